	.target	sm_90a

	.elftype	@"ET_EXEC"


//--------------------- .note.nv.tkinfo           --------------------------
	.section	.note.nv.tkinfo,"",@"SHT_NOTE"
	.sectionflags	@"SHF_NOTE_NV_TKINFO"
	.tkinfo
        /*0018*/ 	.word	0x00000002
        /*0030*/ 	.string	""
        /*0030*/ 	.string	"ptxas"
        /*0030*/ 	.string	"Cuda compilation tools, release 13.0, V13.0.88"
        /*0030*/ 	.string	"Build cuda_13.0.r13.0/compiler.36424714_0"
        /*0030*/ 	.string	"-arch sm_90a -m 64 "



//--------------------- .note.nv.cuinfo           --------------------------
	.section	.note.nv.cuinfo,"",@"SHT_NOTE"
	.sectionflags	@"SHF_NOTE_NV_CUINFO"
        /*0018*/ 	.short	0x0002
        /*001a*/ 	.short	0x005a
        /*001c*/ 	.short	0x0082
	.zero		2


//--------------------- .nv.info                  --------------------------
	.section	.nv.info,"",@"SHT_CUDA_INFO"
	.align	4


	//----- nvinfo : EIATTR_REGCOUNT
	.align		4
        /*0000*/ 	.byte	0x04, 0x2f
        /*0002*/ 	.short	(.L_45 - .L_44)
	.align		4
.L_44:
        /*0004*/ 	.word	index@(_ZN2at6native29vectorized_elementwise_kernelILi8EZZZNS0_17acosh_kernel_cudaERNS_18TensorIteratorBaseEENKUlvE_clEvENKUlvE_clEvEUlN3c107complexIdEEE_St5arrayIPcLm2EEEEviT0_T1_)
        /*0008*/ 	.word	0x00000050


	//----- nvinfo : EIATTR_FRAME_SIZE
	.align		4
.L_45:
        /*000c*/ 	.byte	0x04, 0x11
        /*000e*/ 	.short	(.L_47 - .L_46)
	.align		4
.L_46:
        /*0010*/ 	.word	index@($__internal_34_$__cuda_sm20_dsqrt_rn_f64_mediumpath_v1)
        /*0014*/ 	.word	0x00000020


	//----- nvinfo : EIATTR_FRAME_SIZE
	.align		4
.L_47:
        /*0018*/ 	.byte	0x04, 0x11
        /*001a*/ 	.short	(.L_49 - .L_48)
	.align		4
.L_48:
        /*001c*/ 	.word	index@($__internal_33_$__cuda_sm20_div_rn_f64_full)
        /*0020*/ 	.word	0x00000020


	//----- nvinfo : EIATTR_FRAME_SIZE
	.align		4
.L_49:
        /*0024*/ 	.byte	0x04, 0x11
        /*0026*/ 	.short	(.L_51 - .L_50)
	.align		4
.L_50:
        /*0028*/ 	.word	index@(_ZN2at6native29vectorized_elementwise_kernelILi8EZZZNS0_17acosh_kernel_cudaERNS_18TensorIteratorBaseEENKUlvE_clEvENKUlvE_clEvEUlN3c107complexIdEEE_St5arrayIPcLm2EEEEviT0_T1_)
        /*002c*/ 	.word	0x00000020


	//----- nvinfo : EIATTR_REGCOUNT
	.align		4
.L_51:
        /*0030*/ 	.byte	0x04, 0x2f
        /*0032*/ 	.short	(.L_53 - .L_52)
	.align		4
.L_52:
        /*0034*/ 	.word	index@(_ZN2at6native29vectorized_elementwise_kernelILi4EZZZNS0_17acosh_kernel_cudaERNS_18TensorIteratorBaseEENKUlvE_clEvENKUlvE_clEvEUlN3c107complexIdEEE_St5arrayIPcLm2EEEEviT0_T1_)
        /*0038*/ 	.word	0x00000050


	//----- nvinfo : EIATTR_FRAME_SIZE
	.align		4
.L_53:
        /*003c*/ 	.byte	0x04, 0x11
        /*003e*/ 	.short	(.L_55 - .L_54)
	.align		4
.L_54:
        /*0040*/ 	.word	index@($__internal_32_$__cuda_sm20_dsqrt_rn_f64_mediumpath_v1)
        /*0044*/ 	.word	0x00000020


	//----- nvinfo : EIATTR_FRAME_SIZE
	.align		4
.L_55:
        /*0048*/ 	.byte	0x04, 0x11
        /*004a*/ 	.short	(.L_57 - .L_56)
	.align		4
.L_56:
        /*004c*/ 	.word	index@($__internal_31_$__cuda_sm20_div_rn_f64_full)
        /*0050*/ 	.word	0x00000020


	//----- nvinfo : EIATTR_FRAME_SIZE
	.align		4
.L_57:
        /*0054*/ 	.byte	0x04, 0x11
        /*0056*/ 	.short	(.L_59 - .L_58)
	.align		4
.L_58:
        /*0058*/ 	.word	index@(_ZN2at6native29vectorized_elementwise_kernelILi4EZZZNS0_17acosh_kernel_cudaERNS_18TensorIteratorBaseEENKUlvE_clEvENKUlvE_clEvEUlN3c107complexIdEEE_St5arrayIPcLm2EEEEviT0_T1_)
        /*005c*/ 	.word	0x00000020


	//----- nvinfo : EIATTR_REGCOUNT
	.align		4
.L_59:
        /*0060*/ 	.byte	0x04, 0x2f
        /*0062*/ 	.short	(.L_61 - .L_60)
	.align		4
.L_60:
        /*0064*/ 	.word	index@(_ZN2at6native29vectorized_elementwise_kernelILi2EZZZNS0_17acosh_kernel_cudaERNS_18TensorIteratorBaseEENKUlvE_clEvENKUlvE_clEvEUlN3c107complexIdEEE_St5arrayIPcLm2EEEEviT0_T1_)
        /*0068*/ 	.word	0x00000050


	//----- nvinfo : EIATTR_FRAME_SIZE
	.align		4
.L_61:
        /*006c*/ 	.byte	0x04, 0x11
        /*006e*/ 	.short	(.L_63 - .L_62)
	.align		4
.L_62:
        /*0070*/ 	.word	index@($__internal_30_$__cuda_sm20_dsqrt_rn_f64_mediumpath_v1)
        /*0074*/ 	.word	0x00000020


	//----- nvinfo : EIATTR_FRAME_SIZE
	.align		4
.L_63:
        /*0078*/ 	.byte	0x04, 0x11
        /*007a*/ 	.short	(.L_65 - .L_64)
	.align		4
.L_64:
        /*007c*/ 	.word	index@($__internal_29_$__cuda_sm20_div_rn_f64_full)
        /*0080*/ 	.word	0x00000020


	//----- nvinfo : EIATTR_FRAME_SIZE
	.align		4
.L_65:
        /*0084*/ 	.byte	0x04, 0x11
        /*0086*/ 	.short	(.L_67 - .L_66)
	.align		4
.L_66:
        /*0088*/ 	.word	index@(_ZN2at6native29vectorized_elementwise_kernelILi2EZZZNS0_17acosh_kernel_cudaERNS_18TensorIteratorBaseEENKUlvE_clEvENKUlvE_clEvEUlN3c107complexIdEEE_St5arrayIPcLm2EEEEviT0_T1_)
        /*008c*/ 	.word	0x00000020


	//----- nvinfo : EIATTR_REGCOUNT
	.align		4
.L_67:
        /*0090*/ 	.byte	0x04, 0x2f
        /*0092*/ 	.short	(.L_69 - .L_68)
	.align		4
.L_68:
        /*0094*/ 	.word	index@(_ZN2at6native27unrolled_elementwise_kernelIZZZNS0_17acosh_kernel_cudaERNS_18TensorIteratorBaseEENKUlvE_clEvENKUlvE_clEvEUlN3c107complexIdEEE_St5arrayIPcLm2EELi4E23TrivialOffsetCalculatorILi1EjESE_NS0_6memory15LoadWithoutCastENSF_16StoreWithoutCastEEEviT_T0_T2_T3_T4_T5_)
        /*0098*/ 	.word	0x00000040


	//----- nvinfo : EIATTR_FRAME_SIZE
	.align		4
.L_69:
        /*009c*/ 	.byte	0x04, 0x11
        /*009e*/ 	.short	(.L_71 - .L_70)
	.align		4
.L_70:
        /*00a0*/ 	.word	index@($__internal_28_$__cuda_sm20_dsqrt_rn_f64_mediumpath_v1)
        /*00a4*/ 	.word	0x00000010


	//----- nvinfo : EIATTR_FRAME_SIZE
	.align		4
.L_71:
        /*00a8*/ 	.byte	0x04, 0x11
        /*00aa*/ 	.short	(.L_73 - .L_72)
	.align		4
.L_72:
        /*00ac*/ 	.word	index@($__internal_27_$__cuda_sm20_div_rn_f64_full)
        /*00b0*/ 	.word	0x00000010


	//----- nvinfo : EIATTR_FRAME_SIZE
	.align		4
.L_73:
        /*00b4*/ 	.byte	0x04, 0x11
        /*00b6*/ 	.short	(.L_75 - .L_74)
	.align		4
.L_74:
        /*00b8*/ 	.word	index@(_ZN2at6native27unrolled_elementwise_kernelIZZZNS0_17acosh_kernel_cudaERNS_18TensorIteratorBaseEENKUlvE_clEvENKUlvE_clEvEUlN3c107complexIdEEE_St5arrayIPcLm2EELi4E23TrivialOffsetCalculatorILi1EjESE_NS0_6memory15LoadWithoutCastENSF_16StoreWithoutCastEEEviT_T0_T2_T3_T4_T5_)
        /*00bc*/ 	.word	0x00000010


	//----- nvinfo : EIATTR_REGCOUNT
	.align		4
.L_75:
        /*00c0*/ 	.byte	0x04, 0x2f
        /*00c2*/ 	.short	(.L_77 - .L_76)
	.align		4
.L_76:
        /*00c4*/ 	.word	index@(_ZN2at6native18elementwise_kernelILi128ELi2EZNS0_22gpu_kernel_impl_nocastIZZZNS0_17acosh_kernel_cudaERNS_18TensorIteratorBaseEENKUlvE_clEvENKUlvE_clEvEUlN3c107complexIdEEE_EEvS4_RKT_EUliE_EEviT1_)
        /*00c8*/ 	.word	0x00000032


	//----- nvinfo : EIATTR_FRAME_SIZE
	.align		4
.L_77:
        /*00cc*/ 	.byte	0x04, 0x11
        /*00ce*/ 	.short	(.L_79 - .L_78)
	.align		4
.L_78:
        /*00d0*/ 	.word	index@($__internal_26_$__cuda_sm20_dsqrt_rn_f64_mediumpath_v1)
        /*00d4*/ 	.word	0x00000010


	//----- nvinfo : EIATTR_FRAME_SIZE
	.align		4
.L_79:
        /*00d8*/ 	.byte	0x04, 0x11
        /*00da*/ 	.short	(.L_81 - .L_80)
	.align		4
.L_80:
        /*00dc*/ 	.word	index@($__internal_25_$__cuda_sm20_div_rn_f64_full)
        /*00e0*/ 	.word	0x00000010


	//----- nvinfo : EIATTR_FRAME_SIZE
	.align		4
.L_81:
        /*00e4*/ 	.byte	0x04, 0x11
        /*00e6*/ 	.short	(.L_83 - .L_82)
	.align		4
.L_82:
        /*00e8*/ 	.word	index@(_ZN2at6native18elementwise_kernelILi128ELi2EZNS0_22gpu_kernel_impl_nocastIZZZNS0_17acosh_kernel_cudaERNS_18TensorIteratorBaseEENKUlvE_clEvENKUlvE_clEvEUlN3c107complexIdEEE_EEvS4_RKT_EUliE_EEviT1_)
        /*00ec*/ 	.word	0x00000010


	//----- nvinfo : EIATTR_REGCOUNT
	.align		4
.L_83:
        /*00f0*/ 	.byte	0x04, 0x2f
        /*00f2*/ 	.short	(.L_85 - .L_84)
	.align		4
.L_84:
        /*00f4*/ 	.word	index@(_ZN2at6native27unrolled_elementwise_kernelIZZZNS0_17acosh_kernel_cudaERNS_18TensorIteratorBaseEENKUlvE_clEvENKUlvE_clEvEUlN3c107complexIdEEE_St5arrayIPcLm2EELi4E23TrivialOffsetCalculatorILi1EjESE_NS0_6memory12LoadWithCastILi1EEENSF_13StoreWithCastILi1EEEEEviT_T0_T2_T3_T4_T5_)
        /*00f8*/ 	.word	0x00000040


	//----- nvinfo : EIATTR_FRAME_SIZE
	.align		4
.L_85:
        /*00fc*/ 	.byte	0x04, 0x11
        /*00fe*/ 	.short	(.L_87 - .L_86)
	.align		4
.L_86:
        /*0100*/ 	.word	index@($__internal_24_$__cuda_sm20_dsqrt_rn_f64_mediumpath_v1)
        /*0104*/ 	.word	0x00000010


	//----- nvinfo : EIATTR_FRAME_SIZE
	.align		4
.L_87:
        /*0108*/ 	.byte	0x04, 0x11
        /*010a*/ 	.short	(.L_89 - .L_88)
	.align		4
.L_88:
        /*010c*/ 	.word	index@($__internal_23_$__cuda_sm20_div_rn_f64_full)
        /*0110*/ 	.word	0x00000010


	//----- nvinfo : EIATTR_FRAME_SIZE
	.align		4
.L_89:
        /*0114*/ 	.byte	0x04, 0x11
        /*0116*/ 	.short	(.L_91 - .L_90)
	.align		4
.L_90:
        /*0118*/ 	.word	index@(_ZN2at6native27unrolled_elementwise_kernelIZZZNS0_17acosh_kernel_cudaERNS_18TensorIteratorBaseEENKUlvE_clEvENKUlvE_clEvEUlN3c107complexIdEEE_St5arrayIPcLm2EELi4E23TrivialOffsetCalculatorILi1EjESE_NS0_6memory12LoadWithCastILi1EEENSF_13StoreWithCastILi1EEEEEviT_T0_T2_T3_T4_T5_)
        /*011c*/ 	.word	0x00000010


	//----- nvinfo : EIATTR_REGCOUNT
	.align		4
.L_91:
        /*0120*/ 	.byte	0x04, 0x2f
        /*0122*/ 	.short	(.L_93 - .L_92)
	.align		4
.L_92:
        /*0124*/ 	.word	index@(_ZN2at6native18elementwise_kernelILi128ELi4EZNS0_15gpu_kernel_implIZZZNS0_17acosh_kernel_cudaERNS_18TensorIteratorBaseEENKUlvE_clEvENKUlvE_clEvEUlN3c107complexIdEEE_EEvS4_RKT_EUliE_EEviT1_)
        /*0128*/ 	.word	0x00000034


	//----- nvinfo : EIATTR_FRAME_SIZE
	.align		4
.L_93:
        /*012c*/ 	.byte	0x04, 0x11
        /*012e*/ 	.short	(.L_95 - .L_94)
	.align		4
.L_94:
        /*0130*/ 	.word	index@($__internal_22_$__cuda_sm20_dsqrt_rn_f64_mediumpath_v1)
        /*0134*/ 	.word	0x00000010


	//----- nvinfo : EIATTR_FRAME_SIZE
	.align		4
.L_95:
        /*0138*/ 	.byte	0x04, 0x11
        /*013a*/ 	.short	(.L_97 - .L_96)
	.align		4
.L_96:
        /*013c*/ 	.word	index@($__internal_21_$__cuda_sm20_div_rn_f64_full)
        /*0140*/ 	.word	0x00000010


	//----- nvinfo : EIATTR_FRAME_SIZE
	.align		4
.L_97:
        /*0144*/ 	.byte	0x04, 0x11
        /*0146*/ 	.short	(.L_99 - .L_98)
	.align		4
.L_98:
        /*0148*/ 	.word	index@(_ZN2at6native18elementwise_kernelILi128ELi4EZNS0_15gpu_kernel_implIZZZNS0_17acosh_kernel_cudaERNS_18TensorIteratorBaseEENKUlvE_clEvENKUlvE_clEvEUlN3c107complexIdEEE_EEvS4_RKT_EUliE_EEviT1_)
        /*014c*/ 	.word	0x00000010


	//----- nvinfo : EIATTR_REGCOUNT
	.align		4
.L_99:
        /*0150*/ 	.byte	0x04, 0x2f
        /*0152*/ 	.short	(.L_101 - .L_100)
	.align		4
.L_100:
        /*0154*/ 	.word	index@(_ZN2at6native29vectorized_elementwise_kernelILi8EZZZNS0_17acosh_kernel_cudaERNS_18TensorIteratorBaseEENKUlvE_clEvENKUlvE0_clEvEUlN3c107complexIfEEE_St5arrayIPcLm2EEEEviT0_T1_)
        /*0158*/ 	.word	0x00000028


	//----- nvinfo : EIATTR_FRAME_SIZE
	.align		4
.L_101:
        /*015c*/ 	.byte	0x04, 0x11
        /*015e*/ 	.short	(.L_103 - .L_102)
	.align		4
.L_102:
        /*0160*/ 	.word	index@($__internal_20_$__cuda_sm3x_div_rn_ftz_f32_slowpath)
        /*0164*/ 	.word	0x00000000


	//----- nvinfo : EIATTR_FRAME_SIZE
	.align		4
.L_103:
        /*0168*/ 	.byte	0x04, 0x11
        /*016a*/ 	.short	(.L_105 - .L_104)
	.align		4
.L_104:
        /*016c*/ 	.word	index@(_ZN2at6native29vectorized_elementwise_kernelILi8EZZZNS0_17acosh_kernel_cudaERNS_18TensorIteratorBaseEENKUlvE_clEvENKUlvE0_clEvEUlN3c107complexIfEEE_St5arrayIPcLm2EEEEviT0_T1_)
        /*0170*/ 	.word	0x00000000


	//----- nvinfo : EIATTR_REGCOUNT
	.align		4
.L_105:
        /*0174*/ 	.byte	0x04, 0x2f
        /*0176*/ 	.short	(.L_107 - .L_106)
	.align		4
.L_106:
        /*0178*/ 	.word	index@(_ZN2at6native29vectorized_elementwise_kernelILi4EZZZNS0_17acosh_kernel_cudaERNS_18TensorIteratorBaseEENKUlvE_clEvENKUlvE0_clEvEUlN3c107complexIfEEE_St5arrayIPcLm2EEEEviT0_T1_)
        /*017c*/ 	.word	0x00000028


	//----- nvinfo : EIATTR_FRAME_SIZE
	.align		4
.L_107:
        /*0180*/ 	.byte	0x04, 0x11
        /*0182*/ 	.short	(.L_109 - .L_108)
	.align		4
.L_108:
        /*0184*/ 	.word	index@($__internal_19_$__cuda_sm3x_div_rn_ftz_f32_slowpath)
        /*0188*/ 	.word	0x00000000


	//----- nvinfo : EIATTR_FRAME_SIZE
	.align		4
.L_109:
        /*018c*/ 	.byte	0x04, 0x11
        /*018e*/ 	.short	(.L_111 - .L_110)
	.align		4
.L_110:
        /*0190*/ 	.word	index@(_ZN2at6native29vectorized_elementwise_kernelILi4EZZZNS0_17acosh_kernel_cudaERNS_18TensorIteratorBaseEENKUlvE_clEvENKUlvE0_clEvEUlN3c107complexIfEEE_St5arrayIPcLm2EEEEviT0_T1_)
        /*0194*/ 	.word	0x00000000


	//----- nvinfo : EIATTR_REGCOUNT
	.align		4
.L_111:
        /*0198*/ 	.byte	0x04, 0x2f
        /*019a*/ 	.short	(.L_113 - .L_112)
	.align		4
.L_112:
        /*019c*/ 	.word	index@(_ZN2at6native29vectorized_elementwise_kernelILi2EZZZNS0_17acosh_kernel_cudaERNS_18TensorIteratorBaseEENKUlvE_clEvENKUlvE0_clEvEUlN3c107complexIfEEE_St5arrayIPcLm2EEEEviT0_T1_)
        /*01a0*/ 	.word	0x00000028


	//----- nvinfo : EIATTR_FRAME_SIZE
	.align		4
.L_113:
        /*01a4*/ 	.byte	0x04, 0x11
        /*01a6*/ 	.short	(.L_115 - .L_114)
	.align		4
.L_114:
        /*01a8*/ 	.word	index@($__internal_18_$__cuda_sm3x_div_rn_ftz_f32_slowpath)
        /*01ac*/ 	.word	0x00000000


	//----- nvinfo : EIATTR_FRAME_SIZE
	.align		4
.L_115:
        /*01b0*/ 	.byte	0x04, 0x11
        /*01b2*/ 	.short	(.L_117 - .L_116)
	.align		4
.L_116:
        /*01b4*/ 	.word	index@(_ZN2at6native29vectorized_elementwise_kernelILi2EZZZNS0_17acosh_kernel_cudaERNS_18TensorIteratorBaseEENKUlvE_clEvENKUlvE0_clEvEUlN3c107complexIfEEE_St5arrayIPcLm2EEEEviT0_T1_)
        /*01b8*/ 	.word	0x00000000


	//----- nvinfo : EIATTR_REGCOUNT
	.align		4
.L_117:
        /*01bc*/ 	.byte	0x04, 0x2f
        /*01be*/ 	.short	(.L_119 - .L_118)
	.align		4
.L_118:
        /*01c0*/ 	.word	index@(_ZN2at6native27unrolled_elementwise_kernelIZZZNS0_17acosh_kernel_cudaERNS_18TensorIteratorBaseEENKUlvE_clEvENKUlvE0_clEvEUlN3c107complexIfEEE_St5arrayIPcLm2EELi4E23TrivialOffsetCalculatorILi1EjESE_NS0_6memory15LoadWithoutCastENSF_16StoreWithoutCastEEEviT_T0_T2_T3_T4_T5_)
        /*01c4*/ 	.word	0x0000001f


	//----- nvinfo : EIATTR_FRAME_SIZE
	.align		4
.L_119:
        /*01c8*/ 	.byte	0x04, 0x11
        /*01ca*/ 	.short	(.L_121 - .L_120)
	.align		4
.L_120:
        /*01cc*/ 	.word	index@($__internal_17_$__cuda_sm3x_div_rn_ftz_f32_slowpath)
        /*01d0*/ 	.word	0x00000000


	//----- nvinfo : EIATTR_FRAME_SIZE
	.align		4
.L_121:
        /*01d4*/ 	.byte	0x04, 0x11
        /*01d6*/ 	.short	(.L_123 - .L_122)
	.align		4
.L_122:
        /*01d8*/ 	.word	index@(_ZN2at6native27unrolled_elementwise_kernelIZZZNS0_17acosh_kernel_cudaERNS_18TensorIteratorBaseEENKUlvE_clEvENKUlvE0_clEvEUlN3c107complexIfEEE_St5arrayIPcLm2EELi4E23TrivialOffsetCalculatorILi1EjESE_NS0_6memory15LoadWithoutCastENSF_16StoreWithoutCastEEEviT_T0_T2_T3_T4_T5_)
        /*01dc*/ 	.word	0x00000000


	//----- nvinfo : EIATTR_REGCOUNT
	.align		4
.L_123:
        /*01e0*/ 	.byte	0x04, 0x2f
        /*01e2*/ 	.short	(.L_125 - .L_124)
	.align		4
.L_124:
        /*01e4*/ 	.word	index@(_ZN2at6native18elementwise_kernelILi128ELi2EZNS0_22gpu_kernel_impl_nocastIZZZNS0_17acosh_kernel_cudaERNS_18TensorIteratorBaseEENKUlvE_clEvENKUlvE0_clEvEUlN3c107complexIfEEE_EEvS4_RKT_EUliE_EEviT1_)
        /*01e8*/ 	.word	0x0000001a


	//----- nvinfo : EIATTR_FRAME_SIZE
	.align		4
.L_125:
        /*01ec*/ 	.byte	0x04, 0x11
        /*01ee*/ 	.short	(.L_127 - .L_126)
	.align		4
.L_126:
        /*01f0*/ 	.word	index@($__internal_16_$__cuda_sm3x_div_rn_ftz_f32_slowpath)
        /*01f4*/ 	.word	0x00000000


	//----- nvinfo : EIATTR_FRAME_SIZE
	.align		4
.L_127:
        /*01f8*/ 	.byte	0x04, 0x11
        /*01fa*/ 	.short	(.L_129 - .L_128)
	.align		4
.L_128:
        /*01fc*/ 	.word	index@(_ZN2at6native18elementwise_kernelILi128ELi2EZNS0_22gpu_kernel_impl_nocastIZZZNS0_17acosh_kernel_cudaERNS_18TensorIteratorBaseEENKUlvE_clEvENKUlvE0_clEvEUlN3c107complexIfEEE_EEvS4_RKT_EUliE_EEviT1_)
        /*0200*/ 	.word	0x00000000


	//----- nvinfo : EIATTR_REGCOUNT
	.align		4
.L_129:
        /*0204*/ 	.byte	0x04, 0x2f
        /*0206*/ 	.short	(.L_131 - .L_130)
	.align		4
.L_130:
        /*0208*/ 	.word	index@(_ZN2at6native27unrolled_elementwise_kernelIZZZNS0_17acosh_kernel_cudaERNS_18TensorIteratorBaseEENKUlvE_clEvENKUlvE0_clEvEUlN3c107complexIfEEE_St5arrayIPcLm2EELi4E23TrivialOffsetCalculatorILi1EjESE_NS0_6memory12LoadWithCastILi1EEENSF_13StoreWithCastILi1EEEEEviT_T0_T2_T3_T4_T5_)
        /*020c*/ 	.word	0x00000022


	//----- nvinfo : EIATTR_FRAME_SIZE
	.align		4
.L_131:
        /*0210*/ 	.byte	0x04, 0x11
        /*0212*/ 	.short	(.L_133 - .L_132)
	.align		4
.L_132:
        /*0214*/ 	.word	index@($__internal_15_$__cuda_sm3x_div_rn_ftz_f32_slowpath)
        /*0218*/ 	.word	0x00000000


	//----- nvinfo : EIATTR_FRAME_SIZE
	.align		4
.L_133:
        /*021c*/ 	.byte	0x04, 0x11
        /*021e*/ 	.short	(.L_135 - .L_134)
	.align		4
.L_134:
        /*0220*/ 	.word	index@(_ZN2at6native27unrolled_elementwise_kernelIZZZNS0_17acosh_kernel_cudaERNS_18TensorIteratorBaseEENKUlvE_clEvENKUlvE0_clEvEUlN3c107complexIfEEE_St5arrayIPcLm2EELi4E23TrivialOffsetCalculatorILi1EjESE_NS0_6memory12LoadWithCastILi1EEENSF_13StoreWithCastILi1EEEEEviT_T0_T2_T3_T4_T5_)
        /*0224*/ 	.word	0x00000000


	//----- nvinfo : EIATTR_REGCOUNT
	.align		4
.L_135:
        /*0228*/ 	.byte	0x04, 0x2f
        /*022a*/ 	.short	(.L_137 - .L_136)
	.align		4
.L_136:
        /*022c*/ 	.word	index@(_ZN2at6native18elementwise_kernelILi128ELi4EZNS0_15gpu_kernel_implIZZZNS0_17acosh_kernel_cudaERNS_18TensorIteratorBaseEENKUlvE_clEvENKUlvE0_clEvEUlN3c107complexIfEEE_EEvS4_RKT_EUliE_EEviT1_)
        /*0230*/ 	.word	0x0000001a


	//----- nvinfo : EIATTR_FRAME_SIZE
	.align		4
.L_137:
        /*0234*/ 	.byte	0x04, 0x11
        /*0236*/ 	.short	(.L_139 - .L_138)
	.align		4
.L_138:
        /*0238*/ 	.word	index@($__internal_14_$__cuda_sm3x_div_rn_ftz_f32_slowpath)
        /*023c*/ 	.word	0x00000000


	//----- nvinfo : EIATTR_FRAME_SIZE
	.align		4
.L_139:
        /*0240*/ 	.byte	0x04, 0x11
        /*0242*/ 	.short	(.L_141 - .L_140)
	.align		4
.L_140:
        /*0244*/ 	.word	index@(_ZN2at6native18elementwise_kernelILi128ELi4EZNS0_15gpu_kernel_implIZZZNS0_17acosh_kernel_cudaERNS_18TensorIteratorBaseEENKUlvE_clEvENKUlvE0_clEvEUlN3c107complexIfEEE_EEvS4_RKT_EUliE_EEviT1_)
        /*0248*/ 	.word	0x00000000


	//----- nvinfo : EIATTR_REGCOUNT
	.align		4
.L_141:
        /*024c*/ 	.byte	0x04, 0x2f
        /*024e*/ 	.short	(.L_143 - .L_142)
	.align		4
.L_142:
        /*0250*/ 	.word	index@(_ZN2at6native29vectorized_elementwise_kernelILi8EZZZNS0_17acosh_kernel_cudaERNS_18TensorIteratorBaseEENKUlvE_clEvENKUlvE1_clEvEUlN3c107complexINS6_4HalfEEEE_St5arrayIPcLm2EEEEviT0_T1_)
        /*0254*/ 	.word	0x00000027


	//----- nvinfo : EIATTR_FRAME_SIZE
	.align		4
.L_143:
        /*0258*/ 	.byte	0x04, 0x11
        /*025a*/ 	.short	(.L_145 - .L_144)
	.align		4
.L_144:
        /*025c*/ 	.word	index@($__internal_13_$__cuda_sm3x_div_rn_ftz_f32_slowpath)
        /*0260*/ 	.word	0x00000000


	//----- nvinfo : EIATTR_FRAME_SIZE
	.align		4
.L_145:
        /*0264*/ 	.byte	0x04, 0x11
        /*0266*/ 	.short	(.L_147 - .L_146)
	.align		4
.L_146:
        /*0268*/ 	.word	index@(_ZN2at6native29vectorized_elementwise_kernelILi8EZZZNS0_17acosh_kernel_cudaERNS_18TensorIteratorBaseEENKUlvE_clEvENKUlvE1_clEvEUlN3c107complexINS6_4HalfEEEE_St5arrayIPcLm2EEEEviT0_T1_)
        /*026c*/ 	.word	0x00000000


	//----- nvinfo : EIATTR_REGCOUNT
	.align		4
.L_147:
        /*0270*/ 	.byte	0x04, 0x2f
        /*0272*/ 	.short	(.L_149 - .L_148)
	.align		4
.L_148:
        /*0274*/ 	.word	index@(_ZN2at6native29vectorized_elementwise_kernelILi4EZZZNS0_17acosh_kernel_cudaERNS_18TensorIteratorBaseEENKUlvE_clEvENKUlvE1_clEvEUlN3c107complexINS6_4HalfEEEE_St5arrayIPcLm2EEEEviT0_T1_)
        /*0278*/ 	.word	0x00000027


	//----- nvinfo : EIATTR_FRAME_SIZE
	.align		4
.L_149:
        /*027c*/ 	.byte	0x04, 0x11
        /*027e*/ 	.short	(.L_151 - .L_150)
	.align		4
.L_150:
        /*0280*/ 	.word	index@($__internal_12_$__cuda_sm3x_div_rn_ftz_f32_slowpath)
        /*0284*/ 	.word	0x00000000


	//----- nvinfo : EIATTR_FRAME_SIZE
	.align		4
.L_151:
        /*0288*/ 	.byte	0x04, 0x11
        /*028a*/ 	.short	(.L_153 - .L_152)
	.align		4
.L_152:
        /*028c*/ 	.word	index@(_ZN2at6native29vectorized_elementwise_kernelILi4EZZZNS0_17acosh_kernel_cudaERNS_18TensorIteratorBaseEENKUlvE_clEvENKUlvE1_clEvEUlN3c107complexINS6_4HalfEEEE_St5arrayIPcLm2EEEEviT0_T1_)
        /*0290*/ 	.word	0x00000000


	//----- nvinfo : EIATTR_REGCOUNT
	.align		4
.L_153:
        /*0294*/ 	.byte	0x04, 0x2f
        /*0296*/ 	.short	(.L_155 - .L_154)
	.align		4
.L_154:
        /*0298*/ 	.word	index@(_ZN2at6native29vectorized_elementwise_kernelILi2EZZZNS0_17acosh_kernel_cudaERNS_18TensorIteratorBaseEENKUlvE_clEvENKUlvE1_clEvEUlN3c107complexINS6_4HalfEEEE_St5arrayIPcLm2EEEEviT0_T1_)
        /*029c*/ 	.word	0x00000027


	//----- nvinfo : EIATTR_FRAME_SIZE
	.align		4
.L_155:
        /*02a0*/ 	.byte	0x04, 0x11
        /*02a2*/ 	.short	(.L_157 - .L_156)
	.align		4
.L_156:
        /*02a4*/ 	.word	index@($__internal_11_$__cuda_sm3x_div_rn_ftz_f32_slowpath)
        /*02a8*/ 	.word	0x00000000


	//----- nvinfo : EIATTR_FRAME_SIZE
	.align		4
.L_157:
        /*02ac*/ 	.byte	0x04, 0x11
        /*02ae*/ 	.short	(.L_159 - .L_158)
	.align		4
.L_158:
        /*02b0*/ 	.word	index@(_ZN2at6native29vectorized_elementwise_kernelILi2EZZZNS0_17acosh_kernel_cudaERNS_18TensorIteratorBaseEENKUlvE_clEvENKUlvE1_clEvEUlN3c107complexINS6_4HalfEEEE_St5arrayIPcLm2EEEEviT0_T1_)
        /*02b4*/ 	.word	0x00000000


	//----- nvinfo : EIATTR_REGCOUNT
	.align		4
.L_159:
        /*02b8*/ 	.byte	0x04, 0x2f
        /*02ba*/ 	.short	(.L_161 - .L_160)
	.align		4
.L_160:
        /*02bc*/ 	.word	index@(_ZN2at6native27unrolled_elementwise_kernelIZZZNS0_17acosh_kernel_cudaERNS_18TensorIteratorBaseEENKUlvE_clEvENKUlvE1_clEvEUlN3c107complexINS6_4HalfEEEE_St5arrayIPcLm2EELi4E23TrivialOffsetCalculatorILi1EjESF_NS0_6memory15LoadWithoutCastENSG_16StoreWithoutCastEEEviT_T0_T2_T3_T4_T5_)
        /*02c0*/ 	.word	0x0000001d


	//----- nvinfo : EIATTR_FRAME_SIZE
	.align		4
.L_161:
        /*02c4*/ 	.byte	0x04, 0x11
        /*02c6*/ 	.short	(.L_163 - .L_162)
	.align		4
.L_162:
        /*02c8*/ 	.word	index@($__internal_10_$__cuda_sm3x_div_rn_ftz_f32_slowpath)
        /*02cc*/ 	.word	0x00000000


	//----- nvinfo : EIATTR_FRAME_SIZE
	.align		4
.L_163:
        /*02d0*/ 	.byte	0x04, 0x11
        /*02d2*/ 	.short	(.L_165 - .L_164)
	.align		4
.L_164:
        /*02d4*/ 	.word	index@(_ZN2at6native27unrolled_elementwise_kernelIZZZNS0_17acosh_kernel_cudaERNS_18TensorIteratorBaseEENKUlvE_clEvENKUlvE1_clEvEUlN3c107complexINS6_4HalfEEEE_St5arrayIPcLm2EELi4E23TrivialOffsetCalculatorILi1EjESF_NS0_6memory15LoadWithoutCastENSG_16StoreWithoutCastEEEviT_T0_T2_T3_T4_T5_)
        /*02d8*/ 	.word	0x00000000


	//----- nvinfo : EIATTR_REGCOUNT
	.align		4
.L_165:
        /*02dc*/ 	.byte	0x04, 0x2f
        /*02de*/ 	.short	(.L_167 - .L_166)
	.align		4
.L_166:
        /*02e0*/ 	.word	index@(_ZN2at6native18elementwise_kernelILi128ELi2EZNS0_22gpu_kernel_impl_nocastIZZZNS0_17acosh_kernel_cudaERNS_18TensorIteratorBaseEENKUlvE_clEvENKUlvE1_clEvEUlN3c107complexINS7_4HalfEEEE_EEvS4_RKT_EUliE_EEviT1_)
        /*02e4*/ 	.word	0x00000017


	//----- nvinfo : EIATTR_FRAME_SIZE
	.align		4
.L_167:
        /*02e8*/ 	.byte	0x04, 0x11
        /*02ea*/ 	.short	(.L_169 - .L_168)
	.align		4
.L_168:
        /*02ec*/ 	.word	index@($__internal_9_$__cuda_sm3x_div_rn_ftz_f32_slowpath)
        /*02f0*/ 	.word	0x00000000


	//----- nvinfo : EIATTR_FRAME_SIZE
	.align		4
.L_169:
        /*02f4*/ 	.byte	0x04, 0x11
        /*02f6*/ 	.short	(.L_171 - .L_170)
	.align		4
.L_170:
        /*02f8*/ 	.word	index@(_ZN2at6native18elementwise_kernelILi128ELi2EZNS0_22gpu_kernel_impl_nocastIZZZNS0_17acosh_kernel_cudaERNS_18TensorIteratorBaseEENKUlvE_clEvENKUlvE1_clEvEUlN3c107complexINS7_4HalfEEEE_EEvS4_RKT_EUliE_EEviT1_)
        /*02fc*/ 	.word	0x00000000


	//----- nvinfo : EIATTR_REGCOUNT
	.align		4
.L_171:
        /*0300*/ 	.byte	0x04, 0x2f
        /*0302*/ 	.short	(.L_173 - .L_172)
	.align		4
.L_172:
        /*0304*/ 	.word	index@(_ZN2at6native27unrolled_elementwise_kernelIZZZNS0_17acosh_kernel_cudaERNS_18TensorIteratorBaseEENKUlvE_clEvENKUlvE1_clEvEUlN3c107complexINS6_4HalfEEEE_St5arrayIPcLm2EELi4E23TrivialOffsetCalculatorILi1EjESF_NS0_6memory12LoadWithCastILi1EEENSG_13StoreWithCastILi1EEEEEviT_T0_T2_T3_T4_T5_)
        /*0308*/ 	.word	0x00000020


	//----- nvinfo : EIATTR_FRAME_SIZE
	.align		4
.L_173:
        /*030c*/ 	.byte	0x04, 0x11
        /*030e*/ 	.short	(.L_175 - .L_174)
	.align		4
.L_174:
        /*0310*/ 	.word	index@($__internal_8_$__cuda_sm3x_div_rn_ftz_f32_slowpath)
        /*0314*/ 	.word	0x00000000


	//----- nvinfo : EIATTR_FRAME_SIZE
	.align		4
.L_175:
        /*0318*/ 	.byte	0x04, 0x11
        /*031a*/ 	.short	(.L_177 - .L_176)
	.align		4
.L_176:
        /*031c*/ 	.word	index@(_ZN2at6native27unrolled_elementwise_kernelIZZZNS0_17acosh_kernel_cudaERNS_18TensorIteratorBaseEENKUlvE_clEvENKUlvE1_clEvEUlN3c107complexINS6_4HalfEEEE_St5arrayIPcLm2EELi4E23TrivialOffsetCalculatorILi1EjESF_NS0_6memory12LoadWithCastILi1EEENSG_13StoreWithCastILi1EEEEEviT_T0_T2_T3_T4_T5_)
        /*0320*/ 	.word	0x00000000


	//----- nvinfo : EIATTR_REGCOUNT
	.align		4
.L_177:
        /*0324*/ 	.byte	0x04, 0x2f
        /*0326*/ 	.short	(.L_179 - .L_178)
	.align		4
.L_178:
        /*0328*/ 	.word	index@(_ZN2at6native18elementwise_kernelILi128ELi4EZNS0_15gpu_kernel_implIZZZNS0_17acosh_kernel_cudaERNS_18TensorIteratorBaseEENKUlvE_clEvENKUlvE1_clEvEUlN3c107complexINS7_4HalfEEEE_EEvS4_RKT_EUliE_EEviT1_)
        /*032c*/ 	.word	0x0000001a


	//----- nvinfo : EIATTR_FRAME_SIZE
	.align		4
.L_179:
        /*0330*/ 	.byte	0x04, 0x11
        /*0332*/ 	.short	(.L_181 - .L_180)
	.align		4
.L_180:
        /*0334*/ 	.word	index@($__internal_7_$__cuda_sm3x_div_rn_ftz_f32_slowpath)
        /*0338*/ 	.word	0x00000000


	//----- nvinfo : EIATTR_FRAME_SIZE
	.align		4
.L_181:
        /*033c*/ 	.byte	0x04, 0x11
        /*033e*/ 	.short	(.L_183 - .L_182)
	.align		4
.L_182:
        /*0340*/ 	.word	index@(_ZN2at6native18elementwise_kernelILi128ELi4EZNS0_15gpu_kernel_implIZZZNS0_17acosh_kernel_cudaERNS_18TensorIteratorBaseEENKUlvE_clEvENKUlvE1_clEvEUlN3c107complexINS7_4HalfEEEE_EEvS4_RKT_EUliE_EEviT1_)
        /*0344*/ 	.word	0x00000000


	//----- nvinfo : EIATTR_REGCOUNT
	.align		4
.L_183:
        /*0348*/ 	.byte	0x04, 0x2f
        /*034a*/ 	.short	(.L_185 - .L_184)
	.align		4
.L_184:
        /*034c*/ 	.word	index@(_ZN2at6native29vectorized_elementwise_kernelILi8EZZZNS0_17acosh_kernel_cudaERNS_18TensorIteratorBaseEENKUlvE0_clEvENKUlvE_clEvEUldE_St5arrayIPcLm2EEEEviT0_T1_)
        /*0350*/ 	.word	0x0000002a


	//----- nvinfo : EIATTR_FRAME_SIZE
	.align		4
.L_185:
        /*0354*/ 	.byte	0x04, 0x11
        /*0356*/ 	.short	(.L_187 - .L_186)
	.align		4
.L_186:
        /*0358*/ 	.word	index@($__internal_6_$__cuda_sm20_div_rn_f64_full)
        /*035c*/ 	.word	0x00000000


	//----- nvinfo : EIATTR_FRAME_SIZE
	.align		4
.L_187:
        /*0360*/ 	.byte	0x04, 0x11
        /*0362*/ 	.short	(.L_189 - .L_188)
	.align		4
.L_188:
        /*0364*/ 	.word	index@(_ZN2at6native29vectorized_elementwise_kernelILi8EZZZNS0_17acosh_kernel_cudaERNS_18TensorIteratorBaseEENKUlvE0_clEvENKUlvE_clEvEUldE_St5arrayIPcLm2EEEEviT0_T1_)
        /*0368*/ 	.word	0x00000000


	//----- nvinfo : EIATTR_REGCOUNT
	.align		4
.L_189:
        /*036c*/ 	.byte	0x04, 0x2f
        /*036e*/ 	.short	(.L_191 - .L_190)
	.align		4
.L_190:
        /*0370*/ 	.word	index@(_ZN2at6native29vectorized_elementwise_kernelILi4EZZZNS0_17acosh_kernel_cudaERNS_18TensorIteratorBaseEENKUlvE0_clEvENKUlvE_clEvEUldE_St5arrayIPcLm2EEEEviT0_T1_)
        /*0374*/ 	.word	0x0000002a


	//----- nvinfo : EIATTR_FRAME_SIZE
	.align		4
.L_191:
        /*0378*/ 	.byte	0x04, 0x11
        /*037a*/ 	.short	(.L_193 - .L_192)
	.align		4
.L_192:
        /*037c*/ 	.word	index@($__internal_5_$__cuda_sm20_div_rn_f64_full)
        /*0380*/ 	.word	0x00000000


	//----- nvinfo : EIATTR_FRAME_SIZE
	.align		4
.L_193:
        /*0384*/ 	.byte	0x04, 0x11
        /*0386*/ 	.short	(.L_195 - .L_194)
	.align		4
.L_194:
        /*0388*/ 	.word	index@(_ZN2at6native29vectorized_elementwise_kernelILi4EZZZNS0_17acosh_kernel_cudaERNS_18TensorIteratorBaseEENKUlvE0_clEvENKUlvE_clEvEUldE_St5arrayIPcLm2EEEEviT0_T1_)
        /*038c*/ 	.word	0x00000000


	//----- nvinfo : EIATTR_REGCOUNT
	.align		4
.L_195:
        /*0390*/ 	.byte	0x04, 0x2f
        /*0392*/ 	.short	(.L_197 - .L_196)
	.align		4
.L_196:
        /*0394*/ 	.word	index@(_ZN2at6native29vectorized_elementwise_kernelILi2EZZZNS0_17acosh_kernel_cudaERNS_18TensorIteratorBaseEENKUlvE0_clEvENKUlvE_clEvEUldE_St5arrayIPcLm2EEEEviT0_T1_)
        /*0398*/ 	.word	0x0000002a


	//----- nvinfo : EIATTR_FRAME_SIZE
	.align		4
.L_197:
        /*039c*/ 	.byte	0x04, 0x11
        /*039e*/ 	.short	(.L_199 - .L_198)
	.align		4
.L_198:
        /*03a0*/ 	.word	index@($__internal_4_$__cuda_sm20_div_rn_f64_full)
        /*03a4*/ 	.word	0x00000000


	//----- nvinfo : EIATTR_FRAME_SIZE
	.align		4
.L_199:
        /*03a8*/ 	.byte	0x04, 0x11
        /*03aa*/ 	.short	(.L_201 - .L_200)
	.align		4
.L_200:
        /*03ac*/ 	.word	index@(_ZN2at6native29vectorized_elementwise_kernelILi2EZZZNS0_17acosh_kernel_cudaERNS_18TensorIteratorBaseEENKUlvE0_clEvENKUlvE_clEvEUldE_St5arrayIPcLm2EEEEviT0_T1_)
        /*03b0*/ 	.word	0x00000000


	//----- nvinfo : EIATTR_REGCOUNT
	.align		4
.L_201:
        /*03b4*/ 	.byte	0x04, 0x2f
        /*03b6*/ 	.short	(.L_203 - .L_202)
	.align		4
.L_202:
        /*03b8*/ 	.word	index@(_ZN2at6native27unrolled_elementwise_kernelIZZZNS0_17acosh_kernel_cudaERNS_18TensorIteratorBaseEENKUlvE0_clEvENKUlvE_clEvEUldE_St5arrayIPcLm2EELi4E23TrivialOffsetCalculatorILi1EjESB_NS0_6memory15LoadWithoutCastENSC_16StoreWithoutCastEEEviT_T0_T2_T3_T4_T5_)
        /*03bc*/ 	.word	0x00000025


	//----- nvinfo : EIATTR_FRAME_SIZE
	.align		4
.L_203:
        /*03c0*/ 	.byte	0x04, 0x11
        /*03c2*/ 	.short	(.L_205 - .L_204)
	.align		4
.L_204:
        /*03c4*/ 	.word	index@($__internal_3_$__cuda_sm20_div_rn_f64_full)
        /*03c8*/ 	.word	0x00000000


	//----- nvinfo : EIATTR_FRAME_SIZE
	.align		4
.L_205:
        /*03cc*/ 	.byte	0x04, 0x11
        /*03ce*/ 	.short	(.L_207 - .L_206)
	.align		4
.L_206:
        /*03d0*/ 	.word	index@(_ZN2at6native27unrolled_elementwise_kernelIZZZNS0_17acosh_kernel_cudaERNS_18TensorIteratorBaseEENKUlvE0_clEvENKUlvE_clEvEUldE_St5arrayIPcLm2EELi4E23TrivialOffsetCalculatorILi1EjESB_NS0_6memory15LoadWithoutCastENSC_16StoreWithoutCastEEEviT_T0_T2_T3_T4_T5_)
        /*03d4*/ 	.word	0x00000000


	//----- nvinfo : EIATTR_REGCOUNT
	.align		4
.L_207:
        /*03d8*/ 	.byte	0x04, 0x2f
        /*03da*/ 	.short	(.L_209 - .L_208)
	.align		4
.L_208:
        /*03dc*/ 	.word	index@(_ZN2at6native18elementwise_kernelILi128ELi2EZNS0_22gpu_kernel_impl_nocastIZZZNS0_17acosh_kernel_cudaERNS_18TensorIteratorBaseEENKUlvE0_clEvENKUlvE_clEvEUldE_EEvS4_RKT_EUliE_EEviT1_)
        /*03e0*/ 	.word	0x0000001e


	//----- nvinfo : EIATTR_FRAME_SIZE
	.align		4
.L_209:
        /*03e4*/ 	.byte	0x04, 0x11
        /*03e6*/ 	.short	(.L_211 - .L_210)
	.align		4
.L_210:
        /*03e8*/ 	.word	index@($__internal_2_$__cuda_sm20_div_rn_f64_full)
        /*03ec*/ 	.word	0x00000000


	//----- nvinfo : EIATTR_FRAME_SIZE
	.align		4
.L_211:
        /*03f0*/ 	.byte	0x04, 0x11
        /*03f2*/ 	.short	(.L_213 - .L_212)
	.align		4
.L_212:
        /*03f4*/ 	.word	index@(_ZN2at6native18elementwise_kernelILi128ELi2EZNS0_22gpu_kernel_impl_nocastIZZZNS0_17acosh_kernel_cudaERNS_18TensorIteratorBaseEENKUlvE0_clEvENKUlvE_clEvEUldE_EEvS4_RKT_EUliE_EEviT1_)
        /*03f8*/ 	.word	0x00000000


	//----- nvinfo : EIATTR_REGCOUNT
	.align		4
.L_213:
        /*03fc*/ 	.byte	0x04, 0x2f
        /*03fe*/ 	.short	(.L_215 - .L_214)
	.align		4
.L_214:
        /*0400*/ 	.word	index@(_ZN2at6native27unrolled_elementwise_kernelIZZZNS0_17acosh_kernel_cudaERNS_18TensorIteratorBaseEENKUlvE0_clEvENKUlvE_clEvEUldE_St5arrayIPcLm2EELi4E23TrivialOffsetCalculatorILi1EjESB_NS0_6memory12LoadWithCastILi1EEENSC_13StoreWithCastILi1EEEEEviT_T0_T2_T3_T4_T5_)
        /*0404*/ 	.word	0x00000024


	//----- nvinfo : EIATTR_FRAME_SIZE
	.align		4
.L_215:
        /*0408*/ 	.byte	0x04, 0x11
        /*040a*/ 	.short	(.L_217 - .L_216)
	.align		4
.L_216:
        /*040c*/ 	.word	index@($__internal_1_$__cuda_sm20_div_rn_f64_full)
        /*0410*/ 	.word	0x00000000


	//----- nvinfo : EIATTR_FRAME_SIZE
	.align		4
.L_217:
        /*0414*/ 	.byte	0x04, 0x11
        /*0416*/ 	.short	(.L_219 - .L_218)
	.align		4
.L_218:
        /*0418*/ 	.word	index@(_ZN2at6native27unrolled_elementwise_kernelIZZZNS0_17acosh_kernel_cudaERNS_18TensorIteratorBaseEENKUlvE0_clEvENKUlvE_clEvEUldE_St5arrayIPcLm2EELi4E23TrivialOffsetCalculatorILi1EjESB_NS0_6memory12LoadWithCastILi1EEENSC_13StoreWithCastILi1EEEEEviT_T0_T2_T3_T4_T5_)
        /*041c*/ 	.word	0x00000000


	//----- nvinfo : EIATTR_REGCOUNT
	.align		4
.L_219:
        /*0420*/ 	.byte	0x04, 0x2f
        /*0422*/ 	.short	(.L_221 - .L_220)
	.align		4
.L_220:
        /*0424*/ 	.word	index@(_ZN2at6native18elementwise_kernelILi128ELi4EZNS0_15gpu_kernel_implIZZZNS0_17acosh_kernel_cudaERNS_18TensorIteratorBaseEENKUlvE0_clEvENKUlvE_clEvEUldE_EEvS4_RKT_EUliE_EEviT1_)
        /*0428*/ 	.word	0x00000020


	//----- nvinfo : EIATTR_FRAME_SIZE
	.align		4
.L_221:
        /*042c*/ 	.byte	0x04, 0x11
        /*042e*/ 	.short	(.L_223 - .L_222)
	.align		4
.L_222:
        /*0430*/ 	.word	index@($__internal_0_$__cuda_sm20_div_rn_f64_full)
        /*0434*/ 	.word	0x00000000


	//----- nvinfo : EIATTR_FRAME_SIZE
	.align		4
.L_223:
        /*0438*/ 	.byte	0x04, 0x11
        /*043a*/ 	.short	(.L_225 - .L_224)
	.align		4
.L_224:
        /*043c*/ 	.word	index@(_ZN2at6native18elementwise_kernelILi128ELi4EZNS0_15gpu_kernel_implIZZZNS0_17acosh_kernel_cudaERNS_18TensorIteratorBaseEENKUlvE0_clEvENKUlvE_clEvEUldE_EEvS4_RKT_EUliE_EEviT1_)
        /*0440*/ 	.word	0x00000000


	//----- nvinfo : EIATTR_REGCOUNT
	.align		4
.L_225:
        /*0444*/ 	.byte	0x04, 0x2f
        /*0446*/ 	.short	(.L_227 - .L_226)
	.align		4
.L_226:
        /*0448*/ 	.word	index@(_ZN2at6native29vectorized_elementwise_kernelILi8EZZZNS0_17acosh_kernel_cudaERNS_18TensorIteratorBaseEENKUlvE0_clEvENKUlvE0_clEvEUlfE_St5arrayIPcLm2EEEEviT0_T1_)
        /*044c*/ 	.word	0x00000020


	//----- nvinfo : EIATTR_FRAME_SIZE
	.align		4
.L_227:
        /*0450*/ 	.byte	0x04, 0x11
        /*0452*/ 	.short	(.L_229 - .L_228)
	.align		4
.L_228:
        /*0454*/ 	.word	index@(_ZN2at6native29vectorized_elementwise_kernelILi8EZZZNS0_17acosh_kernel_cudaERNS_18TensorIteratorBaseEENKUlvE0_clEvENKUlvE0_clEvEUlfE_St5arrayIPcLm2EEEEviT0_T1_)
        /*0458*/ 	.word	0x00000000


	//----- nvinfo : EIATTR_REGCOUNT
	.align		4
.L_229:
        /*045c*/ 	.byte	0x04, 0x2f
        /*045e*/ 	.short	(.L_231 - .L_230)
	.align		4
.L_230:
        /*0460*/ 	.word	index@(_ZN2at6native29vectorized_elementwise_kernelILi4EZZZNS0_17acosh_kernel_cudaERNS_18TensorIteratorBaseEENKUlvE0_clEvENKUlvE0_clEvEUlfE_St5arrayIPcLm2EEEEviT0_T1_)
        /*0464*/ 	.word	0x00000020


	//----- nvinfo : EIATTR_FRAME_SIZE
	.align		4
.L_231:
        /*0468*/ 	.byte	0x04, 0x11
        /*046a*/ 	.short	(.L_233 - .L_232)
	.align		4
.L_232:
        /*046c*/ 	.word	index@(_ZN2at6native29vectorized_elementwise_kernelILi4EZZZNS0_17acosh_kernel_cudaERNS_18TensorIteratorBaseEENKUlvE0_clEvENKUlvE0_clEvEUlfE_St5arrayIPcLm2EEEEviT0_T1_)
        /*0470*/ 	.word	0x00000000


	//----- nvinfo : EIATTR_REGCOUNT
	.align		4
.L_233:
        /*0474*/ 	.byte	0x04, 0x2f
        /*0476*/ 	.short	(.L_235 - .L_234)
	.align		4
.L_234:
        /*0478*/ 	.word	index@(_ZN2at6native29vectorized_elementwise_kernelILi2EZZZNS0_17acosh_kernel_cudaERNS_18TensorIteratorBaseEENKUlvE0_clEvENKUlvE0_clEvEUlfE_St5arrayIPcLm2EEEEviT0_T1_)
        /*047c*/ 	.word	0x00000020


	//----- nvinfo : EIATTR_FRAME_SIZE
	.align		4
.L_235:
        /*0480*/ 	.byte	0x04, 0x11
        /*0482*/ 	.short	(.L_237 - .L_236)
	.align		4
.L_236:
        /*0484*/ 	.word	index@(_ZN2at6native29vectorized_elementwise_kernelILi2EZZZNS0_17acosh_kernel_cudaERNS_18TensorIteratorBaseEENKUlvE0_clEvENKUlvE0_clEvEUlfE_St5arrayIPcLm2EEEEviT0_T1_)
        /*0488*/ 	.word	0x00000000


	//----- nvinfo : EIATTR_REGCOUNT
	.align		4
.L_237:
        /*048c*/ 	.byte	0x04, 0x2f
        /*048e*/ 	.short	(.L_239 - .L_238)
	.align		4
.L_238:
        /*0490*/ 	.word	index@(_ZN2at6native27unrolled_elementwise_kernelIZZZNS0_17acosh_kernel_cudaERNS_18TensorIteratorBaseEENKUlvE0_clEvENKUlvE0_clEvEUlfE_St5arrayIPcLm2EELi4E23TrivialOffsetCalculatorILi1EjESB_NS0_6memory15LoadWithoutCastENSC_16StoreWithoutCastEEEviT_T0_T2_T3_T4_T5_)
        /*0494*/ 	.word	0x00000016


	//----- nvinfo : EIATTR_FRAME_SIZE
	.align		4
.L_239:
        /*0498*/ 	.byte	0x04, 0x11
        /*049a*/ 	.short	(.L_241 - .L_240)
	.align		4
.L_240:
        /*049c*/ 	.word	index@(_ZN2at6native27unrolled_elementwise_kernelIZZZNS0_17acosh_kernel_cudaERNS_18TensorIteratorBaseEENKUlvE0_clEvENKUlvE0_clEvEUlfE_St5arrayIPcLm2EELi4E23TrivialOffsetCalculatorILi1EjESB_NS0_6memory15LoadWithoutCastENSC_16StoreWithoutCastEEEviT_T0_T2_T3_T4_T5_)
        /*04a0*/ 	.word	0x00000000


	//----- nvinfo : EIATTR_REGCOUNT
	.align		4
.L_241:
        /*04a4*/ 	.byte	0x04, 0x2f
        /*04a6*/ 	.short	(.L_243 - .L_242)
	.align		4
.L_242:
        /*04a8*/ 	.word	index@(_ZN2at6native18elementwise_kernelILi128ELi2EZNS0_22gpu_kernel_impl_nocastIZZZNS0_17acosh_kernel_cudaERNS_18TensorIteratorBaseEENKUlvE0_clEvENKUlvE0_clEvEUlfE_EEvS4_RKT_EUliE_EEviT1_)
        /*04ac*/ 	.word	0x00000012


	//----- nvinfo : EIATTR_FRAME_SIZE
	.align		4
.L_243:
        /*04b0*/ 	.byte	0x04, 0x11
        /*04b2*/ 	.short	(.L_245 - .L_244)
	.align		4
.L_244:
        /*04b4*/ 	.word	index@(_ZN2at6native18elementwise_kernelILi128ELi2EZNS0_22gpu_kernel_impl_nocastIZZZNS0_17acosh_kernel_cudaERNS_18TensorIteratorBaseEENKUlvE0_clEvENKUlvE0_clEvEUlfE_EEvS4_RKT_EUliE_EEviT1_)
        /*04b8*/ 	.word	0x00000000


	//----- nvinfo : EIATTR_REGCOUNT
	.align		4
.L_245:
        /*04bc*/ 	.byte	0x04, 0x2f
        /*04be*/ 	.short	(.L_247 - .L_246)
	.align		4
.L_246:
        /*04c0*/ 	.word	index@(_ZN2at6native27unrolled_elementwise_kernelIZZZNS0_17acosh_kernel_cudaERNS_18TensorIteratorBaseEENKUlvE0_clEvENKUlvE0_clEvEUlfE_St5arrayIPcLm2EELi4E23TrivialOffsetCalculatorILi1EjESB_NS0_6memory12LoadWithCastILi1EEENSC_13StoreWithCastILi1EEEEEviT_T0_T2_T3_T4_T5_)
        /*04c4*/ 	.word	0x0000001d


	//----- nvinfo : EIATTR_FRAME_SIZE
	.align		4
.L_247:
        /*04c8*/ 	.byte	0x04, 0x11
        /*04ca*/ 	.short	(.L_249 - .L_248)
	.align		4
.L_248:
        /*04cc*/ 	.word	index@(_ZN2at6native27unrolled_elementwise_kernelIZZZNS0_17acosh_kernel_cudaERNS_18TensorIteratorBaseEENKUlvE0_clEvENKUlvE0_clEvEUlfE_St5arrayIPcLm2EELi4E23TrivialOffsetCalculatorILi1EjESB_NS0_6memory12LoadWithCastILi1EEENSC_13StoreWithCastILi1EEEEEviT_T0_T2_T3_T4_T5_)
        /*04d0*/ 	.word	0x00000000


	//----- nvinfo : EIATTR_REGCOUNT
	.align		4
.L_249:
        /*04d4*/ 	.byte	0x04, 0x2f
        /*04d6*/ 	.short	(.L_251 - .L_250)
	.align		4
.L_250:
        /*04d8*/ 	.word	index@(_ZN2at6native18elementwise_kernelILi128ELi4EZNS0_15gpu_kernel_implIZZZNS0_17acosh_kernel_cudaERNS_18TensorIteratorBaseEENKUlvE0_clEvENKUlvE0_clEvEUlfE_EEvS4_RKT_EUliE_EEviT1_)
        /*04dc*/ 	.word	0x0000001a


	//----- nvinfo : EIATTR_FRAME_SIZE
	.align		4
.L_251:
        /*04e0*/ 	.byte	0x04, 0x11
        /*04e2*/ 	.short	(.L_253 - .L_252)
	.align		4
.L_252:
        /*04e4*/ 	.word	index@(_ZN2at6native18elementwise_kernelILi128ELi4EZNS0_15gpu_kernel_implIZZZNS0_17acosh_kernel_cudaERNS_18TensorIteratorBaseEENKUlvE0_clEvENKUlvE0_clEvEUlfE_EEvS4_RKT_EUliE_EEviT1_)
        /*04e8*/ 	.word	0x00000000


	//----- nvinfo : EIATTR_REGCOUNT
	.align		4
.L_253:
        /*04ec*/ 	.byte	0x04, 0x2f
        /*04ee*/ 	.short	(.L_255 - .L_254)
	.align		4
.L_254:
        /*04f0*/ 	.word	index@(_ZN2at6native29vectorized_elementwise_kernelILi8EZZZNS0_17acosh_kernel_cudaERNS_18TensorIteratorBaseEENKUlvE0_clEvENKUlvE1_clEvEUlN3c104HalfEE_St5arrayIPcLm2EEEEviT0_T1_)
        /*04f4*/ 	.word	0x00000020


	//----- nvinfo : EIATTR_FRAME_SIZE
	.align		4
.L_255:
        /*04f8*/ 	.byte	0x04, 0x11
        /*04fa*/ 	.short	(.L_257 - .L_256)
	.align		4
.L_256:
        /*04fc*/ 	.word	index@(_ZN2at6native29vectorized_elementwise_kernelILi8EZZZNS0_17acosh_kernel_cudaERNS_18TensorIteratorBaseEENKUlvE0_clEvENKUlvE1_clEvEUlN3c104HalfEE_St5arrayIPcLm2EEEEviT0_T1_)
        /*0500*/ 	.word	0x00000000


	//----- nvinfo : EIATTR_REGCOUNT
	.align		4
.L_257:
        /*0504*/ 	.byte	0x04, 0x2f
        /*0506*/ 	.short	(.L_259 - .L_258)
	.align		4
.L_258:
        /*0508*/ 	.word	index@(_ZN2at6native29vectorized_elementwise_kernelILi4EZZZNS0_17acosh_kernel_cudaERNS_18TensorIteratorBaseEENKUlvE0_clEvENKUlvE1_clEvEUlN3c104HalfEE_St5arrayIPcLm2EEEEviT0_T1_)
        /*050c*/ 	.word	0x00000020


	//----- nvinfo : EIATTR_FRAME_SIZE
	.align		4
.L_259:
        /*0510*/ 	.byte	0x04, 0x11
        /*0512*/ 	.short	(.L_261 - .L_260)
	.align		4
.L_260:
        /*0514*/ 	.word	index@(_ZN2at6native29vectorized_elementwise_kernelILi4EZZZNS0_17acosh_kernel_cudaERNS_18TensorIteratorBaseEENKUlvE0_clEvENKUlvE1_clEvEUlN3c104HalfEE_St5arrayIPcLm2EEEEviT0_T1_)
        /*0518*/ 	.word	0x00000000


	//----- nvinfo : EIATTR_REGCOUNT
	.align		4
.L_261:
        /*051c*/ 	.byte	0x04, 0x2f
        /*051e*/ 	.short	(.L_263 - .L_262)
	.align		4
.L_262:
        /*0520*/ 	.word	index@(_ZN2at6native29vectorized_elementwise_kernelILi2EZZZNS0_17acosh_kernel_cudaERNS_18TensorIteratorBaseEENKUlvE0_clEvENKUlvE1_clEvEUlN3c104HalfEE_St5arrayIPcLm2EEEEviT0_T1_)
        /*0524*/ 	.word	0x00000020


	//----- nvinfo : EIATTR_FRAME_SIZE
	.align		4
.L_263:
        /*0528*/ 	.byte	0x04, 0x11
        /*052a*/ 	.short	(.L_265 - .L_264)
	.align		4
.L_264:
        /*052c*/ 	.word	index@(_ZN2at6native29vectorized_elementwise_kernelILi2EZZZNS0_17acosh_kernel_cudaERNS_18TensorIteratorBaseEENKUlvE0_clEvENKUlvE1_clEvEUlN3c104HalfEE_St5arrayIPcLm2EEEEviT0_T1_)
        /*0530*/ 	.word	0x00000000


	//----- nvinfo : EIATTR_REGCOUNT
	.align		4
.L_265:
        /*0534*/ 	.byte	0x04, 0x2f
        /*0536*/ 	.short	(.L_267 - .L_266)
	.align		4
.L_266:
        /*0538*/ 	.word	index@(_ZN2at6native27unrolled_elementwise_kernelIZZZNS0_17acosh_kernel_cudaERNS_18TensorIteratorBaseEENKUlvE0_clEvENKUlvE1_clEvEUlN3c104HalfEE_St5arrayIPcLm2EELi4E23TrivialOffsetCalculatorILi1EjESD_NS0_6memory15LoadWithoutCastENSE_16StoreWithoutCastEEEviT_T0_T2_T3_T4_T5_)
        /*053c*/ 	.word	0x00000016


	//----- nvinfo : EIATTR_FRAME_SIZE
	.align		4
.L_267:
        /*0540*/ 	.byte	0x04, 0x11
        /*0542*/ 	.short	(.L_269 - .L_268)
	.align		4
.L_268:
        /*0544*/ 	.word	index@(_ZN2at6native27unrolled_elementwise_kernelIZZZNS0_17acosh_kernel_cudaERNS_18TensorIteratorBaseEENKUlvE0_clEvENKUlvE1_clEvEUlN3c104HalfEE_St5arrayIPcLm2EELi4E23TrivialOffsetCalculatorILi1EjESD_NS0_6memory15LoadWithoutCastENSE_16StoreWithoutCastEEEviT_T0_T2_T3_T4_T5_)
        /*0548*/ 	.word	0x00000000


	//----- nvinfo : EIATTR_REGCOUNT
	.align		4
.L_269:
        /*054c*/ 	.byte	0x04, 0x2f
        /*054e*/ 	.short	(.L_271 - .L_270)
	.align		4
.L_270:
        /*0550*/ 	.word	index@(_ZN2at6native18elementwise_kernelILi128ELi4EZNS0_22gpu_kernel_impl_nocastIZZZNS0_17acosh_kernel_cudaERNS_18TensorIteratorBaseEENKUlvE0_clEvENKUlvE1_clEvEUlN3c104HalfEE_EEvS4_RKT_EUliE_EEviT1_)
        /*0554*/ 	.word	0x00000012


	//----- nvinfo : EIATTR_FRAME_SIZE
	.align		4
.L_271:
        /*0558*/ 	.byte	0x04, 0x11
        /*055a*/ 	.short	(.L_273 - .L_272)
	.align		4
.L_272:
        /*055c*/ 	.word	index@(_ZN2at6native18elementwise_kernelILi128ELi4EZNS0_22gpu_kernel_impl_nocastIZZZNS0_17acosh_kernel_cudaERNS_18TensorIteratorBaseEENKUlvE0_clEvENKUlvE1_clEvEUlN3c104HalfEE_EEvS4_RKT_EUliE_EEviT1_)
        /*0560*/ 	.word	0x00000000


	//----- nvinfo : EIATTR_REGCOUNT
	.align		4
.L_273:
        /*0564*/ 	.byte	0x04, 0x2f
        /*0566*/ 	.short	(.L_275 - .L_274)
	.align		4
.L_274:
        /*0568*/ 	.word	index@(_ZN2at6native27unrolled_elementwise_kernelIZZZNS0_17acosh_kernel_cudaERNS_18TensorIteratorBaseEENKUlvE0_clEvENKUlvE1_clEvEUlN3c104HalfEE_St5arrayIPcLm2EELi4E23TrivialOffsetCalculatorILi1EjESD_NS0_6memory12LoadWithCastILi1EEENSE_13StoreWithCastILi1EEEEEviT_T0_T2_T3_T4_T5_)
        /*056c*/ 	.word	0x0000001c


	//----- nvinfo : EIATTR_FRAME_SIZE
	.align		4
.L_275:
        /*0570*/ 	.byte	0x04, 0x11
        /*0572*/ 	.short	(.L_277 - .L_276)
	.align		4
.L_276:
        /*0574*/ 	.word	index@(_ZN2at6native27unrolled_elementwise_kernelIZZZNS0_17acosh_kernel_cudaERNS_18TensorIteratorBaseEENKUlvE0_clEvENKUlvE1_clEvEUlN3c104HalfEE_St5arrayIPcLm2EELi4E23TrivialOffsetCalculatorILi1EjESD_NS0_6memory12LoadWithCastILi1EEENSE_13StoreWithCastILi1EEEEEviT_T0_T2_T3_T4_T5_)
        /*0578*/ 	.word	0x00000000


	//----- nvinfo : EIATTR_REGCOUNT
	.align		4
.L_277:
        /*057c*/ 	.byte	0x04, 0x2f
        /*057e*/ 	.short	(.L_279 - .L_278)
	.align		4
.L_278:
        /*0580*/ 	.word	index@(_ZN2at6native18elementwise_kernelILi128ELi4EZNS0_15gpu_kernel_implIZZZNS0_17acosh_kernel_cudaERNS_18TensorIteratorBaseEENKUlvE0_clEvENKUlvE1_clEvEUlN3c104HalfEE_EEvS4_RKT_EUliE_EEviT1_)
        /*0584*/ 	.word	0x0000001a


	//----- nvinfo : EIATTR_FRAME_SIZE
	.align		4
.L_279:
        /*0588*/ 	.byte	0x04, 0x11
        /*058a*/ 	.short	(.L_281 - .L_280)
	.align		4
.L_280:
        /*058c*/ 	.word	index@(_ZN2at6native18elementwise_kernelILi128ELi4EZNS0_15gpu_kernel_implIZZZNS0_17acosh_kernel_cudaERNS_18TensorIteratorBaseEENKUlvE0_clEvENKUlvE1_clEvEUlN3c104HalfEE_EEvS4_RKT_EUliE_EEviT1_)
        /*0590*/ 	.word	0x00000000


	//----- nvinfo : EIATTR_REGCOUNT
	.align		4
.L_281:
        /*0594*/ 	.byte	0x04, 0x2f
        /*0596*/ 	.short	(.L_283 - .L_282)
	.align		4
.L_282:
        /*0598*/ 	.word	index@(_ZN2at6native29vectorized_elementwise_kernelILi8EZZZNS0_17acosh_kernel_cudaERNS_18TensorIteratorBaseEENKUlvE0_clEvENKUlvE2_clEvEUlN3c108BFloat16EE_St5arrayIPcLm2EEEEviT0_T1_)
        /*059c*/ 	.word	0x00000020


	//----- nvinfo : EIATTR_FRAME_SIZE
	.align		4
.L_283:
        /*05a0*/ 	.byte	0x04, 0x11
        /*05a2*/ 	.short	(.L_285 - .L_284)
	.align		4
.L_284:
        /*05a4*/ 	.word	index@(_ZN2at6native29vectorized_elementwise_kernelILi8EZZZNS0_17acosh_kernel_cudaERNS_18TensorIteratorBaseEENKUlvE0_clEvENKUlvE2_clEvEUlN3c108BFloat16EE_St5arrayIPcLm2EEEEviT0_T1_)
        /*05a8*/ 	.word	0x00000000


	//----- nvinfo : EIATTR_REGCOUNT
	.align		4
.L_285:
        /*05ac*/ 	.byte	0x04, 0x2f
        /*05ae*/ 	.short	(.L_287 - .L_286)
	.align		4
.L_286:
        /*05b0*/ 	.word	index@(_ZN2at6native29vectorized_elementwise_kernelILi4EZZZNS0_17acosh_kernel_cudaERNS_18TensorIteratorBaseEENKUlvE0_clEvENKUlvE2_clEvEUlN3c108BFloat16EE_St5arrayIPcLm2EEEEviT0_T1_)
        /*05b4*/ 	.word	0x00000020


	//----- nvinfo : EIATTR_FRAME_SIZE
	.align		4
.L_287:
        /*05b8*/ 	.byte	0x04, 0x11
        /*05ba*/ 	.short	(.L_289 - .L_288)
	.align		4
.L_288:
        /*05bc*/ 	.word	index@(_ZN2at6native29vectorized_elementwise_kernelILi4EZZZNS0_17acosh_kernel_cudaERNS_18TensorIteratorBaseEENKUlvE0_clEvENKUlvE2_clEvEUlN3c108BFloat16EE_St5arrayIPcLm2EEEEviT0_T1_)
        /*05c0*/ 	.word	0x00000000


	//----- nvinfo : EIATTR_REGCOUNT
	.align		4
.L_289:
        /*05c4*/ 	.byte	0x04, 0x2f
        /*05c6*/ 	.short	(.L_291 - .L_290)
	.align		4
.L_290:
        /*05c8*/ 	.word	index@(_ZN2at6native29vectorized_elementwise_kernelILi2EZZZNS0_17acosh_kernel_cudaERNS_18TensorIteratorBaseEENKUlvE0_clEvENKUlvE2_clEvEUlN3c108BFloat16EE_St5arrayIPcLm2EEEEviT0_T1_)
        /*05cc*/ 	.word	0x00000020


	//----- nvinfo : EIATTR_FRAME_SIZE
	.align		4
.L_291:
        /*05d0*/ 	.byte	0x04, 0x11
        /*05d2*/ 	.short	(.L_293 - .L_292)
	.align		4
.L_292:
        /*05d4*/ 	.word	index@(_ZN2at6native29vectorized_elementwise_kernelILi2EZZZNS0_17acosh_kernel_cudaERNS_18TensorIteratorBaseEENKUlvE0_clEvENKUlvE2_clEvEUlN3c108BFloat16EE_St5arrayIPcLm2EEEEviT0_T1_)
        /*05d8*/ 	.word	0x00000000


	//----- nvinfo : EIATTR_REGCOUNT
	.align		4
.L_293:
        /*05dc*/ 	.byte	0x04, 0x2f
        /*05de*/ 	.short	(.L_295 - .L_294)
	.align		4
.L_294:
        /*05e0*/ 	.word	index@(_ZN2at6native27unrolled_elementwise_kernelIZZZNS0_17acosh_kernel_cudaERNS_18TensorIteratorBaseEENKUlvE0_clEvENKUlvE2_clEvEUlN3c108BFloat16EE_St5arrayIPcLm2EELi4E23TrivialOffsetCalculatorILi1EjESD_NS0_6memory15LoadWithoutCastENSE_16StoreWithoutCastEEEviT_T0_T2_T3_T4_T5_)
        /*05e4*/ 	.word	0x00000016


	//----- nvinfo : EIATTR_FRAME_SIZE
	.align		4
.L_295:
        /*05e8*/ 	.byte	0x04, 0x11
        /*05ea*/ 	.short	(.L_297 - .L_296)
	.align		4
.L_296:
        /*05ec*/ 	.word	index@(_ZN2at6native27unrolled_elementwise_kernelIZZZNS0_17acosh_kernel_cudaERNS_18TensorIteratorBaseEENKUlvE0_clEvENKUlvE2_clEvEUlN3c108BFloat16EE_St5arrayIPcLm2EELi4E23TrivialOffsetCalculatorILi1EjESD_NS0_6memory15LoadWithoutCastENSE_16StoreWithoutCastEEEviT_T0_T2_T3_T4_T5_)
        /*05f0*/ 	.word	0x00000000


	//----- nvinfo : EIATTR_REGCOUNT
	.align		4
.L_297:
        /*05f4*/ 	.byte	0x04, 0x2f
        /*05f6*/ 	.short	(.L_299 - .L_298)
	.align		4
.L_298:
        /*05f8*/ 	.word	index@(_ZN2at6native18elementwise_kernelILi128ELi4EZNS0_22gpu_kernel_impl_nocastIZZZNS0_17acosh_kernel_cudaERNS_18TensorIteratorBaseEENKUlvE0_clEvENKUlvE2_clEvEUlN3c108BFloat16EE_EEvS4_RKT_EUliE_EEviT1_)
        /*05fc*/ 	.word	0x00000012


	//----- nvinfo : EIATTR_FRAME_SIZE
	.align		4
.L_299:
        /*0600*/ 	.byte	0x04, 0x11
        /*0602*/ 	.short	(.L_301 - .L_300)
	.align		4
.L_300:
        /*0604*/ 	.word	index@(_ZN2at6native18elementwise_kernelILi128ELi4EZNS0_22gpu_kernel_impl_nocastIZZZNS0_17acosh_kernel_cudaERNS_18TensorIteratorBaseEENKUlvE0_clEvENKUlvE2_clEvEUlN3c108BFloat16EE_EEvS4_RKT_EUliE_EEviT1_)
        /*0608*/ 	.word	0x00000000


	//----- nvinfo : EIATTR_REGCOUNT
	.align		4
.L_301:
        /*060c*/ 	.byte	0x04, 0x2f
        /*060e*/ 	.short	(.L_303 - .L_302)
	.align		4
.L_302:
        /*0610*/ 	.word	index@(_ZN2at6native27unrolled_elementwise_kernelIZZZNS0_17acosh_kernel_cudaERNS_18TensorIteratorBaseEENKUlvE0_clEvENKUlvE2_clEvEUlN3c108BFloat16EE_St5arrayIPcLm2EELi4E23TrivialOffsetCalculatorILi1EjESD_NS0_6memory12LoadWithCastILi1EEENSE_13StoreWithCastILi1EEEEEviT_T0_T2_T3_T4_T5_)
        /*0614*/ 	.word	0x0000001c


	//----- nvinfo : EIATTR_FRAME_SIZE
	.align		4
.L_303:
        /*0618*/ 	.byte	0x04, 0x11
        /*061a*/ 	.short	(.L_305 - .L_304)
	.align		4
.L_304:
        /*061c*/ 	.word	index@(_ZN2at6native27unrolled_elementwise_kernelIZZZNS0_17acosh_kernel_cudaERNS_18TensorIteratorBaseEENKUlvE0_clEvENKUlvE2_clEvEUlN3c108BFloat16EE_St5arrayIPcLm2EELi4E23TrivialOffsetCalculatorILi1EjESD_NS0_6memory12LoadWithCastILi1EEENSE_13StoreWithCastILi1EEEEEviT_T0_T2_T3_T4_T5_)
        /*0620*/ 	.word	0x00000000


	//----- nvinfo : EIATTR_REGCOUNT
	.align		4
.L_305:
        /*0624*/ 	.byte	0x04, 0x2f
        /*0626*/ 	.short	(.L_307 - .L_306)
	.align		4
.L_306:
        /*0628*/ 	.word	index@(_ZN2at6native18elementwise_kernelILi128ELi4EZNS0_15gpu_kernel_implIZZZNS0_17acosh_kernel_cudaERNS_18TensorIteratorBaseEENKUlvE0_clEvENKUlvE2_clEvEUlN3c108BFloat16EE_EEvS4_RKT_EUliE_EEviT1_)
        /*062c*/ 	.word	0x0000001a


	//----- nvinfo : EIATTR_FRAME_SIZE
	.align		4
.L_307:
        /*0630*/ 	.byte	0x04, 0x11
        /*0632*/ 	.short	(.L_309 - .L_308)
	.align		4
.L_308:
        /*0634*/ 	.word	index@(_ZN2at6native18elementwise_kernelILi128ELi4EZNS0_15gpu_kernel_implIZZZNS0_17acosh_kernel_cudaERNS_18TensorIteratorBaseEENKUlvE0_clEvENKUlvE2_clEvEUlN3c108BFloat16EE_EEvS4_RKT_EUliE_EEviT1_)
        /*0638*/ 	.word	0x00000000


	//----- nvinfo : EIATTR_MIN_STACK_SIZE
	.align		4
.L_309:
        /*063c*/ 	.byte	0x04, 0x12
        /*063e*/ 	.short	(.L_311 - .L_310)
	.align		4
.L_310:
        /*0640*/ 	.word	index@(_ZN2at6native18elementwise_kernelILi128ELi4EZNS0_15gpu_kernel_implIZZZNS0_17acosh_kernel_cudaERNS_18TensorIteratorBaseEENKUlvE0_clEvENKUlvE2_clEvEUlN3c108BFloat16EE_EEvS4_RKT_EUliE_EEviT1_)
        /*0644*/ 	.word	0x00000000


	//----- nvinfo : EIATTR_MIN_STACK_SIZE
	.align		4
.L_311:
        /*0648*/ 	.byte	0x04, 0x12
        /*064a*/ 	.short	(.L_313 - .L_312)
	.align		4
.L_312:
        /*064c*/ 	.word	index@(_ZN2at6native27unrolled_elementwise_kernelIZZZNS0_17acosh_kernel_cudaERNS_18TensorIteratorBaseEENKUlvE0_clEvENKUlvE2_clEvEUlN3c108BFloat16EE_St5arrayIPcLm2EELi4E23TrivialOffsetCalculatorILi1EjESD_NS0_6memory12LoadWithCastILi1EEENSE_13StoreWithCastILi1EEEEEviT_T0_T2_T3_T4_T5_)
        /*0650*/ 	.word	0x00000000


	//----- nvinfo : EIATTR_MIN_STACK_SIZE
	.align		4
.L_313:
        /*0654*/ 	.byte	0x04, 0x12
        /*0656*/ 	.short	(.L_315 - .L_314)
	.align		4
.L_314:
        /*0658*/ 	.word	index@(_ZN2at6native18elementwise_kernelILi128ELi4EZNS0_22gpu_kernel_impl_nocastIZZZNS0_17acosh_kernel_cudaERNS_18TensorIteratorBaseEENKUlvE0_clEvENKUlvE2_clEvEUlN3c108BFloat16EE_EEvS4_RKT_EUliE_EEviT1_)
        /*065c*/ 	.word	0x00000000


	//----- nvinfo : EIATTR_MIN_STACK_SIZE
	.align		4
.L_315:
        /*0660*/ 	.byte	0x04, 0x12
        /*0662*/ 	.short	(.L_317 - .L_316)
	.align		4
.L_316:
        /*0664*/ 	.word	index@(_ZN2at6native27unrolled_elementwise_kernelIZZZNS0_17acosh_kernel_cudaERNS_18TensorIteratorBaseEENKUlvE0_clEvENKUlvE2_clEvEUlN3c108BFloat16EE_St5arrayIPcLm2EELi4E23TrivialOffsetCalculatorILi1EjESD_NS0_6memory15LoadWithoutCastENSE_16StoreWithoutCastEEEviT_T0_T2_T3_T4_T5_)
        /*0668*/ 	.word	0x00000000


	//----- nvinfo : EIATTR_MIN_STACK_SIZE
	.align		4
.L_317:
        /*066c*/ 	.byte	0x04, 0x12
        /*066e*/ 	.short	(.L_319 - .L_318)
	.align		4
.L_318:
        /*0670*/ 	.word	index@(_ZN2at6native29vectorized_elementwise_kernelILi2EZZZNS0_17acosh_kernel_cudaERNS_18TensorIteratorBaseEENKUlvE0_clEvENKUlvE2_clEvEUlN3c108BFloat16EE_St5arrayIPcLm2EEEEviT0_T1_)
        /*0674*/ 	.word	0x00000000


	//----- nvinfo : EIATTR_MIN_STACK_SIZE
	.align		4
.L_319:
        /*0678*/ 	.byte	0x04, 0x12
        /*067a*/ 	.short	(.L_321 - .L_320)
	.align		4
.L_320:
        /*067c*/ 	.word	index@(_ZN2at6native29vectorized_elementwise_kernelILi4EZZZNS0_17acosh_kernel_cudaERNS_18TensorIteratorBaseEENKUlvE0_clEvENKUlvE2_clEvEUlN3c108BFloat16EE_St5arrayIPcLm2EEEEviT0_T1_)
        /*0680*/ 	.word	0x00000000


	//----- nvinfo : EIATTR_MIN_STACK_SIZE
	.align		4
.L_321:
        /*0684*/ 	.byte	0x04, 0x12
        /*0686*/ 	.short	(.L_323 - .L_322)
	.align		4
.L_322:
        /*0688*/ 	.word	index@(_ZN2at6native29vectorized_elementwise_kernelILi8EZZZNS0_17acosh_kernel_cudaERNS_18TensorIteratorBaseEENKUlvE0_clEvENKUlvE2_clEvEUlN3c108BFloat16EE_St5arrayIPcLm2EEEEviT0_T1_)
        /*068c*/ 	.word	0x00000000


	//----- nvinfo : EIATTR_MIN_STACK_SIZE
	.align		4
.L_323:
        /*0690*/ 	.byte	0x04, 0x12
        /*0692*/ 	.short	(.L_325 - .L_324)
	.align		4
.L_324:
        /*0694*/ 	.word	index@(_ZN2at6native18elementwise_kernelILi128ELi4EZNS0_15gpu_kernel_implIZZZNS0_17acosh_kernel_cudaERNS_18TensorIteratorBaseEENKUlvE0_clEvENKUlvE1_clEvEUlN3c104HalfEE_EEvS4_RKT_EUliE_EEviT1_)
        /*0698*/ 	.word	0x00000000


	//----- nvinfo : EIATTR_MIN_STACK_SIZE
	.align		4
.L_325:
        /*069c*/ 	.byte	0x04, 0x12
        /*069e*/ 	.short	(.L_327 - .L_326)
	.align		4
.L_326:
        /*06a0*/ 	.word	index@(_ZN2at6native27unrolled_elementwise_kernelIZZZNS0_17acosh_kernel_cudaERNS_18TensorIteratorBaseEENKUlvE0_clEvENKUlvE1_clEvEUlN3c104HalfEE_St5arrayIPcLm2EELi4E23TrivialOffsetCalculatorILi1EjESD_NS0_6memory12LoadWithCastILi1EEENSE_13StoreWithCastILi1EEEEEviT_T0_T2_T3_T4_T5_)
        /*06a4*/ 	.word	0x00000000


	//----- nvinfo : EIATTR_MIN_STACK_SIZE
	.align		4
.L_327:
        /*06a8*/ 	.byte	0x04, 0x12
        /*06aa*/ 	.short	(.L_329 - .L_328)
	.align		4
.L_328:
        /*06ac*/ 	.word	index@(_ZN2at6native18elementwise_kernelILi128ELi4EZNS0_22gpu_kernel_impl_nocastIZZZNS0_17acosh_kernel_cudaERNS_18TensorIteratorBaseEENKUlvE0_clEvENKUlvE1_clEvEUlN3c104HalfEE_EEvS4_RKT_EUliE_EEviT1_)
        /*06b0*/ 	.word	0x00000000


	//----- nvinfo : EIATTR_MIN_STACK_SIZE
	.align		4
.L_329:
        /*06b4*/ 	.byte	0x04, 0x12
        /*06b6*/ 	.short	(.L_331 - .L_330)
	.align		4
.L_330:
        /*06b8*/ 	.word	index@(_ZN2at6native27unrolled_elementwise_kernelIZZZNS0_17acosh_kernel_cudaERNS_18TensorIteratorBaseEENKUlvE0_clEvENKUlvE1_clEvEUlN3c104HalfEE_St5arrayIPcLm2EELi4E23TrivialOffsetCalculatorILi1EjESD_NS0_6memory15LoadWithoutCastENSE_16StoreWithoutCastEEEviT_T0_T2_T3_T4_T5_)
        /*06bc*/ 	.word	0x00000000


	//----- nvinfo : EIATTR_MIN_STACK_SIZE
	.align		4
.L_331:
        /*06c0*/ 	.byte	0x04, 0x12
        /*06c2*/ 	.short	(.L_333 - .L_332)
	.align		4
.L_332:
        /*06c4*/ 	.word	index@(_ZN2at6native29vectorized_elementwise_kernelILi2EZZZNS0_17acosh_kernel_cudaERNS_18TensorIteratorBaseEENKUlvE0_clEvENKUlvE1_clEvEUlN3c104HalfEE_St5arrayIPcLm2EEEEviT0_T1_)
        /*06c8*/ 	.word	0x00000000


	//----- nvinfo : EIATTR_MIN_STACK_SIZE
	.align		4
.L_333:
        /*06cc*/ 	.byte	0x04, 0x12
        /*06ce*/ 	.short	(.L_335 - .L_334)
	.align		4
.L_334:
        /*06d0*/ 	.word	index@(_ZN2at6native29vectorized_elementwise_kernelILi4EZZZNS0_17acosh_kernel_cudaERNS_18TensorIteratorBaseEENKUlvE0_clEvENKUlvE1_clEvEUlN3c104HalfEE_St5arrayIPcLm2EEEEviT0_T1_)
        /*06d4*/ 	.word	0x00000000


	//----- nvinfo : EIATTR_MIN_STACK_SIZE
	.align		4
.L_335:
        /*06d8*/ 	.byte	0x04, 0x12
        /*06da*/ 	.short	(.L_337 - .L_336)
	.align		4
.L_336:
        /*06dc*/ 	.word	index@(_ZN2at6native29vectorized_elementwise_kernelILi8EZZZNS0_17acosh_kernel_cudaERNS_18TensorIteratorBaseEENKUlvE0_clEvENKUlvE1_clEvEUlN3c104HalfEE_St5arrayIPcLm2EEEEviT0_T1_)
        /*06e0*/ 	.word	0x00000000


	//----- nvinfo : EIATTR_MIN_STACK_SIZE
	.align		4
.L_337:
        /*06e4*/ 	.byte	0x04, 0x12
        /*06e6*/ 	.short	(.L_339 - .L_338)
	.align		4
.L_338:
        /*06e8*/ 	.word	index@(_ZN2at6native18elementwise_kernelILi128ELi4EZNS0_15gpu_kernel_implIZZZNS0_17acosh_kernel_cudaERNS_18TensorIteratorBaseEENKUlvE0_clEvENKUlvE0_clEvEUlfE_EEvS4_RKT_EUliE_EEviT1_)
        /*06ec*/ 	.word	0x00000000


	//----- nvinfo : EIATTR_MIN_STACK_SIZE
	.align		4
.L_339:
        /*06f0*/ 	.byte	0x04, 0x12
        /*06f2*/ 	.short	(.L_341 - .L_340)
	.align		4
.L_340:
        /*06f4*/ 	.word	index@(_ZN2at6native27unrolled_elementwise_kernelIZZZNS0_17acosh_kernel_cudaERNS_18TensorIteratorBaseEENKUlvE0_clEvENKUlvE0_clEvEUlfE_St5arrayIPcLm2EELi4E23TrivialOffsetCalculatorILi1EjESB_NS0_6memory12LoadWithCastILi1EEENSC_13StoreWithCastILi1EEEEEviT_T0_T2_T3_T4_T5_)
        /*06f8*/ 	.word	0x00000000


	//----- nvinfo : EIATTR_MIN_STACK_SIZE
	.align		4
.L_341:
        /*06fc*/ 	.byte	0x04, 0x12
        /*06fe*/ 	.short	(.L_343 - .L_342)
	.align		4
.L_342:
        /*0700*/ 	.word	index@(_ZN2at6native18elementwise_kernelILi128ELi2EZNS0_22gpu_kernel_impl_nocastIZZZNS0_17acosh_kernel_cudaERNS_18TensorIteratorBaseEENKUlvE0_clEvENKUlvE0_clEvEUlfE_EEvS4_RKT_EUliE_EEviT1_)
        /*0704*/ 	.word	0x00000000


	//----- nvinfo : EIATTR_MIN_STACK_SIZE
	.align		4
.L_343:
        /*0708*/ 	.byte	0x04, 0x12
        /*070a*/ 	.short	(.L_345 - .L_344)
	.align		4
.L_344:
        /*070c*/ 	.word	index@(_ZN2at6native27unrolled_elementwise_kernelIZZZNS0_17acosh_kernel_cudaERNS_18TensorIteratorBaseEENKUlvE0_clEvENKUlvE0_clEvEUlfE_St5arrayIPcLm2EELi4E23TrivialOffsetCalculatorILi1EjESB_NS0_6memory15LoadWithoutCastENSC_16StoreWithoutCastEEEviT_T0_T2_T3_T4_T5_)
        /*0710*/ 	.word	0x00000000


	//----- nvinfo : EIATTR_MIN_STACK_SIZE
	.align		4
.L_345:
        /*0714*/ 	.byte	0x04, 0x12
        /*0716*/ 	.short	(.L_347 - .L_346)
	.align		4
.L_346:
        /*0718*/ 	.word	index@(_ZN2at6native29vectorized_elementwise_kernelILi2EZZZNS0_17acosh_kernel_cudaERNS_18TensorIteratorBaseEENKUlvE0_clEvENKUlvE0_clEvEUlfE_St5arrayIPcLm2EEEEviT0_T1_)
        /*071c*/ 	.word	0x00000000


	//----- nvinfo : EIATTR_MIN_STACK_SIZE
	.align		4
.L_347:
        /*0720*/ 	.byte	0x04, 0x12
        /*0722*/ 	.short	(.L_349 - .L_348)
	.align		4
.L_348:
        /*0724*/ 	.word	index@(_ZN2at6native29vectorized_elementwise_kernelILi4EZZZNS0_17acosh_kernel_cudaERNS_18TensorIteratorBaseEENKUlvE0_clEvENKUlvE0_clEvEUlfE_St5arrayIPcLm2EEEEviT0_T1_)
        /*0728*/ 	.word	0x00000000


	//----- nvinfo : EIATTR_MIN_STACK_SIZE
	.align		4
.L_349:
        /*072c*/ 	.byte	0x04, 0x12
        /*072e*/ 	.short	(.L_351 - .L_350)
	.align		4
.L_350:
        /*0730*/ 	.word	index@(_ZN2at6native29vectorized_elementwise_kernelILi8EZZZNS0_17acosh_kernel_cudaERNS_18TensorIteratorBaseEENKUlvE0_clEvENKUlvE0_clEvEUlfE_St5arrayIPcLm2EEEEviT0_T1_)
        /*0734*/ 	.word	0x00000000


	//----- nvinfo : EIATTR_MIN_STACK_SIZE
	.align		4
.L_351:
        /*0738*/ 	.byte	0x04, 0x12
        /*073a*/ 	.short	(.L_353 - .L_352)
	.align		4
.L_352:
        /*073c*/ 	.word	index@(_ZN2at6native18elementwise_kernelILi128ELi4EZNS0_15gpu_kernel_implIZZZNS0_17acosh_kernel_cudaERNS_18TensorIteratorBaseEENKUlvE0_clEvENKUlvE_clEvEUldE_EEvS4_RKT_EUliE_EEviT1_)
        /*0740*/ 	.word	0x00000000


	//----- nvinfo : EIATTR_MIN_STACK_SIZE
	.align		4
.L_353:
        /*0744*/ 	.byte	0x04, 0x12
        /*0746*/ 	.short	(.L_355 - .L_354)
	.align		4
.L_354:
        /*0748*/ 	.word	index@(_ZN2at6native27unrolled_elementwise_kernelIZZZNS0_17acosh_kernel_cudaERNS_18TensorIteratorBaseEENKUlvE0_clEvENKUlvE_clEvEUldE_St5arrayIPcLm2EELi4E23TrivialOffsetCalculatorILi1EjESB_NS0_6memory12LoadWithCastILi1EEENSC_13StoreWithCastILi1EEEEEviT_T0_T2_T3_T4_T5_)
        /*074c*/ 	.word	0x00000000


	//----- nvinfo : EIATTR_MIN_STACK_SIZE
	.align		4
.L_355:
        /*0750*/ 	.byte	0x04, 0x12
        /*0752*/ 	.short	(.L_357 - .L_356)
	.align		4
.L_356:
        /*0754*/ 	.word	index@(_ZN2at6native18elementwise_kernelILi128ELi2EZNS0_22gpu_kernel_impl_nocastIZZZNS0_17acosh_kernel_cudaERNS_18TensorIteratorBaseEENKUlvE0_clEvENKUlvE_clEvEUldE_EEvS4_RKT_EUliE_EEviT1_)
        /*0758*/ 	.word	0x00000000


	//----- nvinfo : EIATTR_MIN_STACK_SIZE
	.align		4
.L_357:
        /*075c*/ 	.byte	0x04, 0x12
        /*075e*/ 	.short	(.L_359 - .L_358)
	.align		4
.L_358:
        /*0760*/ 	.word	index@(_ZN2at6native27unrolled_elementwise_kernelIZZZNS0_17acosh_kernel_cudaERNS_18TensorIteratorBaseEENKUlvE0_clEvENKUlvE_clEvEUldE_St5arrayIPcLm2EELi4E23TrivialOffsetCalculatorILi1EjESB_NS0_6memory15LoadWithoutCastENSC_16StoreWithoutCastEEEviT_T0_T2_T3_T4_T5_)
        /*0764*/ 	.word	0x00000000


	//----- nvinfo : EIATTR_MIN_STACK_SIZE
	.align		4
.L_359:
        /*0768*/ 	.byte	0x04, 0x12
        /*076a*/ 	.short	(.L_361 - .L_360)
	.align		4
.L_360:
        /*076c*/ 	.word	index@(_ZN2at6native29vectorized_elementwise_kernelILi2EZZZNS0_17acosh_kernel_cudaERNS_18TensorIteratorBaseEENKUlvE0_clEvENKUlvE_clEvEUldE_St5arrayIPcLm2EEEEviT0_T1_)
        /*0770*/ 	.word	0x00000000


	//----- nvinfo : EIATTR_MIN_STACK_SIZE
	.align		4
.L_361:
        /*0774*/ 	.byte	0x04, 0x12
        /*0776*/ 	.short	(.L_363 - .L_362)
	.align		4
.L_362:
        /*0778*/ 	.word	index@(_ZN2at6native29vectorized_elementwise_kernelILi4EZZZNS0_17acosh_kernel_cudaERNS_18TensorIteratorBaseEENKUlvE0_clEvENKUlvE_clEvEUldE_St5arrayIPcLm2EEEEviT0_T1_)
        /*077c*/ 	.word	0x00000000


	//----- nvinfo : EIATTR_MIN_STACK_SIZE
	.align		4
.L_363:
        /*0780*/ 	.byte	0x04, 0x12
        /*0782*/ 	.short	(.L_365 - .L_364)
	.align		4
.L_364:
        /*0784*/ 	.word	index@(_ZN2at6native29vectorized_elementwise_kernelILi8EZZZNS0_17acosh_kernel_cudaERNS_18TensorIteratorBaseEENKUlvE0_clEvENKUlvE_clEvEUldE_St5arrayIPcLm2EEEEviT0_T1_)
        /*0788*/ 	.word	0x00000000


	//----- nvinfo : EIATTR_MIN_STACK_SIZE
	.align		4
.L_365:
        /*078c*/ 	.byte	0x04, 0x12
        /*078e*/ 	.short	(.L_367 - .L_366)
	.align		4
.L_366:
        /*0790*/ 	.word	index@(_ZN2at6native18elementwise_kernelILi128ELi4EZNS0_15gpu_kernel_implIZZZNS0_17acosh_kernel_cudaERNS_18TensorIteratorBaseEENKUlvE_clEvENKUlvE1_clEvEUlN3c107complexINS7_4HalfEEEE_EEvS4_RKT_EUliE_EEviT1_)
        /*0794*/ 	.word	0x00000000


	//----- nvinfo : EIATTR_MIN_STACK_SIZE
	.align		4
.L_367:
        /*0798*/ 	.byte	0x04, 0x12
        /*079a*/ 	.short	(.L_369 - .L_368)
	.align		4
.L_368:
        /*079c*/ 	.word	index@(_ZN2at6native27unrolled_elementwise_kernelIZZZNS0_17acosh_kernel_cudaERNS_18TensorIteratorBaseEENKUlvE_clEvENKUlvE1_clEvEUlN3c107complexINS6_4HalfEEEE_St5arrayIPcLm2EELi4E23TrivialOffsetCalculatorILi1EjESF_NS0_6memory12LoadWithCastILi1EEENSG_13StoreWithCastILi1EEEEEviT_T0_T2_T3_T4_T5_)
        /*07a0*/ 	.word	0x00000000


	//----- nvinfo : EIATTR_MIN_STACK_SIZE
	.align		4
.L_369:
        /*07a4*/ 	.byte	0x04, 0x12
        /*07a6*/ 	.short	(.L_371 - .L_370)
	.align		4
.L_370:
        /*07a8*/ 	.word	index@(_ZN2at6native18elementwise_kernelILi128ELi2EZNS0_22gpu_kernel_impl_nocastIZZZNS0_17acosh_kernel_cudaERNS_18TensorIteratorBaseEENKUlvE_clEvENKUlvE1_clEvEUlN3c107complexINS7_4HalfEEEE_EEvS4_RKT_EUliE_EEviT1_)
        /*07ac*/ 	.word	0x00000000


	//----- nvinfo : EIATTR_MIN_STACK_SIZE
	.align		4
.L_371:
        /*07b0*/ 	.byte	0x04, 0x12
        /*07b2*/ 	.short	(.L_373 - .L_372)
	.align		4
.L_372:
        /*07b4*/ 	.word	index@(_ZN2at6native27unrolled_elementwise_kernelIZZZNS0_17acosh_kernel_cudaERNS_18TensorIteratorBaseEENKUlvE_clEvENKUlvE1_clEvEUlN3c107complexINS6_4HalfEEEE_St5arrayIPcLm2EELi4E23TrivialOffsetCalculatorILi1EjESF_NS0_6memory15LoadWithoutCastENSG_16StoreWithoutCastEEEviT_T0_T2_T3_T4_T5_)
        /*07b8*/ 	.word	0x00000000


	//----- nvinfo : EIATTR_MIN_STACK_SIZE
	.align		4
.L_373:
        /*07bc*/ 	.byte	0x04, 0x12
        /*07be*/ 	.short	(.L_375 - .L_374)
	.align		4
.L_374:
        /*07c0*/ 	.word	index@(_ZN2at6native29vectorized_elementwise_kernelILi2EZZZNS0_17acosh_kernel_cudaERNS_18TensorIteratorBaseEENKUlvE_clEvENKUlvE1_clEvEUlN3c107complexINS6_4HalfEEEE_St5arrayIPcLm2EEEEviT0_T1_)
        /*07c4*/ 	.word	0x00000000


	//----- nvinfo : EIATTR_MIN_STACK_SIZE
	.align		4
.L_375:
        /*07c8*/ 	.byte	0x04, 0x12
        /*07ca*/ 	.short	(.L_377 - .L_376)
	.align		4
.L_376:
        /*07cc*/ 	.word	index@(_ZN2at6native29vectorized_elementwise_kernelILi4EZZZNS0_17acosh_kernel_cudaERNS_18TensorIteratorBaseEENKUlvE_clEvENKUlvE1_clEvEUlN3c107complexINS6_4HalfEEEE_St5arrayIPcLm2EEEEviT0_T1_)
        /*07d0*/ 	.word	0x00000000


	//----- nvinfo : EIATTR_MIN_STACK_SIZE
	.align		4
.L_377:
        /*07d4*/ 	.byte	0x04, 0x12
        /*07d6*/ 	.short	(.L_379 - .L_378)
	.align		4
.L_378:
        /*07d8*/ 	.word	index@(_ZN2at6native29vectorized_elementwise_kernelILi8EZZZNS0_17acosh_kernel_cudaERNS_18TensorIteratorBaseEENKUlvE_clEvENKUlvE1_clEvEUlN3c107complexINS6_4HalfEEEE_St5arrayIPcLm2EEEEviT0_T1_)
        /*07dc*/ 	.word	0x00000000


	//----- nvinfo : EIATTR_MIN_STACK_SIZE
	.align		4
.L_379:
        /*07e0*/ 	.byte	0x04, 0x12
        /*07e2*/ 	.short	(.L_381 - .L_380)
	.align		4
.L_380:
        /*07e4*/ 	.word	index@(_ZN2at6native18elementwise_kernelILi128ELi4EZNS0_15gpu_kernel_implIZZZNS0_17acosh_kernel_cudaERNS_18TensorIteratorBaseEENKUlvE_clEvENKUlvE0_clEvEUlN3c107complexIfEEE_EEvS4_RKT_EUliE_EEviT1_)
        /*07e8*/ 	.word	0x00000000


	//----- nvinfo : EIATTR_MIN_STACK_SIZE
	.align		4
.L_381:
        /*07ec*/ 	.byte	0x04, 0x12
        /*07ee*/ 	.short	(.L_383 - .L_382)
	.align		4
.L_382:
        /*07f0*/ 	.word	index@(_ZN2at6native27unrolled_elementwise_kernelIZZZNS0_17acosh_kernel_cudaERNS_18TensorIteratorBaseEENKUlvE_clEvENKUlvE0_clEvEUlN3c107complexIfEEE_St5arrayIPcLm2EELi4E23TrivialOffsetCalculatorILi1EjESE_NS0_6memory12LoadWithCastILi1EEENSF_13StoreWithCastILi1EEEEEviT_T0_T2_T3_T4_T5_)
        /*07f4*/ 	.word	0x00000000


	//----- nvinfo : EIATTR_MIN_STACK_SIZE
	.align		4
.L_383:
        /*07f8*/ 	.byte	0x04, 0x12
        /*07fa*/ 	.short	(.L_385 - .L_384)
	.align		4
.L_384:
        /*07fc*/ 	.word	index@(_ZN2at6native18elementwise_kernelILi128ELi2EZNS0_22gpu_kernel_impl_nocastIZZZNS0_17acosh_kernel_cudaERNS_18TensorIteratorBaseEENKUlvE_clEvENKUlvE0_clEvEUlN3c107complexIfEEE_EEvS4_RKT_EUliE_EEviT1_)
        /*0800*/ 	.word	0x00000000


	//----- nvinfo : EIATTR_MIN_STACK_SIZE
	.align		4
.L_385:
        /*0804*/ 	.byte	0x04, 0x12
        /*0806*/ 	.short	(.L_387 - .L_386)
	.align		4
.L_386:
        /*0808*/ 	.word	index@(_ZN2at6native27unrolled_elementwise_kernelIZZZNS0_17acosh_kernel_cudaERNS_18TensorIteratorBaseEENKUlvE_clEvENKUlvE0_clEvEUlN3c107complexIfEEE_St5arrayIPcLm2EELi4E23TrivialOffsetCalculatorILi1EjESE_NS0_6memory15LoadWithoutCastENSF_16StoreWithoutCastEEEviT_T0_T2_T3_T4_T5_)
        /*080c*/ 	.word	0x00000000


	//----- nvinfo : EIATTR_MIN_STACK_SIZE
	.align		4
.L_387:
        /*0810*/ 	.byte	0x04, 0x12
        /*0812*/ 	.short	(.L_389 - .L_388)
	.align		4
.L_388:
        /*0814*/ 	.word	index@(_ZN2at6native29vectorized_elementwise_kernelILi2EZZZNS0_17acosh_kernel_cudaERNS_18TensorIteratorBaseEENKUlvE_clEvENKUlvE0_clEvEUlN3c107complexIfEEE_St5arrayIPcLm2EEEEviT0_T1_)
        /*0818*/ 	.word	0x00000000


	//----- nvinfo : EIATTR_MIN_STACK_SIZE
	.align		4
.L_389:
        /*081c*/ 	.byte	0x04, 0x12
        /*081e*/ 	.short	(.L_391 - .L_390)
	.align		4
.L_390:
        /*0820*/ 	.word	index@(_ZN2at6native29vectorized_elementwise_kernelILi4EZZZNS0_17acosh_kernel_cudaERNS_18TensorIteratorBaseEENKUlvE_clEvENKUlvE0_clEvEUlN3c107complexIfEEE_St5arrayIPcLm2EEEEviT0_T1_)
        /*0824*/ 	.word	0x00000000


	//----- nvinfo : EIATTR_MIN_STACK_SIZE
	.align		4
.L_391:
        /*0828*/ 	.byte	0x04, 0x12
        /*082a*/ 	.short	(.L_393 - .L_392)
	.align		4
.L_392:
        /*082c*/ 	.word	index@(_ZN2at6native29vectorized_elementwise_kernelILi8EZZZNS0_17acosh_kernel_cudaERNS_18TensorIteratorBaseEENKUlvE_clEvENKUlvE0_clEvEUlN3c107complexIfEEE_St5arrayIPcLm2EEEEviT0_T1_)
        /*0830*/ 	.word	0x00000000


	//----- nvinfo : EIATTR_MIN_STACK_SIZE
	.align		4
.L_393:
        /*0834*/ 	.byte	0x04, 0x12
        /*0836*/ 	.short	(.L_395 - .L_394)
	.align		4
.L_394:
        /*0838*/ 	.word	index@(_ZN2at6native18elementwise_kernelILi128ELi4EZNS0_15gpu_kernel_implIZZZNS0_17acosh_kernel_cudaERNS_18TensorIteratorBaseEENKUlvE_clEvENKUlvE_clEvEUlN3c107complexIdEEE_EEvS4_RKT_EUliE_EEviT1_)
        /*083c*/ 	.word	0x00000010


	//----- nvinfo : EIATTR_MIN_STACK_SIZE
	.align		4
.L_395:
        /*0840*/ 	.byte	0x04, 0x12
        /*0842*/ 	.short	(.L_397 - .L_396)
	.align		4
.L_396:
        /*0844*/ 	.word	index@(_ZN2at6native27unrolled_elementwise_kernelIZZZNS0_17acosh_kernel_cudaERNS_18TensorIteratorBaseEENKUlvE_clEvENKUlvE_clEvEUlN3c107complexIdEEE_St5arrayIPcLm2EELi4E23TrivialOffsetCalculatorILi1EjESE_NS0_6memory12LoadWithCastILi1EEENSF_13StoreWithCastILi1EEEEEviT_T0_T2_T3_T4_T5_)
        /*0848*/ 	.word	0x00000010


	//----- nvinfo : EIATTR_MIN_STACK_SIZE
	.align		4
.L_397:
        /*084c*/ 	.byte	0x04, 0x12
        /*084e*/ 	.short	(.L_399 - .L_398)
	.align		4
.L_398:
        /*0850*/ 	.word	index@(_ZN2at6native18elementwise_kernelILi128ELi2EZNS0_22gpu_kernel_impl_nocastIZZZNS0_17acosh_kernel_cudaERNS_18TensorIteratorBaseEENKUlvE_clEvENKUlvE_clEvEUlN3c107complexIdEEE_EEvS4_RKT_EUliE_EEviT1_)
        /*0854*/ 	.word	0x00000010


	//----- nvinfo : EIATTR_MIN_STACK_SIZE
	.align		4
.L_399:
        /*0858*/ 	.byte	0x04, 0x12
        /*085a*/ 	.short	(.L_401 - .L_400)
	.align		4
.L_400:
        /*085c*/ 	.word	index@(_ZN2at6native27unrolled_elementwise_kernelIZZZNS0_17acosh_kernel_cudaERNS_18TensorIteratorBaseEENKUlvE_clEvENKUlvE_clEvEUlN3c107complexIdEEE_St5arrayIPcLm2EELi4E23TrivialOffsetCalculatorILi1EjESE_NS0_6memory15LoadWithoutCastENSF_16StoreWithoutCastEEEviT_T0_T2_T3_T4_T5_)
        /*0860*/ 	.word	0x00000010


	//----- nvinfo : EIATTR_MIN_STACK_SIZE
	.align		4
.L_401:
        /*0864*/ 	.byte	0x04, 0x12
        /*0866*/ 	.short	(.L_403 - .L_402)
	.align		4
.L_402:
        /*0868*/ 	.word	index@(_ZN2at6native29vectorized_elementwise_kernelILi2EZZZNS0_17acosh_kernel_cudaERNS_18TensorIteratorBaseEENKUlvE_clEvENKUlvE_clEvEUlN3c107complexIdEEE_St5arrayIPcLm2EEEEviT0_T1_)
        /*086c*/ 	.word	0x00000020


	//----- nvinfo : EIATTR_MIN_STACK_SIZE
	.align		4
.L_403:
        /*0870*/ 	.byte	0x04, 0x12
        /*0872*/ 	.short	(.L_405 - .L_404)
	.align		4
.L_404:
        /*0874*/ 	.word	index@(_ZN2at6native29vectorized_elementwise_kernelILi4EZZZNS0_17acosh_kernel_cudaERNS_18TensorIteratorBaseEENKUlvE_clEvENKUlvE_clEvEUlN3c107complexIdEEE_St5arrayIPcLm2EEEEviT0_T1_)
        /*0878*/ 	.word	0x00000020


	//----- nvinfo : EIATTR_MIN_STACK_SIZE
	.align		4
.L_405:
        /*087c*/ 	.byte	0x04, 0x12
        /*087e*/ 	.short	(.L_407 - .L_406)
	.align		4
.L_406:
        /*0880*/ 	.word	index@(_ZN2at6native29vectorized_elementwise_kernelILi8EZZZNS0_17acosh_kernel_cudaERNS_18TensorIteratorBaseEENKUlvE_clEvENKUlvE_clEvEUlN3c107complexIdEEE_St5arrayIPcLm2EEEEviT0_T1_)
        /*0884*/ 	.word	0x00000020
.L_407:


//--------------------- .nv.compat                --------------------------
	.section	.nv.compat,"",@"SHT_CUDA_COMPAT_INFO"
	.align	4
        /*0000*/ 	.byte	0x02, 0x09, 0x01, 0x00, 0x02, 0x02, 0x01, 0x00, 0x02, 0x05, 0x05, 0x00, 0x03, 0x07, 0x01, 0x01
        /*0010*/ 	.byte	0x02, 0x03, 0x00, 0x00, 0x02, 0x06, 0x01, 0x00, 0x04, 0x0b, 0x08, 0x00, 0x00, 0x00, 0x00, 0x00
        /*0020*/ 	.byte	0x00, 0x00, 0x00, 0x00


//--------------------- .nv.info._ZN2at6native18elementwise_kernelILi128ELi4EZNS0_15gpu_kernel_implIZZZNS0_17acosh_kernel_cudaERNS_18TensorIteratorBaseEENKUlvE0_clEvENKUlvE2_clEvEUlN3c108BFloat16EE_EEvS4_RKT_EUliE_EEviT1_ --------------------------
	.section	.nv.info._ZN2at6native18elementwise_kernelILi128ELi4EZNS0_15gpu_kernel_implIZZZNS0_17acosh_kernel_cudaERNS_18TensorIteratorBaseEENKUlvE0_clEvENKUlvE2_clEvEUlN3c108BFloat16EE_EEvS4_RKT_EUliE_EEviT1_,"",@"SHT_CUDA_INFO"
	.sectionflags	@""
	.align	4


	//----- nvinfo : EIATTR_CUDA_API_VERSION
	.align		4
        /*0000*/ 	.byte	0x04, 0x37
        /*0002*/ 	.short	(.L_409 - .L_408)
.L_408:
        /*0004*/ 	.word	0x00000082


	//----- nvinfo : EIATTR_KPARAM_INFO
	.align		4
.L_409:
        /*0008*/ 	.byte	0x04, 0x17
        /*000a*/ 	.short	(.L_411 - .L_410)
.L_410:
        /*000c*/ 	.word	0x00000000
        /*0010*/ 	.short	0x0001
        /*0012*/ 	.short	0x0008
        /*0014*/ 	.byte	0x00, 0xf0, 0x61, 0x08


	//----- nvinfo : EIATTR_KPARAM_INFO
	.align		4
.L_411:
        /*0018*/ 	.byte	0x04, 0x17
        /*001a*/ 	.short	(.L_413 - .L_412)
.L_412:
        /*001c*/ 	.word	0x00000000
        /*0020*/ 	.short	0x0000
        /*0022*/ 	.short	0x0000
        /*0024*/ 	.byte	0x00, 0xf0, 0x11, 0x00


	//----- nvinfo : EIATTR_SPARSE_MMA_MASK
	.align		4
.L_413:
        /*0028*/ 	.byte	0x03, 0x50
        /*002a*/ 	.short	0x0000


	//----- nvinfo : EIATTR_MAXREG_COUNT
	.align		4
        /*002c*/ 	.byte	0x03, 0x1b
        /*002e*/ 	.short	0x0080


	//----- nvinfo : EIATTR_EXTERNS
	.align		4
        /*0030*/ 	.byte	0x04, 0x0f
        /*0032*/ 	.short	(.L_415 - .L_414)


	//   ....[0]....
	.align		4
.L_414:
        /*0034*/ 	.word	index@(__assertfail)


	//----- nvinfo : EIATTR_MERCURY_ISA_VERSION
	.align		4
.L_415:
        /*0038*/ 	.byte	0x03, 0x5f
        /*003a*/ 	.short	0x0101


	//----- nvinfo : EIATTR_SYSCALL_OFFSETS
	.align		4
        /*003c*/ 	.byte	0x04, 0x46
        /*003e*/ 	.short	(.L_417 - .L_416)


	//   ....[0]....
.L_416:
        /*0040*/ 	.word	0x000022f0


	//   ....[1]....
        /*0044*/ 	.word	0x00003540


	//   ....[2]....
        /*0048*/ 	.word	0x00005870


	//   ....[3]....
        /*004c*/ 	.word	0x00006ab0


	//   ....[4]....
        /*0050*/ 	.word	0x00008dd0


	//   ....[5]....
        /*0054*/ 	.word	0x0000a010


	//   ....[6]....
        /*0058*/ 	.word	0x0000c320


	//   ....[7]....
        /*005c*/ 	.word	0x0000d560


	//----- nvinfo : EIATTR_EXIT_INSTR_OFFSETS
	.align		4
.L_417:
        /*0060*/ 	.byte	0x04, 0x1c
        /*0062*/ 	.short	(.L_419 - .L_418)


	//   ....[0]....
.L_418:
        /*0064*/ 	.word	0x0000a0e0


	//   ....[1]....
        /*0068*/ 	.word	0x0000c790


	//   ....[2]....
        /*006c*/ 	.word	0x0000c7d0


	//   ....[3]....
        /*0070*/ 	.word	0x0000c870


	//   ....[4]....
        /*0074*/ 	.word	0x0000c8b0


	//   ....[5]....
        /*0078*/ 	.word	0x0000c8f0


	//   ....[6]....
        /*007c*/ 	.word	0x0000c980


	//   ....[7]....
        /*0080*/ 	.word	0x0000c9c0


	//   ....[8]....
        /*0084*/ 	.word	0x0000ca60


	//   ....[9]....
        /*0088*/ 	.word	0x0000cab0


	//   ....[10]....
        /*008c*/ 	.word	0x0000cb00


	//   ....[11]....
        /*0090*/ 	.word	0x0000cbd0


	//   ....[12]....
        /*0094*/ 	.word	0x0000cc30


	//   ....[13]....
        /*0098*/ 	.word	0x0000cdc0


	//   ....[14]....
        /*009c*/ 	.word	0x0000cf20


	//   ....[15]....
        /*00a0*/ 	.word	0x0000cf40


	//   ....[16]....
        /*00a4*/ 	.word	0x0000d000


	//   ....[17]....
        /*00a8*/ 	.word	0x0000d180


	//   ....[18]....
        /*00ac*/ 	.word	0x0000d300


	//   ....[19]....
        /*00b0*/ 	.word	0x0000d460


	//   ....[20]....
        /*00b4*/ 	.word	0x0000d570


	//   ....[21]....
        /*00b8*/ 	.word	0x0000d5b0


	//   ....[22]....
        /*00bc*/ 	.word	0x0000d5f0


	//----- nvinfo : EIATTR_MAX_THREADS
	.align		4
.L_419:
        /*00c0*/ 	.byte	0x04, 0x05
        /*00c2*/ 	.short	(.L_421 - .L_420)
.L_420:
        /*00c4*/ 	.word	0x00000080
        /*00c8*/ 	.word	0x00000001
        /*00cc*/ 	.word	0x00000001


	//----- nvinfo : EIATTR_CRS_STACK_SIZE
	.align		4
.L_421:
        /*00d0*/ 	.byte	0x04, 0x1e
        /*00d2*/ 	.short	(.L_423 - .L_422)
.L_422:
        /*00d4*/ 	.word	0x00000000


	//----- nvinfo : EIATTR_CBANK_PARAM_SIZE
	.align		4
.L_423:
        /*00d8*/ 	.byte	0x03, 0x19
        /*00da*/ 	.short	0x0220


	//----- nvinfo : EIATTR_PARAM_CBANK
	.align		4
        /*00dc*/ 	.byte	0x04, 0x0a
        /*00de*/ 	.short	(.L_425 - .L_424)
	.align		4
.L_424:
        /*00e0*/ 	.word	index@(.nv.constant0._ZN2at6native18elementwise_kernelILi128ELi4EZNS0_15gpu_kernel_implIZZZNS0_17acosh_kernel_cudaERNS_18TensorIteratorBaseEENKUlvE0_clEvENKUlvE2_clEvEUlN3c108BFloat16EE_EEvS4_RKT_EUliE_EEviT1_)
        /*00e4*/ 	.short	0x0210
        /*00e6*/ 	.short	0x0220


	//----- nvinfo : EIATTR_SW_WAR
	.align		4
.L_425:
        /*00e8*/ 	.byte	0x04, 0x36
        /*00ea*/ 	.short	(.L_427 - .L_426)
.L_426:
        /*00ec*/ 	.word	0x00000008
.L_427:


//--------------------- .nv.info._ZN2at6native27unrolled_elementwise_kernelIZZZNS0_17acosh_kernel_cudaERNS_18TensorIteratorBaseEENKUlvE0_clEvENKUlvE2_clEvEUlN3c108BFloat16EE_St5arrayIPcLm2EELi4E23TrivialOffsetCalculatorILi1EjESD_NS0_6memory12LoadWithCastILi1EEENSE_13StoreWithCastILi1EEEEEviT_T0_T2_T3_T4_T5_ --------------------------
	.section	.nv.info._ZN2at6native27unrolled_elementwise_kernelIZZZNS0_17acosh_kernel_cudaERNS_18TensorIteratorBaseEENKUlvE0_clEvENKUlvE2_clEvEUlN3c108BFloat16EE_St5arrayIPcLm2EELi4E23TrivialOffsetCalculatorILi1EjESD_NS0_6memory12LoadWithCastILi1EEENSE_13StoreWithCastILi1EEEEEviT_T0_T2_T3_T4_T5_,"",@"SHT_CUDA_INFO"
	.sectionflags	@""
	.align	4


	//----- nvinfo : EIATTR_CUDA_API_VERSION
	.align		4
        /*0000*/ 	.byte	0x04, 0x37
        /*0002*/ 	.short	(.L_429 - .L_428)
.L_428:
        /*0004*/ 	.word	0x00000082


	//----- nvinfo : EIATTR_KPARAM_INFO
	.align		4
.L_429:
        /*0008*/ 	.byte	0x04, 0x17
        /*000a*/ 	.short	(.L_431 - .L_430)
.L_430:
        /*000c*/ 	.word	0x00000000
        /*0010*/ 	.short	0x0006
        /*0012*/ 	.short	0x0024
        /*0014*/ 	.byte	0x00, 0xf0, 0x21, 0x00


	//----- nvinfo : EIATTR_KPARAM_INFO
	.align		4
.L_431:
        /*0018*/ 	.byte	0x04, 0x17
        /*001a*/ 	.short	(.L_433 - .L_432)
.L_432:
        /*001c*/ 	.word	0x00000000
        /*0020*/ 	.short	0x0005
        /*0022*/ 	.short	0x001c
        /*0024*/ 	.byte	0x00, 0xf0, 0x21, 0x00


	//----- nvinfo : EIATTR_KPARAM_INFO
	.align		4
.L_433:
        /*0028*/ 	.byte	0x04, 0x17
        /*002a*/ 	.short	(.L_435 - .L_434)
.L_434:
        /*002c*/ 	.word	0x00000000
        /*0030*/ 	.short	0x0004
        /*0032*/ 	.short	0x0019
        /*0034*/ 	.byte	0x00, 0xf0, 0x05, 0x00


	//----- nvinfo : EIATTR_KPARAM_INFO
	.align		4
.L_435:
        /*0038*/ 	.byte	0x04, 0x17
        /*003a*/ 	.short	(.L_437 - .L_436)
.L_436:
        /*003c*/ 	.word	0x00000000
        /*0040*/ 	.short	0x0003
        /*0042*/ 	.short	0x0018
        /*0044*/ 	.byte	0x00, 0xf0, 0x05, 0x00


	//----- nvinfo : EIATTR_KPARAM_INFO
	.align		4
.L_437:
        /*0048*/ 	.byte	0x04, 0x17
        /*004a*/ 	.short	(.L_439 - .L_438)
.L_438:
        /*004c*/ 	.word	0x00000000
        /*0050*/ 	.short	0x0002
        /*0052*/ 	.short	0x0008
        /*0054*/ 	.byte	0x00, 0xf0, 0x41, 0x00


	//----- nvinfo : EIATTR_KPARAM_INFO
	.align		4
.L_439:
        /*0058*/ 	.byte	0x04, 0x17
        /*005a*/ 	.short	(.L_441 - .L_440)
.L_440:
        /*005c*/ 	.word	0x00000000
        /*0060*/ 	.short	0x0001
        /*0062*/ 	.short	0x0004
        /*0064*/ 	.byte	0x00, 0xf0, 0x05, 0x00


	//----- nvinfo : EIATTR_KPARAM_INFO
	.align		4
.L_441:
        /*0068*/ 	.byte	0x04, 0x17
        /*006a*/ 	.short	(.L_443 - .L_442)
.L_442:
        /*006c*/ 	.word	0x00000000
        /*0070*/ 	.short	0x0000
        /*0072*/ 	.short	0x0000
        /*0074*/ 	.byte	0x00, 0xf0, 0x11, 0x00


	//----- nvinfo : EIATTR_SPARSE_MMA_MASK
	.align		4
.L_443:
        /*0078*/ 	.byte	0x03, 0x50
        /*007a*/ 	.short	0x0000


	//----- nvinfo : EIATTR_MAXREG_COUNT
	.align		4
        /*007c*/ 	.byte	0x03, 0x1b
        /*007e*/ 	.short	0x00ff


	//----- nvinfo : EIATTR_EXTERNS
	.align		4
        /*0080*/ 	.byte	0x04, 0x0f
        /*0082*/ 	.short	(.L_445 - .L_444)


	//   ....[0]....
	.align		4
.L_444:
        /*0084*/ 	.word	index@(__assertfail)


	//----- nvinfo : EIATTR_MERCURY_ISA_VERSION
	.align		4
.L_445:
        /*0088*/ 	.byte	0x03, 0x5f
        /*008a*/ 	.short	0x0101


	//----- nvinfo : EIATTR_SYSCALL_OFFSETS
	.align		4
        /*008c*/ 	.byte	0x04, 0x46
        /*008e*/ 	.short	(.L_447 - .L_446)


	//   ....[0]....
.L_446:
        /*0090*/ 	.word	0x000010e0


	//   ....[1]....
        /*0094*/ 	.word	0x00002220


	//   ....[2]....
        /*0098*/ 	.word	0x00003370


	//   ....[3]....
        /*009c*/ 	.word	0x00004490


	//   ....[4]....
        /*00a0*/ 	.word	0x00006290


	//   ....[5]....
        /*00a4*/ 	.word	0x000072b0


	//   ....[6]....
        /*00a8*/ 	.word	0x00008290


	//   ....[7]....
        /*00ac*/ 	.word	0x00009270


	//----- nvinfo : EIATTR_EXIT_INSTR_OFFSETS
	.align		4
.L_447:
        /*00b0*/ 	.byte	0x04, 0x1c
        /*00b2*/ 	.short	(.L_449 - .L_448)


	//   ....[0]....
.L_448:
        /*00b4*/ 	.word	0x00008350


	//   ....[1]....
        /*00b8*/ 	.word	0x000084a0


	//   ....[2]....
        /*00bc*/ 	.word	0x000084e0


	//   ....[3]....
        /*00c0*/ 	.word	0x00008580


	//   ....[4]....
        /*00c4*/ 	.word	0x000085c0


	//   ....[5]....
        /*00c8*/ 	.word	0x00008600


	//   ....[6]....
        /*00cc*/ 	.word	0x00008690


	//   ....[7]....
        /*00d0*/ 	.word	0x000086d0


	//   ....[8]....
        /*00d4*/ 	.word	0x00008770


	//   ....[9]....
        /*00d8*/ 	.word	0x000087c0


	//   ....[10]....
        /*00dc*/ 	.word	0x00008810


	//   ....[11]....
        /*00e0*/ 	.word	0x000088e0


	//   ....[12]....
        /*00e4*/ 	.word	0x00008940


	//   ....[13]....
        /*00e8*/ 	.word	0x00008ad0


	//   ....[14]....
        /*00ec*/ 	.word	0x00008c30


	//   ....[15]....
        /*00f0*/ 	.word	0x00008c50


	//   ....[16]....
        /*00f4*/ 	.word	0x00008d10


	//   ....[17]....
        /*00f8*/ 	.word	0x00008e90


	//   ....[18]....
        /*00fc*/ 	.word	0x00009010


	//   ....[19]....
        /*0100*/ 	.word	0x00009170


	//   ....[20]....
        /*0104*/ 	.word	0x00009280


	//   ....[21]....
        /*0108*/ 	.word	0x000092c0


	//   ....[22]....
        /*010c*/ 	.word	0x00009300


	//----- nvinfo : EIATTR_MAX_THREADS
	.align		4
.L_449:
        /*0110*/ 	.byte	0x04, 0x05
        /*0112*/ 	.short	(.L_451 - .L_450)
.L_450:
        /*0114*/ 	.word	0x00000080
        /*0118*/ 	.word	0x00000001
        /*011c*/ 	.word	0x00000001


	//----- nvinfo : EIATTR_CRS_STACK_SIZE
	.align		4
.L_451:
        /*0120*/ 	.byte	0x04, 0x1e
        /*0122*/ 	.short	(.L_453 - .L_452)
.L_452:
        /*0124*/ 	.word	0x00000000


	//----- nvinfo : EIATTR_CBANK_PARAM_SIZE
	.align		4
.L_453:
        /*0128*/ 	.byte	0x03, 0x19
        /*012a*/ 	.short	0x002c


	//----- nvinfo : EIATTR_PARAM_CBANK
	.align		4
        /*012c*/ 	.byte	0x04, 0x0a
        /*012e*/ 	.short	(.L_455 - .L_454)
	.align		4
.L_454:
        /*0130*/ 	.word	index@(.nv.constant0._ZN2at6native27unrolled_elementwise_kernelIZZZNS0_17acosh_kernel_cudaERNS_18TensorIteratorBaseEENKUlvE0_clEvENKUlvE2_clEvEUlN3c108BFloat16EE_St5arrayIPcLm2EELi4E23TrivialOffsetCalculatorILi1EjESD_NS0_6memory12LoadWithCastILi1EEENSE_13StoreWithCastILi1EEEEEviT_T0_T2_T3_T4_T5_)
        /*0134*/ 	.short	0x0210
        /*0136*/ 	.short	0x002c


	//----- nvinfo : EIATTR_SW_WAR
	.align		4
.L_455:
        /*0138*/ 	.byte	0x04, 0x36
        /*013a*/ 	.short	(.L_457 - .L_456)
.L_456:
        /*013c*/ 	.word	0x00000008
.L_457:


//--------------------- .nv.info._ZN2at6native18elementwise_kernelILi128ELi4EZNS0_22gpu_kernel_impl_nocastIZZZNS0_17acosh_kernel_cudaERNS_18TensorIteratorBaseEENKUlvE0_clEvENKUlvE2_clEvEUlN3c108BFloat16EE_EEvS4_RKT_EUliE_EEviT1_ --------------------------
	.section	.nv.info._ZN2at6native18elementwise_kernelILi128ELi4EZNS0_22gpu_kernel_impl_nocastIZZZNS0_17acosh_kernel_cudaERNS_18TensorIteratorBaseEENKUlvE0_clEvENKUlvE2_clEvEUlN3c108BFloat16EE_EEvS4_RKT_EUliE_EEviT1_,"",@"SHT_CUDA_INFO"
	.sectionflags	@""
	.align	4


	//----- nvinfo : EIATTR_CUDA_API_VERSION
	.align		4
        /*0000*/ 	.byte	0x04, 0x37
        /*0002*/ 	.short	(.L_459 - .L_458)
.L_458:
        /*0004*/ 	.word	0x00000082


	//----- nvinfo : EIATTR_KPARAM_INFO
	.align		4
.L_459:
        /*0008*/ 	.byte	0x04, 0x17
        /*000a*/ 	.short	(.L_461 - .L_460)
.L_460:
        /*000c*/ 	.word	0x00000000
        /*0010*/ 	.short	0x0001
        /*0012*/ 	.short	0x0008
        /*0014*/ 	.byte	0x00, 0xf0, 0x61, 0x08


	//----- nvinfo : EIATTR_KPARAM_INFO
	.align		4
.L_461:
        /*0018*/ 	.byte	0x04, 0x17
        /*001a*/ 	.short	(.L_463 - .L_462)
.L_462:
        /*001c*/ 	.word	0x00000000
        /*0020*/ 	.short	0x0000
        /*0022*/ 	.short	0x0000
        /*0024*/ 	.byte	0x00, 0xf0, 0x11, 0x00


	//----- nvinfo : EIATTR_SPARSE_MMA_MASK
	.align		4
.L_463:
        /*0028*/ 	.byte	0x03, 0x50
        /*002a*/ 	.short	0x0000


	//----- nvinfo : EIATTR_MAXREG_COUNT
	.align		4
        /*002c*/ 	.byte	0x03, 0x1b
        /*002e*/ 	.short	0x0080


	//----- nvinfo : EIATTR_MERCURY_ISA_VERSION
	.align		4
        /*0030*/ 	.byte	0x03, 0x5f
        /*0032*/ 	.short	0x0101


	//----- nvinfo : EIATTR_EXIT_INSTR_OFFSETS
	.align		4
        /*0034*/ 	.byte	0x04, 0x1c
        /*0036*/ 	.short	(.L_465 - .L_464)


	//   ....[0]....
.L_464:
        /*0038*/ 	.word	0x00004420


	//   ....[1]....
        /*003c*/ 	.word	0x00005a70


	//----- nvinfo : EIATTR_MAX_THREADS
	.align		4
.L_465:
        /*0040*/ 	.byte	0x04, 0x05
        /*0042*/ 	.short	(.L_467 - .L_466)
.L_466:
        /*0044*/ 	.word	0x00000080
        /*0048*/ 	.word	0x00000001
        /*004c*/ 	.word	0x00000001


	//----- nvinfo : EIATTR_CRS_STACK_SIZE
	.align		4
.L_467:
        /*0050*/ 	.byte	0x04, 0x1e
        /*0052*/ 	.short	(.L_469 - .L_468)
.L_468:
        /*0054*/ 	.word	0x00000000


	//----- nvinfo : EIATTR_CBANK_PARAM_SIZE
	.align		4
.L_469:
        /*0058*/ 	.byte	0x03, 0x19
        /*005a*/ 	.short	0x0220


	//----- nvinfo : EIATTR_PARAM_CBANK
	.align		4
        /*005c*/ 	.byte	0x04, 0x0a
        /*005e*/ 	.short	(.L_471 - .L_470)
	.align		4
.L_470:
        /*0060*/ 	.word	index@(.nv.constant0._ZN2at6native18elementwise_kernelILi128ELi4EZNS0_22gpu_kernel_impl_nocastIZZZNS0_17acosh_kernel_cudaERNS_18TensorIteratorBaseEENKUlvE0_clEvENKUlvE2_clEvEUlN3c108BFloat16EE_EEvS4_RKT_EUliE_EEviT1_)
        /*0064*/ 	.short	0x0210
        /*0066*/ 	.short	0x0220


	//----- nvinfo : EIATTR_SW_WAR
	.align		4
.L_471:
        /*0068*/ 	.byte	0x04, 0x36
        /*006a*/ 	.short	(.L_473 - .L_472)
.L_472:
        /*006c*/ 	.word	0x00000008
.L_473:


//--------------------- .nv.info._ZN2at6native27unrolled_elementwise_kernelIZZZNS0_17acosh_kernel_cudaERNS_18TensorIteratorBaseEENKUlvE0_clEvENKUlvE2_clEvEUlN3c108BFloat16EE_St5arrayIPcLm2EELi4E23TrivialOffsetCalculatorILi1EjESD_NS0_6memory15LoadWithoutCastENSE_16StoreWithoutCastEEEviT_T0_T2_T3_T4_T5_ --------------------------
	.section	.nv.info._ZN2at6native27unrolled_elementwise_kernelIZZZNS0_17acosh_kernel_cudaERNS_18TensorIteratorBaseEENKUlvE0_clEvENKUlvE2_clEvEUlN3c108BFloat16EE_St5arrayIPcLm2EELi4E23TrivialOffsetCalculatorILi1EjESD_NS0_6memory15LoadWithoutCastENSE_16StoreWithoutCastEEEviT_T0_T2_T3_T4_T5_,"",@"SHT_CUDA_INFO"
	.sectionflags	@""
	.align	4


	//----- nvinfo : EIATTR_CUDA_API_VERSION
	.align		4
        /*0000*/ 	.byte	0x04, 0x37
        /*0002*/ 	.short	(.L_475 - .L_474)
.L_474:
        /*0004*/ 	.word	0x00000082


	//----- nvinfo : EIATTR_KPARAM_INFO
	.align		4
.L_475:
        /*0008*/ 	.byte	0x04, 0x17
        /*000a*/ 	.short	(.L_477 - .L_476)
.L_476:
        /*000c*/ 	.word	0x00000000
        /*0010*/ 	.short	0x0006
        /*0012*/ 	.short	0x001b
        /*0014*/ 	.byte	0x00, 0xf0, 0x05, 0x00


	//----- nvinfo : EIATTR_KPARAM_INFO
	.align		4
.L_477:
        /*0018*/ 	.byte	0x04, 0x17
        /*001a*/ 	.short	(.L_479 - .L_478)
.L_478:
        /*001c*/ 	.word	0x00000000
        /*0020*/ 	.short	0x0005
        /*0022*/ 	.short	0x001a
        /*0024*/ 	.byte	0x00, 0xf0, 0x05, 0x00


	//----- nvinfo : EIATTR_KPARAM_INFO
	.align		4
.L_479:
        /*0028*/ 	.byte	0x04, 0x17
        /*002a*/ 	.short	(.L_481 - .L_480)
.L_480:
        /*002c*/ 	.word	0x00000000
        /*0030*/ 	.short	0x0004
        /*0032*/ 	.short	0x0019
        /*0034*/ 	.byte	0x00, 0xf0, 0x05, 0x00


	//----- nvinfo : EIATTR_KPARAM_INFO
	.align		4
.L_481:
        /*0038*/ 	.byte	0x04, 0x17
        /*003a*/ 	.short	(.L_483 - .L_482)
.L_482:
        /*003c*/ 	.word	0x00000000
        /*0040*/ 	.short	0x0003
        /*0042*/ 	.short	0x0018
        /*0044*/ 	.byte	0x00, 0xf0, 0x05, 0x00


	//----- nvinfo : EIATTR_KPARAM_INFO
	.align		4
.L_483:
        /*0048*/ 	.byte	0x04, 0x17
        /*004a*/ 	.short	(.L_485 - .L_484)
.L_484:
        /*004c*/ 	.word	0x00000000
        /*0050*/ 	.short	0x0002
        /*0052*/ 	.short	0x0008
        /*0054*/ 	.byte	0x00, 0xf0, 0x41, 0x00


	//----- nvinfo : EIATTR_KPARAM_INFO
	.align		4
.L_485:
        /*0058*/ 	.byte	0x04, 0x17
        /*005a*/ 	.short	(.L_487 - .L_486)
.L_486:
        /*005c*/ 	.word	0x00000000
        /*0060*/ 	.short	0x0001
        /*0062*/ 	.short	0x0004
        /*0064*/ 	.byte	0x00, 0xf0, 0x05, 0x00


	//----- nvinfo : EIATTR_KPARAM_INFO
	.align		4
.L_487:
        /*0068*/ 	.byte	0x04, 0x17
        /*006a*/ 	.short	(.L_489 - .L_488)
.L_488:
        /*006c*/ 	.word	0x00000000
        /*0070*/ 	.short	0x0000
        /*0072*/ 	.short	0x0000
        /*0074*/ 	.byte	0x00, 0xf0, 0x11, 0x00


	//----- nvinfo : EIATTR_SPARSE_MMA_MASK
	.align		4
.L_489:
        /*0078*/ 	.byte	0x03, 0x50
        /*007a*/ 	.short	0x0000


	//----- nvinfo : EIATTR_MAXREG_COUNT
	.align		4
        /*007c*/ 	.byte	0x03, 0x1b
        /*007e*/ 	.short	0x00ff


	//----- nvinfo : EIATTR_MERCURY_ISA_VERSION
	.align		4
        /*0080*/ 	.byte	0x03, 0x5f
        /*0082*/ 	.short	0x0101


	//----- nvinfo : EIATTR_EXIT_INSTR_OFFSETS
	.align		4
        /*0084*/ 	.byte	0x04, 0x1c
        /*0086*/ 	.short	(.L_491 - .L_490)


	//   ....[0]....
.L_490:
        /*0088*/ 	.word	0x00001070


	//   ....[1]....
        /*008c*/ 	.word	0x000010c0


	//----- nvinfo : EIATTR_MAX_THREADS
	.align		4
.L_491:
        /*0090*/ 	.byte	0x04, 0x05
        /*0092*/ 	.short	(.L_493 - .L_492)
.L_492:
        /*0094*/ 	.word	0x00000080
        /*0098*/ 	.word	0x00000001
        /*009c*/ 	.word	0x00000001


	//----- nvinfo : EIATTR_CRS_STACK_SIZE
	.align		4
.L_493:
        /*00a0*/ 	.byte	0x04, 0x1e
        /*00a2*/ 	.short	(.L_495 - .L_494)
.L_494:
        /*00a4*/ 	.word	0x00000000


	//----- nvinfo : EIATTR_CBANK_PARAM_SIZE
	.align		4
.L_495:
        /*00a8*/ 	.byte	0x03, 0x19
        /*00aa*/ 	.short	0x001c


	//----- nvinfo : EIATTR_PARAM_CBANK
	.align		4
        /*00ac*/ 	.byte	0x04, 0x0a
        /*00ae*/ 	.short	(.L_497 - .L_496)
	.align		4
.L_496:
        /*00b0*/ 	.word	index@(.nv.constant0._ZN2at6native27unrolled_elementwise_kernelIZZZNS0_17acosh_kernel_cudaERNS_18TensorIteratorBaseEENKUlvE0_clEvENKUlvE2_clEvEUlN3c108BFloat16EE_St5arrayIPcLm2EELi4E23TrivialOffsetCalculatorILi1EjESD_NS0_6memory15LoadWithoutCastENSE_16StoreWithoutCastEEEviT_T0_T2_T3_T4_T5_)
        /*00b4*/ 	.short	0x0210
        /*00b6*/ 	.short	0x001c


	//----- nvinfo : EIATTR_SW_WAR
	.align		4
.L_497:
        /*00b8*/ 	.byte	0x04, 0x36
        /*00ba*/ 	.short	(.L_499 - .L_498)
.L_498:
        /*00bc*/ 	.word	0x00000008
.L_499:


//--------------------- .nv.info._ZN2at6native29vectorized_elementwise_kernelILi2EZZZNS0_17acosh_kernel_cudaERNS_18TensorIteratorBaseEENKUlvE0_clEvENKUlvE2_clEvEUlN3c108BFloat16EE_St5arrayIPcLm2EEEEviT0_T1_ --------------------------
	.section	.nv.info._ZN2at6native29vectorized_elementwise_kernelILi2EZZZNS0_17acosh_kernel_cudaERNS_18TensorIteratorBaseEENKUlvE0_clEvENKUlvE2_clEvEUlN3c108BFloat16EE_St5arrayIPcLm2EEEEviT0_T1_,"",@"SHT_CUDA_INFO"
	.sectionflags	@""
	.align	4


	//----- nvinfo : EIATTR_CUDA_API_VERSION
	.align		4
        /*0000*/ 	.byte	0x04, 0x37
        /*0002*/ 	.short	(.L_501 - .L_500)
.L_500:
        /*0004*/ 	.word	0x00000082


	//----- nvinfo : EIATTR_KPARAM_INFO
	.align		4
.L_501:
        /*0008*/ 	.byte	0x04, 0x17
        /*000a*/ 	.short	(.L_503 - .L_502)
.L_502:
        /*000c*/ 	.word	0x00000000
        /*0010*/ 	.short	0x0002
        /*0012*/ 	.short	0x0008
        /*0014*/ 	.byte	0x00, 0xf0, 0x41, 0x00


	//----- nvinfo : EIATTR_KPARAM_INFO
	.align		4
.L_503:
        /*0018*/ 	.byte	0x04, 0x17
        /*001a*/ 	.short	(.L_505 - .L_504)
.L_504:
        /*001c*/ 	.word	0x00000000
        /*0020*/ 	.short	0x0001
        /*0022*/ 	.short	0x0004
        /*0024*/ 	.byte	0x00, 0xf0, 0x05, 0x00


	//----- nvinfo : EIATTR_KPARAM_INFO
	.align		4
.L_505:
        /*0028*/ 	.byte	0x04, 0x17
        /*002a*/ 	.short	(.L_507 - .L_506)
.L_506:
        /*002c*/ 	.word	0x00000000
        /*0030*/ 	.short	0x0000
        /*0032*/ 	.short	0x0000
        /*0034*/ 	.byte	0x00, 0xf0, 0x11, 0x00


	//----- nvinfo : EIATTR_SPARSE_MMA_MASK
	.align		4
.L_507:
        /*0038*/ 	.byte	0x03, 0x50
        /*003a*/ 	.short	0x0000


	//----- nvinfo : EIATTR_MAXREG_COUNT
	.align		4
        /*003c*/ 	.byte	0x03, 0x1b
        /*003e*/ 	.short	0x00ff


	//----- nvinfo : EIATTR_MERCURY_ISA_VERSION
	.align		4
        /*0040*/ 	.byte	0x03, 0x5f
        /*0042*/ 	.short	0x0101


	//----- nvinfo : EIATTR_EXIT_INSTR_OFFSETS
	.align		4
        /*0044*/ 	.byte	0x04, 0x1c
        /*0046*/ 	.short	(.L_509 - .L_508)


	//   ....[0]....
.L_508:
        /*0048*/ 	.word	0x000017b0


	//   ....[1]....
        /*004c*/ 	.word	0x00003830


	//   ....[2]....
        /*0050*/ 	.word	0x00003880


	//----- nvinfo : EIATTR_MAX_THREADS
	.align		4
.L_509:
        /*0054*/ 	.byte	0x04, 0x05
        /*0056*/ 	.short	(.L_511 - .L_510)
.L_510:
        /*0058*/ 	.word	0x00000080
        /*005c*/ 	.word	0x00000001
        /*0060*/ 	.word	0x00000001


	//----- nvinfo : EIATTR_CRS_STACK_SIZE
	.align		4
.L_511:
        /*0064*/ 	.byte	0x04, 0x1e
        /*0066*/ 	.short	(.L_513 - .L_512)
.L_512:
        /*0068*/ 	.word	0x00000000


	//----- nvinfo : EIATTR_CBANK_PARAM_SIZE
	.align		4
.L_513:
        /*006c*/ 	.byte	0x03, 0x19
        /*006e*/ 	.short	0x0018


	//----- nvinfo : EIATTR_PARAM_CBANK
	.align		4
        /*0070*/ 	.byte	0x04, 0x0a
        /*0072*/ 	.short	(.L_515 - .L_514)
	.align		4
.L_514:
        /*0074*/ 	.word	index@(.nv.constant0._ZN2at6native29vectorized_elementwise_kernelILi2EZZZNS0_17acosh_kernel_cudaERNS_18TensorIteratorBaseEENKUlvE0_clEvENKUlvE2_clEvEUlN3c108BFloat16EE_St5arrayIPcLm2EEEEviT0_T1_)
        /*0078*/ 	.short	0x0210
        /*007a*/ 	.short	0x0018


	//----- nvinfo : EIATTR_SW_WAR
	.align		4
.L_515:
        /*007c*/ 	.byte	0x04, 0x36
        /*007e*/ 	.short	(.L_517 - .L_516)
.L_516:
        /*0080*/ 	.word	0x00000008
.L_517:


//--------------------- .nv.info._ZN2at6native29vectorized_elementwise_kernelILi4EZZZNS0_17acosh_kernel_cudaERNS_18TensorIteratorBaseEENKUlvE0_clEvENKUlvE2_clEvEUlN3c108BFloat16EE_St5arrayIPcLm2EEEEviT0_T1_ --------------------------
	.section	.nv.info._ZN2at6native29vectorized_elementwise_kernelILi4EZZZNS0_17acosh_kernel_cudaERNS_18TensorIteratorBaseEENKUlvE0_clEvENKUlvE2_clEvEUlN3c108BFloat16EE_St5arrayIPcLm2EEEEviT0_T1_,"",@"SHT_CUDA_INFO"
	.sectionflags	@""
	.align	4


	//----- nvinfo : EIATTR_CUDA_API_VERSION
	.align		4
        /*0000*/ 	.byte	0x04, 0x37
        /*0002*/ 	.short	(.L_519 - .L_518)
.L_518:
        /*0004*/ 	.word	0x00000082


	//----- nvinfo : EIATTR_KPARAM_INFO
	.align		4
.L_519:
        /*0008*/ 	.byte	0x04, 0x17
        /*000a*/ 	.short	(.L_521 - .L_520)
.L_520:
        /*000c*/ 	.word	0x00000000
        /*0010*/ 	.short	0x0002
        /*0012*/ 	.short	0x0008
        /*0014*/ 	.byte	0x00, 0xf0, 0x41, 0x00


	//----- nvinfo : EIATTR_KPARAM_INFO
	.align		4
.L_521:
        /*0018*/ 	.byte	0x04, 0x17
        /*001a*/ 	.short	(.L_523 - .L_522)
.L_522:
        /*001c*/ 	.word	0x00000000
        /*0020*/ 	.short	0x0001
        /*0022*/ 	.short	0x0004
        /*0024*/ 	.byte	0x00, 0xf0, 0x05, 0x00


	//----- nvinfo : EIATTR_KPARAM_INFO
	.align		4
.L_523:
        /*0028*/ 	.byte	0x04, 0x17
        /*002a*/ 	.short	(.L_525 - .L_524)
.L_524:
        /*002c*/ 	.word	0x00000000
        /*0030*/ 	.short	0x0000
        /*0032*/ 	.short	0x0000
        /*0034*/ 	.byte	0x00, 0xf0, 0x11, 0x00


	//----- nvinfo : EIATTR_SPARSE_MMA_MASK
	.align		4
.L_525:
        /*0038*/ 	.byte	0x03, 0x50
        /*003a*/ 	.short	0x0000


	//----- nvinfo : EIATTR_MAXREG_COUNT
	.align		4
        /*003c*/ 	.byte	0x03, 0x1b
        /*003e*/ 	.short	0x00ff


	//----- nvinfo : EIATTR_MERCURY_ISA_VERSION
	.align		4
        /*0040*/ 	.byte	0x03, 0x5f
        /*0042*/ 	.short	0x0101


	//----- nvinfo : EIATTR_EXIT_INSTR_OFFSETS
	.align		4
        /*0044*/ 	.byte	0x04, 0x1c
        /*0046*/ 	.short	(.L_527 - .L_526)


	//   ....[0]....
.L_526:
        /*0048*/ 	.word	0x000017a0


	//   ....[1]....
        /*004c*/ 	.word	0x00003820


	//   ....[2]....
        /*0050*/ 	.word	0x00003870


	//----- nvinfo : EIATTR_MAX_THREADS
	.align		4
.L_527:
        /*0054*/ 	.byte	0x04, 0x05
        /*0056*/ 	.short	(.L_529 - .L_528)
.L_528:
        /*0058*/ 	.word	0x00000080
        /*005c*/ 	.word	0x00000001
        /*0060*/ 	.word	0x00000001


	//----- nvinfo : EIATTR_CRS_STACK_SIZE
	.align		4
.L_529:
        /*0064*/ 	.byte	0x04, 0x1e
        /*0066*/ 	.short	(.L_531 - .L_530)
.L_530:
        /*0068*/ 	.word	0x00000000


	//----- nvinfo : EIATTR_CBANK_PARAM_SIZE
	.align		4
.L_531:
        /*006c*/ 	.byte	0x03, 0x19
        /*006e*/ 	.short	0x0018


	//----- nvinfo : EIATTR_PARAM_CBANK
	.align		4
        /*0070*/ 	.byte	0x04, 0x0a
        /*0072*/ 	.short	(.L_533 - .L_532)
	.align		4
.L_532:
        /*0074*/ 	.word	index@(.nv.constant0._ZN2at6native29vectorized_elementwise_kernelILi4EZZZNS0_17acosh_kernel_cudaERNS_18TensorIteratorBaseEENKUlvE0_clEvENKUlvE2_clEvEUlN3c108BFloat16EE_St5arrayIPcLm2EEEEviT0_T1_)
        /*0078*/ 	.short	0x0210
        /*007a*/ 	.short	0x0018


	//----- nvinfo : EIATTR_SW_WAR
	.align		4
.L_533:
        /*007c*/ 	.byte	0x04, 0x36
        /*007e*/ 	.short	(.L_535 - .L_534)
.L_534:
        /*0080*/ 	.word	0x00000008
.L_535:


//--------------------- .nv.info._ZN2at6native29vectorized_elementwise_kernelILi8EZZZNS0_17acosh_kernel_cudaERNS_18TensorIteratorBaseEENKUlvE0_clEvENKUlvE2_clEvEUlN3c108BFloat16EE_St5arrayIPcLm2EEEEviT0_T1_ --------------------------
	.section	.nv.info._ZN2at6native29vectorized_elementwise_kernelILi8EZZZNS0_17acosh_kernel_cudaERNS_18TensorIteratorBaseEENKUlvE0_clEvENKUlvE2_clEvEUlN3c108BFloat16EE_St5arrayIPcLm2EEEEviT0_T1_,"",@"SHT_CUDA_INFO"
	.sectionflags	@""
	.align	4


	//----- nvinfo : EIATTR_CUDA_API_VERSION
	.align		4
        /*0000*/ 	.byte	0x04, 0x37
        /*0002*/ 	.short	(.L_537 - .L_536)
.L_536:
        /*0004*/ 	.word	0x00000082


	//----- nvinfo : EIATTR_KPARAM_INFO
	.align		4
.L_537:
        /*0008*/ 	.byte	0x04, 0x17
        /*000a*/ 	.short	(.L_539 - .L_538)
.L_538:
        /*000c*/ 	.word	0x00000000
        /*0010*/ 	.short	0x0002
        /*0012*/ 	.short	0x0008
        /*0014*/ 	.byte	0x00, 0xf0, 0x41, 0x00


	//----- nvinfo : EIATTR_KPARAM_INFO
	.align		4
.L_539:
        /*0018*/ 	.byte	0x04, 0x17
        /*001a*/ 	.short	(.L_541 - .L_540)
.L_540:
        /*001c*/ 	.word	0x00000000
        /*0020*/ 	.short	0x0001
        /*0022*/ 	.short	0x0004
        /*0024*/ 	.byte	0x00, 0xf0, 0x05, 0x00


	//----- nvinfo : EIATTR_KPARAM_INFO
	.align		4
.L_541:
        /*0028*/ 	.byte	0x04, 0x17
        /*002a*/ 	.short	(.L_543 - .L_542)
.L_542:
        /*002c*/ 	.word	0x00000000
        /*0030*/ 	.short	0x0000
        /*0032*/ 	.short	0x0000
        /*0034*/ 	.byte	0x00, 0xf0, 0x11, 0x00


	//----- nvinfo : EIATTR_SPARSE_MMA_MASK
	.align		4
.L_543:
        /*0038*/ 	.byte	0x03, 0x50
        /*003a*/ 	.short	0x0000


	//----- nvinfo : EIATTR_MAXREG_COUNT
	.align		4
        /*003c*/ 	.byte	0x03, 0x1b
        /*003e*/ 	.short	0x00ff


	//----- nvinfo : EIATTR_MERCURY_ISA_VERSION
	.align		4
        /*0040*/ 	.byte	0x03, 0x5f
        /*0042*/ 	.short	0x0101


	//----- nvinfo : EIATTR_EXIT_INSTR_OFFSETS
	.align		4
        /*0044*/ 	.byte	0x04, 0x1c
        /*0046*/ 	.short	(.L_545 - .L_544)


	//   ....[0]....
.L_544:
        /*0048*/ 	.word	0x00001770


	//   ....[1]....
        /*004c*/ 	.word	0x000037f0


	//   ....[2]....
        /*0050*/ 	.word	0x00003840


	//----- nvinfo : EIATTR_MAX_THREADS
	.align		4
.L_545:
        /*0054*/ 	.byte	0x04, 0x05
        /*0056*/ 	.short	(.L_547 - .L_546)
.L_546:
        /*0058*/ 	.word	0x00000080
        /*005c*/ 	.word	0x00000001
        /*0060*/ 	.word	0x00000001


	//----- nvinfo : EIATTR_CRS_STACK_SIZE
	.align		4
.L_547:
        /*0064*/ 	.byte	0x04, 0x1e
        /*0066*/ 	.short	(.L_549 - .L_548)
.L_548:
        /*0068*/ 	.word	0x00000000


	//----- nvinfo : EIATTR_CBANK_PARAM_SIZE
	.align		4
.L_549:
        /*006c*/ 	.byte	0x03, 0x19
        /*006e*/ 	.short	0x0018


	//----- nvinfo : EIATTR_PARAM_CBANK
	.align		4
        /*0070*/ 	.byte	0x04, 0x0a
        /*0072*/ 	.short	(.L_551 - .L_550)
	.align		4
.L_550:
        /*0074*/ 	.word	index@(.nv.constant0._ZN2at6native29vectorized_elementwise_kernelILi8EZZZNS0_17acosh_kernel_cudaERNS_18TensorIteratorBaseEENKUlvE0_clEvENKUlvE2_clEvEUlN3c108BFloat16EE_St5arrayIPcLm2EEEEviT0_T1_)
        /*0078*/ 	.short	0x0210
        /*007a*/ 	.short	0x0018


	//----- nvinfo : EIATTR_SW_WAR
	.align		4
.L_551:
        /*007c*/ 	.byte	0x04, 0x36
        /*007e*/ 	.short	(.L_553 - .L_552)
.L_552:
        /*0080*/ 	.word	0x00000008
.L_553:


//--------------------- .nv.info._ZN2at6native18elementwise_kernelILi128ELi4EZNS0_15gpu_kernel_implIZZZNS0_17acosh_kernel_cudaERNS_18TensorIteratorBaseEENKUlvE0_clEvENKUlvE1_clEvEUlN3c104HalfEE_EEvS4_RKT_EUliE_EEviT1_ --------------------------
	.section	.nv.info._ZN2at6native18elementwise_kernelILi128ELi4EZNS0_15gpu_kernel_implIZZZNS0_17acosh_kernel_cudaERNS_18TensorIteratorBaseEENKUlvE0_clEvENKUlvE1_clEvEUlN3c104HalfEE_EEvS4_RKT_EUliE_EEviT1_,"",@"SHT_CUDA_INFO"
	.sectionflags	@""
	.align	4


	//----- nvinfo : EIATTR_CUDA_API_VERSION
	.align		4
        /*0000*/ 	.byte	0x04, 0x37
        /*0002*/ 	.short	(.L_555 - .L_554)
.L_554:
        /*0004*/ 	.word	0x00000082


	//----- nvinfo : EIATTR_KPARAM_INFO
	.align		4
.L_555:
        /*0008*/ 	.byte	0x04, 0x17
        /*000a*/ 	.short	(.L_557 - .L_556)
.L_556:
        /*000c*/ 	.word	0x00000000
        /*0010*/ 	.short	0x0001
        /*0012*/ 	.short	0x0008
        /*0014*/ 	.byte	0x00, 0xf0, 0x61, 0x08


	//----- nvinfo : EIATTR_KPARAM_INFO
	.align		4
.L_557:
        /*0018*/ 	.byte	0x04, 0x17
        /*001a*/ 	.short	(.L_559 - .L_558)
.L_558:
        /*001c*/ 	.word	0x00000000
        /*0020*/ 	.short	0x0000
        /*0022*/ 	.short	0x0000
        /*0024*/ 	.byte	0x00, 0xf0, 0x11, 0x00


	//----- nvinfo : EIATTR_SPARSE_MMA_MASK
	.align		4
.L_559:
        /*0028*/ 	.byte	0x03, 0x50
        /*002a*/ 	.short	0x0000


	//----- nvinfo : EIATTR_MAXREG_COUNT
	.align		4
        /*002c*/ 	.byte	0x03, 0x1b
        /*002e*/ 	.short	0x0080


	//----- nvinfo : EIATTR_EXTERNS
	.align		4
        /*0030*/ 	.byte	0x04, 0x0f
        /*0032*/ 	.short	(.L_561 - .L_560)


	//   ....[0]....
	.align		4
.L_560:
        /*0034*/ 	.word	index@(__assertfail)


	//----- nvinfo : EIATTR_MERCURY_ISA_VERSION
	.align		4
.L_561:
        /*0038*/ 	.byte	0x03, 0x5f
        /*003a*/ 	.short	0x0101


	//----- nvinfo : EIATTR_SYSCALL_OFFSETS
	.align		4
        /*003c*/ 	.byte	0x04, 0x46
        /*003e*/ 	.short	(.L_563 - .L_562)


	//   ....[0]....
.L_562:
        /*0040*/ 	.word	0x000022d0


	//   ....[1]....
        /*0044*/ 	.word	0x00003510


	//   ....[2]....
        /*0048*/ 	.word	0x00005820


	//   ....[3]....
        /*004c*/ 	.word	0x00006a60


	//   ....[4]....
        /*0050*/ 	.word	0x00008d60


	//   ....[5]....
        /*0054*/ 	.word	0x00009fa0


	//   ....[6]....
        /*0058*/ 	.word	0x0000c290


	//   ....[7]....
        /*005c*/ 	.word	0x0000d4d0


	//----- nvinfo : EIATTR_EXIT_INSTR_OFFSETS
	.align		4
.L_563:
        /*0060*/ 	.byte	0x04, 0x1c
        /*0062*/ 	.short	(.L_565 - .L_564)


	//   ....[0]....
.L_564:
        /*0064*/ 	.word	0x0000a070


	//   ....[1]....
        /*0068*/ 	.word	0x0000c700


	//   ....[2]....
        /*006c*/ 	.word	0x0000c740


	//   ....[3]....
        /*0070*/ 	.word	0x0000c7e0


	//   ....[4]....
        /*0074*/ 	.word	0x0000c820


	//   ....[5]....
        /*0078*/ 	.word	0x0000c860


	//   ....[6]....
        /*007c*/ 	.word	0x0000c8f0


	//   ....[7]....
        /*0080*/ 	.word	0x0000c910


	//   ....[8]....
        /*0084*/ 	.word	0x0000c9b0


	//   ....[9]....
        /*0088*/ 	.word	0x0000ca00


	//   ....[10]....
        /*008c*/ 	.word	0x0000ca50


	//   ....[11]....
        /*0090*/ 	.word	0x0000cb20


	//   ....[12]....
        /*0094*/ 	.word	0x0000cb80


	//   ....[13]....
        /*0098*/ 	.word	0x0000cd10


	//   ....[14]....
        /*009c*/ 	.word	0x0000ce70


	//   ....[15]....
        /*00a0*/ 	.word	0x0000ceb0


	//   ....[16]....
        /*00a4*/ 	.word	0x0000cf70


	//   ....[17]....
        /*00a8*/ 	.word	0x0000d0f0


	//   ....[18]....
        /*00ac*/ 	.word	0x0000d270


	//   ....[19]....
        /*00b0*/ 	.word	0x0000d3d0


	//   ....[20]....
        /*00b4*/ 	.word	0x0000d4e0


	//   ....[21]....
        /*00b8*/ 	.word	0x0000d520


	//   ....[22]....
        /*00bc*/ 	.word	0x0000d560


	//----- nvinfo : EIATTR_MAX_THREADS
	.align		4
.L_565:
        /*00c0*/ 	.byte	0x04, 0x05
        /*00c2*/ 	.short	(.L_567 - .L_566)
.L_566:
        /*00c4*/ 	.word	0x00000080
        /*00c8*/ 	.word	0x00000001
        /*00cc*/ 	.word	0x00000001


	//----- nvinfo : EIATTR_CRS_STACK_SIZE
	.align		4
.L_567:
        /*00d0*/ 	.byte	0x04, 0x1e
        /*00d2*/ 	.short	(.L_569 - .L_568)
.L_568:
        /*00d4*/ 	.word	0x00000000


	//----- nvinfo : EIATTR_CBANK_PARAM_SIZE
	.align		4
.L_569:
        /*00d8*/ 	.byte	0x03, 0x19
        /*00da*/ 	.short	0x0220


	//----- nvinfo : EIATTR_PARAM_CBANK
	.align		4
        /*00dc*/ 	.byte	0x04, 0x0a
        /*00de*/ 	.short	(.L_571 - .L_570)
	.align		4
.L_570:
        /*00e0*/ 	.word	index@(.nv.constant0._ZN2at6native18elementwise_kernelILi128ELi4EZNS0_15gpu_kernel_implIZZZNS0_17acosh_kernel_cudaERNS_18TensorIteratorBaseEENKUlvE0_clEvENKUlvE1_clEvEUlN3c104HalfEE_EEvS4_RKT_EUliE_EEviT1_)
        /*00e4*/ 	.short	0x0210
        /*00e6*/ 	.short	0x0220


	//----- nvinfo : EIATTR_SW_WAR
	.align		4
.L_571:
        /*00e8*/ 	.byte	0x04, 0x36
        /*00ea*/ 	.short	(.L_573 - .L_572)
.L_572:
        /*00ec*/ 	.word	0x00000008
.L_573:


//--------------------- .nv.info._ZN2at6native27unrolled_elementwise_kernelIZZZNS0_17acosh_kernel_cudaERNS_18TensorIteratorBaseEENKUlvE0_clEvENKUlvE1_clEvEUlN3c104HalfEE_St5arrayIPcLm2EELi4E23TrivialOffsetCalculatorILi1EjESD_NS0_6memory12LoadWithCastILi1EEENSE_13StoreWithCastILi1EEEEEviT_T0_T2_T3_T4_T5_ --------------------------
	.section	.nv.info._ZN2at6native27unrolled_elementwise_kernelIZZZNS0_17acosh_kernel_cudaERNS_18TensorIteratorBaseEENKUlvE0_clEvENKUlvE1_clEvEUlN3c104HalfEE_St5arrayIPcLm2EELi4E23TrivialOffsetCalculatorILi1EjESD_NS0_6memory12LoadWithCastILi1EEENSE_13StoreWithCastILi1EEEEEviT_T0_T2_T3_T4_T5_,"",@"SHT_CUDA_INFO"
	.sectionflags	@""
	.align	4


	//----- nvinfo : EIATTR_CUDA_API_VERSION
	.align		4
        /*0000*/ 	.byte	0x04, 0x37
        /*0002*/ 	.short	(.L_575 - .L_574)
.L_574:
        /*0004*/ 	.word	0x00000082


	//----- nvinfo : EIATTR_KPARAM_INFO
	.align		4
.L_575:
        /*0008*/ 	.byte	0x04, 0x17
        /*000a*/ 	.short	(.L_577 - .L_576)
.L_576:
        /*000c*/ 	.word	0x00000000
        /*0010*/ 	.short	0x0006
        /*0012*/ 	.short	0x0024
        /*0014*/ 	.byte	0x00, 0xf0, 0x21, 0x00


	//----- nvinfo : EIATTR_KPARAM_INFO
	.align		4
.L_577:
        /*0018*/ 	.byte	0x04, 0x17
        /*001a*/ 	.short	(.L_579 - .L_578)
.L_578:
        /*001c*/ 	.word	0x00000000
        /*0020*/ 	.short	0x0005
        /*0022*/ 	.short	0x001c
        /*0024*/ 	.byte	0x00, 0xf0, 0x21, 0x00


	//----- nvinfo : EIATTR_KPARAM_INFO
	.align		4
.L_579:
        /*0028*/ 	.byte	0x04, 0x17
        /*002a*/ 	.short	(.L_581 - .L_580)
.L_580:
        /*002c*/ 	.word	0x00000000
        /*0030*/ 	.short	0x0004
        /*0032*/ 	.short	0x0019
        /*0034*/ 	.byte	0x00, 0xf0, 0x05, 0x00


	//----- nvinfo : EIATTR_KPARAM_INFO
	.align		4
.L_581:
        /*0038*/ 	.byte	0x04, 0x17
        /*003a*/ 	.short	(.L_583 - .L_582)
.L_582:
        /*003c*/ 	.word	0x00000000
        /*0040*/ 	.short	0x0003
        /*0042*/ 	.short	0x0018
        /*0044*/ 	.byte	0x00, 0xf0, 0x05, 0x00


	//----- nvinfo : EIATTR_KPARAM_INFO
	.align		4
.L_583:
        /*0048*/ 	.byte	0x04, 0x17
        /*004a*/ 	.short	(.L_585 - .L_584)
.L_584:
        /*004c*/ 	.word	0x00000000
        /*0050*/ 	.short	0x0002
        /*0052*/ 	.short	0x0008
        /*0054*/ 	.byte	0x00, 0xf0, 0x41, 0x00


	//----- nvinfo : EIATTR_KPARAM_INFO
	.align		4
.L_585:
        /*0058*/ 	.byte	0x04, 0x17
        /*005a*/ 	.short	(.L_587 - .L_586)
.L_586:
        /*005c*/ 	.word	0x00000000
        /*0060*/ 	.short	0x0001
        /*0062*/ 	.short	0x0004
        /*0064*/ 	.byte	0x00, 0xf0, 0x05, 0x00


	//----- nvinfo : EIATTR_KPARAM_INFO
	.align		4
.L_587:
        /*0068*/ 	.byte	0x04, 0x17
        /*006a*/ 	.short	(.L_589 - .L_588)
.L_588:
        /*006c*/ 	.word	0x00000000
        /*0070*/ 	.short	0x0000
        /*0072*/ 	.short	0x0000
        /*0074*/ 	.byte	0x00, 0xf0, 0x11, 0x00


	//----- nvinfo : EIATTR_SPARSE_MMA_MASK
	.align		4
.L_589:
        /*0078*/ 	.byte	0x03, 0x50
        /*007a*/ 	.short	0x0000


	//----- nvinfo : EIATTR_MAXREG_COUNT
	.align		4
        /*007c*/ 	.byte	0x03, 0x1b
        /*007e*/ 	.short	0x00ff


	//----- nvinfo : EIATTR_EXTERNS
	.align		4
        /*0080*/ 	.byte	0x04, 0x0f
        /*0082*/ 	.short	(.L_591 - .L_590)


	//   ....[0]....
	.align		4
.L_590:
        /*0084*/ 	.word	index@(__assertfail)


	//----- nvinfo : EIATTR_MERCURY_ISA_VERSION
	.align		4
.L_591:
        /*0088*/ 	.byte	0x03, 0x5f
        /*008a*/ 	.short	0x0101


	//----- nvinfo : EIATTR_SYSCALL_OFFSETS
	.align		4
        /*008c*/ 	.byte	0x04, 0x46
        /*008e*/ 	.short	(.L_593 - .L_592)


	//   ....[0]....
.L_592:
        /*0090*/ 	.word	0x000010b0


	//   ....[1]....
        /*0094*/ 	.word	0x000021c0


	//   ....[2]....
        /*0098*/ 	.word	0x000032d0


	//   ....[3]....
        /*009c*/ 	.word	0x000043c0


	//   ....[4]....
        /*00a0*/ 	.word	0x000061c0


	//   ....[5]....
        /*00a4*/ 	.word	0x000071e0


	//   ....[6]....
        /*00a8*/ 	.word	0x000081c0


	//   ....[7]....
        /*00ac*/ 	.word	0x000091a0


	//----- nvinfo : EIATTR_EXIT_INSTR_OFFSETS
	.align		4
.L_593:
        /*00b0*/ 	.byte	0x04, 0x1c
        /*00b2*/ 	.short	(.L_595 - .L_594)


	//   ....[0]....
.L_594:
        /*00b4*/ 	.word	0x00008280


	//   ....[1]....
        /*00b8*/ 	.word	0x000083d0


	//   ....[2]....
        /*00bc*/ 	.word	0x00008410


	//   ....[3]....
        /*00c0*/ 	.word	0x000084b0


	//   ....[4]....
        /*00c4*/ 	.word	0x000084f0


	//   ....[5]....
        /*00c8*/ 	.word	0x00008530


	//   ....[6]....
        /*00cc*/ 	.word	0x000085c0


	//   ....[7]....
        /*00d0*/ 	.word	0x000085e0


	//   ....[8]....
        /*00d4*/ 	.word	0x00008680


	//   ....[9]....
        /*00d8*/ 	.word	0x000086d0


	//   ....[10]....
        /*00dc*/ 	.word	0x00008720


	//   ....[11]....
        /*00e0*/ 	.word	0x000087f0


	//   ....[12]....
        /*00e4*/ 	.word	0x00008850


	//   ....[13]....
        /*00e8*/ 	.word	0x000089e0


	//   ....[14]....
        /*00ec*/ 	.word	0x00008b40


	//   ....[15]....
        /*00f0*/ 	.word	0x00008b80


	//   ....[16]....
        /*00f4*/ 	.word	0x00008c40


	//   ....[17]....
        /*00f8*/ 	.word	0x00008dc0


	//   ....[18]....
        /*00fc*/ 	.word	0x00008f40


	//   ....[19]....
        /*0100*/ 	.word	0x000090a0


	//   ....[20]....
        /*0104*/ 	.word	0x000091b0


	//   ....[21]....
        /*0108*/ 	.word	0x000091f0


	//   ....[22]....
        /*010c*/ 	.word	0x00009230


	//----- nvinfo : EIATTR_MAX_THREADS
	.align		4
.L_595:
        /*0110*/ 	.byte	0x04, 0x05
        /*0112*/ 	.short	(.L_597 - .L_596)
.L_596:
        /*0114*/ 	.word	0x00000080
        /*0118*/ 	.word	0x00000001
        /*011c*/ 	.word	0x00000001


	//----- nvinfo : EIATTR_CRS_STACK_SIZE
	.align		4
.L_597:
        /*0120*/ 	.byte	0x04, 0x1e
        /*0122*/ 	.short	(.L_599 - .L_598)
.L_598:
        /*0124*/ 	.word	0x00000000


	//----- nvinfo : EIATTR_CBANK_PARAM_SIZE
	.align		4
.L_599:
        /*0128*/ 	.byte	0x03, 0x19
        /*012a*/ 	.short	0x002c


	//----- nvinfo : EIATTR_PARAM_CBANK
	.align		4
        /*012c*/ 	.byte	0x04, 0x0a
        /*012e*/ 	.short	(.L_601 - .L_600)
	.align		4
.L_600:
        /*0130*/ 	.word	index@(.nv.constant0._ZN2at6native27unrolled_elementwise_kernelIZZZNS0_17acosh_kernel_cudaERNS_18TensorIteratorBaseEENKUlvE0_clEvENKUlvE1_clEvEUlN3c104HalfEE_St5arrayIPcLm2EELi4E23TrivialOffsetCalculatorILi1EjESD_NS0_6memory12LoadWithCastILi1EEENSE_13StoreWithCastILi1EEEEEviT_T0_T2_T3_T4_T5_)
        /*0134*/ 	.short	0x0210
        /*0136*/ 	.short	0x002c


	//----- nvinfo : EIATTR_SW_WAR
	.align		4
.L_601:
        /*0138*/ 	.byte	0x04, 0x36
        /*013a*/ 	.short	(.L_603 - .L_602)
.L_602:
        /*013c*/ 	.word	0x00000008
.L_603:


//--------------------- .nv.info._ZN2at6native18elementwise_kernelILi128ELi4EZNS0_22gpu_kernel_impl_nocastIZZZNS0_17acosh_kernel_cudaERNS_18TensorIteratorBaseEENKUlvE0_clEvENKUlvE1_clEvEUlN3c104HalfEE_EEvS4_RKT_EUliE_EEviT1_ --------------------------
	.section	.nv.info._ZN2at6native18elementwise_kernelILi128ELi4EZNS0_22gpu_kernel_impl_nocastIZZZNS0_17acosh_kernel_cudaERNS_18TensorIteratorBaseEENKUlvE0_clEvENKUlvE1_clEvEUlN3c104HalfEE_EEvS4_RKT_EUliE_EEviT1_,"",@"SHT_CUDA_INFO"
	.sectionflags	@""
	.align	4


	//----- nvinfo : EIATTR_CUDA_API_VERSION
	.align		4
        /*0000*/ 	.byte	0x04, 0x37
        /*0002*/ 	.short	(.L_605 - .L_604)
.L_604:
        /*0004*/ 	.word	0x00000082


	//----- nvinfo : EIATTR_KPARAM_INFO
	.align		4
.L_605:
        /*0008*/ 	.byte	0x04, 0x17
        /*000a*/ 	.short	(.L_607 - .L_606)
.L_606:
        /*000c*/ 	.word	0x00000000
        /*0010*/ 	.short	0x0001
        /*0012*/ 	.short	0x0008
        /*0014*/ 	.byte	0x00, 0xf0, 0x61, 0x08


	//----- nvinfo : EIATTR_KPARAM_INFO
	.align		4
.L_607:
        /*0018*/ 	.byte	0x04, 0x17
        /*001a*/ 	.short	(.L_609 - .L_608)
.L_608:
        /*001c*/ 	.word	0x00000000
        /*0020*/ 	.short	0x0000
        /*0022*/ 	.short	0x0000
        /*0024*/ 	.byte	0x00, 0xf0, 0x11, 0x00


	//----- nvinfo : EIATTR_SPARSE_MMA_MASK
	.align		4
.L_609:
        /*0028*/ 	.byte	0x03, 0x50
        /*002a*/ 	.short	0x0000


	//----- nvinfo : EIATTR_MAXREG_COUNT
	.align		4
        /*002c*/ 	.byte	0x03, 0x1b
        /*002e*/ 	.short	0x0080


	//----- nvinfo : EIATTR_MERCURY_ISA_VERSION
	.align		4
        /*0030*/ 	.byte	0x03, 0x5f
        /*0032*/ 	.short	0x0101


	//----- nvinfo : EIATTR_EXIT_INSTR_OFFSETS
	.align		4
        /*0034*/ 	.byte	0x04, 0x1c
        /*0036*/ 	.short	(.L_611 - .L_610)


	//   ....[0]....
.L_610:
        /*0038*/ 	.word	0x00004420


	//   ....[1]....
        /*003c*/ 	.word	0x00005a70


	//----- nvinfo : EIATTR_MAX_THREADS
	.align		4
.L_611:
        /*0040*/ 	.byte	0x04, 0x05
        /*0042*/ 	.short	(.L_613 - .L_612)
.L_612:
        /*0044*/ 	.word	0x00000080
        /*0048*/ 	.word	0x00000001
        /*004c*/ 	.word	0x00000001


	//----- nvinfo : EIATTR_CRS_STACK_SIZE
	.align		4
.L_613:
        /*0050*/ 	.byte	0x04, 0x1e
        /*0052*/ 	.short	(.L_615 - .L_614)
.L_614:
        /*0054*/ 	.word	0x00000000


	//----- nvinfo : EIATTR_CBANK_PARAM_SIZE
	.align		4
.L_615:
        /*0058*/ 	.byte	0x03, 0x19
        /*005a*/ 	.short	0x0220


	//----- nvinfo : EIATTR_PARAM_CBANK
	.align		4
        /*005c*/ 	.byte	0x04, 0x0a
        /*005e*/ 	.short	(.L_617 - .L_616)
	.align		4
.L_616:
        /*0060*/ 	.word	index@(.nv.constant0._ZN2at6native18elementwise_kernelILi128ELi4EZNS0_22gpu_kernel_impl_nocastIZZZNS0_17acosh_kernel_cudaERNS_18TensorIteratorBaseEENKUlvE0_clEvENKUlvE1_clEvEUlN3c104HalfEE_EEvS4_RKT_EUliE_EEviT1_)
        /*0064*/ 	.short	0x0210
        /*0066*/ 	.short	0x0220


	//----- nvinfo : EIATTR_SW_WAR
	.align		4
.L_617:
        /*0068*/ 	.byte	0x04, 0x36
        /*006a*/ 	.short	(.L_619 - .L_618)
.L_618:
        /*006c*/ 	.word	0x00000008
.L_619:


//--------------------- .nv.info._ZN2at6native27unrolled_elementwise_kernelIZZZNS0_17acosh_kernel_cudaERNS_18TensorIteratorBaseEENKUlvE0_clEvENKUlvE1_clEvEUlN3c104HalfEE_St5arrayIPcLm2EELi4E23TrivialOffsetCalculatorILi1EjESD_NS0_6memory15LoadWithoutCastENSE_16StoreWithoutCastEEEviT_T0_T2_T3_T4_T5_ --------------------------
	.section	.nv.info._ZN2at6native27unrolled_elementwise_kernelIZZZNS0_17acosh_kernel_cudaERNS_18TensorIteratorBaseEENKUlvE0_clEvENKUlvE1_clEvEUlN3c104HalfEE_St5arrayIPcLm2EELi4E23TrivialOffsetCalculatorILi1EjESD_NS0_6memory15LoadWithoutCastENSE_16StoreWithoutCastEEEviT_T0_T2_T3_T4_T5_,"",@"SHT_CUDA_INFO"
	.sectionflags	@""
	.align	4


	//----- nvinfo : EIATTR_CUDA_API_VERSION
	.align		4
        /*0000*/ 	.byte	0x04, 0x37
        /*0002*/ 	.short	(.L_621 - .L_620)
.L_620:
        /*0004*/ 	.word	0x00000082


	//----- nvinfo : EIATTR_KPARAM_INFO
	.align		4
.L_621:
        /*0008*/ 	.byte	0x04, 0x17
        /*000a*/ 	.short	(.L_623 - .L_622)
.L_622:
        /*000c*/ 	.word	0x00000000
        /*0010*/ 	.short	0x0006
        /*0012*/ 	.short	0x001b
        /*0014*/ 	.byte	0x00, 0xf0, 0x05, 0x00


	//----- nvinfo : EIATTR_KPARAM_INFO
	.align		4
.L_623:
        /*0018*/ 	.byte	0x04, 0x17
        /*001a*/ 	.short	(.L_625 - .L_624)
.L_624:
        /*001c*/ 	.word	0x00000000
        /*0020*/ 	.short	0x0005
        /*0022*/ 	.short	0x001a
        /*0024*/ 	.byte	0x00, 0xf0, 0x05, 0x00


	//----- nvinfo : EIATTR_KPARAM_INFO
	.align		4
.L_625:
        /*0028*/ 	.byte	0x04, 0x17
        /*002a*/ 	.short	(.L_627 - .L_626)
.L_626:
        /*002c*/ 	.word	0x00000000
        /*0030*/ 	.short	0x0004
        /*0032*/ 	.short	0x0019
        /*0034*/ 	.byte	0x00, 0xf0, 0x05, 0x00


	//----- nvinfo : EIATTR_KPARAM_INFO
	.align		4
.L_627:
        /*0038*/ 	.byte	0x04, 0x17
        /*003a*/ 	.short	(.L_629 - .L_628)
.L_628:
        /*003c*/ 	.word	0x00000000
        /*0040*/ 	.short	0x0003
        /*0042*/ 	.short	0x0018
        /*0044*/ 	.byte	0x00, 0xf0, 0x05, 0x00


	//----- nvinfo : EIATTR_KPARAM_INFO
	.align		4
.L_629:
        /*0048*/ 	.byte	0x04, 0x17
        /*004a*/ 	.short	(.L_631 - .L_630)
.L_630:
        /*004c*/ 	.word	0x00000000
        /*0050*/ 	.short	0x0002
        /*0052*/ 	.short	0x0008
        /*0054*/ 	.byte	0x00, 0xf0, 0x41, 0x00


	//----- nvinfo : EIATTR_KPARAM_INFO
	.align		4
.L_631:
        /*0058*/ 	.byte	0x04, 0x17
        /*005a*/ 	.short	(.L_633 - .L_632)
.L_632:
        /*005c*/ 	.word	0x00000000
        /*0060*/ 	.short	0x0001
        /*0062*/ 	.short	0x0004
        /*0064*/ 	.byte	0x00, 0xf0, 0x05, 0x00


	//----- nvinfo : EIATTR_KPARAM_INFO
	.align		4
.L_633:
        /*0068*/ 	.byte	0x04, 0x17
        /*006a*/ 	.short	(.L_635 - .L_634)
.L_634:
        /*006c*/ 	.word	0x00000000
        /*0070*/ 	.short	0x0000
        /*0072*/ 	.short	0x0000
        /*0074*/ 	.byte	0x00, 0xf0, 0x11, 0x00


	//----- nvinfo : EIATTR_SPARSE_MMA_MASK
	.align		4
.L_635:
        /*0078*/ 	.byte	0x03, 0x50
        /*007a*/ 	.short	0x0000


	//----- nvinfo : EIATTR_MAXREG_COUNT
	.align		4
        /*007c*/ 	.byte	0x03, 0x1b
        /*007e*/ 	.short	0x00ff


	//----- nvinfo : EIATTR_MERCURY_ISA_VERSION
	.align		4
        /*0080*/ 	.byte	0x03, 0x5f
        /*0082*/ 	.short	0x0101


	//----- nvinfo : EIATTR_EXIT_INSTR_OFFSETS
	.align		4
        /*0084*/ 	.byte	0x04, 0x1c
        /*0086*/ 	.short	(.L_637 - .L_636)


	//   ....[0]....
.L_636:
        /*0088*/ 	.word	0x00001070


	//   ....[1]....
        /*008c*/ 	.word	0x000010c0


	//----- nvinfo : EIATTR_MAX_THREADS
	.align		4
.L_637:
        /*0090*/ 	.byte	0x04, 0x05
        /*0092*/ 	.short	(.L_639 - .L_638)
.L_638:
        /*0094*/ 	.word	0x00000080
        /*0098*/ 	.word	0x00000001
        /*009c*/ 	.word	0x00000001


	//----- nvinfo : EIATTR_CRS_STACK_SIZE
	.align		4
.L_639:
        /*00a0*/ 	.byte	0x04, 0x1e
        /*00a2*/ 	.short	(.L_641 - .L_640)
.L_640:
        /*00a4*/ 	.word	0x00000000


	//----- nvinfo : EIATTR_CBANK_PARAM_SIZE
	.align		4
.L_641:
        /*00a8*/ 	.byte	0x03, 0x19
        /*00aa*/ 	.short	0x001c


	//----- nvinfo : EIATTR_PARAM_CBANK
	.align		4
        /*00ac*/ 	.byte	0x04, 0x0a
        /*00ae*/ 	.short	(.L_643 - .L_642)
	.align		4
.L_642:
        /*00b0*/ 	.word	index@(.nv.constant0._ZN2at6native27unrolled_elementwise_kernelIZZZNS0_17acosh_kernel_cudaERNS_18TensorIteratorBaseEENKUlvE0_clEvENKUlvE1_clEvEUlN3c104HalfEE_St5arrayIPcLm2EELi4E23TrivialOffsetCalculatorILi1EjESD_NS0_6memory15LoadWithoutCastENSE_16StoreWithoutCastEEEviT_T0_T2_T3_T4_T5_)
        /*00b4*/ 	.short	0x0210
        /*00b6*/ 	.short	0x001c


	//----- nvinfo : EIATTR_SW_WAR
	.align		4
.L_643:
        /*00b8*/ 	.byte	0x04, 0x36
        /*00ba*/ 	.short	(.L_645 - .L_644)
.L_644:
        /*00bc*/ 	.word	0x00000008
.L_645:


//--------------------- .nv.info._ZN2at6native29vectorized_elementwise_kernelILi2EZZZNS0_17acosh_kernel_cudaERNS_18TensorIteratorBaseEENKUlvE0_clEvENKUlvE1_clEvEUlN3c104HalfEE_St5arrayIPcLm2EEEEviT0_T1_ --------------------------
	.section	.nv.info._ZN2at6native29vectorized_elementwise_kernelILi2EZZZNS0_17acosh_kernel_cudaERNS_18TensorIteratorBaseEENKUlvE0_clEvENKUlvE1_clEvEUlN3c104HalfEE_St5arrayIPcLm2EEEEviT0_T1_,"",@"SHT_CUDA_INFO"
	.sectionflags	@""
	.align	4


	//----- nvinfo : EIATTR_CUDA_API_VERSION
	.align		4
        /*0000*/ 	.byte	0x04, 0x37
        /*0002*/ 	.short	(.L_647 - .L_646)
.L_646:
        /*0004*/ 	.word	0x00000082


	//----- nvinfo : EIATTR_KPARAM_INFO
	.align		4
.L_647:
        /*0008*/ 	.byte	0x04, 0x17
        /*000a*/ 	.short	(.L_649 - .L_648)
.L_648:
        /*000c*/ 	.word	0x00000000
        /*0010*/ 	.short	0x0002
        /*0012*/ 	.short	0x0008
        /*0014*/ 	.byte	0x00, 0xf0, 0x41, 0x00


	//----- nvinfo : EIATTR_KPARAM_INFO
	.align		4
.L_649:
        /*0018*/ 	.byte	0x04, 0x17
        /*001a*/ 	.short	(.L_651 - .L_650)
.L_650:
        /*001c*/ 	.word	0x00000000
        /*0020*/ 	.short	0x0001
        /*0022*/ 	.short	0x0004
        /*0024*/ 	.byte	0x00, 0xf0, 0x05, 0x00


	//----- nvinfo : EIATTR_KPARAM_INFO
	.align		4
.L_651:
        /*0028*/ 	.byte	0x04, 0x17
        /*002a*/ 	.short	(.L_653 - .L_652)
.L_652:
        /*002c*/ 	.word	0x00000000
        /*0030*/ 	.short	0x0000
        /*0032*/ 	.short	0x0000
        /*0034*/ 	.byte	0x00, 0xf0, 0x11, 0x00


	//----- nvinfo : EIATTR_SPARSE_MMA_MASK
	.align		4
.L_653:
        /*0038*/ 	.byte	0x03, 0x50
        /*003a*/ 	.short	0x0000


	//----- nvinfo : EIATTR_MAXREG_COUNT
	.align		4
        /*003c*/ 	.byte	0x03, 0x1b
        /*003e*/ 	.short	0x00ff


	//----- nvinfo : EIATTR_MERCURY_ISA_VERSION
	.align		4
        /*0040*/ 	.byte	0x03, 0x5f
        /*0042*/ 	.short	0x0101


	//----- nvinfo : EIATTR_EXIT_INSTR_OFFSETS
	.align		4
        /*0044*/ 	.byte	0x04, 0x1c
        /*0046*/ 	.short	(.L_655 - .L_654)


	//   ....[0]....
.L_654:
        /*0048*/ 	.word	0x00001780


	//   ....[1]....
        /*004c*/ 	.word	0x00003800


	//   ....[2]....
        /*0050*/ 	.word	0x00003850


	//----- nvinfo : EIATTR_MAX_THREADS
	.align		4
.L_655:
        /*0054*/ 	.byte	0x04, 0x05
        /*0056*/ 	.short	(.L_657 - .L_656)
.L_656:
        /*0058*/ 	.word	0x00000080
        /*005c*/ 	.word	0x00000001
        /*0060*/ 	.word	0x00000001


	//----- nvinfo : EIATTR_CRS_STACK_SIZE
	.align		4
.L_657:
        /*0064*/ 	.byte	0x04, 0x1e
        /*0066*/ 	.short	(.L_659 - .L_658)
.L_658:
        /*0068*/ 	.word	0x00000000


	//----- nvinfo : EIATTR_CBANK_PARAM_SIZE
	.align		4
.L_659:
        /*006c*/ 	.byte	0x03, 0x19
        /*006e*/ 	.short	0x0018


	//----- nvinfo : EIATTR_PARAM_CBANK
	.align		4
        /*0070*/ 	.byte	0x04, 0x0a
        /*0072*/ 	.short	(.L_661 - .L_660)
	.align		4
.L_660:
        /*0074*/ 	.word	index@(.nv.constant0._ZN2at6native29vectorized_elementwise_kernelILi2EZZZNS0_17acosh_kernel_cudaERNS_18TensorIteratorBaseEENKUlvE0_clEvENKUlvE1_clEvEUlN3c104HalfEE_St5arrayIPcLm2EEEEviT0_T1_)
        /*0078*/ 	.short	0x0210
        /*007a*/ 	.short	0x0018


	//----- nvinfo : EIATTR_SW_WAR
	.align		4
.L_661:
        /*007c*/ 	.byte	0x04, 0x36
        /*007e*/ 	.short	(.L_663 - .L_662)
.L_662:
        /*0080*/ 	.word	0x00000008
.L_663:


//--------------------- .nv.info._ZN2at6native29vectorized_elementwise_kernelILi4EZZZNS0_17acosh_kernel_cudaERNS_18TensorIteratorBaseEENKUlvE0_clEvENKUlvE1_clEvEUlN3c104HalfEE_St5arrayIPcLm2EEEEviT0_T1_ --------------------------
	.section	.nv.info._ZN2at6native29vectorized_elementwise_kernelILi4EZZZNS0_17acosh_kernel_cudaERNS_18TensorIteratorBaseEENKUlvE0_clEvENKUlvE1_clEvEUlN3c104HalfEE_St5arrayIPcLm2EEEEviT0_T1_,"",@"SHT_CUDA_INFO"
	.sectionflags	@""
	.align	4


	//----- nvinfo : EIATTR_CUDA_API_VERSION
	.align		4
        /*0000*/ 	.byte	0x04, 0x37
        /*0002*/ 	.short	(.L_665 - .L_664)
.L_664:
        /*0004*/ 	.word	0x00000082


	//----- nvinfo : EIATTR_KPARAM_INFO
	.align		4
.L_665:
        /*0008*/ 	.byte	0x04, 0x17
        /*000a*/ 	.short	(.L_667 - .L_666)
.L_666:
        /*000c*/ 	.word	0x00000000
        /*0010*/ 	.short	0x0002
        /*0012*/ 	.short	0x0008
        /*0014*/ 	.byte	0x00, 0xf0, 0x41, 0x00


	//----- nvinfo : EIATTR_KPARAM_INFO
	.align		4
.L_667:
        /*0018*/ 	.byte	0x04, 0x17
        /*001a*/ 	.short	(.L_669 - .L_668)
.L_668:
        /*001c*/ 	.word	0x00000000
        /*0020*/ 	.short	0x0001
        /*0022*/ 	.short	0x0004
        /*0024*/ 	.byte	0x00, 0xf0, 0x05, 0x00


	//----- nvinfo : EIATTR_KPARAM_INFO
	.align		4
.L_669:
        /*0028*/ 	.byte	0x04, 0x17
        /*002a*/ 	.short	(.L_671 - .L_670)
.L_670:
        /*002c*/ 	.word	0x00000000
        /*0030*/ 	.short	0x0000
        /*0032*/ 	.short	0x0000
        /*0034*/ 	.byte	0x00, 0xf0, 0x11, 0x00


	//----- nvinfo : EIATTR_SPARSE_MMA_MASK
	.align		4
.L_671:
        /*0038*/ 	.byte	0x03, 0x50
        /*003a*/ 	.short	0x0000


	//----- nvinfo : EIATTR_MAXREG_COUNT
	.align		4
        /*003c*/ 	.byte	0x03, 0x1b
        /*003e*/ 	.short	0x00ff


	//----- nvinfo : EIATTR_MERCURY_ISA_VERSION
	.align		4
        /*0040*/ 	.byte	0x03, 0x5f
        /*0042*/ 	.short	0x0101


	//----- nvinfo : EIATTR_EXIT_INSTR_OFFSETS
	.align		4
        /*0044*/ 	.byte	0x04, 0x1c
        /*0046*/ 	.short	(.L_673 - .L_672)


	//   ....[0]....
.L_672:
        /*0048*/ 	.word	0x00001750


	//   ....[1]....
        /*004c*/ 	.word	0x000037d0


	//   ....[2]....
        /*0050*/ 	.word	0x00003820


	//----- nvinfo : EIATTR_MAX_THREADS
	.align		4
.L_673:
        /*0054*/ 	.byte	0x04, 0x05
        /*0056*/ 	.short	(.L_675 - .L_674)
.L_674:
        /*0058*/ 	.word	0x00000080
        /*005c*/ 	.word	0x00000001
        /*0060*/ 	.word	0x00000001


	//----- nvinfo : EIATTR_CRS_STACK_SIZE
	.align		4
.L_675:
        /*0064*/ 	.byte	0x04, 0x1e
        /*0066*/ 	.short	(.L_677 - .L_676)
.L_676:
        /*0068*/ 	.word	0x00000000


	//----- nvinfo : EIATTR_CBANK_PARAM_SIZE
	.align		4
.L_677:
        /*006c*/ 	.byte	0x03, 0x19
        /*006e*/ 	.short	0x0018


	//----- nvinfo : EIATTR_PARAM_CBANK
	.align		4
        /*0070*/ 	.byte	0x04, 0x0a
        /*0072*/ 	.short	(.L_679 - .L_678)
	.align		4
.L_678:
        /*0074*/ 	.word	index@(.nv.constant0._ZN2at6native29vectorized_elementwise_kernelILi4EZZZNS0_17acosh_kernel_cudaERNS_18TensorIteratorBaseEENKUlvE0_clEvENKUlvE1_clEvEUlN3c104HalfEE_St5arrayIPcLm2EEEEviT0_T1_)
        /*0078*/ 	.short	0x0210
        /*007a*/ 	.short	0x0018


	//----- nvinfo : EIATTR_SW_WAR
	.align		4
.L_679:
        /*007c*/ 	.byte	0x04, 0x36
        /*007e*/ 	.short	(.L_681 - .L_680)
.L_680:
        /*0080*/ 	.word	0x00000008
.L_681:


//--------------------- .nv.info._ZN2at6native29vectorized_elementwise_kernelILi8EZZZNS0_17acosh_kernel_cudaERNS_18TensorIteratorBaseEENKUlvE0_clEvENKUlvE1_clEvEUlN3c104HalfEE_St5arrayIPcLm2EEEEviT0_T1_ --------------------------
	.section	.nv.info._ZN2at6native29vectorized_elementwise_kernelILi8EZZZNS0_17acosh_kernel_cudaERNS_18TensorIteratorBaseEENKUlvE0_clEvENKUlvE1_clEvEUlN3c104HalfEE_St5arrayIPcLm2EEEEviT0_T1_,"",@"SHT_CUDA_INFO"
	.sectionflags	@""
	.align	4


	//----- nvinfo : EIATTR_CUDA_API_VERSION
	.align		4
        /*0000*/ 	.byte	0x04, 0x37
        /*0002*/ 	.short	(.L_683 - .L_682)
.L_682:
        /*0004*/ 	.word	0x00000082


	//----- nvinfo : EIATTR_KPARAM_INFO
	.align		4
.L_683:
        /*0008*/ 	.byte	0x04, 0x17
        /*000a*/ 	.short	(.L_685 - .L_684)
.L_684:
        /*000c*/ 	.word	0x00000000
        /*0010*/ 	.short	0x0002
        /*0012*/ 	.short	0x0008
        /*0014*/ 	.byte	0x00, 0xf0, 0x41, 0x00


	//----- nvinfo : EIATTR_KPARAM_INFO
	.align		4
.L_685:
        /*0018*/ 	.byte	0x04, 0x17
        /*001a*/ 	.short	(.L_687 - .L_686)
.L_686:
        /*001c*/ 	.word	0x00000000
        /*0020*/ 	.short	0x0001
        /*0022*/ 	.short	0x0004
        /*0024*/ 	.byte	0x00, 0xf0, 0x05, 0x00


	//----- nvinfo : EIATTR_KPARAM_INFO
	.align		4
.L_687:
        /*0028*/ 	.byte	0x04, 0x17
        /*002a*/ 	.short	(.L_689 - .L_688)
.L_688:
        /*002c*/ 	.word	0x00000000
        /*0030*/ 	.short	0x0000
        /*0032*/ 	.short	0x0000
        /*0034*/ 	.byte	0x00, 0xf0, 0x11, 0x00


	//----- nvinfo : EIATTR_SPARSE_MMA_MASK
	.align		4
.L_689:
        /*0038*/ 	.byte	0x03, 0x50
        /*003a*/ 	.short	0x0000


	//----- nvinfo : EIATTR_MAXREG_COUNT
	.align		4
        /*003c*/ 	.byte	0x03, 0x1b
        /*003e*/ 	.short	0x00ff


	//----- nvinfo : EIATTR_MERCURY_ISA_VERSION
	.align		4
        /*0040*/ 	.byte	0x03, 0x5f
        /*0042*/ 	.short	0x0101


	//----- nvinfo : EIATTR_EXIT_INSTR_OFFSETS
	.align		4
        /*0044*/ 	.byte	0x04, 0x1c
        /*0046*/ 	.short	(.L_691 - .L_690)


	//   ....[0]....
.L_690:
        /*0048*/ 	.word	0x00001720


	//   ....[1]....
        /*004c*/ 	.word	0x000037a0


	//   ....[2]....
        /*0050*/ 	.word	0x000037f0


	//----- nvinfo : EIATTR_MAX_THREADS
	.align		4
.L_691:
        /*0054*/ 	.byte	0x04, 0x05
        /*0056*/ 	.short	(.L_693 - .L_692)
.L_692:
        /*0058*/ 	.word	0x00000080
        /*005c*/ 	.word	0x00000001
        /*0060*/ 	.word	0x00000001


	//----- nvinfo : EIATTR_CRS_STACK_SIZE
	.align		4
.L_693:
        /*0064*/ 	.byte	0x04, 0x1e
        /*0066*/ 	.short	(.L_695 - .L_694)
.L_694:
        /*0068*/ 	.word	0x00000000


	//----- nvinfo : EIATTR_CBANK_PARAM_SIZE
	.align		4
.L_695:
        /*006c*/ 	.byte	0x03, 0x19
        /*006e*/ 	.short	0x0018


	//----- nvinfo : EIATTR_PARAM_CBANK
	.align		4
        /*0070*/ 	.byte	0x04, 0x0a
        /*0072*/ 	.short	(.L_697 - .L_696)
	.align		4
.L_696:
        /*0074*/ 	.word	index@(.nv.constant0._ZN2at6native29vectorized_elementwise_kernelILi8EZZZNS0_17acosh_kernel_cudaERNS_18TensorIteratorBaseEENKUlvE0_clEvENKUlvE1_clEvEUlN3c104HalfEE_St5arrayIPcLm2EEEEviT0_T1_)
        /*0078*/ 	.short	0x0210
        /*007a*/ 	.short	0x0018


	//----- nvinfo : EIATTR_SW_WAR
	.align		4
.L_697:
        /*007c*/ 	.byte	0x04, 0x36
        /*007e*/ 	.short	(.L_699 - .L_698)
.L_698:
        /*0080*/ 	.word	0x00000008
.L_699:


//--------------------- .nv.info._ZN2at6native18elementwise_kernelILi128ELi4EZNS0_15gpu_kernel_implIZZZNS0_17acosh_kernel_cudaERNS_18TensorIteratorBaseEENKUlvE0_clEvENKUlvE0_clEvEUlfE_EEvS4_RKT_EUliE_EEviT1_ --------------------------
	.section	.nv.info._ZN2at6native18elementwise_kernelILi128ELi4EZNS0_15gpu_kernel_implIZZZNS0_17acosh_kernel_cudaERNS_18TensorIteratorBaseEENKUlvE0_clEvENKUlvE0_clEvEUlfE_EEvS4_RKT_EUliE_EEviT1_,"",@"SHT_CUDA_INFO"
	.sectionflags	@""
	.align	4


	//----- nvinfo : EIATTR_CUDA_API_VERSION
	.align		4
        /*0000*/ 	.byte	0x04, 0x37
        /*0002*/ 	.short	(.L_701 - .L_700)
.L_700:
        /*0004*/ 	.word	0x00000082


	//----- nvinfo : EIATTR_KPARAM_INFO
	.align		4
.L_701:
        /*0008*/ 	.byte	0x04, 0x17
        /*000a*/ 	.short	(.L_703 - .L_702)
.L_702:
        /*000c*/ 	.word	0x00000000
        /*0010*/ 	.short	0x0001
        /*0012*/ 	.short	0x0008
        /*0014*/ 	.byte	0x00, 0xf0, 0x61, 0x08


	//----- nvinfo : EIATTR_KPARAM_INFO
	.align		4
.L_703:
        /*0018*/ 	.byte	0x04, 0x17
        /*001a*/ 	.short	(.L_705 - .L_704)
.L_704:
        /*001c*/ 	.word	0x00000000
        /*0020*/ 	.short	0x0000
        /*0022*/ 	.short	0x0000
        /*0024*/ 	.byte	0x00, 0xf0, 0x11, 0x00


	//----- nvinfo : EIATTR_SPARSE_MMA_MASK
	.align		4
.L_705:
        /*0028*/ 	.byte	0x03, 0x50
        /*002a*/ 	.short	0x0000


	//----- nvinfo : EIATTR_MAXREG_COUNT
	.align		4
        /*002c*/ 	.byte	0x03, 0x1b
        /*002e*/ 	.short	0x0080


	//----- nvinfo : EIATTR_EXTERNS
	.align		4
        /*0030*/ 	.byte	0x04, 0x0f
        /*0032*/ 	.short	(.L_707 - .L_706)


	//   ....[0]....
	.align		4
.L_706:
        /*0034*/ 	.word	index@(__assertfail)


	//----- nvinfo : EIATTR_MERCURY_ISA_VERSION
	.align		4
.L_707:
        /*0038*/ 	.byte	0x03, 0x5f
        /*003a*/ 	.short	0x0101


	//----- nvinfo : EIATTR_SYSCALL_OFFSETS
	.align		4
        /*003c*/ 	.byte	0x04, 0x46
        /*003e*/ 	.short	(.L_709 - .L_708)


	//   ....[0]....
.L_708:
        /*0040*/ 	.word	0x00002170


	//   ....[1]....
        /*0044*/ 	.word	0x00003280


	//   ....[2]....
        /*0048*/ 	.word	0x00005410


	//   ....[3]....
        /*004c*/ 	.word	0x00006520


	//   ....[4]....
        /*0050*/ 	.word	0x000086a0


	//   ....[5]....
        /*0054*/ 	.word	0x000097b0


	//   ....[6]....
        /*0058*/ 	.word	0x0000b920


	//   ....[7]....
        /*005c*/ 	.word	0x0000ca30


	//----- nvinfo : EIATTR_EXIT_INSTR_OFFSETS
	.align		4
.L_709:
        /*0060*/ 	.byte	0x04, 0x1c
        /*0062*/ 	.short	(.L_711 - .L_710)


	//   ....[0]....
.L_710:
        /*0064*/ 	.word	0x00009860


	//   ....[1]....
        /*0068*/ 	.word	0x0000bd50


	//   ....[2]....
        /*006c*/ 	.word	0x0000bd90


	//   ....[3]....
        /*0070*/ 	.word	0x0000be20


	//   ....[4]....
        /*0074*/ 	.word	0x0000be50


	//   ....[5]....
        /*0078*/ 	.word	0x0000be80


	//   ....[6]....
        /*007c*/ 	.word	0x0000bf00


	//   ....[7]....
        /*0080*/ 	.word	0x0000bf30


	//   ....[8]....
        /*0084*/ 	.word	0x0000bfc0


	//   ....[9]....
        /*0088*/ 	.word	0x0000c000


	//   ....[10]....
        /*008c*/ 	.word	0x0000c040


	//   ....[11]....
        /*0090*/ 	.word	0x0000c100


	//   ....[12]....
        /*0094*/ 	.word	0x0000c150


	//   ....[13]....
        /*0098*/ 	.word	0x0000c2d0


	//   ....[14]....
        /*009c*/ 	.word	0x0000c420


	//   ....[15]....
        /*00a0*/ 	.word	0x0000c450


	//   ....[16]....
        /*00a4*/ 	.word	0x0000c500


	//   ....[17]....
        /*00a8*/ 	.word	0x0000c670


	//   ....[18]....
        /*00ac*/ 	.word	0x0000c7e0


	//   ....[19]....
        /*00b0*/ 	.word	0x0000c930


	//   ....[20]....
        /*00b4*/ 	.word	0x0000ca40


	//   ....[21]....
        /*00b8*/ 	.word	0x0000ca70


	//   ....[22]....
        /*00bc*/ 	.word	0x0000caa0


	//----- nvinfo : EIATTR_MAX_THREADS
	.align		4
.L_711:
        /*00c0*/ 	.byte	0x04, 0x05
        /*00c2*/ 	.short	(.L_713 - .L_712)
.L_712:
        /*00c4*/ 	.word	0x00000080
        /*00c8*/ 	.word	0x00000001
        /*00cc*/ 	.word	0x00000001


	//----- nvinfo : EIATTR_CRS_STACK_SIZE
	.align		4
.L_713:
        /*00d0*/ 	.byte	0x04, 0x1e
        /*00d2*/ 	.short	(.L_715 - .L_714)
.L_714:
        /*00d4*/ 	.word	0x00000000


	//----- nvinfo : EIATTR_CBANK_PARAM_SIZE
	.align		4
.L_715:
        /*00d8*/ 	.byte	0x03, 0x19
        /*00da*/ 	.short	0x0220


	//----- nvinfo : EIATTR_PARAM_CBANK
	.align		4
        /*00dc*/ 	.byte	0x04, 0x0a
        /*00de*/ 	.short	(.L_717 - .L_716)
	.align		4
.L_716:
        /*00e0*/ 	.word	index@(.nv.constant0._ZN2at6native18elementwise_kernelILi128ELi4EZNS0_15gpu_kernel_implIZZZNS0_17acosh_kernel_cudaERNS_18TensorIteratorBaseEENKUlvE0_clEvENKUlvE0_clEvEUlfE_EEvS4_RKT_EUliE_EEviT1_)
        /*00e4*/ 	.short	0x0210
        /*00e6*/ 	.short	0x0220


	//----- nvinfo : EIATTR_SW_WAR
	.align		4
.L_717:
        /*00e8*/ 	.byte	0x04, 0x36
        /*00ea*/ 	.short	(.L_719 - .L_718)
.L_718:
        /*00ec*/ 	.word	0x00000008
.L_719:


//--------------------- .nv.info._ZN2at6native27unrolled_elementwise_kernelIZZZNS0_17acosh_kernel_cudaERNS_18TensorIteratorBaseEENKUlvE0_clEvENKUlvE0_clEvEUlfE_St5arrayIPcLm2EELi4E23TrivialOffsetCalculatorILi1EjESB_NS0_6memory12LoadWithCastILi1EEENSC_13StoreWithCastILi1EEEEEviT_T0_T2_T3_T4_T5_ --------------------------
	.section	.nv.info._ZN2at6native27unrolled_elementwise_kernelIZZZNS0_17acosh_kernel_cudaERNS_18TensorIteratorBaseEENKUlvE0_clEvENKUlvE0_clEvEUlfE_St5arrayIPcLm2EELi4E23TrivialOffsetCalculatorILi1EjESB_NS0_6memory12LoadWithCastILi1EEENSC_13StoreWithCastILi1EEEEEviT_T0_T2_T3_T4_T5_,"",@"SHT_CUDA_INFO"
	.sectionflags	@""
	.align	4


	//----- nvinfo : EIATTR_CUDA_API_VERSION
	.align		4
        /*0000*/ 	.byte	0x04, 0x37
        /*0002*/ 	.short	(.L_721 - .L_720)
.L_720:
        /*0004*/ 	.word	0x00000082


	//----- nvinfo : EIATTR_KPARAM_INFO
	.align		4
.L_721:
        /*0008*/ 	.byte	0x04, 0x17
        /*000a*/ 	.short	(.L_723 - .L_722)
.L_722:
        /*000c*/ 	.word	0x00000000
        /*0010*/ 	.short	0x0006
        /*0012*/ 	.short	0x0024
        /*0014*/ 	.byte	0x00, 0xf0, 0x21, 0x00


	//----- nvinfo : EIATTR_KPARAM_INFO
	.align		4
.L_723:
        /*0018*/ 	.byte	0x04, 0x17
        /*001a*/ 	.short	(.L_725 - .L_724)
.L_724:
        /*001c*/ 	.word	0x00000000
        /*0020*/ 	.short	0x0005
        /*0022*/ 	.short	0x001c
        /*0024*/ 	.byte	0x00, 0xf0, 0x21, 0x00


	//----- nvinfo : EIATTR_KPARAM_INFO
	.align		4
.L_725:
        /*0028*/ 	.byte	0x04, 0x17
        /*002a*/ 	.short	(.L_727 - .L_726)
.L_726:
        /*002c*/ 	.word	0x00000000
        /*0030*/ 	.short	0x0004
        /*0032*/ 	.short	0x0019
        /*0034*/ 	.byte	0x00, 0xf0, 0x05, 0x00


	//----- nvinfo : EIATTR_KPARAM_INFO
	.align		4
.L_727:
        /*0038*/ 	.byte	0x04, 0x17
        /*003a*/ 	.short	(.L_729 - .L_728)
.L_728:
        /*003c*/ 	.word	0x00000000
        /*0040*/ 	.short	0x0003
        /*0042*/ 	.short	0x0018
        /*0044*/ 	.byte	0x00, 0xf0, 0x05, 0x00


	//----- nvinfo : EIATTR_KPARAM_INFO
	.align		4
.L_729:
        /*0048*/ 	.byte	0x04, 0x17
        /*004a*/ 	.short	(.L_731 - .L_730)
.L_730:
        /*004c*/ 	.word	0x00000000
        /*0050*/ 	.short	0x0002
        /*0052*/ 	.short	0x0008
        /*0054*/ 	.byte	0x00, 0xf0, 0x41, 0x00


	//----- nvinfo : EIATTR_KPARAM_INFO
	.align		4
.L_731:
        /*0058*/ 	.byte	0x04, 0x17
        /*005a*/ 	.short	(.L_733 - .L_732)
.L_732:
        /*005c*/ 	.word	0x00000000
        /*0060*/ 	.short	0x0001
        /*0062*/ 	.short	0x0004
        /*0064*/ 	.byte	0x00, 0xf0, 0x05, 0x00


	//----- nvinfo : EIATTR_KPARAM_INFO
	.align		4
.L_733:
        /*0068*/ 	.byte	0x04, 0x17
        /*006a*/ 	.short	(.L_735 - .L_734)
.L_734:
        /*006c*/ 	.word	0x00000000
        /*0070*/ 	.short	0x0000
        /*0072*/ 	.short	0x0000
        /*0074*/ 	.byte	0x00, 0xf0, 0x11, 0x00


	//----- nvinfo : EIATTR_SPARSE_MMA_MASK
	.align		4
.L_735:
        /*0078*/ 	.byte	0x03, 0x50
        /*007a*/ 	.short	0x0000


	//----- nvinfo : EIATTR_MAXREG_COUNT
	.align		4
        /*007c*/ 	.byte	0x03, 0x1b
        /*007e*/ 	.short	0x00ff


	//----- nvinfo : EIATTR_EXTERNS
	.align		4
        /*0080*/ 	.byte	0x04, 0x0f
        /*0082*/ 	.short	(.L_737 - .L_736)


	//   ....[0]....
	.align		4
.L_736:
        /*0084*/ 	.word	index@(__assertfail)


	//----- nvinfo : EIATTR_MERCURY_ISA_VERSION
	.align		4
.L_737:
        /*0088*/ 	.byte	0x03, 0x5f
        /*008a*/ 	.short	0x0101


	//----- nvinfo : EIATTR_SYSCALL_OFFSETS
	.align		4
        /*008c*/ 	.byte	0x04, 0x46
        /*008e*/ 	.short	(.L_739 - .L_738)


	//   ....[0]....
.L_738:
        /*0090*/ 	.word	0x00000e70


	//   ....[1]....
        /*0094*/ 	.word	0x00001d20


	//   ....[2]....
        /*0098*/ 	.word	0x00002be0


	//   ....[3]....
        /*009c*/ 	.word	0x00003a40


	//   ....[4]....
        /*00a0*/ 	.word	0x00005670


	//   ....[5]....
        /*00a4*/ 	.word	0x00006570


	//   ....[6]....
        /*00a8*/ 	.word	0x00007430


	//   ....[7]....
        /*00ac*/ 	.word	0x000082f0


	//----- nvinfo : EIATTR_EXIT_INSTR_OFFSETS
	.align		4
.L_739:
        /*00b0*/ 	.byte	0x04, 0x1c
        /*00b2*/ 	.short	(.L_741 - .L_740)


	//   ....[0]....
.L_740:
        /*00b4*/ 	.word	0x000074d0


	//   ....[1]....
        /*00b8*/ 	.word	0x00007610


	//   ....[2]....
        /*00bc*/ 	.word	0x00007650


	//   ....[3]....
        /*00c0*/ 	.word	0x000076e0


	//   ....[4]....
        /*00c4*/ 	.word	0x00007710


	//   ....[5]....
        /*00c8*/ 	.word	0x00007740


	//   ....[6]....
        /*00cc*/ 	.word	0x000077c0


	//   ....[7]....
        /*00d0*/ 	.word	0x000077f0


	//   ....[8]....
        /*00d4*/ 	.word	0x00007880


	//   ....[9]....
        /*00d8*/ 	.word	0x000078c0


	//   ....[10]....
        /*00dc*/ 	.word	0x00007900


	//   ....[11]....
        /*00e0*/ 	.word	0x000079c0


	//   ....[12]....
        /*00e4*/ 	.word	0x00007a10


	//   ....[13]....
        /*00e8*/ 	.word	0x00007b90


	//   ....[14]....
        /*00ec*/ 	.word	0x00007ce0


	//   ....[15]....
        /*00f0*/ 	.word	0x00007d10


	//   ....[16]....
        /*00f4*/ 	.word	0x00007dc0


	//   ....[17]....
        /*00f8*/ 	.word	0x00007f30


	//   ....[18]....
        /*00fc*/ 	.word	0x000080a0


	//   ....[19]....
        /*0100*/ 	.word	0x000081f0


	//   ....[20]....
        /*0104*/ 	.word	0x00008300


	//   ....[21]....
        /*0108*/ 	.word	0x00008330


	//   ....[22]....
        /*010c*/ 	.word	0x00008360


	//----- nvinfo : EIATTR_MAX_THREADS
	.align		4
.L_741:
        /*0110*/ 	.byte	0x04, 0x05
        /*0112*/ 	.short	(.L_743 - .L_742)
.L_742:
        /*0114*/ 	.word	0x00000080
        /*0118*/ 	.word	0x00000001
        /*011c*/ 	.word	0x00000001


	//----- nvinfo : EIATTR_CRS_STACK_SIZE
	.align		4
.L_743:
        /*0120*/ 	.byte	0x04, 0x1e
        /*0122*/ 	.short	(.L_745 - .L_744)
.L_744:
        /*0124*/ 	.word	0x00000000


	//----- nvinfo : EIATTR_CBANK_PARAM_SIZE
	.align		4
.L_745:
        /*0128*/ 	.byte	0x03, 0x19
        /*012a*/ 	.short	0x002c


	//----- nvinfo : EIATTR_PARAM_CBANK
	.align		4
        /*012c*/ 	.byte	0x04, 0x0a
        /*012e*/ 	.short	(.L_747 - .L_746)
	.align		4
.L_746:
        /*0130*/ 	.word	index@(.nv.constant0._ZN2at6native27unrolled_elementwise_kernelIZZZNS0_17acosh_kernel_cudaERNS_18TensorIteratorBaseEENKUlvE0_clEvENKUlvE0_clEvEUlfE_St5arrayIPcLm2EELi4E23TrivialOffsetCalculatorILi1EjESB_NS0_6memory12LoadWithCastILi1EEENSC_13StoreWithCastILi1EEEEEviT_T0_T2_T3_T4_T5_)
        /*0134*/ 	.short	0x0210
        /*0136*/ 	.short	0x002c


	//----- nvinfo : EIATTR_SW_WAR
	.align		4
.L_747:
        /*0138*/ 	.byte	0x04, 0x36
        /*013a*/ 	.short	(.L_749 - .L_748)
.L_748:
        /*013c*/ 	.word	0x00000008
.L_749:


//--------------------- .nv.info._ZN2at6native18elementwise_kernelILi128ELi2EZNS0_22gpu_kernel_impl_nocastIZZZNS0_17acosh_kernel_cudaERNS_18TensorIteratorBaseEENKUlvE0_clEvENKUlvE0_clEvEUlfE_EEvS4_RKT_EUliE_EEviT1_ --------------------------
	.section	.nv.info._ZN2at6native18elementwise_kernelILi128ELi2EZNS0_22gpu_kernel_impl_nocastIZZZNS0_17acosh_kernel_cudaERNS_18TensorIteratorBaseEENKUlvE0_clEvENKUlvE0_clEvEUlfE_EEvS4_RKT_EUliE_EEviT1_,"",@"SHT_CUDA_INFO"
	.sectionflags	@""
	.align	4


	//----- nvinfo : EIATTR_CUDA_API_VERSION
	.align		4
        /*0000*/ 	.byte	0x04, 0x37
        /*0002*/ 	.short	(.L_751 - .L_750)
.L_750:
        /*0004*/ 	.word	0x00000082


	//----- nvinfo : EIATTR_KPARAM_INFO
	.align		4
.L_751:
        /*0008*/ 	.byte	0x04, 0x17
        /*000a*/ 	.short	(.L_753 - .L_752)
.L_752:
        /*000c*/ 	.word	0x00000000
        /*0010*/ 	.short	0x0001
        /*0012*/ 	.short	0x0008
        /*0014*/ 	.byte	0x00, 0xf0, 0x61, 0x08


	//----- nvinfo : EIATTR_KPARAM_INFO
	.align		4
.L_753:
        /*0018*/ 	.byte	0x04, 0x17
        /*001a*/ 	.short	(.L_755 - .L_754)
.L_754:
        /*001c*/ 	.word	0x00000000
        /*0020*/ 	.short	0x0000
        /*0022*/ 	.short	0x0000
        /*0024*/ 	.byte	0x00, 0xf0, 0x11, 0x00


	//----- nvinfo : EIATTR_SPARSE_MMA_MASK
	.align		4
.L_755:
        /*0028*/ 	.byte	0x03, 0x50
        /*002a*/ 	.short	0x0000


	//----- nvinfo : EIATTR_MAXREG_COUNT
	.align		4
        /*002c*/ 	.byte	0x03, 0x1b
        /*002e*/ 	.short	0x0080


	//----- nvinfo : EIATTR_MERCURY_ISA_VERSION
	.align		4
        /*0030*/ 	.byte	0x03, 0x5f
        /*0032*/ 	.short	0x0101


	//----- nvinfo : EIATTR_EXIT_INSTR_OFFSETS
	.align		4
        /*0034*/ 	.byte	0x04, 0x1c
        /*0036*/ 	.short	(.L_757 - .L_756)


	//   ....[0]....
.L_756:
        /*0038*/ 	.word	0x00001710


	//   ....[1]....
        /*003c*/ 	.word	0x00002d50


	//----- nvinfo : EIATTR_MAX_THREADS
	.align		4
.L_757:
        /*0040*/ 	.byte	0x04, 0x05
        /*0042*/ 	.short	(.L_759 - .L_758)
.L_758:
        /*0044*/ 	.word	0x00000080
        /*0048*/ 	.word	0x00000001
        /*004c*/ 	.word	0x00000001


	//----- nvinfo : EIATTR_CRS_STACK_SIZE
	.align		4
.L_759:
        /*0050*/ 	.byte	0x04, 0x1e
        /*0052*/ 	.short	(.L_761 - .L_760)
.L_760:
        /*0054*/ 	.word	0x00000000


	//----- nvinfo : EIATTR_CBANK_PARAM_SIZE
	.align		4
.L_761:
        /*0058*/ 	.byte	0x03, 0x19
        /*005a*/ 	.short	0x0220


	//----- nvinfo : EIATTR_PARAM_CBANK
	.align		4
        /*005c*/ 	.byte	0x04, 0x0a
        /*005e*/ 	.short	(.L_763 - .L_762)
	.align		4
.L_762:
        /*0060*/ 	.word	index@(.nv.constant0._ZN2at6native18elementwise_kernelILi128ELi2EZNS0_22gpu_kernel_impl_nocastIZZZNS0_17acosh_kernel_cudaERNS_18TensorIteratorBaseEENKUlvE0_clEvENKUlvE0_clEvEUlfE_EEvS4_RKT_EUliE_EEviT1_)
        /*0064*/ 	.short	0x0210
        /*0066*/ 	.short	0x0220


	//----- nvinfo : EIATTR_SW_WAR
	.align		4
.L_763:
        /*0068*/ 	.byte	0x04, 0x36
        /*006a*/ 	.short	(.L_765 - .L_764)
.L_764:
        /*006c*/ 	.word	0x00000008
.L_765:


//--------------------- .nv.info._ZN2at6native27unrolled_elementwise_kernelIZZZNS0_17acosh_kernel_cudaERNS_18TensorIteratorBaseEENKUlvE0_clEvENKUlvE0_clEvEUlfE_St5arrayIPcLm2EELi4E23TrivialOffsetCalculatorILi1EjESB_NS0_6memory15LoadWithoutCastENSC_16StoreWithoutCastEEEviT_T0_T2_T3_T4_T5_ --------------------------
	.section	.nv.info._ZN2at6native27unrolled_elementwise_kernelIZZZNS0_17acosh_kernel_cudaERNS_18TensorIteratorBaseEENKUlvE0_clEvENKUlvE0_clEvEUlfE_St5arrayIPcLm2EELi4E23TrivialOffsetCalculatorILi1EjESB_NS0_6memory15LoadWithoutCastENSC_16StoreWithoutCastEEEviT_T0_T2_T3_T4_T5_,"",@"SHT_CUDA_INFO"
	.sectionflags	@""
	.align	4


	//----- nvinfo : EIATTR_CUDA_API_VERSION
	.align		4
        /*0000*/ 	.byte	0x04, 0x37
        /*0002*/ 	.short	(.L_767 - .L_766)
.L_766:
        /*0004*/ 	.word	0x00000082


	//----- nvinfo : EIATTR_KPARAM_INFO
	.align		4
.L_767:
        /*0008*/ 	.byte	0x04, 0x17
        /*000a*/ 	.short	(.L_769 - .L_768)
.L_768:
        /*000c*/ 	.word	0x00000000
        /*0010*/ 	.short	0x0006
        /*0012*/ 	.short	0x001b
        /*0014*/ 	.byte	0x00, 0xf0, 0x05, 0x00


	//----- nvinfo : EIATTR_KPARAM_INFO
	.align		4
.L_769:
        /*0018*/ 	.byte	0x04, 0x17
        /*001a*/ 	.short	(.L_771 - .L_770)
.L_770:
        /*001c*/ 	.word	0x00000000
        /*0020*/ 	.short	0x0005
        /*0022*/ 	.short	0x001a
        /*0024*/ 	.byte	0x00, 0xf0, 0x05, 0x00


	//----- nvinfo : EIATTR_KPARAM_INFO
	.align		4
.L_771:
        /*0028*/ 	.byte	0x04, 0x17
        /*002a*/ 	.short	(.L_773 - .L_772)
.L_772:
        /*002c*/ 	.word	0x00000000
        /*0030*/ 	.short	0x0004
        /*0032*/ 	.short	0x0019
        /*0034*/ 	.byte	0x00, 0xf0, 0x05, 0x00


	//----- nvinfo : EIATTR_KPARAM_INFO
	.align		4
.L_773:
        /*0038*/ 	.byte	0x04, 0x17
        /*003a*/ 	.short	(.L_775 - .L_774)
.L_774:
        /*003c*/ 	.word	0x00000000
        /*0040*/ 	.short	0x0003
        /*0042*/ 	.short	0x0018
        /*0044*/ 	.byte	0x00, 0xf0, 0x05, 0x00


	//----- nvinfo : EIATTR_KPARAM_INFO
	.align		4
.L_775:
        /*0048*/ 	.byte	0x04, 0x17
        /*004a*/ 	.short	(.L_777 - .L_776)
.L_776:
        /*004c*/ 	.word	0x00000000
        /*0050*/ 	.short	0x0002
        /*0052*/ 	.short	0x0008
        /*0054*/ 	.byte	0x00, 0xf0, 0x41, 0x00


	//----- nvinfo : EIATTR_KPARAM_INFO
	.align		4
.L_777:
        /*0058*/ 	.byte	0x04, 0x17
        /*005a*/ 	.short	(.L_779 - .L_778)
.L_778:
        /*005c*/ 	.word	0x00000000
        /*0060*/ 	.short	0x0001
        /*0062*/ 	.short	0x0004
        /*0064*/ 	.byte	0x00, 0xf0, 0x05, 0x00


	//----- nvinfo : EIATTR_KPARAM_INFO
	.align		4
.L_779:
        /*0068*/ 	.byte	0x04, 0x17
        /*006a*/ 	.short	(.L_781 - .L_780)
.L_780:
        /*006c*/ 	.word	0x00000000
        /*0070*/ 	.short	0x0000
        /*0072*/ 	.short	0x0000
        /*0074*/ 	.byte	0x00, 0xf0, 0x11, 0x00


	//----- nvinfo : EIATTR_SPARSE_MMA_MASK
	.align		4
.L_781:
        /*0078*/ 	.byte	0x03, 0x50
        /*007a*/ 	.short	0x0000


	//----- nvinfo : EIATTR_MAXREG_COUNT
	.align		4
        /*007c*/ 	.byte	0x03, 0x1b
        /*007e*/ 	.short	0x00ff


	//----- nvinfo : EIATTR_MERCURY_ISA_VERSION
	.align		4
        /*0080*/ 	.byte	0x03, 0x5f
        /*0082*/ 	.short	0x0101


	//----- nvinfo : EIATTR_EXIT_INSTR_OFFSETS
	.align		4
        /*0084*/ 	.byte	0x04, 0x1c
        /*0086*/ 	.short	(.L_783 - .L_782)


	//   ....[0]....
.L_782:
        /*0088*/ 	.word	0x00001010


	//   ....[1]....
        /*008c*/ 	.word	0x00001060


	//----- nvinfo : EIATTR_MAX_THREADS
	.align		4
.L_783:
        /*0090*/ 	.byte	0x04, 0x05
        /*0092*/ 	.short	(.L_785 - .L_784)
.L_784:
        /*0094*/ 	.word	0x00000080
        /*0098*/ 	.word	0x00000001
        /*009c*/ 	.word	0x00000001


	//----- nvinfo : EIATTR_CRS_STACK_SIZE
	.align		4
.L_785:
        /*00a0*/ 	.byte	0x04, 0x1e
        /*00a2*/ 	.short	(.L_787 - .L_786)
.L_786:
        /*00a4*/ 	.word	0x00000000


	//----- nvinfo : EIATTR_CBANK_PARAM_SIZE
	.align		4
.L_787:
        /*00a8*/ 	.byte	0x03, 0x19
        /*00aa*/ 	.short	0x001c


	//----- nvinfo : EIATTR_PARAM_CBANK
	.align		4
        /*00ac*/ 	.byte	0x04, 0x0a
        /*00ae*/ 	.short	(.L_789 - .L_788)
	.align		4
.L_788:
        /*00b0*/ 	.word	index@(.nv.constant0._ZN2at6native27unrolled_elementwise_kernelIZZZNS0_17acosh_kernel_cudaERNS_18TensorIteratorBaseEENKUlvE0_clEvENKUlvE0_clEvEUlfE_St5arrayIPcLm2EELi4E23TrivialOffsetCalculatorILi1EjESB_NS0_6memory15LoadWithoutCastENSC_16StoreWithoutCastEEEviT_T0_T2_T3_T4_T5_)
        /*00b4*/ 	.short	0x0210
        /*00b6*/ 	.short	0x001c


	//----- nvinfo : EIATTR_SW_WAR
	.align		4
.L_789:
        /*00b8*/ 	.byte	0x04, 0x36
        /*00ba*/ 	.short	(.L_791 - .L_790)
.L_790:
        /*00bc*/ 	.word	0x00000008
.L_791:


//--------------------- .nv.info._ZN2at6native29vectorized_elementwise_kernelILi2EZZZNS0_17acosh_kernel_cudaERNS_18TensorIteratorBaseEENKUlvE0_clEvENKUlvE0_clEvEUlfE_St5arrayIPcLm2EEEEviT0_T1_ --------------------------
	.section	.nv.info._ZN2at6native29vectorized_elementwise_kernelILi2EZZZNS0_17acosh_kernel_cudaERNS_18TensorIteratorBaseEENKUlvE0_clEvENKUlvE0_clEvEUlfE_St5arrayIPcLm2EEEEviT0_T1_,"",@"SHT_CUDA_INFO"
	.sectionflags	@""
	.align	4


	//----- nvinfo : EIATTR_CUDA_API_VERSION
	.align		4
        /*0000*/ 	.byte	0x04, 0x37
        /*0002*/ 	.short	(.L_793 - .L_792)
.L_792:
        /*0004*/ 	.word	0x00000082


	//----- nvinfo : EIATTR_KPARAM_INFO
	.align		4
.L_793:
        /*0008*/ 	.byte	0x04, 0x17
        /*000a*/ 	.short	(.L_795 - .L_794)
.L_794:
        /*000c*/ 	.word	0x00000000
        /*0010*/ 	.short	0x0002
        /*0012*/ 	.short	0x0008
        /*0014*/ 	.byte	0x00, 0xf0, 0x41, 0x00


	//----- nvinfo : EIATTR_KPARAM_INFO
	.align		4
.L_795:
        /*0018*/ 	.byte	0x04, 0x17
        /*001a*/ 	.short	(.L_797 - .L_796)
.L_796:
        /*001c*/ 	.word	0x00000000
        /*0020*/ 	.short	0x0001
        /*0022*/ 	.short	0x0004
        /*0024*/ 	.byte	0x00, 0xf0, 0x05, 0x00


	//----- nvinfo : EIATTR_KPARAM_INFO
	.align		4
.L_797:
        /*0028*/ 	.byte	0x04, 0x17
        /*002a*/ 	.short	(.L_799 - .L_798)
.L_798:
        /*002c*/ 	.word	0x00000000
        /*0030*/ 	.short	0x0000
        /*0032*/ 	.short	0x0000
        /*0034*/ 	.byte	0x00, 0xf0, 0x11, 0x00


	//----- nvinfo : EIATTR_SPARSE_MMA_MASK
	.align		4
.L_799:
        /*0038*/ 	.byte	0x03, 0x50
        /*003a*/ 	.short	0x0000


	//----- nvinfo : EIATTR_MAXREG_COUNT
	.align		4
        /*003c*/ 	.byte	0x03, 0x1b
        /*003e*/ 	.short	0x00ff


	//----- nvinfo : EIATTR_MERCURY_ISA_VERSION
	.align		4
        /*0040*/ 	.byte	0x03, 0x5f
        /*0042*/ 	.short	0x0101


	//----- nvinfo : EIATTR_EXIT_INSTR_OFFSETS
	.align		4
        /*0044*/ 	.byte	0x04, 0x1c
        /*0046*/ 	.short	(.L_801 - .L_800)


	//   ....[0]....
.L_800:
        /*0048*/ 	.word	0x00001710


	//   ....[1]....
        /*004c*/ 	.word	0x000036d0


	//   ....[2]....
        /*0050*/ 	.word	0x00003720


	//----- nvinfo : EIATTR_MAX_THREADS
	.align		4
.L_801:
        /*0054*/ 	.byte	0x04, 0x05
        /*0056*/ 	.short	(.L_803 - .L_802)
.L_802:
        /*0058*/ 	.word	0x00000080
        /*005c*/ 	.word	0x00000001
        /*0060*/ 	.word	0x00000001


	//----- nvinfo : EIATTR_CRS_STACK_SIZE
	.align		4
.L_803:
        /*0064*/ 	.byte	0x04, 0x1e
        /*0066*/ 	.short	(.L_805 - .L_804)
.L_804:
        /*0068*/ 	.word	0x00000000


	//----- nvinfo : EIATTR_CBANK_PARAM_SIZE
	.align		4
.L_805:
        /*006c*/ 	.byte	0x03, 0x19
        /*006e*/ 	.short	0x0018


	//----- nvinfo : EIATTR_PARAM_CBANK
	.align		4
        /*0070*/ 	.byte	0x04, 0x0a
        /*0072*/ 	.short	(.L_807 - .L_806)
	.align		4
.L_806:
        /*0074*/ 	.word	index@(.nv.constant0._ZN2at6native29vectorized_elementwise_kernelILi2EZZZNS0_17acosh_kernel_cudaERNS_18TensorIteratorBaseEENKUlvE0_clEvENKUlvE0_clEvEUlfE_St5arrayIPcLm2EEEEviT0_T1_)
        /*0078*/ 	.short	0x0210
        /*007a*/ 	.short	0x0018


	//----- nvinfo : EIATTR_SW_WAR
	.align		4
.L_807:
        /*007c*/ 	.byte	0x04, 0x36
        /*007e*/ 	.short	(.L_809 - .L_808)
.L_808:
        /*0080*/ 	.word	0x00000008
.L_809:


//--------------------- .nv.info._ZN2at6native29vectorized_elementwise_kernelILi4EZZZNS0_17acosh_kernel_cudaERNS_18TensorIteratorBaseEENKUlvE0_clEvENKUlvE0_clEvEUlfE_St5arrayIPcLm2EEEEviT0_T1_ --------------------------
	.section	.nv.info._ZN2at6native29vectorized_elementwise_kernelILi4EZZZNS0_17acosh_kernel_cudaERNS_18TensorIteratorBaseEENKUlvE0_clEvENKUlvE0_clEvEUlfE_St5arrayIPcLm2EEEEviT0_T1_,"",@"SHT_CUDA_INFO"
	.sectionflags	@""
	.align	4


	//----- nvinfo : EIATTR_CUDA_API_VERSION
	.align		4
        /*0000*/ 	.byte	0x04, 0x37
        /*0002*/ 	.short	(.L_811 - .L_810)
.L_810:
        /*0004*/ 	.word	0x00000082


	//----- nvinfo : EIATTR_KPARAM_INFO
	.align		4
.L_811:
        /*0008*/ 	.byte	0x04, 0x17
        /*000a*/ 	.short	(.L_813 - .L_812)
.L_812:
        /*000c*/ 	.word	0x00000000
        /*0010*/ 	.short	0x0002
        /*0012*/ 	.short	0x0008
        /*0014*/ 	.byte	0x00, 0xf0, 0x41, 0x00


	//----- nvinfo : EIATTR_KPARAM_INFO
	.align		4
.L_813:
        /*0018*/ 	.byte	0x04, 0x17
        /*001a*/ 	.short	(.L_815 - .L_814)
.L_814:
        /*001c*/ 	.word	0x00000000
        /*0020*/ 	.short	0x0001
        /*0022*/ 	.short	0x0004
        /*0024*/ 	.byte	0x00, 0xf0, 0x05, 0x00


	//----- nvinfo : EIATTR_KPARAM_INFO
	.align		4
.L_815:
        /*0028*/ 	.byte	0x04, 0x17
        /*002a*/ 	.short	(.L_817 - .L_816)
.L_816:
        /*002c*/ 	.word	0x00000000
        /*0030*/ 	.short	0x0000
        /*0032*/ 	.short	0x0000
        /*0034*/ 	.byte	0x00, 0xf0, 0x11, 0x00


	//----- nvinfo : EIATTR_SPARSE_MMA_MASK
	.align		4
.L_817:
        /*0038*/ 	.byte	0x03, 0x50
        /*003a*/ 	.short	0x0000


	//----- nvinfo : EIATTR_MAXREG_COUNT
	.align		4
        /*003c*/ 	.byte	0x03, 0x1b
        /*003e*/ 	.short	0x00ff


	//----- nvinfo : EIATTR_MERCURY_ISA_VERSION
	.align		4
        /*0040*/ 	.byte	0x03, 0x5f
        /*0042*/ 	.short	0x0101


	//----- nvinfo : EIATTR_EXIT_INSTR_OFFSETS
	.align		4
        /*0044*/ 	.byte	0x04, 0x1c
        /*0046*/ 	.short	(.L_819 - .L_818)


	//   ....[0]....
.L_818:
        /*0048*/ 	.word	0x000016b0


	//   ....[1]....
        /*004c*/ 	.word	0x00003670


	//   ....[2]....
        /*0050*/ 	.word	0x000036c0


	//----- nvinfo : EIATTR_MAX_THREADS
	.align		4
.L_819:
        /*0054*/ 	.byte	0x04, 0x05
        /*0056*/ 	.short	(.L_821 - .L_820)
.L_820:
        /*0058*/ 	.word	0x00000080
        /*005c*/ 	.word	0x00000001
        /*0060*/ 	.word	0x00000001


	//----- nvinfo : EIATTR_CRS_STACK_SIZE
	.align		4
.L_821:
        /*0064*/ 	.byte	0x04, 0x1e
        /*0066*/ 	.short	(.L_823 - .L_822)
.L_822:
        /*0068*/ 	.word	0x00000000


	//----- nvinfo : EIATTR_CBANK_PARAM_SIZE
	.align		4
.L_823:
        /*006c*/ 	.byte	0x03, 0x19
        /*006e*/ 	.short	0x0018


	//----- nvinfo : EIATTR_PARAM_CBANK
	.align		4
        /*0070*/ 	.byte	0x04, 0x0a
        /*0072*/ 	.short	(.L_825 - .L_824)
	.align		4
.L_824:
        /*0074*/ 	.word	index@(.nv.constant0._ZN2at6native29vectorized_elementwise_kernelILi4EZZZNS0_17acosh_kernel_cudaERNS_18TensorIteratorBaseEENKUlvE0_clEvENKUlvE0_clEvEUlfE_St5arrayIPcLm2EEEEviT0_T1_)
        /*0078*/ 	.short	0x0210
        /*007a*/ 	.short	0x0018


	//----- nvinfo : EIATTR_SW_WAR
	.align		4
.L_825:
        /*007c*/ 	.byte	0x04, 0x36
        /*007e*/ 	.short	(.L_827 - .L_826)
.L_826:
        /*0080*/ 	.word	0x00000008
.L_827:


//--------------------- .nv.info._ZN2at6native29vectorized_elementwise_kernelILi8EZZZNS0_17acosh_kernel_cudaERNS_18TensorIteratorBaseEENKUlvE0_clEvENKUlvE0_clEvEUlfE_St5arrayIPcLm2EEEEviT0_T1_ --------------------------
	.section	.nv.info._ZN2at6native29vectorized_elementwise_kernelILi8EZZZNS0_17acosh_kernel_cudaERNS_18TensorIteratorBaseEENKUlvE0_clEvENKUlvE0_clEvEUlfE_St5arrayIPcLm2EEEEviT0_T1_,"",@"SHT_CUDA_INFO"
	.sectionflags	@""
	.align	4


	//----- nvinfo : EIATTR_CUDA_API_VERSION
	.align		4
        /*0000*/ 	.byte	0x04, 0x37
        /*0002*/ 	.short	(.L_829 - .L_828)
.L_828:
        /*0004*/ 	.word	0x00000082


	//----- nvinfo : EIATTR_KPARAM_INFO
	.align		4
.L_829:
        /*0008*/ 	.byte	0x04, 0x17
        /*000a*/ 	.short	(.L_831 - .L_830)
.L_830:
        /*000c*/ 	.word	0x00000000
        /*0010*/ 	.short	0x0002
        /*0012*/ 	.short	0x0008
        /*0014*/ 	.byte	0x00, 0xf0, 0x41, 0x00


	//----- nvinfo : EIATTR_KPARAM_INFO
	.align		4
.L_831:
        /*0018*/ 	.byte	0x04, 0x17
        /*001a*/ 	.short	(.L_833 - .L_832)
.L_832:
        /*001c*/ 	.word	0x00000000
        /*0020*/ 	.short	0x0001
        /*0022*/ 	.short	0x0004
        /*0024*/ 	.byte	0x00, 0xf0, 0x05, 0x00


	//----- nvinfo : EIATTR_KPARAM_INFO
	.align		4
.L_833:
        /*0028*/ 	.byte	0x04, 0x17
        /*002a*/ 	.short	(.L_835 - .L_834)
.L_834:
        /*002c*/ 	.word	0x00000000
        /*0030*/ 	.short	0x0000
        /*0032*/ 	.short	0x0000
        /*0034*/ 	.byte	0x00, 0xf0, 0x11, 0x00


	//----- nvinfo : EIATTR_SPARSE_MMA_MASK
	.align		4
.L_835:
        /*0038*/ 	.byte	0x03, 0x50
        /*003a*/ 	.short	0x0000


	//----- nvinfo : EIATTR_MAXREG_COUNT
	.align		4
        /*003c*/ 	.byte	0x03, 0x1b
        /*003e*/ 	.short	0x00ff


	//----- nvinfo : EIATTR_MERCURY_ISA_VERSION
	.align		4
        /*0040*/ 	.byte	0x03, 0x5f
        /*0042*/ 	.short	0x0101


	//----- nvinfo : EIATTR_EXIT_INSTR_OFFSETS
	.align		4
        /*0044*/ 	.byte	0x04, 0x1c
        /*0046*/ 	.short	(.L_837 - .L_836)


	//   ....[0]....
.L_836:
        /*0048*/ 	.word	0x000016b0


	//   ....[1]....
        /*004c*/ 	.word	0x00003670


	//   ....[2]....
        /*0050*/ 	.word	0x000036c0


	//----- nvinfo : EIATTR_MAX_THREADS
	.align		4
.L_837:
        /*0054*/ 	.byte	0x04, 0x05
        /*0056*/ 	.short	(.L_839 - .L_838)
.L_838:
        /*0058*/ 	.word	0x00000080
        /*005c*/ 	.word	0x00000001
        /*0060*/ 	.word	0x00000001


	//----- nvinfo : EIATTR_CRS_STACK_SIZE
	.align		4
.L_839:
        /*0064*/ 	.byte	0x04, 0x1e
        /*0066*/ 	.short	(.L_841 - .L_840)
.L_840:
        /*0068*/ 	.word	0x00000000


	//----- nvinfo : EIATTR_CBANK_PARAM_SIZE
	.align		4
.L_841:
        /*006c*/ 	.byte	0x03, 0x19
        /*006e*/ 	.short	0x0018


	//----- nvinfo : EIATTR_PARAM_CBANK
	.align		4
        /*0070*/ 	.byte	0x04, 0x0a
        /*0072*/ 	.short	(.L_843 - .L_842)
	.align		4
.L_842:
        /*0074*/ 	.word	index@(.nv.constant0._ZN2at6native29vectorized_elementwise_kernelILi8EZZZNS0_17acosh_kernel_cudaERNS_18TensorIteratorBaseEENKUlvE0_clEvENKUlvE0_clEvEUlfE_St5arrayIPcLm2EEEEviT0_T1_)
        /*0078*/ 	.short	0x0210
        /*007a*/ 	.short	0x0018


	//----- nvinfo : EIATTR_SW_WAR
	.align		4
.L_843:
        /*007c*/ 	.byte	0x04, 0x36
        /*007e*/ 	.short	(.L_845 - .L_844)
.L_844:
        /*0080*/ 	.word	0x00000008
.L_845:


//--------------------- .nv.info._ZN2at6native18elementwise_kernelILi128ELi4EZNS0_15gpu_kernel_implIZZZNS0_17acosh_kernel_cudaERNS_18TensorIteratorBaseEENKUlvE0_clEvENKUlvE_clEvEUldE_EEvS4_RKT_EUliE_EEviT1_ --------------------------
	.section	.nv.info._ZN2at6native18elementwise_kernelILi128ELi4EZNS0_15gpu_kernel_implIZZZNS0_17acosh_kernel_cudaERNS_18TensorIteratorBaseEENKUlvE0_clEvENKUlvE_clEvEUldE_EEvS4_RKT_EUliE_EEviT1_,"",@"SHT_CUDA_INFO"
	.sectionflags	@""
	.align	4


	//----- nvinfo : EIATTR_CUDA_API_VERSION
	.align		4
        /*0000*/ 	.byte	0x04, 0x37
        /*0002*/ 	.short	(.L_847 - .L_846)
.L_846:
        /*0004*/ 	.word	0x00000082


	//----- nvinfo : EIATTR_KPARAM_INFO
	.align		4
.L_847:
        /*0008*/ 	.byte	0x04, 0x17
        /*000a*/ 	.short	(.L_849 - .L_848)
.L_848:
        /*000c*/ 	.word	0x00000000
        /*0010*/ 	.short	0x0001
        /*0012*/ 	.short	0x0008
        /*0014*/ 	.byte	0x00, 0xf0, 0x61, 0x08


	//----- nvinfo : EIATTR_KPARAM_INFO
	.align		4
.L_849:
        /*0018*/ 	.byte	0x04, 0x17
        /*001a*/ 	.short	(.L_851 - .L_850)
.L_850:
        /*001c*/ 	.word	0x00000000
        /*0020*/ 	.short	0x0000
        /*0022*/ 	.short	0x0000
        /*0024*/ 	.byte	0x00, 0xf0, 0x11, 0x00


	//----- nvinfo : EIATTR_SPARSE_MMA_MASK
	.align		4
.L_851:
        /*0028*/ 	.byte	0x03, 0x50
        /*002a*/ 	.short	0x0000


	//----- nvinfo : EIATTR_MAXREG_COUNT
	.align		4
        /*002c*/ 	.byte	0x03, 0x1b
        /*002e*/ 	.short	0x0080


	//----- nvinfo : EIATTR_EXTERNS
	.align		4
        /*0030*/ 	.byte	0x04, 0x0f
        /*0032*/ 	.short	(.L_853 - .L_852)


	//   ....[0]....
	.align		4
.L_852:
        /*0034*/ 	.word	index@(__assertfail)


	//----- nvinfo : EIATTR_MERCURY_ISA_VERSION
	.align		4
.L_853:
        /*0038*/ 	.byte	0x03, 0x5f
        /*003a*/ 	.short	0x0101


	//----- nvinfo : EIATTR_SYSCALL_OFFSETS
	.align		4
        /*003c*/ 	.byte	0x04, 0x46
        /*003e*/ 	.short	(.L_855 - .L_854)


	//   ....[0]....
.L_854:
        /*0040*/ 	.word	0x00002260


	//   ....[1]....
        /*0044*/ 	.word	0x00003dc0


	//   ....[2]....
        /*0048*/ 	.word	0x00006050


	//   ....[3]....
        /*004c*/ 	.word	0x00007b90


	//   ....[4]....
        /*0050*/ 	.word	0x00009e10


	//   ....[5]....
        /*0054*/ 	.word	0x0000b950


	//   ....[6]....
        /*0058*/ 	.word	0x0000dbc0


	//   ....[7]....
        /*005c*/ 	.word	0x0000f720


	//----- nvinfo : EIATTR_EXIT_INSTR_OFFSETS
	.align		4
.L_855:
        /*0060*/ 	.byte	0x04, 0x1c
        /*0062*/ 	.short	(.L_857 - .L_856)


	//   ....[0]....
.L_856:
        /*0064*/ 	.word	0x0000ba00


	//   ....[1]....
        /*0068*/ 	.word	0x0000e760


	//   ....[2]....
        /*006c*/ 	.word	0x0000e7a0


	//   ....[3]....
        /*0070*/ 	.word	0x0000e830


	//   ....[4]....
        /*0074*/ 	.word	0x0000e860


	//   ....[5]....
        /*0078*/ 	.word	0x0000e890


	//   ....[6]....
        /*007c*/ 	.word	0x0000e960


	//   ....[7]....
        /*0080*/ 	.word	0x0000e9e0


	//   ....[8]....
        /*0084*/ 	.word	0x0000eac0


	//   ....[9]....
        /*0088*/ 	.word	0x0000eb50


	//   ....[10]....
        /*008c*/ 	.word	0x0000eb70


	//   ....[11]....
        /*0090*/ 	.word	0x0000ec30


	//   ....[12]....
        /*0094*/ 	.word	0x0000ec60


	//   ....[13]....
        /*0098*/ 	.word	0x0000ee30


	//   ....[14]....
        /*009c*/ 	.word	0x0000efd0


	//   ....[15]....
        /*00a0*/ 	.word	0x0000f050


	//   ....[16]....
        /*00a4*/ 	.word	0x0000f100


	//   ....[17]....
        /*00a8*/ 	.word	0x0000f2c0


	//   ....[18]....
        /*00ac*/ 	.word	0x0000f480


	//   ....[19]....
        /*00b0*/ 	.word	0x0000f620


	//   ....[20]....
        /*00b4*/ 	.word	0x0000f730


	//   ....[21]....
        /*00b8*/ 	.word	0x0000f760


	//   ....[22]....
        /*00bc*/ 	.word	0x0000f790


	//----- nvinfo : EIATTR_MAX_THREADS
	.align		4
.L_857:
        /*00c0*/ 	.byte	0x04, 0x05
        /*00c2*/ 	.short	(.L_859 - .L_858)
.L_858:
        /*00c4*/ 	.word	0x00000080
        /*00c8*/ 	.word	0x00000001
        /*00cc*/ 	.word	0x00000001


	//----- nvinfo : EIATTR_CRS_STACK_SIZE
	.align		4
.L_859:
        /*00d0*/ 	.byte	0x04, 0x1e
        /*00d2*/ 	.short	(.L_861 - .L_860)
.L_860:
        /*00d4*/ 	.word	0x00000000


	//----- nvinfo : EIATTR_CBANK_PARAM_SIZE
	.align		4
.L_861:
        /*00d8*/ 	.byte	0x03, 0x19
        /*00da*/ 	.short	0x0220


	//----- nvinfo : EIATTR_PARAM_CBANK
	.align		4
        /*00dc*/ 	.byte	0x04, 0x0a
        /*00de*/ 	.short	(.L_863 - .L_862)
	.align		4
.L_862:
        /*00e0*/ 	.word	index@(.nv.constant0._ZN2at6native18elementwise_kernelILi128ELi4EZNS0_15gpu_kernel_implIZZZNS0_17acosh_kernel_cudaERNS_18TensorIteratorBaseEENKUlvE0_clEvENKUlvE_clEvEUldE_EEvS4_RKT_EUliE_EEviT1_)
        /*00e4*/ 	.short	0x0210
        /*00e6*/ 	.short	0x0220


	//----- nvinfo : EIATTR_SW_WAR
	.align		4
.L_863:
        /*00e8*/ 	.byte	0x04, 0x36
        /*00ea*/ 	.short	(.L_865 - .L_864)
.L_864:
        /*00ec*/ 	.word	0x00000008
.L_865:


//--------------------- .nv.info._ZN2at6native27unrolled_elementwise_kernelIZZZNS0_17acosh_kernel_cudaERNS_18TensorIteratorBaseEENKUlvE0_clEvENKUlvE_clEvEUldE_St5arrayIPcLm2EELi4E23TrivialOffsetCalculatorILi1EjESB_NS0_6memory12LoadWithCastILi1EEENSC_13StoreWithCastILi1EEEEEviT_T0_T2_T3_T4_T5_ --------------------------
	.section	.nv.info._ZN2at6native27unrolled_elementwise_kernelIZZZNS0_17acosh_kernel_cudaERNS_18TensorIteratorBaseEENKUlvE0_clEvENKUlvE_clEvEUldE_St5arrayIPcLm2EELi4E23TrivialOffsetCalculatorILi1EjESB_NS0_6memory12LoadWithCastILi1EEENSC_13StoreWithCastILi1EEEEEviT_T0_T2_T3_T4_T5_,"",@"SHT_CUDA_INFO"
	.sectionflags	@""
	.align	4


	//----- nvinfo : EIATTR_CUDA_API_VERSION
	.align		4
        /*0000*/ 	.byte	0x04, 0x37
        /*0002*/ 	.short	(.L_867 - .L_866)
.L_866:
        /*0004*/ 	.word	0x00000082


	//----- nvinfo : EIATTR_KPARAM_INFO
	.align		4
.L_867:
        /*0008*/ 	.byte	0x04, 0x17
        /*000a*/ 	.short	(.L_869 - .L_868)
.L_868:
        /*000c*/ 	.word	0x00000000
        /*0010*/ 	.short	0x0006
        /*0012*/ 	.short	0x0024
        /*0014*/ 	.byte	0x00, 0xf0, 0x21, 0x00


	//----- nvinfo : EIATTR_KPARAM_INFO
	.align		4
.L_869:
        /*0018*/ 	.byte	0x04, 0x17
        /*001a*/ 	.short	(.L_871 - .L_870)
.L_870:
        /*001c*/ 	.word	0x00000000
        /*0020*/ 	.short	0x0005
        /*0022*/ 	.short	0x001c
        /*0024*/ 	.byte	0x00, 0xf0, 0x21, 0x00


	//----- nvinfo : EIATTR_KPARAM_INFO
	.align		4
.L_871:
        /*0028*/ 	.byte	0x04, 0x17
        /*002a*/ 	.short	(.L_873 - .L_872)
.L_872:
        /*002c*/ 	.word	0x00000000
        /*0030*/ 	.short	0x0004
        /*0032*/ 	.short	0x0019
        /*0034*/ 	.byte	0x00, 0xf0, 0x05, 0x00


	//----- nvinfo : EIATTR_KPARAM_INFO
	.align		4
.L_873:
        /*0038*/ 	.byte	0x04, 0x17
        /*003a*/ 	.short	(.L_875 - .L_874)
.L_874:
        /*003c*/ 	.word	0x00000000
        /*0040*/ 	.short	0x0003
        /*0042*/ 	.short	0x0018
        /*0044*/ 	.byte	0x00, 0xf0, 0x05, 0x00


	//----- nvinfo : EIATTR_KPARAM_INFO
	.align		4
.L_875:
        /*0048*/ 	.byte	0x04, 0x17
        /*004a*/ 	.short	(.L_877 - .L_876)
.L_876:
        /*004c*/ 	.word	0x00000000
        /*0050*/ 	.short	0x0002
        /*0052*/ 	.short	0x0008
        /*0054*/ 	.byte	0x00, 0xf0, 0x41, 0x00


	//----- nvinfo : EIATTR_KPARAM_INFO
	.align		4
.L_877:
        /*0058*/ 	.byte	0x04, 0x17
        /*005a*/ 	.short	(.L_879 - .L_878)
.L_878:
        /*005c*/ 	.word	0x00000000
        /*0060*/ 	.short	0x0001
        /*0062*/ 	.short	0x0004
        /*0064*/ 	.byte	0x00, 0xf0, 0x05, 0x00


	//----- nvinfo : EIATTR_KPARAM_INFO
	.align		4
.L_879:
        /*0068*/ 	.byte	0x04, 0x17
        /*006a*/ 	.short	(.L_881 - .L_880)
.L_880:
        /*006c*/ 	.word	0x00000000
        /*0070*/ 	.short	0x0000
        /*0072*/ 	.short	0x0000
        /*0074*/ 	.byte	0x00, 0xf0, 0x11, 0x00


	//----- nvinfo : EIATTR_SPARSE_MMA_MASK
	.align		4
.L_881:
        /*0078*/ 	.byte	0x03, 0x50
        /*007a*/ 	.short	0x0000


	//----- nvinfo : EIATTR_MAXREG_COUNT
	.align		4
        /*007c*/ 	.byte	0x03, 0x1b
        /*007e*/ 	.short	0x00ff


	//----- nvinfo : EIATTR_EXTERNS
	.align		4
        /*0080*/ 	.byte	0x04, 0x0f
        /*0082*/ 	.short	(.L_883 - .L_882)


	//   ....[0]....
	.align		4
.L_882:
        /*0084*/ 	.word	index@(__assertfail)


	//----- nvinfo : EIATTR_MERCURY_ISA_VERSION
	.align		4
.L_883:
        /*0088*/ 	.byte	0x03, 0x5f
        /*008a*/ 	.short	0x0101


	//----- nvinfo : EIATTR_SYSCALL_OFFSETS
	.align		4
        /*008c*/ 	.byte	0x04, 0x46
        /*008e*/ 	.short	(.L_885 - .L_884)


	//   ....[0]....
.L_884:
        /*0090*/ 	.word	0x00000f80


	//   ....[1]....
        /*0094*/ 	.word	0x00001f20


	//   ....[2]....
        /*0098*/ 	.word	0x00002ed0


	//   ....[3]....
        /*009c*/ 	.word	0x00003e50


	//   ....[4]....
        /*00a0*/ 	.word	0x00007b70


	//   ....[5]....
        /*00a4*/ 	.word	0x00008d30


	//   ....[6]....
        /*00a8*/ 	.word	0x00009eb0


	//   ....[7]....
        /*00ac*/ 	.word	0x0000b050


	//----- nvinfo : EIATTR_EXIT_INSTR_OFFSETS
	.align		4
.L_885:
        /*00b0*/ 	.byte	0x04, 0x1c
        /*00b2*/ 	.short	(.L_887 - .L_886)


	//   ....[0]....
.L_886:
        /*00b4*/ 	.word	0x00009f50


	//   ....[1]....
        /*00b8*/ 	.word	0x0000a090


	//   ....[2]....
        /*00bc*/ 	.word	0x0000a0d0


	//   ....[3]....
        /*00c0*/ 	.word	0x0000a160


	//   ....[4]....
        /*00c4*/ 	.word	0x0000a190


	//   ....[5]....
        /*00c8*/ 	.word	0x0000a1c0


	//   ....[6]....
        /*00cc*/ 	.word	0x0000a290


	//   ....[7]....
        /*00d0*/ 	.word	0x0000a310


	//   ....[8]....
        /*00d4*/ 	.word	0x0000a3f0


	//   ....[9]....
        /*00d8*/ 	.word	0x0000a480


	//   ....[10]....
        /*00dc*/ 	.word	0x0000a4a0


	//   ....[11]....
        /*00e0*/ 	.word	0x0000a560


	//   ....[12]....
        /*00e4*/ 	.word	0x0000a590


	//   ....[13]....
        /*00e8*/ 	.word	0x0000a760


	//   ....[14]....
        /*00ec*/ 	.word	0x0000a900


	//   ....[15]....
        /*00f0*/ 	.word	0x0000a980


	//   ....[16]....
        /*00f4*/ 	.word	0x0000aa30


	//   ....[17]....
        /*00f8*/ 	.word	0x0000abf0


	//   ....[18]....
        /*00fc*/ 	.word	0x0000adb0


	//   ....[19]....
        /*0100*/ 	.word	0x0000af50


	//   ....[20]....
        /*0104*/ 	.word	0x0000b060


	//   ....[21]....
        /*0108*/ 	.word	0x0000b090


	//   ....[22]....
        /*010c*/ 	.word	0x0000b0c0


	//----- nvinfo : EIATTR_MAX_THREADS
	.align		4
.L_887:
        /*0110*/ 	.byte	0x04, 0x05
        /*0112*/ 	.short	(.L_889 - .L_888)
.L_888:
        /*0114*/ 	.word	0x00000080
        /*0118*/ 	.word	0x00000001
        /*011c*/ 	.word	0x00000001


	//----- nvinfo : EIATTR_CRS_STACK_SIZE
	.align		4
.L_889:
        /*0120*/ 	.byte	0x04, 0x1e
        /*0122*/ 	.short	(.L_891 - .L_890)
.L_890:
        /*0124*/ 	.word	0x00000000


	//----- nvinfo : EIATTR_CBANK_PARAM_SIZE
	.align		4
.L_891:
        /*0128*/ 	.byte	0x03, 0x19
        /*012a*/ 	.short	0x002c


	//----- nvinfo : EIATTR_PARAM_CBANK
	.align		4
        /*012c*/ 	.byte	0x04, 0x0a
        /*012e*/ 	.short	(.L_893 - .L_892)
	.align		4
.L_892:
        /*0130*/ 	.word	index@(.nv.constant0._ZN2at6native27unrolled_elementwise_kernelIZZZNS0_17acosh_kernel_cudaERNS_18TensorIteratorBaseEENKUlvE0_clEvENKUlvE_clEvEUldE_St5arrayIPcLm2EELi4E23TrivialOffsetCalculatorILi1EjESB_NS0_6memory12LoadWithCastILi1EEENSC_13StoreWithCastILi1EEEEEviT_T0_T2_T3_T4_T5_)
        /*0134*/ 	.short	0x0210
        /*0136*/ 	.short	0x002c


	//----- nvinfo : EIATTR_SW_WAR
	.align		4
.L_893:
        /*0138*/ 	.byte	0x04, 0x36
        /*013a*/ 	.short	(.L_895 - .L_894)
.L_894:
        /*013c*/ 	.word	0x00000008
.L_895:


//--------------------- .nv.info._ZN2at6native18elementwise_kernelILi128ELi2EZNS0_22gpu_kernel_impl_nocastIZZZNS0_17acosh_kernel_cudaERNS_18TensorIteratorBaseEENKUlvE0_clEvENKUlvE_clEvEUldE_EEvS4_RKT_EUliE_EEviT1_ --------------------------
	.section	.nv.info._ZN2at6native18elementwise_kernelILi128ELi2EZNS0_22gpu_kernel_impl_nocastIZZZNS0_17acosh_kernel_cudaERNS_18TensorIteratorBaseEENKUlvE0_clEvENKUlvE_clEvEUldE_EEvS4_RKT_EUliE_EEviT1_,"",@"SHT_CUDA_INFO"
	.sectionflags	@""
	.align	4


	//----- nvinfo : EIATTR_CUDA_API_VERSION
	.align		4
        /*0000*/ 	.byte	0x04, 0x37
        /*0002*/ 	.short	(.L_897 - .L_896)
.L_896:
        /*0004*/ 	.word	0x00000082


	//----- nvinfo : EIATTR_KPARAM_INFO
	.align		4
.L_897:
        /*0008*/ 	.byte	0x04, 0x17
        /*000a*/ 	.short	(.L_899 - .L_898)
.L_898:
        /*000c*/ 	.word	0x00000000
        /*0010*/ 	.short	0x0001
        /*0012*/ 	.short	0x0008
        /*0014*/ 	.byte	0x00, 0xf0, 0x61, 0x08


	//----- nvinfo : EIATTR_KPARAM_INFO
	.align		4
.L_899:
        /*0018*/ 	.byte	0x04, 0x17
        /*001a*/ 	.short	(.L_901 - .L_900)
.L_900:
        /*001c*/ 	.word	0x00000000
        /*0020*/ 	.short	0x0000
        /*0022*/ 	.short	0x0000
        /*0024*/ 	.byte	0x00, 0xf0, 0x11, 0x00


	//----- nvinfo : EIATTR_SPARSE_MMA_MASK
	.align		4
.L_901:
        /*0028*/ 	.byte	0x03, 0x50
        /*002a*/ 	.short	0x0000


	//----- nvinfo : EIATTR_MAXREG_COUNT
	.align		4
        /*002c*/ 	.byte	0x03, 0x1b
        /*002e*/ 	.short	0x0080


	//----- nvinfo : EIATTR_MERCURY_ISA_VERSION
	.align		4
        /*0030*/ 	.byte	0x03, 0x5f
        /*0032*/ 	.short	0x0101


	//----- nvinfo : EIATTR_EXIT_INSTR_OFFSETS
	.align		4
        /*0034*/ 	.byte	0x04, 0x1c
        /*0036*/ 	.short	(.L_903 - .L_902)


	//   ....[0]....
.L_902:
        /*0038*/ 	.word	0x00001eb0


	//   ....[1]....
        /*003c*/ 	.word	0x00003c70


	//----- nvinfo : EIATTR_MAX_THREADS
	.align		4
.L_903:
        /*0040*/ 	.byte	0x04, 0x05
        /*0042*/ 	.short	(.L_905 - .L_904)
.L_904:
        /*0044*/ 	.word	0x00000080
        /*0048*/ 	.word	0x00000001
        /*004c*/ 	.word	0x00000001


	//----- nvinfo : EIATTR_CRS_STACK_SIZE
	.align		4
.L_905:
        /*0050*/ 	.byte	0x04, 0x1e
        /*0052*/ 	.short	(.L_907 - .L_906)
.L_906:
        /*0054*/ 	.word	0x00000000


	//----- nvinfo : EIATTR_CBANK_PARAM_SIZE
	.align		4
.L_907:
        /*0058*/ 	.byte	0x03, 0x19
        /*005a*/ 	.short	0x0220


	//----- nvinfo : EIATTR_PARAM_CBANK
	.align		4
        /*005c*/ 	.byte	0x04, 0x0a
        /*005e*/ 	.short	(.L_909 - .L_908)
	.align		4
.L_908:
        /*0060*/ 	.word	index@(.nv.constant0._ZN2at6native18elementwise_kernelILi128ELi2EZNS0_22gpu_kernel_impl_nocastIZZZNS0_17acosh_kernel_cudaERNS_18TensorIteratorBaseEENKUlvE0_clEvENKUlvE_clEvEUldE_EEvS4_RKT_EUliE_EEviT1_)
        /*0064*/ 	.short	0x0210
        /*0066*/ 	.short	0x0220


	//----- nvinfo : EIATTR_SW_WAR
	.align		4
.L_909:
        /*0068*/ 	.byte	0x04, 0x36
        /*006a*/ 	.short	(.L_911 - .L_910)
.L_910:
        /*006c*/ 	.word	0x00000008
.L_911:


//--------------------- .nv.info._ZN2at6native27unrolled_elementwise_kernelIZZZNS0_17acosh_kernel_cudaERNS_18TensorIteratorBaseEENKUlvE0_clEvENKUlvE_clEvEUldE_St5arrayIPcLm2EELi4E23TrivialOffsetCalculatorILi1EjESB_NS0_6memory15LoadWithoutCastENSC_16StoreWithoutCastEEEviT_T0_T2_T3_T4_T5_ --------------------------
	.section	.nv.info._ZN2at6native27unrolled_elementwise_kernelIZZZNS0_17acosh_kernel_cudaERNS_18TensorIteratorBaseEENKUlvE0_clEvENKUlvE_clEvEUldE_St5arrayIPcLm2EELi4E23TrivialOffsetCalculatorILi1EjESB_NS0_6memory15LoadWithoutCastENSC_16StoreWithoutCastEEEviT_T0_T2_T3_T4_T5_,"",@"SHT_CUDA_INFO"
	.sectionflags	@""
	.align	4


	//----- nvinfo : EIATTR_CUDA_API_VERSION
	.align		4
        /*0000*/ 	.byte	0x04, 0x37
        /*0002*/ 	.short	(.L_913 - .L_912)
.L_912:
        /*0004*/ 	.word	0x00000082


	//----- nvinfo : EIATTR_KPARAM_INFO
	.align		4
.L_913:
        /*0008*/ 	.byte	0x04, 0x17
        /*000a*/ 	.short	(.L_915 - .L_914)
.L_914:
        /*000c*/ 	.word	0x00000000
        /*0010*/ 	.short	0x0006
        /*0012*/ 	.short	0x001b
        /*0014*/ 	.byte	0x00, 0xf0, 0x05, 0x00


	//----- nvinfo : EIATTR_KPARAM_INFO
	.align		4
.L_915:
        /*0018*/ 	.byte	0x04, 0x17
        /*001a*/ 	.short	(.L_917 - .L_916)
.L_916:
        /*001c*/ 	.word	0x00000000
        /*0020*/ 	.short	0x0005
        /*0022*/ 	.short	0x001a
        /*0024*/ 	.byte	0x00, 0xf0, 0x05, 0x00


	//----- nvinfo : EIATTR_KPARAM_INFO
	.align		4
.L_917:
        /*0028*/ 	.byte	0x04, 0x17
        /*002a*/ 	.short	(.L_919 - .L_918)
.L_918:
        /*002c*/ 	.word	0x00000000
        /*0030*/ 	.short	0x0004
        /*0032*/ 	.short	0x0019
        /*0034*/ 	.byte	0x00, 0xf0, 0x05, 0x00


	//----- nvinfo : EIATTR_KPARAM_INFO
	.align		4
.L_919:
        /*0038*/ 	.byte	0x04, 0x17
        /*003a*/ 	.short	(.L_921 - .L_920)
.L_920:
        /*003c*/ 	.word	0x00000000
        /*0040*/ 	.short	0x0003
        /*0042*/ 	.short	0x0018
        /*0044*/ 	.byte	0x00, 0xf0, 0x05, 0x00


	//----- nvinfo : EIATTR_KPARAM_INFO
	.align		4
.L_921:
        /*0048*/ 	.byte	0x04, 0x17
        /*004a*/ 	.short	(.L_923 - .L_922)
.L_922:
        /*004c*/ 	.word	0x00000000
        /*0050*/ 	.short	0x0002
        /*0052*/ 	.short	0x0008
        /*0054*/ 	.byte	0x00, 0xf0, 0x41, 0x00


	//----- nvinfo : EIATTR_KPARAM_INFO
	.align		4
.L_923:
        /*0058*/ 	.byte	0x04, 0x17
        /*005a*/ 	.short	(.L_925 - .L_924)
.L_924:
        /*005c*/ 	.word	0x00000000
        /*0060*/ 	.short	0x0001
        /*0062*/ 	.short	0x0004
        /*0064*/ 	.byte	0x00, 0xf0, 0x05, 0x00


	//----- nvinfo : EIATTR_KPARAM_INFO
	.align		4
.L_925:
        /*0068*/ 	.byte	0x04, 0x17
        /*006a*/ 	.short	(.L_927 - .L_926)
.L_926:
        /*006c*/ 	.word	0x00000000
        /*0070*/ 	.short	0x0000
        /*0072*/ 	.short	0x0000
        /*0074*/ 	.byte	0x00, 0xf0, 0x11, 0x00


	//----- nvinfo : EIATTR_SPARSE_MMA_MASK
	.align		4
.L_927:
        /*0078*/ 	.byte	0x03, 0x50
        /*007a*/ 	.short	0x0000


	//----- nvinfo : EIATTR_MAXREG_COUNT
	.align		4
        /*007c*/ 	.byte	0x03, 0x1b
        /*007e*/ 	.short	0x00ff


	//----- nvinfo : EIATTR_MERCURY_ISA_VERSION
	.align		4
        /*0080*/ 	.byte	0x03, 0x5f
        /*0082*/ 	.short	0x0101


	//----- nvinfo : EIATTR_EXIT_INSTR_OFFSETS
	.align		4
        /*0084*/ 	.byte	0x04, 0x1c
        /*0086*/ 	.short	(.L_929 - .L_928)


	//   ....[0]....
.L_928:
        /*0088*/ 	.word	0x00002de0


	//   ....[1]....
        /*008c*/ 	.word	0x00002e40


	//----- nvinfo : EIATTR_MAX_THREADS
	.align		4
.L_929:
        /*0090*/ 	.byte	0x04, 0x05
        /*0092*/ 	.short	(.L_931 - .L_930)
.L_930:
        /*0094*/ 	.word	0x00000080
        /*0098*/ 	.word	0x00000001
        /*009c*/ 	.word	0x00000001


	//----- nvinfo : EIATTR_CRS_STACK_SIZE
	.align		4
.L_931:
        /*00a0*/ 	.byte	0x04, 0x1e
        /*00a2*/ 	.short	(.L_933 - .L_932)
.L_932:
        /*00a4*/ 	.word	0x00000000


	//----- nvinfo : EIATTR_CBANK_PARAM_SIZE
	.align		4
.L_933:
        /*00a8*/ 	.byte	0x03, 0x19
        /*00aa*/ 	.short	0x001c


	//----- nvinfo : EIATTR_PARAM_CBANK
	.align		4
        /*00ac*/ 	.byte	0x04, 0x0a
        /*00ae*/ 	.short	(.L_935 - .L_934)
	.align		4
.L_934:
        /*00b0*/ 	.word	index@(.nv.constant0._ZN2at6native27unrolled_elementwise_kernelIZZZNS0_17acosh_kernel_cudaERNS_18TensorIteratorBaseEENKUlvE0_clEvENKUlvE_clEvEUldE_St5arrayIPcLm2EELi4E23TrivialOffsetCalculatorILi1EjESB_NS0_6memory15LoadWithoutCastENSC_16StoreWithoutCastEEEviT_T0_T2_T3_T4_T5_)
        /*00b4*/ 	.short	0x0210
        /*00b6*/ 	.short	0x001c


	//----- nvinfo : EIATTR_SW_WAR
	.align		4
.L_935:
        /*00b8*/ 	.byte	0x04, 0x36
        /*00ba*/ 	.short	(.L_937 - .L_936)
.L_936:
        /*00bc*/ 	.word	0x00000008
.L_937:


//--------------------- .nv.info._ZN2at6native29vectorized_elementwise_kernelILi2EZZZNS0_17acosh_kernel_cudaERNS_18TensorIteratorBaseEENKUlvE0_clEvENKUlvE_clEvEUldE_St5arrayIPcLm2EEEEviT0_T1_ --------------------------
	.section	.nv.info._ZN2at6native29vectorized_elementwise_kernelILi2EZZZNS0_17acosh_kernel_cudaERNS_18TensorIteratorBaseEENKUlvE0_clEvENKUlvE_clEvEUldE_St5arrayIPcLm2EEEEviT0_T1_,"",@"SHT_CUDA_INFO"
	.sectionflags	@""
	.align	4


	//----- nvinfo : EIATTR_CUDA_API_VERSION
	.align		4
        /*0000*/ 	.byte	0x04, 0x37
        /*0002*/ 	.short	(.L_939 - .L_938)
.L_938:
        /*0004*/ 	.word	0x00000082


	//----- nvinfo : EIATTR_KPARAM_INFO
	.align		4
.L_939:
        /*0008*/ 	.byte	0x04, 0x17
        /*000a*/ 	.short	(.L_941 - .L_940)
.L_940:
        /*000c*/ 	.word	0x00000000
        /*0010*/ 	.short	0x0002
        /*0012*/ 	.short	0x0008
        /*0014*/ 	.byte	0x00, 0xf0, 0x41, 0x00


	//----- nvinfo : EIATTR_KPARAM_INFO
	.align		4
.L_941:
        /*0018*/ 	.byte	0x04, 0x17
        /*001a*/ 	.short	(.L_943 - .L_942)
.L_942:
        /*001c*/ 	.word	0x00000000
        /*0020*/ 	.short	0x0001
        /*0022*/ 	.short	0x0004
        /*0024*/ 	.byte	0x00, 0xf0, 0x05, 0x00


	//----- nvinfo : EIATTR_KPARAM_INFO
	.align		4
.L_943:
        /*0028*/ 	.byte	0x04, 0x17
        /*002a*/ 	.short	(.L_945 - .L_944)
.L_944:
        /*002c*/ 	.word	0x00000000
        /*0030*/ 	.short	0x0000
        /*0032*/ 	.short	0x0000
        /*0034*/ 	.byte	0x00, 0xf0, 0x11, 0x00


	//----- nvinfo : EIATTR_SPARSE_MMA_MASK
	.align		4
.L_945:
        /*0038*/ 	.byte	0x03, 0x50
        /*003a*/ 	.short	0x0000


	//----- nvinfo : EIATTR_MAXREG_COUNT
	.align		4
        /*003c*/ 	.byte	0x03, 0x1b
        /*003e*/ 	.short	0x00ff


	//----- nvinfo : EIATTR_MERCURY_ISA_VERSION
	.align		4
        /*0040*/ 	.byte	0x03, 0x5f
        /*0042*/ 	.short	0x0101


	//----- nvinfo : EIATTR_EXIT_INSTR_OFFSETS
	.align		4
        /*0044*/ 	.byte	0x04, 0x1c
        /*0046*/ 	.short	(.L_947 - .L_946)


	//   ....[0]....
.L_946:
        /*0048*/ 	.word	0x00005270


	//   ....[1]....
        /*004c*/ 	.word	0x0000ad80


	//   ....[2]....
        /*0050*/ 	.word	0x0000add0


	//----- nvinfo : EIATTR_MAX_THREADS
	.align		4
.L_947:
        /*0054*/ 	.byte	0x04, 0x05
        /*0056*/ 	.short	(.L_949 - .L_948)
.L_948:
        /*0058*/ 	.word	0x00000080
        /*005c*/ 	.word	0x00000001
        /*0060*/ 	.word	0x00000001


	//----- nvinfo : EIATTR_CRS_STACK_SIZE
	.align		4
.L_949:
        /*0064*/ 	.byte	0x04, 0x1e
        /*0066*/ 	.short	(.L_951 - .L_950)
.L_950:
        /*0068*/ 	.word	0x00000000


	//----- nvinfo : EIATTR_CBANK_PARAM_SIZE
	.align		4
.L_951:
        /*006c*/ 	.byte	0x03, 0x19
        /*006e*/ 	.short	0x0018


	//----- nvinfo : EIATTR_PARAM_CBANK
	.align		4
        /*0070*/ 	.byte	0x04, 0x0a
        /*0072*/ 	.short	(.L_953 - .L_952)
	.align		4
.L_952:
        /*0074*/ 	.word	index@(.nv.constant0._ZN2at6native29vectorized_elementwise_kernelILi2EZZZNS0_17acosh_kernel_cudaERNS_18TensorIteratorBaseEENKUlvE0_clEvENKUlvE_clEvEUldE_St5arrayIPcLm2EEEEviT0_T1_)
        /*0078*/ 	.short	0x0210
        /*007a*/ 	.short	0x0018


	//----- nvinfo : EIATTR_SW_WAR
	.align		4
.L_953:
        /*007c*/ 	.byte	0x04, 0x36
        /*007e*/ 	.short	(.L_955 - .L_954)
.L_954:
        /*0080*/ 	.word	0x00000008
.L_955:


//--------------------- .nv.info._ZN2at6native29vectorized_elementwise_kernelILi4EZZZNS0_17acosh_kernel_cudaERNS_18TensorIteratorBaseEENKUlvE0_clEvENKUlvE_clEvEUldE_St5arrayIPcLm2EEEEviT0_T1_ --------------------------
	.section	.nv.info._ZN2at6native29vectorized_elementwise_kernelILi4EZZZNS0_17acosh_kernel_cudaERNS_18TensorIteratorBaseEENKUlvE0_clEvENKUlvE_clEvEUldE_St5arrayIPcLm2EEEEviT0_T1_,"",@"SHT_CUDA_INFO"
	.sectionflags	@""
	.align	4


	//----- nvinfo : EIATTR_CUDA_API_VERSION
	.align		4
        /*0000*/ 	.byte	0x04, 0x37
        /*0002*/ 	.short	(.L_957 - .L_956)
.L_956:
        /*0004*/ 	.word	0x00000082


	//----- nvinfo : EIATTR_KPARAM_INFO
	.align		4
.L_957:
        /*0008*/ 	.byte	0x04, 0x17
        /*000a*/ 	.short	(.L_959 - .L_958)
.L_958:
        /*000c*/ 	.word	0x00000000
        /*0010*/ 	.short	0x0002
        /*0012*/ 	.short	0x0008
        /*0014*/ 	.byte	0x00, 0xf0, 0x41, 0x00


	//----- nvinfo : EIATTR_KPARAM_INFO
	.align		4
.L_959:
        /*0018*/ 	.byte	0x04, 0x17
        /*001a*/ 	.short	(.L_961 - .L_960)
.L_960:
        /*001c*/ 	.word	0x00000000
        /*0020*/ 	.short	0x0001
        /*0022*/ 	.short	0x0004
        /*0024*/ 	.byte	0x00, 0xf0, 0x05, 0x00


	//----- nvinfo : EIATTR_KPARAM_INFO
	.align		4
.L_961:
        /*0028*/ 	.byte	0x04, 0x17
        /*002a*/ 	.short	(.L_963 - .L_962)
.L_962:
        /*002c*/ 	.word	0x00000000
        /*0030*/ 	.short	0x0000
        /*0032*/ 	.short	0x0000
        /*0034*/ 	.byte	0x00, 0xf0, 0x11, 0x00


	//----- nvinfo : EIATTR_SPARSE_MMA_MASK
	.align		4
.L_963:
        /*0038*/ 	.byte	0x03, 0x50
        /*003a*/ 	.short	0x0000


	//----- nvinfo : EIATTR_MAXREG_COUNT
	.align		4
        /*003c*/ 	.byte	0x03, 0x1b
        /*003e*/ 	.short	0x00ff


	//----- nvinfo : EIATTR_MERCURY_ISA_VERSION
	.align		4
        /*0040*/ 	.byte	0x03, 0x5f
        /*0042*/ 	.short	0x0101


	//----- nvinfo : EIATTR_EXIT_INSTR_OFFSETS
	.align		4
        /*0044*/ 	.byte	0x04, 0x1c
        /*0046*/ 	.short	(.L_965 - .L_964)


	//   ....[0]....
.L_964:
        /*0048*/ 	.word	0x00005270


	//   ....[1]....
        /*004c*/ 	.word	0x0000ad80


	//   ....[2]....
        /*0050*/ 	.word	0x0000add0


	//----- nvinfo : EIATTR_MAX_THREADS
	.align		4
.L_965:
        /*0054*/ 	.byte	0x04, 0x05
        /*0056*/ 	.short	(.L_967 - .L_966)
.L_966:
        /*0058*/ 	.word	0x00000080
        /*005c*/ 	.word	0x00000001
        /*0060*/ 	.word	0x00000001


	//----- nvinfo : EIATTR_CRS_STACK_SIZE
	.align		4
.L_967:
        /*0064*/ 	.byte	0x04, 0x1e
        /*0066*/ 	.short	(.L_969 - .L_968)
.L_968:
        /*0068*/ 	.word	0x00000000


	//----- nvinfo : EIATTR_CBANK_PARAM_SIZE
	.align		4
.L_969:
        /*006c*/ 	.byte	0x03, 0x19
        /*006e*/ 	.short	0x0018


	//----- nvinfo : EIATTR_PARAM_CBANK
	.align		4
        /*0070*/ 	.byte	0x04, 0x0a
        /*0072*/ 	.short	(.L_971 - .L_970)
	.align		4
.L_970:
        /*0074*/ 	.word	index@(.nv.constant0._ZN2at6native29vectorized_elementwise_kernelILi4EZZZNS0_17acosh_kernel_cudaERNS_18TensorIteratorBaseEENKUlvE0_clEvENKUlvE_clEvEUldE_St5arrayIPcLm2EEEEviT0_T1_)
        /*0078*/ 	.short	0x0210
        /*007a*/ 	.short	0x0018


	//----- nvinfo : EIATTR_SW_WAR
	.align		4
.L_971:
        /*007c*/ 	.byte	0x04, 0x36
        /*007e*/ 	.short	(.L_973 - .L_972)
.L_972:
        /*0080*/ 	.word	0x00000008
.L_973:


//--------------------- .nv.info._ZN2at6native29vectorized_elementwise_kernelILi8EZZZNS0_17acosh_kernel_cudaERNS_18TensorIteratorBaseEENKUlvE0_clEvENKUlvE_clEvEUldE_St5arrayIPcLm2EEEEviT0_T1_ --------------------------
	.section	.nv.info._ZN2at6native29vectorized_elementwise_kernelILi8EZZZNS0_17acosh_kernel_cudaERNS_18TensorIteratorBaseEENKUlvE0_clEvENKUlvE_clEvEUldE_St5arrayIPcLm2EEEEviT0_T1_,"",@"SHT_CUDA_INFO"
	.sectionflags	@""
	.align	4


	//----- nvinfo : EIATTR_CUDA_API_VERSION
	.align		4
        /*0000*/ 	.byte	0x04, 0x37
        /*0002*/ 	.short	(.L_975 - .L_974)
.L_974:
        /*0004*/ 	.word	0x00000082


	//----- nvinfo : EIATTR_KPARAM_INFO
	.align		4
.L_975:
        /*0008*/ 	.byte	0x04, 0x17
        /*000a*/ 	.short	(.L_977 - .L_976)
.L_976:
        /*000c*/ 	.word	0x00000000
        /*0010*/ 	.short	0x0002
        /*0012*/ 	.short	0x0008
        /*0014*/ 	.byte	0x00, 0xf0, 0x41, 0x00


	//----- nvinfo : EIATTR_KPARAM_INFO
	.align		4
.L_977:
        /*0018*/ 	.byte	0x04, 0x17
        /*001a*/ 	.short	(.L_979 - .L_978)
.L_978:
        /*001c*/ 	.word	0x00000000
        /*0020*/ 	.short	0x0001
        /*0022*/ 	.short	0x0004
        /*0024*/ 	.byte	0x00, 0xf0, 0x05, 0x00


	//----- nvinfo : EIATTR_KPARAM_INFO
	.align		4
.L_979:
        /*0028*/ 	.byte	0x04, 0x17
        /*002a*/ 	.short	(.L_981 - .L_980)
.L_980:
        /*002c*/ 	.word	0x00000000
        /*0030*/ 	.short	0x0000
        /*0032*/ 	.short	0x0000
        /*0034*/ 	.byte	0x00, 0xf0, 0x11, 0x00


	//----- nvinfo : EIATTR_SPARSE_MMA_MASK
	.align		4
.L_981:
        /*0038*/ 	.byte	0x03, 0x50
        /*003a*/ 	.short	0x0000


	//----- nvinfo : EIATTR_MAXREG_COUNT
	.align		4
        /*003c*/ 	.byte	0x03, 0x1b
        /*003e*/ 	.short	0x00ff


	//----- nvinfo : EIATTR_MERCURY_ISA_VERSION
	.align		4
        /*0040*/ 	.byte	0x03, 0x5f
        /*0042*/ 	.short	0x0101


	//----- nvinfo : EIATTR_EXIT_INSTR_OFFSETS
	.align		4
        /*0044*/ 	.byte	0x04, 0x1c
        /*0046*/ 	.short	(.L_983 - .L_982)


	//   ....[0]....
.L_982:
        /*0048*/ 	.word	0x00005270


	//   ....[1]....
        /*004c*/ 	.word	0x0000ad80


	//   ....[2]....
        /*0050*/ 	.word	0x0000add0


	//----- nvinfo : EIATTR_MAX_THREADS
	.align		4
.L_983:
        /*0054*/ 	.byte	0x04, 0x05
        /*0056*/ 	.short	(.L_985 - .L_984)
.L_984:
        /*0058*/ 	.word	0x00000080
        /*005c*/ 	.word	0x00000001
        /*0060*/ 	.word	0x00000001


	//----- nvinfo : EIATTR_CRS_STACK_SIZE
	.align		4
.L_985:
        /*0064*/ 	.byte	0x04, 0x1e
        /*0066*/ 	.short	(.L_987 - .L_986)
.L_986:
        /*0068*/ 	.word	0x00000000


	//----- nvinfo : EIATTR_CBANK_PARAM_SIZE
	.align		4
.L_987:
        /*006c*/ 	.byte	0x03, 0x19
        /*006e*/ 	.short	0x0018


	//----- nvinfo : EIATTR_PARAM_CBANK
	.align		4
        /*0070*/ 	.byte	0x04, 0x0a
        /*0072*/ 	.short	(.L_989 - .L_988)
	.align		4
.L_988:
        /*0074*/ 	.word	index@(.nv.constant0._ZN2at6native29vectorized_elementwise_kernelILi8EZZZNS0_17acosh_kernel_cudaERNS_18TensorIteratorBaseEENKUlvE0_clEvENKUlvE_clEvEUldE_St5arrayIPcLm2EEEEviT0_T1_)
        /*0078*/ 	.short	0x0210
        /*007a*/ 	.short	0x0018


	//----- nvinfo : EIATTR_SW_WAR
	.align		4
.L_989:
        /*007c*/ 	.byte	0x04, 0x36
        /*007e*/ 	.short	(.L_991 - .L_990)
.L_990:
        /*0080*/ 	.word	0x00000008
.L_991:


//--------------------- .nv.info._ZN2at6native18elementwise_kernelILi128ELi4EZNS0_15gpu_kernel_implIZZZNS0_17acosh_kernel_cudaERNS_18TensorIteratorBaseEENKUlvE_clEvENKUlvE1_clEvEUlN3c107complexINS7_4HalfEEEE_EEvS4_RKT_EUliE_EEviT1_ --------------------------
	.section	.nv.info._ZN2at6native18elementwise_kernelILi128ELi4EZNS0_15gpu_kernel_implIZZZNS0_17acosh_kernel_cudaERNS_18TensorIteratorBaseEENKUlvE_clEvENKUlvE1_clEvEUlN3c107complexINS7_4HalfEEEE_EEvS4_RKT_EUliE_EEviT1_,"",@"SHT_CUDA_INFO"
	.sectionflags	@""
	.align	4


	//----- nvinfo : EIATTR_CUDA_API_VERSION
	.align		4
        /*0000*/ 	.byte	0x04, 0x37
        /*0002*/ 	.short	(.L_993 - .L_992)
.L_992:
        /*0004*/ 	.word	0x00000082


	//----- nvinfo : EIATTR_KPARAM_INFO
	.align		4
.L_993:
        /*0008*/ 	.byte	0x04, 0x17
        /*000a*/ 	.short	(.L_995 - .L_994)
.L_994:
        /*000c*/ 	.word	0x00000000
        /*0010*/ 	.short	0x0001
        /*0012*/ 	.short	0x0008
        /*0014*/ 	.byte	0x00, 0xf0, 0x61, 0x08


	//----- nvinfo : EIATTR_KPARAM_INFO
	.align		4
.L_995:
        /*0018*/ 	.byte	0x04, 0x17
        /*001a*/ 	.short	(.L_997 - .L_996)
.L_996:
        /*001c*/ 	.word	0x00000000
        /*0020*/ 	.short	0x0000
        /*0022*/ 	.short	0x0000
        /*0024*/ 	.byte	0x00, 0xf0, 0x11, 0x00


	//----- nvinfo : EIATTR_SPARSE_MMA_MASK
	.align		4
.L_997:
        /*0028*/ 	.byte	0x03, 0x50
        /*002a*/ 	.short	0x0000


	//----- nvinfo : EIATTR_MAXREG_COUNT
	.align		4
        /*002c*/ 	.byte	0x03, 0x1b
        /*002e*/ 	.short	0x0080


	//----- nvinfo : EIATTR_EXTERNS
	.align		4
        /*0030*/ 	.byte	0x04, 0x0f
        /*0032*/ 	.short	(.L_999 - .L_998)


	//   ....[0]....
	.align		4
.L_998:
        /*0034*/ 	.word	index@(__assertfail)


	//----- nvinfo : EIATTR_MERCURY_ISA_VERSION
	.align		4
.L_999:
        /*0038*/ 	.byte	0x03, 0x5f
        /*003a*/ 	.short	0x0101


	//----- nvinfo : EIATTR_SYSCALL_OFFSETS
	.align		4
        /*003c*/ 	.byte	0x04, 0x46
        /*003e*/ 	.short	(.L_1001 - .L_1000)


	//   ....[0]....
.L_1000:
        /*0040*/ 	.word	0x000023e0


	//   ....[1]....
        /*0044*/ 	.word	0x00005cb0


	//   ....[2]....
        /*0048*/ 	.word	0x00008130


	//   ....[3]....
        /*004c*/ 	.word	0x0000ba00


	//   ....[4]....
        /*0050*/ 	.word	0x0000de70


	//   ....[5]....
        /*0054*/ 	.word	0x00011730


	//   ....[6]....
        /*0058*/ 	.word	0x00013b90


	//   ....[7]....
        /*005c*/ 	.word	0x00017450


	//----- nvinfo : EIATTR_EXIT_INSTR_OFFSETS
	.align		4
.L_1001:
        /*0060*/ 	.byte	0x04, 0x1c
        /*0062*/ 	.short	(.L_1003 - .L_1002)


	//   ....[0]....
.L_1002:
        /*0064*/ 	.word	0x00011800


	//   ....[1]....
        /*0068*/ 	.word	0x00016650


	//   ....[2]....
        /*006c*/ 	.word	0x00016690


	//   ....[3]....
        /*0070*/ 	.word	0x00016730


	//   ....[4]....
        /*0074*/ 	.word	0x00016770


	//   ....[5]....
        /*0078*/ 	.word	0x000167b0


	//   ....[6]....
        /*007c*/ 	.word	0x00016840


	//   ....[7]....
        /*0080*/ 	.word	0x00016860


	//   ....[8]....
        /*0084*/ 	.word	0x00016900


	//   ....[9]....
        /*0088*/ 	.word	0x00016920


	//   ....[10]....
        /*008c*/ 	.word	0x00016970


	//   ....[11]....
        /*0090*/ 	.word	0x00016a80


	//   ....[12]....
        /*0094*/ 	.word	0x00016b00


	//   ....[13]....
        /*0098*/ 	.word	0x00016c90


	//   ....[14]....
        /*009c*/ 	.word	0x00016df0


	//   ....[15]....
        /*00a0*/ 	.word	0x00016e30


	//   ....[16]....
        /*00a4*/ 	.word	0x00016ef0


	//   ....[17]....
        /*00a8*/ 	.word	0x00017070


	//   ....[18]....
        /*00ac*/ 	.word	0x000171f0


	//   ....[19]....
        /*00b0*/ 	.word	0x00017350


	//   ....[20]....
        /*00b4*/ 	.word	0x00017460


	//   ....[21]....
        /*00b8*/ 	.word	0x000174a0


	//   ....[22]....
        /*00bc*/ 	.word	0x000174e0


	//----- nvinfo : EIATTR_MAX_THREADS
	.align		4
.L_1003:
        /*00c0*/ 	.byte	0x04, 0x05
        /*00c2*/ 	.short	(.L_1005 - .L_1004)
.L_1004:
        /*00c4*/ 	.word	0x00000080
        /*00c8*/ 	.word	0x00000001
        /*00cc*/ 	.word	0x00000001


	//----- nvinfo : EIATTR_CRS_STACK_SIZE
	.align		4
.L_1005:
        /*00d0*/ 	.byte	0x04, 0x1e
        /*00d2*/ 	.short	(.L_1007 - .L_1006)
.L_1006:
        /*00d4*/ 	.word	0x00000000


	//----- nvinfo : EIATTR_CBANK_PARAM_SIZE
	.align		4
.L_1007:
        /*00d8*/ 	.byte	0x03, 0x19
        /*00da*/ 	.short	0x0220


	//----- nvinfo : EIATTR_PARAM_CBANK
	.align		4
        /*00dc*/ 	.byte	0x04, 0x0a
        /*00de*/ 	.short	(.L_1009 - .L_1008)
	.align		4
.L_1008:
        /*00e0*/ 	.word	index@(.nv.constant0._ZN2at6native18elementwise_kernelILi128ELi4EZNS0_15gpu_kernel_implIZZZNS0_17acosh_kernel_cudaERNS_18TensorIteratorBaseEENKUlvE_clEvENKUlvE1_clEvEUlN3c107complexINS7_4HalfEEEE_EEvS4_RKT_EUliE_EEviT1_)
        /*00e4*/ 	.short	0x0210
        /*00e6*/ 	.short	0x0220


	//----- nvinfo : EIATTR_SW_WAR
	.align		4
.L_1009:
        /*00e8*/ 	.byte	0x04, 0x36
        /*00ea*/ 	.short	(.L_1011 - .L_1010)
.L_1010:
        /*00ec*/ 	.word	0x00000008
.L_1011:


//--------------------- .nv.info._ZN2at6native27unrolled_elementwise_kernelIZZZNS0_17acosh_kernel_cudaERNS_18TensorIteratorBaseEENKUlvE_clEvENKUlvE1_clEvEUlN3c107complexINS6_4HalfEEEE_St5arrayIPcLm2EELi4E23TrivialOffsetCalculatorILi1EjESF_NS0_6memory12LoadWithCastILi1EEENSG_13StoreWithCastILi1EEEEEviT_T0_T2_T3_T4_T5_ --------------------------
	.section	.nv.info._ZN2at6native27unrolled_elementwise_kernelIZZZNS0_17acosh_kernel_cudaERNS_18TensorIteratorBaseEENKUlvE_clEvENKUlvE1_clEvEUlN3c107complexINS6_4HalfEEEE_St5arrayIPcLm2EELi4E23TrivialOffsetCalculatorILi1EjESF_NS0_6memory12LoadWithCastILi1EEENSG_13StoreWithCastILi1EEEEEviT_T0_T2_T3_T4_T5_,"",@"SHT_CUDA_INFO"
	.sectionflags	@""
	.align	4


	//----- nvinfo : EIATTR_CUDA_API_VERSION
	.align		4
        /*0000*/ 	.byte	0x04, 0x37
        /*0002*/ 	.short	(.L_1013 - .L_1012)
.L_1012:
        /*0004*/ 	.word	0x00000082


	//----- nvinfo : EIATTR_KPARAM_INFO
	.align		4
.L_1013:
        /*0008*/ 	.byte	0x04, 0x17
        /*000a*/ 	.short	(.L_1015 - .L_1014)
.L_1014:
        /*000c*/ 	.word	0x00000000
        /*0010*/ 	.short	0x0006
        /*0012*/ 	.short	0x0024
        /*0014*/ 	.byte	0x00, 0xf0, 0x21, 0x00


	//----- nvinfo : EIATTR_KPARAM_INFO
	.align		4
.L_1015:
        /*0018*/ 	.byte	0x04, 0x17
        /*001a*/ 	.short	(.L_1017 - .L_1016)
.L_1016:
        /*001c*/ 	.word	0x00000000
        /*0020*/ 	.short	0x0005
        /*0022*/ 	.short	0x001c
        /*0024*/ 	.byte	0x00, 0xf0, 0x21, 0x00


	//----- nvinfo : EIATTR_KPARAM_INFO
	.align		4
.L_1017:
        /*0028*/ 	.byte	0x04, 0x17
        /*002a*/ 	.short	(.L_1019 - .L_1018)
.L_1018:
        /*002c*/ 	.word	0x00000000
        /*0030*/ 	.short	0x0004
        /*0032*/ 	.short	0x0019
        /*0034*/ 	.byte	0x00, 0xf0, 0x05, 0x00


	//----- nvinfo : EIATTR_KPARAM_INFO
	.align		4
.L_1019:
        /*0038*/ 	.byte	0x04, 0x17
        /*003a*/ 	.short	(.L_1021 - .L_1020)
.L_1020:
        /*003c*/ 	.word	0x00000000
        /*0040*/ 	.short	0x0003
        /*0042*/ 	.short	0x0018
        /*0044*/ 	.byte	0x00, 0xf0, 0x05, 0x00


	//----- nvinfo : EIATTR_KPARAM_INFO
	.align		4
.L_1021:
        /*0048*/ 	.byte	0x04, 0x17
        /*004a*/ 	.short	(.L_1023 - .L_1022)
.L_1022:
        /*004c*/ 	.word	0x00000000
        /*0050*/ 	.short	0x0002
        /*0052*/ 	.short	0x0008
        /*0054*/ 	.byte	0x00, 0xf0, 0x41, 0x00


	//----- nvinfo : EIATTR_KPARAM_INFO
	.align		4
.L_1023:
        /*0058*/ 	.byte	0x04, 0x17
        /*005a*/ 	.short	(.L_1025 - .L_1024)
.L_1024:
        /*005c*/ 	.word	0x00000000
        /*0060*/ 	.short	0x0001
        /*0062*/ 	.short	0x0004
        /*0064*/ 	.byte	0x00, 0xf0, 0x05, 0x00


	//----- nvinfo : EIATTR_KPARAM_INFO
	.align		4
.L_1025:
        /*0068*/ 	.byte	0x04, 0x17
        /*006a*/ 	.short	(.L_1027 - .L_1026)
.L_1026:
        /*006c*/ 	.word	0x00000000
        /*0070*/ 	.short	0x0000
        /*0072*/ 	.short	0x0000
        /*0074*/ 	.byte	0x00, 0xf0, 0x11, 0x00


	//----- nvinfo : EIATTR_SPARSE_MMA_MASK
	.align		4
.L_1027:
        /*0078*/ 	.byte	0x03, 0x50
        /*007a*/ 	.short	0x0000


	//----- nvinfo : EIATTR_MAXREG_COUNT
	.align		4
        /*007c*/ 	.byte	0x03, 0x1b
        /*007e*/ 	.short	0x00ff


	//----- nvinfo : EIATTR_EXTERNS
	.align		4
        /*0080*/ 	.byte	0x04, 0x0f
        /*0082*/ 	.short	(.L_1029 - .L_1028)


	//   ....[0]....
	.align		4
.L_1028:
        /*0084*/ 	.word	index@(__assertfail)


	//----- nvinfo : EIATTR_MERCURY_ISA_VERSION
	.align		4
.L_1029:
        /*0088*/ 	.byte	0x03, 0x5f
        /*008a*/ 	.short	0x0101


	//----- nvinfo : EIATTR_SYSCALL_OFFSETS
	.align		4
        /*008c*/ 	.byte	0x04, 0x46
        /*008e*/ 	.short	(.L_1031 - .L_1030)


	//   ....[0]....
.L_1030:
        /*0090*/ 	.word	0x00001170


	//   ....[1]....
        /*0094*/ 	.word	0x00002330


	//   ....[2]....
        /*0098*/ 	.word	0x00003510


	//   ....[3]....
        /*009c*/ 	.word	0x000046c0


	//   ....[4]....
        /*00a0*/ 	.word	0x0000fe50


	//   ....[5]....
        /*00a4*/ 	.word	0x00010e80


	//   ....[6]....
        /*00a8*/ 	.word	0x00011ea0


	//   ....[7]....
        /*00ac*/ 	.word	0x00012ea0


	//----- nvinfo : EIATTR_EXIT_INSTR_OFFSETS
	.align		4
.L_1031:
        /*00b0*/ 	.byte	0x04, 0x1c
        /*00b2*/ 	.short	(.L_1033 - .L_1032)


	//   ....[0]....
.L_1032:
        /*00b4*/ 	.word	0x00011f60


	//   ....[1]....
        /*00b8*/ 	.word	0x000120b0


	//   ....[2]....
        /*00bc*/ 	.word	0x000120f0


	//   ....[3]....
        /*00c0*/ 	.word	0x00012190


	//   ....[4]....
        /*00c4*/ 	.word	0x000121d0


	//   ....[5]....
        /*00c8*/ 	.word	0x00012210


	//   ....[6]....
        /*00cc*/ 	.word	0x000122a0


	//   ....[7]....
        /*00d0*/ 	.word	0x000122c0


	//   ....[8]....
        /*00d4*/ 	.word	0x00012360


	//   ....[9]....
        /*00d8*/ 	.word	0x00012380


	//   ....[10]....
        /*00dc*/ 	.word	0x000123d0


	//   ....[11]....
        /*00e0*/ 	.word	0x000124d0


	//   ....[12]....
        /*00e4*/ 	.word	0x00012550


	//   ....[13]....
        /*00e8*/ 	.word	0x000126e0


	//   ....[14]....
        /*00ec*/ 	.word	0x00012840


	//   ....[15]....
        /*00f0*/ 	.word	0x00012880


	//   ....[16]....
        /*00f4*/ 	.word	0x00012940


	//   ....[17]....
        /*00f8*/ 	.word	0x00012ac0


	//   ....[18]....
        /*00fc*/ 	.word	0x00012c40


	//   ....[19]....
        /*0100*/ 	.word	0x00012da0


	//   ....[20]....
        /*0104*/ 	.word	0x00012eb0


	//   ....[21]....
        /*0108*/ 	.word	0x00012ef0


	//   ....[22]....
        /*010c*/ 	.word	0x00012f30


	//----- nvinfo : EIATTR_MAX_THREADS
	.align		4
.L_1033:
        /*0110*/ 	.byte	0x04, 0x05
        /*0112*/ 	.short	(.L_1035 - .L_1034)
.L_1034:
        /*0114*/ 	.word	0x00000080
        /*0118*/ 	.word	0x00000001
        /*011c*/ 	.word	0x00000001


	//----- nvinfo : EIATTR_CRS_STACK_SIZE
	.align		4
.L_1035:
        /*0120*/ 	.byte	0x04, 0x1e
        /*0122*/ 	.short	(.L_1037 - .L_1036)
.L_1036:
        /*0124*/ 	.word	0x00000000


	//----- nvinfo : EIATTR_CBANK_PARAM_SIZE
	.align		4
.L_1037:
        /*0128*/ 	.byte	0x03, 0x19
        /*012a*/ 	.short	0x002c


	//----- nvinfo : EIATTR_PARAM_CBANK
	.align		4
        /*012c*/ 	.byte	0x04, 0x0a
        /*012e*/ 	.short	(.L_1039 - .L_1038)
	.align		4
.L_1038:
        /*0130*/ 	.word	index@(.nv.constant0._ZN2at6native27unrolled_elementwise_kernelIZZZNS0_17acosh_kernel_cudaERNS_18TensorIteratorBaseEENKUlvE_clEvENKUlvE1_clEvEUlN3c107complexINS6_4HalfEEEE_St5arrayIPcLm2EELi4E23TrivialOffsetCalculatorILi1EjESF_NS0_6memory12LoadWithCastILi1EEENSG_13StoreWithCastILi1EEEEEviT_T0_T2_T3_T4_T5_)
        /*0134*/ 	.short	0x0210
        /*0136*/ 	.short	0x002c


	//----- nvinfo : EIATTR_SW_WAR
	.align		4
.L_1039:
        /*0138*/ 	.byte	0x04, 0x36
        /*013a*/ 	.short	(.L_1041 - .L_1040)
.L_1040:
        /*013c*/ 	.word	0x00000008
.L_1041:


//--------------------- .nv.info._ZN2at6native18elementwise_kernelILi128ELi2EZNS0_22gpu_kernel_impl_nocastIZZZNS0_17acosh_kernel_cudaERNS_18TensorIteratorBaseEENKUlvE_clEvENKUlvE1_clEvEUlN3c107complexINS7_4HalfEEEE_EEvS4_RKT_EUliE_EEviT1_ --------------------------
	.section	.nv.info._ZN2at6native18elementwise_kernelILi128ELi2EZNS0_22gpu_kernel_impl_nocastIZZZNS0_17acosh_kernel_cudaERNS_18TensorIteratorBaseEENKUlvE_clEvENKUlvE1_clEvEUlN3c107complexINS7_4HalfEEEE_EEvS4_RKT_EUliE_EEviT1_,"",@"SHT_CUDA_INFO"
	.sectionflags	@""
	.align	4


	//----- nvinfo : EIATTR_CUDA_API_VERSION
	.align		4
        /*0000*/ 	.byte	0x04, 0x37
        /*0002*/ 	.short	(.L_1043 - .L_1042)
.L_1042:
        /*0004*/ 	.word	0x00000082


	//----- nvinfo : EIATTR_KPARAM_INFO
	.align		4
.L_1043:
        /*0008*/ 	.byte	0x04, 0x17
        /*000a*/ 	.short	(.L_1045 - .L_1044)
.L_1044:
        /*000c*/ 	.word	0x00000000
        /*0010*/ 	.short	0x0001
        /*0012*/ 	.short	0x0008
        /*0014*/ 	.byte	0x00, 0xf0, 0x61, 0x08


	//----- nvinfo : EIATTR_KPARAM_INFO
	.align		4
.L_1045:
        /*0018*/ 	.byte	0x04, 0x17
        /*001a*/ 	.short	(.L_1047 - .L_1046)
.L_1046:
        /*001c*/ 	.word	0x00000000
        /*0020*/ 	.short	0x0000
        /*0022*/ 	.short	0x0000
        /*0024*/ 	.byte	0x00, 0xf0, 0x11, 0x00


	//----- nvinfo : EIATTR_SPARSE_MMA_MASK
	.align		4
.L_1047:
        /*0028*/ 	.byte	0x03, 0x50
        /*002a*/ 	.short	0x0000


	//----- nvinfo : EIATTR_MAXREG_COUNT
	.align		4
        /*002c*/ 	.byte	0x03, 0x1b
        /*002e*/ 	.short	0x0080


	//----- nvinfo : EIATTR_MERCURY_ISA_VERSION
	.align		4
        /*0030*/ 	.byte	0x03, 0x5f
        /*0032*/ 	.short	0x0101


	//----- nvinfo : EIATTR_EXIT_INSTR_OFFSETS
	.align		4
        /*0034*/ 	.byte	0x04, 0x1c
        /*0036*/ 	.short	(.L_1049 - .L_1048)


	//   ....[0]....
.L_1048:
        /*0038*/ 	.word	0x00003d30


	//   ....[1]....
        /*003c*/ 	.word	0x00007980


	//----- nvinfo : EIATTR_MAX_THREADS
	.align		4
.L_1049:
        /*0040*/ 	.byte	0x04, 0x05
        /*0042*/ 	.short	(.L_1051 - .L_1050)
.L_1050:
        /*0044*/ 	.word	0x00000080
        /*0048*/ 	.word	0x00000001
        /*004c*/ 	.word	0x00000001


	//----- nvinfo : EIATTR_CRS_STACK_SIZE
	.align		4
.L_1051:
        /*0050*/ 	.byte	0x04, 0x1e
        /*0052*/ 	.short	(.L_1053 - .L_1052)
.L_1052:
        /*0054*/ 	.word	0x00000000


	//----- nvinfo : EIATTR_CBANK_PARAM_SIZE
	.align		4
.L_1053:
        /*0058*/ 	.byte	0x03, 0x19
        /*005a*/ 	.short	0x0220


	//----- nvinfo : EIATTR_PARAM_CBANK
	.align		4
        /*005c*/ 	.byte	0x04, 0x0a
        /*005e*/ 	.short	(.L_1055 - .L_1054)
	.align		4
.L_1054:
        /*0060*/ 	.word	index@(.nv.constant0._ZN2at6native18elementwise_kernelILi128ELi2EZNS0_22gpu_kernel_impl_nocastIZZZNS0_17acosh_kernel_cudaERNS_18TensorIteratorBaseEENKUlvE_clEvENKUlvE1_clEvEUlN3c107complexINS7_4HalfEEEE_EEvS4_RKT_EUliE_EEviT1_)
        /*0064*/ 	.short	0x0210
        /*0066*/ 	.short	0x0220


	//----- nvinfo : EIATTR_SW_WAR
	.align		4
.L_1055:
        /*0068*/ 	.byte	0x04, 0x36
        /*006a*/ 	.short	(.L_1057 - .L_1056)
.L_1056:
        /*006c*/ 	.word	0x00000008
.L_1057:


//--------------------- .nv.info._ZN2at6native27unrolled_elementwise_kernelIZZZNS0_17acosh_kernel_cudaERNS_18TensorIteratorBaseEENKUlvE_clEvENKUlvE1_clEvEUlN3c107complexINS6_4HalfEEEE_St5arrayIPcLm2EELi4E23TrivialOffsetCalculatorILi1EjESF_NS0_6memory15LoadWithoutCastENSG_16StoreWithoutCastEEEviT_T0_T2_T3_T4_T5_ --------------------------
	.section	.nv.info._ZN2at6native27unrolled_elementwise_kernelIZZZNS0_17acosh_kernel_cudaERNS_18TensorIteratorBaseEENKUlvE_clEvENKUlvE1_clEvEUlN3c107complexINS6_4HalfEEEE_St5arrayIPcLm2EELi4E23TrivialOffsetCalculatorILi1EjESF_NS0_6memory15LoadWithoutCastENSG_16StoreWithoutCastEEEviT_T0_T2_T3_T4_T5_,"",@"SHT_CUDA_INFO"
	.sectionflags	@""
	.align	4


	//----- nvinfo : EIATTR_CUDA_API_VERSION
	.align		4
        /*0000*/ 	.byte	0x04, 0x37
        /*0002*/ 	.short	(.L_1059 - .L_1058)
.L_1058:
        /*0004*/ 	.word	0x00000082


	//----- nvinfo : EIATTR_KPARAM_INFO
	.align		4
.L_1059:
        /*0008*/ 	.byte	0x04, 0x17
        /*000a*/ 	.short	(.L_1061 - .L_1060)
.L_1060:
        /*000c*/ 	.word	0x00000000
        /*0010*/ 	.short	0x0006
        /*0012*/ 	.short	0x001b
        /*0014*/ 	.byte	0x00, 0xf0, 0x05, 0x00


	//----- nvinfo : EIATTR_KPARAM_INFO
	.align		4
.L_1061:
        /*0018*/ 	.byte	0x04, 0x17
        /*001a*/ 	.short	(.L_1063 - .L_1062)
.L_1062:
        /*001c*/ 	.word	0x00000000
        /*0020*/ 	.short	0x0005
        /*0022*/ 	.short	0x001a
        /*0024*/ 	.byte	0x00, 0xf0, 0x05, 0x00


	//----- nvinfo : EIATTR_KPARAM_INFO
	.align		4
.L_1063:
        /*0028*/ 	.byte	0x04, 0x17
        /*002a*/ 	.short	(.L_1065 - .L_1064)
.L_1064:
        /*002c*/ 	.word	0x00000000
        /*0030*/ 	.short	0x0004
        /*0032*/ 	.short	0x0019
        /*0034*/ 	.byte	0x00, 0xf0, 0x05, 0x00


	//----- nvinfo : EIATTR_KPARAM_INFO
	.align		4
.L_1065:
        /*0038*/ 	.byte	0x04, 0x17
        /*003a*/ 	.short	(.L_1067 - .L_1066)
.L_1066:
        /*003c*/ 	.word	0x00000000
        /*0040*/ 	.short	0x0003
        /*0042*/ 	.short	0x0018
        /*0044*/ 	.byte	0x00, 0xf0, 0x05, 0x00


	//----- nvinfo : EIATTR_KPARAM_INFO
	.align		4
.L_1067:
        /*0048*/ 	.byte	0x04, 0x17
        /*004a*/ 	.short	(.L_1069 - .L_1068)
.L_1068:
        /*004c*/ 	.word	0x00000000
        /*0050*/ 	.short	0x0002
        /*0052*/ 	.short	0x0008
        /*0054*/ 	.byte	0x00, 0xf0, 0x41, 0x00


	//----- nvinfo : EIATTR_KPARAM_INFO
	.align		4
.L_1069:
        /*0058*/ 	.byte	0x04, 0x17
        /*005a*/ 	.short	(.L_1071 - .L_1070)
.L_1070:
        /*005c*/ 	.word	0x00000000
        /*0060*/ 	.short	0x0001
        /*0062*/ 	.short	0x0004
        /*0064*/ 	.byte	0x00, 0xf0, 0x05, 0x00


	//----- nvinfo : EIATTR_KPARAM_INFO
	.align		4
.L_1071:
        /*0068*/ 	.byte	0x04, 0x17
        /*006a*/ 	.short	(.L_1073 - .L_1072)
.L_1072:
        /*006c*/ 	.word	0x00000000
        /*0070*/ 	.short	0x0000
        /*0072*/ 	.short	0x0000
        /*0074*/ 	.byte	0x00, 0xf0, 0x11, 0x00


	//----- nvinfo : EIATTR_SPARSE_MMA_MASK
	.align		4
.L_1073:
        /*0078*/ 	.byte	0x03, 0x50
        /*007a*/ 	.short	0x0000


	//----- nvinfo : EIATTR_MAXREG_COUNT
	.align		4
        /*007c*/ 	.byte	0x03, 0x1b
        /*007e*/ 	.short	0x00ff


	//----- nvinfo : EIATTR_MERCURY_ISA_VERSION
	.align		4
        /*0080*/ 	.byte	0x03, 0x5f
        /*0082*/ 	.short	0x0101


	//----- nvinfo : EIATTR_EXIT_INSTR_OFFSETS
	.align		4
        /*0084*/ 	.byte	0x04, 0x1c
        /*0086*/ 	.short	(.L_1075 - .L_1074)


	//   ....[0]....
.L_1074:
        /*0088*/ 	.word	0x0000aa00


	//   ....[1]....
        /*008c*/ 	.word	0x0000aa60


	//----- nvinfo : EIATTR_MAX_THREADS
	.align		4
.L_1075:
        /*0090*/ 	.byte	0x04, 0x05
        /*0092*/ 	.short	(.L_1077 - .L_1076)
.L_1076:
        /*0094*/ 	.word	0x00000080
        /*0098*/ 	.word	0x00000001
        /*009c*/ 	.word	0x00000001


	//----- nvinfo : EIATTR_CRS_STACK_SIZE
	.align		4
.L_1077:
        /*00a0*/ 	.byte	0x04, 0x1e
        /*00a2*/ 	.short	(.L_1079 - .L_1078)
.L_1078:
        /*00a4*/ 	.word	0x00000000


	//----- nvinfo : EIATTR_CBANK_PARAM_SIZE
	.align		4
.L_1079:
        /*00a8*/ 	.byte	0x03, 0x19
        /*00aa*/ 	.short	0x001c


	//----- nvinfo : EIATTR_PARAM_CBANK
	.align		4
        /*00ac*/ 	.byte	0x04, 0x0a
        /*00ae*/ 	.short	(.L_1081 - .L_1080)
	.align		4
.L_1080:
        /*00b0*/ 	.word	index@(.nv.constant0._ZN2at6native27unrolled_elementwise_kernelIZZZNS0_17acosh_kernel_cudaERNS_18TensorIteratorBaseEENKUlvE_clEvENKUlvE1_clEvEUlN3c107complexINS6_4HalfEEEE_St5arrayIPcLm2EELi4E23TrivialOffsetCalculatorILi1EjESF_NS0_6memory15LoadWithoutCastENSG_16StoreWithoutCastEEEviT_T0_T2_T3_T4_T5_)
        /*00b4*/ 	.short	0x0210
        /*00b6*/ 	.short	0x001c


	//----- nvinfo : EIATTR_SW_WAR
	.align		4
.L_1081:
        /*00b8*/ 	.byte	0x04, 0x36
        /*00ba*/ 	.short	(.L_1083 - .L_1082)
.L_1082:
        /*00bc*/ 	.word	0x00000008
.L_1083:


//--------------------- .nv.info._ZN2at6native29vectorized_elementwise_kernelILi2EZZZNS0_17acosh_kernel_cudaERNS_18TensorIteratorBaseEENKUlvE_clEvENKUlvE1_clEvEUlN3c107complexINS6_4HalfEEEE_St5arrayIPcLm2EEEEviT0_T1_ --------------------------
	.section	.nv.info._ZN2at6native29vectorized_elementwise_kernelILi2EZZZNS0_17acosh_kernel_cudaERNS_18TensorIteratorBaseEENKUlvE_clEvENKUlvE1_clEvEUlN3c107complexINS6_4HalfEEEE_St5arrayIPcLm2EEEEviT0_T1_,"",@"SHT_CUDA_INFO"
	.sectionflags	@""
	.align	4


	//----- nvinfo : EIATTR_CUDA_API_VERSION
	.align		4
        /*0000*/ 	.byte	0x04, 0x37
        /*0002*/ 	.short	(.L_1085 - .L_1084)
.L_1084:
        /*0004*/ 	.word	0x00000082


	//----- nvinfo : EIATTR_KPARAM_INFO
	.align		4
.L_1085:
        /*0008*/ 	.byte	0x04, 0x17
        /*000a*/ 	.short	(.L_1087 - .L_1086)
.L_1086:
        /*000c*/ 	.word	0x00000000
        /*0010*/ 	.short	0x0002
        /*0012*/ 	.short	0x0008
        /*0014*/ 	.byte	0x00, 0xf0, 0x41, 0x00


	//----- nvinfo : EIATTR_KPARAM_INFO
	.align		4
.L_1087:
        /*0018*/ 	.byte	0x04, 0x17
        /*001a*/ 	.short	(.L_1089 - .L_1088)
.L_1088:
        /*001c*/ 	.word	0x00000000
        /*0020*/ 	.short	0x0001
        /*0022*/ 	.short	0x0004
        /*0024*/ 	.byte	0x00, 0xf0, 0x05, 0x00


	//----- nvinfo : EIATTR_KPARAM_INFO
	.align		4
.L_1089:
        /*0028*/ 	.byte	0x04, 0x17
        /*002a*/ 	.short	(.L_1091 - .L_1090)
.L_1090:
        /*002c*/ 	.word	0x00000000
        /*0030*/ 	.short	0x0000
        /*0032*/ 	.short	0x0000
        /*0034*/ 	.byte	0x00, 0xf0, 0x11, 0x00


	//----- nvinfo : EIATTR_SPARSE_MMA_MASK
	.align		4
.L_1091:
        /*0038*/ 	.byte	0x03, 0x50
        /*003a*/ 	.short	0x0000


	//----- nvinfo : EIATTR_MAXREG_COUNT
	.align		4
        /*003c*/ 	.byte	0x03, 0x1b
        /*003e*/ 	.short	0x00ff


	//----- nvinfo : EIATTR_MERCURY_ISA_VERSION
	.align		4
        /*0040*/ 	.byte	0x03, 0x5f
        /*0042*/ 	.short	0x0101


	//----- nvinfo : EIATTR_EXIT_INSTR_OFFSETS
	.align		4
        /*0044*/ 	.byte	0x04, 0x1c
        /*0046*/ 	.short	(.L_1093 - .L_1092)


	//   ....[0]....
.L_1092:
        /*0048*/ 	.word	0x00014830


	//   ....[1]....
        /*004c*/ 	.word	0x00029870


	//   ....[2]....
        /*0050*/ 	.word	0x000298d0


	//----- nvinfo : EIATTR_MAX_THREADS
	.align		4
.L_1093:
        /*0054*/ 	.byte	0x04, 0x05
        /*0056*/ 	.short	(.L_1095 - .L_1094)
.L_1094:
        /*0058*/ 	.word	0x00000080
        /*005c*/ 	.word	0x00000001
        /*0060*/ 	.word	0x00000001


	//----- nvinfo : EIATTR_CRS_STACK_SIZE
	.align		4
.L_1095:
        /*0064*/ 	.byte	0x04, 0x1e
        /*0066*/ 	.short	(.L_1097 - .L_1096)
.L_1096:
        /*0068*/ 	.word	0x00000000


	//----- nvinfo : EIATTR_CBANK_PARAM_SIZE
	.align		4
.L_1097:
        /*006c*/ 	.byte	0x03, 0x19
        /*006e*/ 	.short	0x0018


	//----- nvinfo : EIATTR_PARAM_CBANK
	.align		4
        /*0070*/ 	.byte	0x04, 0x0a
        /*0072*/ 	.short	(.L_1099 - .L_1098)
	.align		4
.L_1098:
        /*0074*/ 	.word	index@(.nv.constant0._ZN2at6native29vectorized_elementwise_kernelILi2EZZZNS0_17acosh_kernel_cudaERNS_18TensorIteratorBaseEENKUlvE_clEvENKUlvE1_clEvEUlN3c107complexINS6_4HalfEEEE_St5arrayIPcLm2EEEEviT0_T1_)
        /*0078*/ 	.short	0x0210
        /*007a*/ 	.short	0x0018


	//----- nvinfo : EIATTR_SW_WAR
	.align		4
.L_1099:
        /*007c*/ 	.byte	0x04, 0x36
        /*007e*/ 	.short	(.L_1101 - .L_1100)
.L_1100:
        /*0080*/ 	.word	0x00000008
.L_1101:


//--------------------- .nv.info._ZN2at6native29vectorized_elementwise_kernelILi4EZZZNS0_17acosh_kernel_cudaERNS_18TensorIteratorBaseEENKUlvE_clEvENKUlvE1_clEvEUlN3c107complexINS6_4HalfEEEE_St5arrayIPcLm2EEEEviT0_T1_ --------------------------
	.section	.nv.info._ZN2at6native29vectorized_elementwise_kernelILi4EZZZNS0_17acosh_kernel_cudaERNS_18TensorIteratorBaseEENKUlvE_clEvENKUlvE1_clEvEUlN3c107complexINS6_4HalfEEEE_St5arrayIPcLm2EEEEviT0_T1_,"",@"SHT_CUDA_INFO"
	.sectionflags	@""
	.align	4


	//----- nvinfo : EIATTR_CUDA_API_VERSION
	.align		4
        /*0000*/ 	.byte	0x04, 0x37
        /*0002*/ 	.short	(.L_1103 - .L_1102)
.L_1102:
        /*0004*/ 	.word	0x00000082


	//----- nvinfo : EIATTR_KPARAM_INFO
	.align		4
.L_1103:
        /*0008*/ 	.byte	0x04, 0x17
        /*000a*/ 	.short	(.L_1105 - .L_1104)
.L_1104:
        /*000c*/ 	.word	0x00000000
        /*0010*/ 	.short	0x0002
        /*0012*/ 	.short	0x0008
        /*0014*/ 	.byte	0x00, 0xf0, 0x41, 0x00


	//----- nvinfo : EIATTR_KPARAM_INFO
	.align		4
.L_1105:
        /*0018*/ 	.byte	0x04, 0x17
        /*001a*/ 	.short	(.L_1107 - .L_1106)
.L_1106:
        /*001c*/ 	.word	0x00000000
        /*0020*/ 	.short	0x0001
        /*0022*/ 	.short	0x0004
        /*0024*/ 	.byte	0x00, 0xf0, 0x05, 0x00


	//----- nvinfo : EIATTR_KPARAM_INFO
	.align		4
.L_1107:
        /*0028*/ 	.byte	0x04, 0x17
        /*002a*/ 	.short	(.L_1109 - .L_1108)
.L_1108:
        /*002c*/ 	.word	0x00000000
        /*0030*/ 	.short	0x0000
        /*0032*/ 	.short	0x0000
        /*0034*/ 	.byte	0x00, 0xf0, 0x11, 0x00


	//----- nvinfo : EIATTR_SPARSE_MMA_MASK
	.align		4
.L_1109:
        /*0038*/ 	.byte	0x03, 0x50
        /*003a*/ 	.short	0x0000


	//----- nvinfo : EIATTR_MAXREG_COUNT
	.align		4
        /*003c*/ 	.byte	0x03, 0x1b
        /*003e*/ 	.short	0x00ff


	//----- nvinfo : EIATTR_MERCURY_ISA_VERSION
	.align		4
        /*0040*/ 	.byte	0x03, 0x5f
        /*0042*/ 	.short	0x0101


	//----- nvinfo : EIATTR_EXIT_INSTR_OFFSETS
	.align		4
        /*0044*/ 	.byte	0x04, 0x1c
        /*0046*/ 	.short	(.L_1111 - .L_1110)


	//   ....[0]....
.L_1110:
        /*0048*/ 	.word	0x00014800


	//   ....[1]....
        /*004c*/ 	.word	0x00029880


	//   ....[2]....
        /*0050*/ 	.word	0x000298e0


	//----- nvinfo : EIATTR_MAX_THREADS
	.align		4
.L_1111:
        /*0054*/ 	.byte	0x04, 0x05
        /*0056*/ 	.short	(.L_1113 - .L_1112)
.L_1112:
        /*0058*/ 	.word	0x00000080
        /*005c*/ 	.word	0x00000001
        /*0060*/ 	.word	0x00000001


	//----- nvinfo : EIATTR_CRS_STACK_SIZE
	.align		4
.L_1113:
        /*0064*/ 	.byte	0x04, 0x1e
        /*0066*/ 	.short	(.L_1115 - .L_1114)
.L_1114:
        /*0068*/ 	.word	0x00000000


	//----- nvinfo : EIATTR_CBANK_PARAM_SIZE
	.align		4
.L_1115:
        /*006c*/ 	.byte	0x03, 0x19
        /*006e*/ 	.short	0x0018


	//----- nvinfo : EIATTR_PARAM_CBANK
	.align		4
        /*0070*/ 	.byte	0x04, 0x0a
        /*0072*/ 	.short	(.L_1117 - .L_1116)
	.align		4
.L_1116:
        /*0074*/ 	.word	index@(.nv.constant0._ZN2at6native29vectorized_elementwise_kernelILi4EZZZNS0_17acosh_kernel_cudaERNS_18TensorIteratorBaseEENKUlvE_clEvENKUlvE1_clEvEUlN3c107complexINS6_4HalfEEEE_St5arrayIPcLm2EEEEviT0_T1_)
        /*0078*/ 	.short	0x0210
        /*007a*/ 	.short	0x0018


	//----- nvinfo : EIATTR_SW_WAR
	.align		4
.L_1117:
        /*007c*/ 	.byte	0x04, 0x36
        /*007e*/ 	.short	(.L_1119 - .L_1118)
.L_1118:
        /*0080*/ 	.word	0x00000008
.L_1119:


//--------------------- .nv.info._ZN2at6native29vectorized_elementwise_kernelILi8EZZZNS0_17acosh_kernel_cudaERNS_18TensorIteratorBaseEENKUlvE_clEvENKUlvE1_clEvEUlN3c107complexINS6_4HalfEEEE_St5arrayIPcLm2EEEEviT0_T1_ --------------------------
	.section	.nv.info._ZN2at6native29vectorized_elementwise_kernelILi8EZZZNS0_17acosh_kernel_cudaERNS_18TensorIteratorBaseEENKUlvE_clEvENKUlvE1_clEvEUlN3c107complexINS6_4HalfEEEE_St5arrayIPcLm2EEEEviT0_T1_,"",@"SHT_CUDA_INFO"
	.sectionflags	@""
	.align	4


	//----- nvinfo : EIATTR_CUDA_API_VERSION
	.align		4
        /*0000*/ 	.byte	0x04, 0x37
        /*0002*/ 	.short	(.L_1121 - .L_1120)
.L_1120:
        /*0004*/ 	.word	0x00000082


	//----- nvinfo : EIATTR_KPARAM_INFO
	.align		4
.L_1121:
        /*0008*/ 	.byte	0x04, 0x17
        /*000a*/ 	.short	(.L_1123 - .L_1122)
.L_1122:
        /*000c*/ 	.word	0x00000000
        /*0010*/ 	.short	0x0002
        /*0012*/ 	.short	0x0008
        /*0014*/ 	.byte	0x00, 0xf0, 0x41, 0x00


	//----- nvinfo : EIATTR_KPARAM_INFO
	.align		4
.L_1123:
        /*0018*/ 	.byte	0x04, 0x17
        /*001a*/ 	.short	(.L_1125 - .L_1124)
.L_1124:
        /*001c*/ 	.word	0x00000000
        /*0020*/ 	.short	0x0001
        /*0022*/ 	.short	0x0004
        /*0024*/ 	.byte	0x00, 0xf0, 0x05, 0x00


	//----- nvinfo : EIATTR_KPARAM_INFO
	.align		4
.L_1125:
        /*0028*/ 	.byte	0x04, 0x17
        /*002a*/ 	.short	(.L_1127 - .L_1126)
.L_1126:
        /*002c*/ 	.word	0x00000000
        /*0030*/ 	.short	0x0000
        /*0032*/ 	.short	0x0000
        /*0034*/ 	.byte	0x00, 0xf0, 0x11, 0x00


	//----- nvinfo : EIATTR_SPARSE_MMA_MASK
	.align		4
.L_1127:
        /*0038*/ 	.byte	0x03, 0x50
        /*003a*/ 	.short	0x0000


	//----- nvinfo : EIATTR_MAXREG_COUNT
	.align		4
        /*003c*/ 	.byte	0x03, 0x1b
        /*003e*/ 	.short	0x00ff


	//----- nvinfo : EIATTR_MERCURY_ISA_VERSION
	.align		4
        /*0040*/ 	.byte	0x03, 0x5f
        /*0042*/ 	.short	0x0101


	//----- nvinfo : EIATTR_EXIT_INSTR_OFFSETS
	.align		4
        /*0044*/ 	.byte	0x04, 0x1c
        /*0046*/ 	.short	(.L_1129 - .L_1128)


	//   ....[0]....
.L_1128:
        /*0048*/ 	.word	0x00014800


	//   ....[1]....
        /*004c*/ 	.word	0x00029880


	//   ....[2]....
        /*0050*/ 	.word	0x000298e0


	//----- nvinfo : EIATTR_MAX_THREADS
	.align		4
.L_1129:
        /*0054*/ 	.byte	0x04, 0x05
        /*0056*/ 	.short	(.L_1131 - .L_1130)
.L_1130:
        /*0058*/ 	.word	0x00000080
        /*005c*/ 	.word	0x00000001
        /*0060*/ 	.word	0x00000001


	//----- nvinfo : EIATTR_CRS_STACK_SIZE
	.align		4
.L_1131:
        /*0064*/ 	.byte	0x04, 0x1e
        /*0066*/ 	.short	(.L_1133 - .L_1132)
.L_1132:
        /*0068*/ 	.word	0x00000000


	//----- nvinfo : EIATTR_CBANK_PARAM_SIZE
	.align		4
.L_1133:
        /*006c*/ 	.byte	0x03, 0x19
        /*006e*/ 	.short	0x0018


	//----- nvinfo : EIATTR_PARAM_CBANK
	.align		4
        /*0070*/ 	.byte	0x04, 0x0a
        /*0072*/ 	.short	(.L_1135 - .L_1134)
	.align		4
.L_1134:
        /*0074*/ 	.word	index@(.nv.constant0._ZN2at6native29vectorized_elementwise_kernelILi8EZZZNS0_17acosh_kernel_cudaERNS_18TensorIteratorBaseEENKUlvE_clEvENKUlvE1_clEvEUlN3c107complexINS6_4HalfEEEE_St5arrayIPcLm2EEEEviT0_T1_)
        /*0078*/ 	.short	0x0210
        /*007a*/ 	.short	0x0018


	//----- nvinfo : EIATTR_SW_WAR
	.align		4
.L_1135:
        /*007c*/ 	.byte	0x04, 0x36
        /*007e*/ 	.short	(.L_1137 - .L_1136)
.L_1136:
        /*0080*/ 	.word	0x00000008
.L_1137:


//--------------------- .nv.info._ZN2at6native18elementwise_kernelILi128ELi4EZNS0_15gpu_kernel_implIZZZNS0_17acosh_kernel_cudaERNS_18TensorIteratorBaseEENKUlvE_clEvENKUlvE0_clEvEUlN3c107complexIfEEE_EEvS4_RKT_EUliE_EEviT1_ --------------------------
	.section	.nv.info._ZN2at6native18elementwise_kernelILi128ELi4EZNS0_15gpu_kernel_implIZZZNS0_17acosh_kernel_cudaERNS_18TensorIteratorBaseEENKUlvE_clEvENKUlvE0_clEvEUlN3c107complexIfEEE_EEvS4_RKT_EUliE_EEviT1_,"",@"SHT_CUDA_INFO"
	.sectionflags	@""
	.align	4


	//----- nvinfo : EIATTR_CUDA_API_VERSION
	.align		4
        /*0000*/ 	.byte	0x04, 0x37
        /*0002*/ 	.short	(.L_1139 - .L_1138)
.L_1138:
        /*0004*/ 	.word	0x00000082


	//----- nvinfo : EIATTR_KPARAM_INFO
	.align		4
.L_1139:
        /*0008*/ 	.byte	0x04, 0x17
        /*000a*/ 	.short	(.L_1141 - .L_1140)
.L_1140:
        /*000c*/ 	.word	0x00000000
        /*0010*/ 	.short	0x0001
        /*0012*/ 	.short	0x0008
        /*0014*/ 	.byte	0x00, 0xf0, 0x61, 0x08


	//----- nvinfo : EIATTR_KPARAM_INFO
	.align		4
.L_1141:
        /*0018*/ 	.byte	0x04, 0x17
        /*001a*/ 	.short	(.L_1143 - .L_1142)
.L_1142:
        /*001c*/ 	.word	0x00000000
        /*0020*/ 	.short	0x0000
        /*0022*/ 	.short	0x0000
        /*0024*/ 	.byte	0x00, 0xf0, 0x11, 0x00


	//----- nvinfo : EIATTR_SPARSE_MMA_MASK
	.align		4
.L_1143:
        /*0028*/ 	.byte	0x03, 0x50
        /*002a*/ 	.short	0x0000


	//----- nvinfo : EIATTR_MAXREG_COUNT
	.align		4
        /*002c*/ 	.byte	0x03, 0x1b
        /*002e*/ 	.short	0x0080


	//----- nvinfo : EIATTR_EXTERNS
	.align		4
        /*0030*/ 	.byte	0x04, 0x0f
        /*0032*/ 	.short	(.L_1145 - .L_1144)


	//   ....[0]....
	.align		4
.L_1144:
        /*0034*/ 	.word	index@(__assertfail)


	//----- nvinfo : EIATTR_MERCURY_ISA_VERSION
	.align		4
.L_1145:
        /*0038*/ 	.byte	0x03, 0x5f
        /*003a*/ 	.short	0x0101


	//----- nvinfo : EIATTR_SYSCALL_OFFSETS
	.align		4
        /*003c*/ 	.byte	0x04, 0x46
        /*003e*/ 	.short	(.L_1147 - .L_1146)


	//   ....[0]....
.L_1146:
        /*0040*/ 	.word	0x00002250


	//   ....[1]....
        /*0044*/ 	.word	0x00005a00


	//   ....[2]....
        /*0048*/ 	.word	0x00007cd0


	//   ....[3]....
        /*004c*/ 	.word	0x0000b450


	//   ....[4]....
        /*0050*/ 	.word	0x0000d710


	//   ....[5]....
        /*0054*/ 	.word	0x00010e80


	//   ....[6]....
        /*0058*/ 	.word	0x00013130


	//   ....[7]....
        /*005c*/ 	.word	0x000168a0


	//----- nvinfo : EIATTR_EXIT_INSTR_OFFSETS
	.align		4
.L_1147:
        /*0060*/ 	.byte	0x04, 0x1c
        /*0062*/ 	.short	(.L_1149 - .L_1148)


	//   ....[0]....
.L_1148:
        /*0064*/ 	.word	0x00010f30


	//   ....[1]....
        /*0068*/ 	.word	0x00015bb0


	//   ....[2]....
        /*006c*/ 	.word	0x00015bf0


	//   ....[3]....
        /*0070*/ 	.word	0x00015c80


	//   ....[4]....
        /*0074*/ 	.word	0x00015cb0


	//   ....[5]....
        /*0078*/ 	.word	0x00015ce0


	//   ....[6]....
        /*007c*/ 	.word	0x00015d60


	//   ....[7]....
        /*0080*/ 	.word	0x00015d90


	//   ....[8]....
        /*0084*/ 	.word	0x00015e10


	//   ....[9]....
        /*0088*/ 	.word	0x00015e40


	//   ....[10]....
        /*008c*/ 	.word	0x00015e80


	//   ....[11]....
        /*0090*/ 	.word	0x00015f60


	//   ....[12]....
        /*0094*/ 	.word	0x00015fc0


	//   ....[13]....
        /*0098*/ 	.word	0x00016140


	//   ....[14]....
        /*009c*/ 	.word	0x00016290


	//   ....[15]....
        /*00a0*/ 	.word	0x000162c0


	//   ....[16]....
        /*00a4*/ 	.word	0x00016370


	//   ....[17]....
        /*00a8*/ 	.word	0x000164e0


	//   ....[18]....
        /*00ac*/ 	.word	0x00016650


	//   ....[19]....
        /*00b0*/ 	.word	0x000167a0


	//   ....[20]....
        /*00b4*/ 	.word	0x000168b0


	//   ....[21]....
        /*00b8*/ 	.word	0x000168e0


	//   ....[22]....
        /*00bc*/ 	.word	0x00016910


	//----- nvinfo : EIATTR_MAX_THREADS
	.align		4
.L_1149:
        /*00c0*/ 	.byte	0x04, 0x05
        /*00c2*/ 	.short	(.L_1151 - .L_1150)
.L_1150:
        /*00c4*/ 	.word	0x00000080
        /*00c8*/ 	.word	0x00000001
        /*00cc*/ 	.word	0x00000001


	//----- nvinfo : EIATTR_CRS_STACK_SIZE
	.align		4
.L_1151:
        /*00d0*/ 	.byte	0x04, 0x1e
        /*00d2*/ 	.short	(.L_1153 - .L_1152)
.L_1152:
        /*00d4*/ 	.word	0x00000000


	//----- nvinfo : EIATTR_CBANK_PARAM_SIZE
	.align		4
.L_1153:
        /*00d8*/ 	.byte	0x03, 0x19
        /*00da*/ 	.short	0x0220


	//----- nvinfo : EIATTR_PARAM_CBANK
	.align		4
        /*00dc*/ 	.byte	0x04, 0x0a
        /*00de*/ 	.short	(.L_1155 - .L_1154)
	.align		4
.L_1154:
        /*00e0*/ 	.word	index@(.nv.constant0._ZN2at6native18elementwise_kernelILi128ELi4EZNS0_15gpu_kernel_implIZZZNS0_17acosh_kernel_cudaERNS_18TensorIteratorBaseEENKUlvE_clEvENKUlvE0_clEvEUlN3c107complexIfEEE_EEvS4_RKT_EUliE_EEviT1_)
        /*00e4*/ 	.short	0x0210
        /*00e6*/ 	.short	0x0220


	//----- nvinfo : EIATTR_SW_WAR
	.align		4
.L_1155:
        /*00e8*/ 	.byte	0x04, 0x36
        /*00ea*/ 	.short	(.L_1157 - .L_1156)
.L_1156:
        /*00ec*/ 	.word	0x00000008
.L_1157:


//--------------------- .nv.info._ZN2at6native27unrolled_elementwise_kernelIZZZNS0_17acosh_kernel_cudaERNS_18TensorIteratorBaseEENKUlvE_clEvENKUlvE0_clEvEUlN3c107complexIfEEE_St5arrayIPcLm2EELi4E23TrivialOffsetCalculatorILi1EjESE_NS0_6memory12LoadWithCastILi1EEENSF_13StoreWithCastILi1EEEEEviT_T0_T2_T3_T4_T5_ --------------------------
	.section	.nv.info._ZN2at6native27unrolled_elementwise_kernelIZZZNS0_17acosh_kernel_cudaERNS_18TensorIteratorBaseEENKUlvE_clEvENKUlvE0_clEvEUlN3c107complexIfEEE_St5arrayIPcLm2EELi4E23TrivialOffsetCalculatorILi1EjESE_NS0_6memory12LoadWithCastILi1EEENSF_13StoreWithCastILi1EEEEEviT_T0_T2_T3_T4_T5_,"",@"SHT_CUDA_INFO"
	.sectionflags	@""
	.align	4


	//----- nvinfo : EIATTR_CUDA_API_VERSION
	.align		4
        /*0000*/ 	.byte	0x04, 0x37
        /*0002*/ 	.short	(.L_1159 - .L_1158)
.L_1158:
        /*0004*/ 	.word	0x00000082


	//----- nvinfo : EIATTR_KPARAM_INFO
	.align		4
.L_1159:
        /*0008*/ 	.byte	0x04, 0x17
        /*000a*/ 	.short	(.L_1161 - .L_1160)
.L_1160:
        /*000c*/ 	.word	0x00000000
        /*0010*/ 	.short	0x0006
        /*0012*/ 	.short	0x0024
        /*0014*/ 	.byte	0x00, 0xf0, 0x21, 0x00


	//----- nvinfo : EIATTR_KPARAM_INFO
	.align		4
.L_1161:
        /*0018*/ 	.byte	0x04, 0x17
        /*001a*/ 	.short	(.L_1163 - .L_1162)
.L_1162:
        /*001c*/ 	.word	0x00000000
        /*0020*/ 	.short	0x0005
        /*0022*/ 	.short	0x001c
        /*0024*/ 	.byte	0x00, 0xf0, 0x21, 0x00


	//----- nvinfo : EIATTR_KPARAM_INFO
	.align		4
.L_1163:
        /*0028*/ 	.byte	0x04, 0x17
        /*002a*/ 	.short	(.L_1165 - .L_1164)
.L_1164:
        /*002c*/ 	.word	0x00000000
        /*0030*/ 	.short	0x0004
        /*0032*/ 	.short	0x0019
        /*0034*/ 	.byte	0x00, 0xf0, 0x05, 0x00


	//----- nvinfo : EIATTR_KPARAM_INFO
	.align		4
.L_1165:
        /*0038*/ 	.byte	0x04, 0x17
        /*003a*/ 	.short	(.L_1167 - .L_1166)
.L_1166:
        /*003c*/ 	.word	0x00000000
        /*0040*/ 	.short	0x0003
        /*0042*/ 	.short	0x0018
        /*0044*/ 	.byte	0x00, 0xf0, 0x05, 0x00


	//----- nvinfo : EIATTR_KPARAM_INFO
	.align		4
.L_1167:
        /*0048*/ 	.byte	0x04, 0x17
        /*004a*/ 	.short	(.L_1169 - .L_1168)
.L_1168:
        /*004c*/ 	.word	0x00000000
        /*0050*/ 	.short	0x0002
        /*0052*/ 	.short	0x0008
        /*0054*/ 	.byte	0x00, 0xf0, 0x41, 0x00


	//----- nvinfo : EIATTR_KPARAM_INFO
	.align		4
.L_1169:
        /*0058*/ 	.byte	0x04, 0x17
        /*005a*/ 	.short	(.L_1171 - .L_1170)
.L_1170:
        /*005c*/ 	.word	0x00000000
        /*0060*/ 	.short	0x0001
        /*0062*/ 	.short	0x0004
        /*0064*/ 	.byte	0x00, 0xf0, 0x05, 0x00


	//----- nvinfo : EIATTR_KPARAM_INFO
	.align		4
.L_1171:
        /*0068*/ 	.byte	0x04, 0x17
        /*006a*/ 	.short	(.L_1173 - .L_1172)
.L_1172:
        /*006c*/ 	.word	0x00000000
        /*0070*/ 	.short	0x0000
        /*0072*/ 	.short	0x0000
        /*0074*/ 	.byte	0x00, 0xf0, 0x11, 0x00


	//----- nvinfo : EIATTR_SPARSE_MMA_MASK
	.align		4
.L_1173:
        /*0078*/ 	.byte	0x03, 0x50
        /*007a*/ 	.short	0x0000


	//----- nvinfo : EIATTR_MAXREG_COUNT
	.align		4
        /*007c*/ 	.byte	0x03, 0x1b
        /*007e*/ 	.short	0x00ff


	//----- nvinfo : EIATTR_EXTERNS
	.align		4
        /*0080*/ 	.byte	0x04, 0x0f
        /*0082*/ 	.short	(.L_1175 - .L_1174)


	//   ....[0]....
	.align		4
.L_1174:
        /*0084*/ 	.word	index@(__assertfail)


	//----- nvinfo : EIATTR_MERCURY_ISA_VERSION
	.align		4
.L_1175:
        /*0088*/ 	.byte	0x03, 0x5f
        /*008a*/ 	.short	0x0101


	//----- nvinfo : EIATTR_SYSCALL_OFFSETS
	.align		4
        /*008c*/ 	.byte	0x04, 0x46
        /*008e*/ 	.short	(.L_1177 - .L_1176)


	//   ....[0]....
.L_1176:
        /*0090*/ 	.word	0x00000fd0


	//   ....[1]....
        /*0094*/ 	.word	0x00001fe0


	//   ....[2]....
        /*0098*/ 	.word	0x00003000


	//   ....[3]....
        /*009c*/ 	.word	0x00003ff0


	//   ....[4]....
        /*00a0*/ 	.word	0x0000f560


	//   ....[5]....
        /*00a4*/ 	.word	0x00010460


	//   ....[6]....
        /*00a8*/ 	.word	0x00011350


	//   ....[7]....
        /*00ac*/ 	.word	0x00012220


	//----- nvinfo : EIATTR_EXIT_INSTR_OFFSETS
	.align		4
.L_1177:
        /*00b0*/ 	.byte	0x04, 0x1c
        /*00b2*/ 	.short	(.L_1179 - .L_1178)


	//   ....[0]....
.L_1178:
        /*00b4*/ 	.word	0x000113f0


	//   ....[1]....
        /*00b8*/ 	.word	0x00011530


	//   ....[2]....
        /*00bc*/ 	.word	0x00011570


	//   ....[3]....
        /*00c0*/ 	.word	0x00011600


	//   ....[4]....
        /*00c4*/ 	.word	0x00011630


	//   ....[5]....
        /*00c8*/ 	.word	0x00011660


	//   ....[6]....
        /*00cc*/ 	.word	0x000116e0


	//   ....[7]....
        /*00d0*/ 	.word	0x00011710


	//   ....[8]....
        /*00d4*/ 	.word	0x00011790


	//   ....[9]....
        /*00d8*/ 	.word	0x000117c0


	//   ....[10]....
        /*00dc*/ 	.word	0x00011800


	//   ....[11]....
        /*00e0*/ 	.word	0x000118e0


	//   ....[12]....
        /*00e4*/ 	.word	0x00011940


	//   ....[13]....
        /*00e8*/ 	.word	0x00011ac0


	//   ....[14]....
        /*00ec*/ 	.word	0x00011c10


	//   ....[15]....
        /*00f0*/ 	.word	0x00011c40


	//   ....[16]....
        /*00f4*/ 	.word	0x00011cf0


	//   ....[17]....
        /*00f8*/ 	.word	0x00011e60


	//   ....[18]....
        /*00fc*/ 	.word	0x00011fd0


	//   ....[19]....
        /*0100*/ 	.word	0x00012120


	//   ....[20]....
        /*0104*/ 	.word	0x00012230


	//   ....[21]....
        /*0108*/ 	.word	0x00012260


	//   ....[22]....
        /*010c*/ 	.word	0x00012290


	//----- nvinfo : EIATTR_MAX_THREADS
	.align		4
.L_1179:
        /*0110*/ 	.byte	0x04, 0x05
        /*0112*/ 	.short	(.L_1181 - .L_1180)
.L_1180:
        /*0114*/ 	.word	0x00000080
        /*0118*/ 	.word	0x00000001
        /*011c*/ 	.word	0x00000001


	//----- nvinfo : EIATTR_CRS_STACK_SIZE
	.align		4
.L_1181:
        /*0120*/ 	.byte	0x04, 0x1e
        /*0122*/ 	.short	(.L_1183 - .L_1182)
.L_1182:
        /*0124*/ 	.word	0x00000000


	//----- nvinfo : EIATTR_CBANK_PARAM_SIZE
	.align		4
.L_1183:
        /*0128*/ 	.byte	0x03, 0x19
        /*012a*/ 	.short	0x002c


	//----- nvinfo : EIATTR_PARAM_CBANK
	.align		4
        /*012c*/ 	.byte	0x04, 0x0a
        /*012e*/ 	.short	(.L_1185 - .L_1184)
	.align		4
.L_1184:
        /*0130*/ 	.word	index@(.nv.constant0._ZN2at6native27unrolled_elementwise_kernelIZZZNS0_17acosh_kernel_cudaERNS_18TensorIteratorBaseEENKUlvE_clEvENKUlvE0_clEvEUlN3c107complexIfEEE_St5arrayIPcLm2EELi4E23TrivialOffsetCalculatorILi1EjESE_NS0_6memory12LoadWithCastILi1EEENSF_13StoreWithCastILi1EEEEEviT_T0_T2_T3_T4_T5_)
        /*0134*/ 	.short	0x0210
        /*0136*/ 	.short	0x002c


	//----- nvinfo : EIATTR_SW_WAR
	.align		4
.L_1185:
        /*0138*/ 	.byte	0x04, 0x36
        /*013a*/ 	.short	(.L_1187 - .L_1186)
.L_1186:
        /*013c*/ 	.word	0x00000008
.L_1187:


//--------------------- .nv.info._ZN2at6native18elementwise_kernelILi128ELi2EZNS0_22gpu_kernel_impl_nocastIZZZNS0_17acosh_kernel_cudaERNS_18TensorIteratorBaseEENKUlvE_clEvENKUlvE0_clEvEUlN3c107complexIfEEE_EEvS4_RKT_EUliE_EEviT1_ --------------------------
	.section	.nv.info._ZN2at6native18elementwise_kernelILi128ELi2EZNS0_22gpu_kernel_impl_nocastIZZZNS0_17acosh_kernel_cudaERNS_18TensorIteratorBaseEENKUlvE_clEvENKUlvE0_clEvEUlN3c107complexIfEEE_EEvS4_RKT_EUliE_EEviT1_,"",@"SHT_CUDA_INFO"
	.sectionflags	@""
	.align	4


	//----- nvinfo : EIATTR_CUDA_API_VERSION
	.align		4
        /*0000*/ 	.byte	0x04, 0x37
        /*0002*/ 	.short	(.L_1189 - .L_1188)
.L_1188:
        /*0004*/ 	.word	0x00000082


	//----- nvinfo : EIATTR_KPARAM_INFO
	.align		4
.L_1189:
        /*0008*/ 	.byte	0x04, 0x17
        /*000a*/ 	.short	(.L_1191 - .L_1190)
.L_1190:
        /*000c*/ 	.word	0x00000000
        /*0010*/ 	.short	0x0001
        /*0012*/ 	.short	0x0008
        /*0014*/ 	.byte	0x00, 0xf0, 0x61, 0x08


	//----- nvinfo : EIATTR_KPARAM_INFO
	.align		4
.L_1191:
        /*0018*/ 	.byte	0x04, 0x17
        /*001a*/ 	.short	(.L_1193 - .L_1192)
.L_1192:
        /*001c*/ 	.word	0x00000000
        /*0020*/ 	.short	0x0000
        /*0022*/ 	.short	0x0000
        /*0024*/ 	.byte	0x00, 0xf0, 0x11, 0x00


	//----- nvinfo : EIATTR_SPARSE_MMA_MASK
	.align		4
.L_1193:
        /*0028*/ 	.byte	0x03, 0x50
        /*002a*/ 	.short	0x0000


	//----- nvinfo : EIATTR_MAXREG_COUNT
	.align		4
        /*002c*/ 	.byte	0x03, 0x1b
        /*002e*/ 	.short	0x0080


	//----- nvinfo : EIATTR_MERCURY_ISA_VERSION
	.align		4
        /*0030*/ 	.byte	0x03, 0x5f
        /*0032*/ 	.short	0x0101


	//----- nvinfo : EIATTR_EXIT_INSTR_OFFSETS
	.align		4
        /*0034*/ 	.byte	0x04, 0x1c
        /*0036*/ 	.short	(.L_1195 - .L_1194)


	//   ....[0]....
.L_1194:
        /*0038*/ 	.word	0x00003d00


	//   ....[1]....
        /*003c*/ 	.word	0x00007930


	//----- nvinfo : EIATTR_MAX_THREADS
	.align		4
.L_1195:
        /*0040*/ 	.byte	0x04, 0x05
        /*0042*/ 	.short	(.L_1197 - .L_1196)
.L_1196:
        /*0044*/ 	.word	0x00000080
        /*0048*/ 	.word	0x00000001
        /*004c*/ 	.word	0x00000001


	//----- nvinfo : EIATTR_CRS_STACK_SIZE
	.align		4
.L_1197:
        /*0050*/ 	.byte	0x04, 0x1e
        /*0052*/ 	.short	(.L_1199 - .L_1198)
.L_1198:
        /*0054*/ 	.word	0x00000000


	//----- nvinfo : EIATTR_CBANK_PARAM_SIZE
	.align		4
.L_1199:
        /*0058*/ 	.byte	0x03, 0x19
        /*005a*/ 	.short	0x0220


	//----- nvinfo : EIATTR_PARAM_CBANK
	.align		4
        /*005c*/ 	.byte	0x04, 0x0a
        /*005e*/ 	.short	(.L_1201 - .L_1200)
	.align		4
.L_1200:
        /*0060*/ 	.word	index@(.nv.constant0._ZN2at6native18elementwise_kernelILi128ELi2EZNS0_22gpu_kernel_impl_nocastIZZZNS0_17acosh_kernel_cudaERNS_18TensorIteratorBaseEENKUlvE_clEvENKUlvE0_clEvEUlN3c107complexIfEEE_EEvS4_RKT_EUliE_EEviT1_)
        /*0064*/ 	.short	0x0210
        /*0066*/ 	.short	0x0220


	//----- nvinfo : EIATTR_SW_WAR
	.align		4
.L_1201:
        /*0068*/ 	.byte	0x04, 0x36
        /*006a*/ 	.short	(.L_1203 - .L_1202)
.L_1202:
        /*006c*/ 	.word	0x00000008
.L_1203:


//--------------------- .nv.info._ZN2at6native27unrolled_elementwise_kernelIZZZNS0_17acosh_kernel_cudaERNS_18TensorIteratorBaseEENKUlvE_clEvENKUlvE0_clEvEUlN3c107complexIfEEE_St5arrayIPcLm2EELi4E23TrivialOffsetCalculatorILi1EjESE_NS0_6memory15LoadWithoutCastENSF_16StoreWithoutCastEEEviT_T0_T2_T3_T4_T5_ --------------------------
	.section	.nv.info._ZN2at6native27unrolled_elementwise_kernelIZZZNS0_17acosh_kernel_cudaERNS_18TensorIteratorBaseEENKUlvE_clEvENKUlvE0_clEvEUlN3c107complexIfEEE_St5arrayIPcLm2EELi4E23TrivialOffsetCalculatorILi1EjESE_NS0_6memory15LoadWithoutCastENSF_16StoreWithoutCastEEEviT_T0_T2_T3_T4_T5_,"",@"SHT_CUDA_INFO"
	.sectionflags	@""
	.align	4


	//----- nvinfo : EIATTR_CUDA_API_VERSION
	.align		4
        /*0000*/ 	.byte	0x04, 0x37
        /*0002*/ 	.short	(.L_1205 - .L_1204)
.L_1204:
        /*0004*/ 	.word	0x00000082


	//----- nvinfo : EIATTR_KPARAM_INFO
	.align		4
.L_1205:
        /*0008*/ 	.byte	0x04, 0x17
        /*000a*/ 	.short	(.L_1207 - .L_1206)
.L_1206:
        /*000c*/ 	.word	0x00000000
        /*0010*/ 	.short	0x0006
        /*0012*/ 	.short	0x001b
        /*0014*/ 	.byte	0x00, 0xf0, 0x05, 0x00


	//----- nvinfo : EIATTR_KPARAM_INFO
	.align		4
.L_1207:
        /*0018*/ 	.byte	0x04, 0x17
        /*001a*/ 	.short	(.L_1209 - .L_1208)
.L_1208:
        /*001c*/ 	.word	0x00000000
        /*0020*/ 	.short	0x0005
        /*0022*/ 	.short	0x001a
        /*0024*/ 	.byte	0x00, 0xf0, 0x05, 0x00


	//----- nvinfo : EIATTR_KPARAM_INFO
	.align		4
.L_1209:
        /*0028*/ 	.byte	0x04, 0x17
        /*002a*/ 	.short	(.L_1211 - .L_1210)
.L_1210:
        /*002c*/ 	.word	0x00000000
        /*0030*/ 	.short	0x0004
        /*0032*/ 	.short	0x0019
        /*0034*/ 	.byte	0x00, 0xf0, 0x05, 0x00


	//----- nvinfo : EIATTR_KPARAM_INFO
	.align		4
.L_1211:
        /*0038*/ 	.byte	0x04, 0x17
        /*003a*/ 	.short	(.L_1213 - .L_1212)
.L_1212:
        /*003c*/ 	.word	0x00000000
        /*0040*/ 	.short	0x0003
        /*0042*/ 	.short	0x0018
        /*0044*/ 	.byte	0x00, 0xf0, 0x05, 0x00


	//----- nvinfo : EIATTR_KPARAM_INFO
	.align		4
.L_1213:
        /*0048*/ 	.byte	0x04, 0x17
        /*004a*/ 	.short	(.L_1215 - .L_1214)
.L_1214:
        /*004c*/ 	.word	0x00000000
        /*0050*/ 	.short	0x0002
        /*0052*/ 	.short	0x0008
        /*0054*/ 	.byte	0x00, 0xf0, 0x41, 0x00


	//----- nvinfo : EIATTR_KPARAM_INFO
	.align		4
.L_1215:
        /*0058*/ 	.byte	0x04, 0x17
        /*005a*/ 	.short	(.L_1217 - .L_1216)
.L_1216:
        /*005c*/ 	.word	0x00000000
        /*0060*/ 	.short	0x0001
        /*0062*/ 	.short	0x0004
        /*0064*/ 	.byte	0x00, 0xf0, 0x05, 0x00


	//----- nvinfo : EIATTR_KPARAM_INFO
	.align		4
.L_1217:
        /*0068*/ 	.byte	0x04, 0x17
        /*006a*/ 	.short	(.L_1219 - .L_1218)
.L_1218:
        /*006c*/ 	.word	0x00000000
        /*0070*/ 	.short	0x0000
        /*0072*/ 	.short	0x0000
        /*0074*/ 	.byte	0x00, 0xf0, 0x11, 0x00


	//----- nvinfo : EIATTR_SPARSE_MMA_MASK
	.align		4
.L_1219:
        /*0078*/ 	.byte	0x03, 0x50
        /*007a*/ 	.short	0x0000


	//----- nvinfo : EIATTR_MAXREG_COUNT
	.align		4
        /*007c*/ 	.byte	0x03, 0x1b
        /*007e*/ 	.short	0x00ff


	//----- nvinfo : EIATTR_MERCURY_ISA_VERSION
	.align		4
        /*0080*/ 	.byte	0x03, 0x5f
        /*0082*/ 	.short	0x0101


	//----- nvinfo : EIATTR_EXIT_INSTR_OFFSETS
	.align		4
        /*0084*/ 	.byte	0x04, 0x1c
        /*0086*/ 	.short	(.L_1221 - .L_1220)


	//   ....[0]....
.L_1220:
        /*0088*/ 	.word	0x0000a8e0


	//   ....[1]....
        /*008c*/ 	.word	0x0000a930


	//----- nvinfo : EIATTR_MAX_THREADS
	.align		4
.L_1221:
        /*0090*/ 	.byte	0x04, 0x05
        /*0092*/ 	.short	(.L_1223 - .L_1222)
.L_1222:
        /*0094*/ 	.word	0x00000080
        /*0098*/ 	.word	0x00000001
        /*009c*/ 	.word	0x00000001


	//----- nvinfo : EIATTR_CRS_STACK_SIZE
	.align		4
.L_1223:
        /*00a0*/ 	.byte	0x04, 0x1e
        /*00a2*/ 	.short	(.L_1225 - .L_1224)
.L_1224:
        /*00a4*/ 	.word	0x00000000


	//----- nvinfo : EIATTR_CBANK_PARAM_SIZE
	.align		4
.L_1225:
        /*00a8*/ 	.byte	0x03, 0x19
        /*00aa*/ 	.short	0x001c


	//----- nvinfo : EIATTR_PARAM_CBANK
	.align		4
        /*00ac*/ 	.byte	0x04, 0x0a
        /*00ae*/ 	.short	(.L_1227 - .L_1226)
	.align		4
.L_1226:
        /*00b0*/ 	.word	index@(.nv.constant0._ZN2at6native27unrolled_elementwise_kernelIZZZNS0_17acosh_kernel_cudaERNS_18TensorIteratorBaseEENKUlvE_clEvENKUlvE0_clEvEUlN3c107complexIfEEE_St5arrayIPcLm2EELi4E23TrivialOffsetCalculatorILi1EjESE_NS0_6memory15LoadWithoutCastENSF_16StoreWithoutCastEEEviT_T0_T2_T3_T4_T5_)
        /*00b4*/ 	.short	0x0210
        /*00b6*/ 	.short	0x001c


	//----- nvinfo : EIATTR_SW_WAR
	.align		4
.L_1227:
        /*00b8*/ 	.byte	0x04, 0x36
        /*00ba*/ 	.short	(.L_1229 - .L_1228)
.L_1228:
        /*00bc*/ 	.word	0x00000008
.L_1229:


//--------------------- .nv.info._ZN2at6native29vectorized_elementwise_kernelILi2EZZZNS0_17acosh_kernel_cudaERNS_18TensorIteratorBaseEENKUlvE_clEvENKUlvE0_clEvEUlN3c107complexIfEEE_St5arrayIPcLm2EEEEviT0_T1_ --------------------------
	.section	.nv.info._ZN2at6native29vectorized_elementwise_kernelILi2EZZZNS0_17acosh_kernel_cudaERNS_18TensorIteratorBaseEENKUlvE_clEvENKUlvE0_clEvEUlN3c107complexIfEEE_St5arrayIPcLm2EEEEviT0_T1_,"",@"SHT_CUDA_INFO"
	.sectionflags	@""
	.align	4


	//----- nvinfo : EIATTR_CUDA_API_VERSION
	.align		4
        /*0000*/ 	.byte	0x04, 0x37
        /*0002*/ 	.short	(.L_1231 - .L_1230)
.L_1230:
        /*0004*/ 	.word	0x00000082


	//----- nvinfo : EIATTR_KPARAM_INFO
	.align		4
.L_1231:
        /*0008*/ 	.byte	0x04, 0x17
        /*000a*/ 	.short	(.L_1233 - .L_1232)
.L_1232:
        /*000c*/ 	.word	0x00000000
        /*0010*/ 	.short	0x0002
        /*0012*/ 	.short	0x0008
        /*0014*/ 	.byte	0x00, 0xf0, 0x41, 0x00


	//----- nvinfo : EIATTR_KPARAM_INFO
	.align		4
.L_1233:
        /*0018*/ 	.byte	0x04, 0x17
        /*001a*/ 	.short	(.L_1235 - .L_1234)
.L_1234:
        /*001c*/ 	.word	0x00000000
        /*0020*/ 	.short	0x0001
        /*0022*/ 	.short	0x0004
        /*0024*/ 	.byte	0x00, 0xf0, 0x05, 0x00


	//----- nvinfo : EIATTR_KPARAM_INFO
	.align		4
.L_1235:
        /*0028*/ 	.byte	0x04, 0x17
        /*002a*/ 	.short	(.L_1237 - .L_1236)
.L_1236:
        /*002c*/ 	.word	0x00000000
        /*0030*/ 	.short	0x0000
        /*0032*/ 	.short	0x0000
        /*0034*/ 	.byte	0x00, 0xf0, 0x11, 0x00


	//----- nvinfo : EIATTR_SPARSE_MMA_MASK
	.align		4
.L_1237:
        /*0038*/ 	.byte	0x03, 0x50
        /*003a*/ 	.short	0x0000


	//----- nvinfo : EIATTR_MAXREG_COUNT
	.align		4
        /*003c*/ 	.byte	0x03, 0x1b
        /*003e*/ 	.short	0x00ff


	//----- nvinfo : EIATTR_MERCURY_ISA_VERSION
	.align		4
        /*0040*/ 	.byte	0x03, 0x5f
        /*0042*/ 	.short	0x0101


	//----- nvinfo : EIATTR_EXIT_INSTR_OFFSETS
	.align		4
        /*0044*/ 	.byte	0x04, 0x1c
        /*0046*/ 	.short	(.L_1239 - .L_1238)


	//   ....[0]....
.L_1238:
        /*0048*/ 	.word	0x000146a0


	//   ....[1]....
        /*004c*/ 	.word	0x000296b0


	//   ....[2]....
        /*0050*/ 	.word	0x00029700


	//----- nvinfo : EIATTR_MAX_THREADS
	.align		4
.L_1239:
        /*0054*/ 	.byte	0x04, 0x05
        /*0056*/ 	.short	(.L_1241 - .L_1240)
.L_1240:
        /*0058*/ 	.word	0x00000080
        /*005c*/ 	.word	0x00000001
        /*0060*/ 	.word	0x00000001


	//----- nvinfo : EIATTR_CRS_STACK_SIZE
	.align		4
.L_1241:
        /*0064*/ 	.byte	0x04, 0x1e
        /*0066*/ 	.short	(.L_1243 - .L_1242)
.L_1242:
        /*0068*/ 	.word	0x00000000


	//----- nvinfo : EIATTR_CBANK_PARAM_SIZE
	.align		4
.L_1243:
        /*006c*/ 	.byte	0x03, 0x19
        /*006e*/ 	.short	0x0018


	//----- nvinfo : EIATTR_PARAM_CBANK
	.align		4
        /*0070*/ 	.byte	0x04, 0x0a
        /*0072*/ 	.short	(.L_1245 - .L_1244)
	.align		4
.L_1244:
        /*0074*/ 	.word	index@(.nv.constant0._ZN2at6native29vectorized_elementwise_kernelILi2EZZZNS0_17acosh_kernel_cudaERNS_18TensorIteratorBaseEENKUlvE_clEvENKUlvE0_clEvEUlN3c107complexIfEEE_St5arrayIPcLm2EEEEviT0_T1_)
        /*0078*/ 	.short	0x0210
        /*007a*/ 	.short	0x0018


	//----- nvinfo : EIATTR_SW_WAR
	.align		4
.L_1245:
        /*007c*/ 	.byte	0x04, 0x36
        /*007e*/ 	.short	(.L_1247 - .L_1246)
.L_1246:
        /*0080*/ 	.word	0x00000008
.L_1247:


//--------------------- .nv.info._ZN2at6native29vectorized_elementwise_kernelILi4EZZZNS0_17acosh_kernel_cudaERNS_18TensorIteratorBaseEENKUlvE_clEvENKUlvE0_clEvEUlN3c107complexIfEEE_St5arrayIPcLm2EEEEviT0_T1_ --------------------------
	.section	.nv.info._ZN2at6native29vectorized_elementwise_kernelILi4EZZZNS0_17acosh_kernel_cudaERNS_18TensorIteratorBaseEENKUlvE_clEvENKUlvE0_clEvEUlN3c107complexIfEEE_St5arrayIPcLm2EEEEviT0_T1_,"",@"SHT_CUDA_INFO"
	.sectionflags	@""
	.align	4


	//----- nvinfo : EIATTR_CUDA_API_VERSION
	.align		4
        /*0000*/ 	.byte	0x04, 0x37
        /*0002*/ 	.short	(.L_1249 - .L_1248)
.L_1248:
        /*0004*/ 	.word	0x00000082


	//----- nvinfo : EIATTR_KPARAM_INFO
	.align		4
.L_1249:
        /*0008*/ 	.byte	0x04, 0x17
        /*000a*/ 	.short	(.L_1251 - .L_1250)
.L_1250:
        /*000c*/ 	.word	0x00000000
        /*0010*/ 	.short	0x0002
        /*0012*/ 	.short	0x0008
        /*0014*/ 	.byte	0x00, 0xf0, 0x41, 0x00


	//----- nvinfo : EIATTR_KPARAM_INFO
	.align		4
.L_1251:
        /*0018*/ 	.byte	0x04, 0x17
        /*001a*/ 	.short	(.L_1253 - .L_1252)
.L_1252:
        /*001c*/ 	.word	0x00000000
        /*0020*/ 	.short	0x0001
        /*0022*/ 	.short	0x0004
        /*0024*/ 	.byte	0x00, 0xf0, 0x05, 0x00


	//----- nvinfo : EIATTR_KPARAM_INFO
	.align		4
.L_1253:
        /*0028*/ 	.byte	0x04, 0x17
        /*002a*/ 	.short	(.L_1255 - .L_1254)
.L_1254:
        /*002c*/ 	.word	0x00000000
        /*0030*/ 	.short	0x0000
        /*0032*/ 	.short	0x0000
        /*0034*/ 	.byte	0x00, 0xf0, 0x11, 0x00


	//----- nvinfo : EIATTR_SPARSE_MMA_MASK
	.align		4
.L_1255:
        /*0038*/ 	.byte	0x03, 0x50
        /*003a*/ 	.short	0x0000


	//----- nvinfo : EIATTR_MAXREG_COUNT
	.align		4
        /*003c*/ 	.byte	0x03, 0x1b
        /*003e*/ 	.short	0x00ff


	//----- nvinfo : EIATTR_MERCURY_ISA_VERSION
	.align		4
        /*0040*/ 	.byte	0x03, 0x5f
        /*0042*/ 	.short	0x0101


	//----- nvinfo : EIATTR_EXIT_INSTR_OFFSETS
	.align		4
        /*0044*/ 	.byte	0x04, 0x1c
        /*0046*/ 	.short	(.L_1257 - .L_1256)


	//   ....[0]....
.L_1256:
        /*0048*/ 	.word	0x000146a0


	//   ....[1]....
        /*004c*/ 	.word	0x000296b0


	//   ....[2]....
        /*0050*/ 	.word	0x00029700


	//----- nvinfo : EIATTR_MAX_THREADS
	.align		4
.L_1257:
        /*0054*/ 	.byte	0x04, 0x05
        /*0056*/ 	.short	(.L_1259 - .L_1258)
.L_1258:
        /*0058*/ 	.word	0x00000080
        /*005c*/ 	.word	0x00000001
        /*0060*/ 	.word	0x00000001


	//----- nvinfo : EIATTR_CRS_STACK_SIZE
	.align		4
.L_1259:
        /*0064*/ 	.byte	0x04, 0x1e
        /*0066*/ 	.short	(.L_1261 - .L_1260)
.L_1260:
        /*0068*/ 	.word	0x00000000


	//----- nvinfo : EIATTR_CBANK_PARAM_SIZE
	.align		4
.L_1261:
        /*006c*/ 	.byte	0x03, 0x19
        /*006e*/ 	.short	0x0018


	//----- nvinfo : EIATTR_PARAM_CBANK
	.align		4
        /*0070*/ 	.byte	0x04, 0x0a
        /*0072*/ 	.short	(.L_1263 - .L_1262)
	.align		4
.L_1262:
        /*0074*/ 	.word	index@(.nv.constant0._ZN2at6native29vectorized_elementwise_kernelILi4EZZZNS0_17acosh_kernel_cudaERNS_18TensorIteratorBaseEENKUlvE_clEvENKUlvE0_clEvEUlN3c107complexIfEEE_St5arrayIPcLm2EEEEviT0_T1_)
        /*0078*/ 	.short	0x0210
        /*007a*/ 	.short	0x0018


	//----- nvinfo : EIATTR_SW_WAR
	.align		4
.L_1263:
        /*007c*/ 	.byte	0x04, 0x36
        /*007e*/ 	.short	(.L_1265 - .L_1264)
.L_1264:
        /*0080*/ 	.word	0x00000008
.L_1265:


//--------------------- .nv.info._ZN2at6native29vectorized_elementwise_kernelILi8EZZZNS0_17acosh_kernel_cudaERNS_18TensorIteratorBaseEENKUlvE_clEvENKUlvE0_clEvEUlN3c107complexIfEEE_St5arrayIPcLm2EEEEviT0_T1_ --------------------------
	.section	.nv.info._ZN2at6native29vectorized_elementwise_kernelILi8EZZZNS0_17acosh_kernel_cudaERNS_18TensorIteratorBaseEENKUlvE_clEvENKUlvE0_clEvEUlN3c107complexIfEEE_St5arrayIPcLm2EEEEviT0_T1_,"",@"SHT_CUDA_INFO"
	.sectionflags	@""
	.align	4


	//----- nvinfo : EIATTR_CUDA_API_VERSION
	.align		4
        /*0000*/ 	.byte	0x04, 0x37
        /*0002*/ 	.short	(.L_1267 - .L_1266)
.L_1266:
        /*0004*/ 	.word	0x00000082


	//----- nvinfo : EIATTR_KPARAM_INFO
	.align		4
.L_1267:
        /*0008*/ 	.byte	0x04, 0x17
        /*000a*/ 	.short	(.L_1269 - .L_1268)
.L_1268:
        /*000c*/ 	.word	0x00000000
        /*0010*/ 	.short	0x0002
        /*0012*/ 	.short	0x0008
        /*0014*/ 	.byte	0x00, 0xf0, 0x41, 0x00


	//----- nvinfo : EIATTR_KPARAM_INFO
	.align		4
.L_1269:
        /*0018*/ 	.byte	0x04, 0x17
        /*001a*/ 	.short	(.L_1271 - .L_1270)
.L_1270:
        /*001c*/ 	.word	0x00000000
        /*0020*/ 	.short	0x0001
        /*0022*/ 	.short	0x0004
        /*0024*/ 	.byte	0x00, 0xf0, 0x05, 0x00


	//----- nvinfo : EIATTR_KPARAM_INFO
	.align		4
.L_1271:
        /*0028*/ 	.byte	0x04, 0x17
        /*002a*/ 	.short	(.L_1273 - .L_1272)
.L_1272:
        /*002c*/ 	.word	0x00000000
        /*0030*/ 	.short	0x0000
        /*0032*/ 	.short	0x0000
        /*0034*/ 	.byte	0x00, 0xf0, 0x11, 0x00


	//----- nvinfo : EIATTR_SPARSE_MMA_MASK
	.align		4
.L_1273:
        /*0038*/ 	.byte	0x03, 0x50
        /*003a*/ 	.short	0x0000


	//----- nvinfo : EIATTR_MAXREG_COUNT
	.align		4
        /*003c*/ 	.byte	0x03, 0x1b
        /*003e*/ 	.short	0x00ff


	//----- nvinfo : EIATTR_MERCURY_ISA_VERSION
	.align		4
        /*0040*/ 	.byte	0x03, 0x5f
        /*0042*/ 	.short	0x0101


	//----- nvinfo : EIATTR_EXIT_INSTR_OFFSETS
	.align		4
        /*0044*/ 	.byte	0x04, 0x1c
        /*0046*/ 	.short	(.L_1275 - .L_1274)


	//   ....[0]....
.L_1274:
        /*0048*/ 	.word	0x000146a0


	//   ....[1]....
        /*004c*/ 	.word	0x000296b0


	//   ....[2]....
        /*0050*/ 	.word	0x00029700


	//----- nvinfo : EIATTR_MAX_THREADS
	.align		4
.L_1275:
        /*0054*/ 	.byte	0x04, 0x05
        /*0056*/ 	.short	(.L_1277 - .L_1276)
.L_1276:
        /*0058*/ 	.word	0x00000080
        /*005c*/ 	.word	0x00000001
        /*0060*/ 	.word	0x00000001


	//----- nvinfo : EIATTR_CRS_STACK_SIZE
	.align		4
.L_1277:
        /*0064*/ 	.byte	0x04, 0x1e
        /*0066*/ 	.short	(.L_1279 - .L_1278)
.L_1278:
        /*0068*/ 	.word	0x00000000


	//----- nvinfo : EIATTR_CBANK_PARAM_SIZE
	.align		4
.L_1279:
        /*006c*/ 	.byte	0x03, 0x19
        /*006e*/ 	.short	0x0018


	//----- nvinfo : EIATTR_PARAM_CBANK
	.align		4
        /*0070*/ 	.byte	0x04, 0x0a
        /*0072*/ 	.short	(.L_1281 - .L_1280)
	.align		4
.L_1280:
        /*0074*/ 	.word	index@(.nv.constant0._ZN2at6native29vectorized_elementwise_kernelILi8EZZZNS0_17acosh_kernel_cudaERNS_18TensorIteratorBaseEENKUlvE_clEvENKUlvE0_clEvEUlN3c107complexIfEEE_St5arrayIPcLm2EEEEviT0_T1_)
        /*0078*/ 	.short	0x0210
        /*007a*/ 	.short	0x0018


	//----- nvinfo : EIATTR_SW_WAR
	.align		4
.L_1281:
        /*007c*/ 	.byte	0x04, 0x36
        /*007e*/ 	.short	(.L_1283 - .L_1282)
.L_1282:
        /*0080*/ 	.word	0x00000008
.L_1283:


//--------------------- .nv.info._ZN2at6native18elementwise_kernelILi128ELi4EZNS0_15gpu_kernel_implIZZZNS0_17acosh_kernel_cudaERNS_18TensorIteratorBaseEENKUlvE_clEvENKUlvE_clEvEUlN3c107complexIdEEE_EEvS4_RKT_EUliE_EEviT1_ --------------------------
	.section	.nv.info._ZN2at6native18elementwise_kernelILi128ELi4EZNS0_15gpu_kernel_implIZZZNS0_17acosh_kernel_cudaERNS_18TensorIteratorBaseEENKUlvE_clEvENKUlvE_clEvEUlN3c107complexIdEEE_EEvS4_RKT_EUliE_EEviT1_,"",@"SHT_CUDA_INFO"
	.sectionflags	@""
	.align	4


	//----- nvinfo : EIATTR_CUDA_API_VERSION
	.align		4
        /*0000*/ 	.byte	0x04, 0x37
        /*0002*/ 	.short	(.L_1285 - .L_1284)
.L_1284:
        /*0004*/ 	.word	0x00000082


	//----- nvinfo : EIATTR_KPARAM_INFO
	.align		4
.L_1285:
        /*0008*/ 	.byte	0x04, 0x17
        /*000a*/ 	.short	(.L_1287 - .L_1286)
.L_1286:
        /*000c*/ 	.word	0x00000000
        /*0010*/ 	.short	0x0001
        /*0012*/ 	.short	0x0008
        /*0014*/ 	.byte	0x00, 0xf0, 0x61, 0x08


	//----- nvinfo : EIATTR_KPARAM_INFO
	.align		4
.L_1287:
        /*0018*/ 	.byte	0x04, 0x17
        /*001a*/ 	.short	(.L_1289 - .L_1288)
.L_1288:
        /*001c*/ 	.word	0x00000000
        /*0020*/ 	.short	0x0000
        /*0022*/ 	.short	0x0000
        /*0024*/ 	.byte	0x00, 0xf0, 0x11, 0x00


	//----- nvinfo : EIATTR_SPARSE_MMA_MASK
	.align		4
.L_1289:
        /*0028*/ 	.byte	0x03, 0x50
        /*002a*/ 	.short	0x0000


	//----- nvinfo : EIATTR_MAXREG_COUNT
	.align		4
        /*002c*/ 	.byte	0x03, 0x1b
        /*002e*/ 	.short	0x0080


	//----- nvinfo : EIATTR_EXTERNS
	.align		4
        /*0030*/ 	.byte	0x04, 0x0f
        /*0032*/ 	.short	(.L_1291 - .L_1290)


	//   ....[0]....
	.align		4
.L_1290:
        /*0034*/ 	.word	index@(__assertfail)


	//----- nvinfo : EIATTR_MERCURY_ISA_VERSION
	.align		4
.L_1291:
        /*0038*/ 	.byte	0x03, 0x5f
        /*003a*/ 	.short	0x0101


	//----- nvinfo : EIATTR_SYSCALL_OFFSETS
	.align		4
        /*003c*/ 	.byte	0x04, 0x46
        /*003e*/ 	.short	(.L_1293 - .L_1292)


	//   ....[0]....
.L_1292:
        /*0040*/ 	.word	0x00002380


	//   ....[1]....
        /*0044*/ 	.word	0x0000c650


	//   ....[2]....
        /*0048*/ 	.word	0x0000ea60


	//   ....[3]....
        /*004c*/ 	.word	0x00018c60


	//   ....[4]....
        /*0050*/ 	.word	0x0001b040


	//   ....[5]....
        /*0054*/ 	.word	0x00025220


	//   ....[6]....
        /*0058*/ 	.word	0x000275f0


	//   ....[7]....
        /*005c*/ 	.word	0x000317d0


	//----- nvinfo : EIATTR_EXIT_INSTR_OFFSETS
	.align		4
.L_1293:
        /*0060*/ 	.byte	0x04, 0x1c
        /*0062*/ 	.short	(.L_1295 - .L_1294)


	//   ....[0]....
.L_1294:
        /*0064*/ 	.word	0x000252d0


	//   ....[1]....
        /*0068*/ 	.word	0x000307d0


	//   ....[2]....
        /*006c*/ 	.word	0x00030810


	//   ....[3]....
        /*0070*/ 	.word	0x000308a0


	//   ....[4]....
        /*0074*/ 	.word	0x000308d0


	//   ....[5]....
        /*0078*/ 	.word	0x00030900


	//   ....[6]....
        /*007c*/ 	.word	0x000309d0


	//   ....[7]....
        /*0080*/ 	.word	0x00030a50


	//   ....[8]....
        /*0084*/ 	.word	0x00030b50


	//   ....[9]....
        /*0088*/ 	.word	0x00030c00


	//   ....[10]....
        /*008c*/ 	.word	0x00030c20


	//   ....[11]....
        /*0090*/ 	.word	0x00030cf0


	//   ....[12]....
        /*0094*/ 	.word	0x00030d10


	//   ....[13]....
        /*0098*/ 	.word	0x00030ee0


	//   ....[14]....
        /*009c*/ 	.word	0x00031080


	//   ....[15]....
        /*00a0*/ 	.word	0x00031100


	//   ....[16]....
        /*00a4*/ 	.word	0x000311b0


	//   ....[17]....
        /*00a8*/ 	.word	0x00031370


	//   ....[18]....
        /*00ac*/ 	.word	0x00031530


	//   ....[19]....
        /*00b0*/ 	.word	0x000316d0


	//   ....[20]....
        /*00b4*/ 	.word	0x000317e0


	//   ....[21]....
        /*00b8*/ 	.word	0x00031810


	//   ....[22]....
        /*00bc*/ 	.word	0x00031840


	//----- nvinfo : EIATTR_MAX_THREADS
	.align		4
.L_1295:
        /*00c0*/ 	.byte	0x04, 0x05
        /*00c2*/ 	.short	(.L_1297 - .L_1296)
.L_1296:
        /*00c4*/ 	.word	0x00000080
        /*00c8*/ 	.word	0x00000001
        /*00cc*/ 	.word	0x00000001


	//----- nvinfo : EIATTR_CRS_STACK_SIZE
	.align		4
.L_1297:
        /*00d0*/ 	.byte	0x04, 0x1e
        /*00d2*/ 	.short	(.L_1299 - .L_1298)
.L_1298:
        /*00d4*/ 	.word	0x00000000


	//----- nvinfo : EIATTR_CBANK_PARAM_SIZE
	.align		4
.L_1299:
        /*00d8*/ 	.byte	0x03, 0x19
        /*00da*/ 	.short	0x0220


	//----- nvinfo : EIATTR_PARAM_CBANK
	.align		4
        /*00dc*/ 	.byte	0x04, 0x0a
        /*00de*/ 	.short	(.L_1301 - .L_1300)
	.align		4
.L_1300:
        /*00e0*/ 	.word	index@(.nv.constant0._ZN2at6native18elementwise_kernelILi128ELi4EZNS0_15gpu_kernel_implIZZZNS0_17acosh_kernel_cudaERNS_18TensorIteratorBaseEENKUlvE_clEvENKUlvE_clEvEUlN3c107complexIdEEE_EEvS4_RKT_EUliE_EEviT1_)
        /*00e4*/ 	.short	0x0210
        /*00e6*/ 	.short	0x0220


	//----- nvinfo : EIATTR_SW_WAR
	.align		4
.L_1301:
        /*00e8*/ 	.byte	0x04, 0x36
        /*00ea*/ 	.short	(.L_1303 - .L_1302)
.L_1302:
        /*00ec*/ 	.word	0x00000008
.L_1303:


//--------------------- .nv.info._ZN2at6native27unrolled_elementwise_kernelIZZZNS0_17acosh_kernel_cudaERNS_18TensorIteratorBaseEENKUlvE_clEvENKUlvE_clEvEUlN3c107complexIdEEE_St5arrayIPcLm2EELi4E23TrivialOffsetCalculatorILi1EjESE_NS0_6memory12LoadWithCastILi1EEENSF_13StoreWithCastILi1EEEEEviT_T0_T2_T3_T4_T5_ --------------------------
	.section	.nv.info._ZN2at6native27unrolled_elementwise_kernelIZZZNS0_17acosh_kernel_cudaERNS_18TensorIteratorBaseEENKUlvE_clEvENKUlvE_clEvEUlN3c107complexIdEEE_St5arrayIPcLm2EELi4E23TrivialOffsetCalculatorILi1EjESE_NS0_6memory12LoadWithCastILi1EEENSF_13StoreWithCastILi1EEEEEviT_T0_T2_T3_T4_T5_,"",@"SHT_CUDA_INFO"
	.sectionflags	@""
	.align	4


	//----- nvinfo : EIATTR_CUDA_API_VERSION
	.align		4
        /*0000*/ 	.byte	0x04, 0x37
        /*0002*/ 	.short	(.L_1305 - .L_1304)
.L_1304:
        /*0004*/ 	.word	0x00000082


	//----- nvinfo : EIATTR_KPARAM_INFO
	.align		4
.L_1305:
        /*0008*/ 	.byte	0x04, 0x17
        /*000a*/ 	.short	(.L_1307 - .L_1306)
.L_1306:
        /*000c*/ 	.word	0x00000000
        /*0010*/ 	.short	0x0006
        /*0012*/ 	.short	0x0024
        /*0014*/ 	.byte	0x00, 0xf0, 0x21, 0x00


	//----- nvinfo : EIATTR_KPARAM_INFO
	.align		4
.L_1307:
        /*0018*/ 	.byte	0x04, 0x17
        /*001a*/ 	.short	(.L_1309 - .L_1308)
.L_1308:
        /*001c*/ 	.word	0x00000000
        /*0020*/ 	.short	0x0005
        /*0022*/ 	.short	0x001c
        /*0024*/ 	.byte	0x00, 0xf0, 0x21, 0x00


	//----- nvinfo : EIATTR_KPARAM_INFO
	.align		4
.L_1309:
        /*0028*/ 	.byte	0x04, 0x17
        /*002a*/ 	.short	(.L_1311 - .L_1310)
.L_1310:
        /*002c*/ 	.word	0x00000000
        /*0030*/ 	.short	0x0004
        /*0032*/ 	.short	0x0019
        /*0034*/ 	.byte	0x00, 0xf0, 0x05, 0x00


	//----- nvinfo : EIATTR_KPARAM_INFO
	.align		4
.L_1311:
        /*0038*/ 	.byte	0x04, 0x17
        /*003a*/ 	.short	(.L_1313 - .L_1312)
.L_1312:
        /*003c*/ 	.word	0x00000000
        /*0040*/ 	.short	0x0003
        /*0042*/ 	.short	0x0018
        /*0044*/ 	.byte	0x00, 0xf0, 0x05, 0x00


	//----- nvinfo : EIATTR_KPARAM_INFO
	.align		4
.L_1313:
        /*0048*/ 	.byte	0x04, 0x17
        /*004a*/ 	.short	(.L_1315 - .L_1314)
.L_1314:
        /*004c*/ 	.word	0x00000000
        /*0050*/ 	.short	0x0002
        /*0052*/ 	.short	0x0008
        /*0054*/ 	.byte	0x00, 0xf0, 0x41, 0x00


	//----- nvinfo : EIATTR_KPARAM_INFO
	.align		4
.L_1315:
        /*0058*/ 	.byte	0x04, 0x17
        /*005a*/ 	.short	(.L_1317 - .L_1316)
.L_1316:
        /*005c*/ 	.word	0x00000000
        /*0060*/ 	.short	0x0001
        /*0062*/ 	.short	0x0004
        /*0064*/ 	.byte	0x00, 0xf0, 0x05, 0x00


	//----- nvinfo : EIATTR_KPARAM_INFO
	.align		4
.L_1317:
        /*0068*/ 	.byte	0x04, 0x17
        /*006a*/ 	.short	(.L_1319 - .L_1318)
.L_1318:
        /*006c*/ 	.word	0x00000000
        /*0070*/ 	.short	0x0000
        /*0072*/ 	.short	0x0000
        /*0074*/ 	.byte	0x00, 0xf0, 0x11, 0x00


	//----- nvinfo : EIATTR_SPARSE_MMA_MASK
	.align		4
.L_1319:
        /*0078*/ 	.byte	0x03, 0x50
        /*007a*/ 	.short	0x0000


	//----- nvinfo : EIATTR_MAXREG_COUNT
	.align		4
        /*007c*/ 	.byte	0x03, 0x1b
        /*007e*/ 	.short	0x00ff


	//----- nvinfo : EIATTR_EXTERNS
	.align		4
        /*0080*/ 	.byte	0x04, 0x0f
        /*0082*/ 	.short	(.L_1321 - .L_1320)


	//   ....[0]....
	.align		4
.L_1320:
        /*0084*/ 	.word	index@(__assertfail)


	//----- nvinfo : EIATTR_MERCURY_ISA_VERSION
	.align		4
.L_1321:
        /*0088*/ 	.byte	0x03, 0x5f
        /*008a*/ 	.short	0x0101


	//----- nvinfo : EIATTR_SYSCALL_OFFSETS
	.align		4
        /*008c*/ 	.byte	0x04, 0x46
        /*008e*/ 	.short	(.L_1323 - .L_1322)


	//   ....[0]....
.L_1322:
        /*0090*/ 	.word	0x00001100


	//   ....[1]....
        /*0094*/ 	.word	0x00002220


	//   ....[2]....
        /*0098*/ 	.word	0x00003360


	//   ....[3]....
        /*009c*/ 	.word	0x00004470


	//   ....[4]....
        /*00a0*/ 	.word	0x000293d0


	//   ....[5]....
        /*00a4*/ 	.word	0x0002a600


	//   ....[6]....
        /*00a8*/ 	.word	0x0002b7f0


	//   ....[7]....
        /*00ac*/ 	.word	0x0002c9e0


	//----- nvinfo : EIATTR_EXIT_INSTR_OFFSETS
	.align		4
.L_1323:
        /*00b0*/ 	.byte	0x04, 0x1c
        /*00b2*/ 	.short	(.L_1325 - .L_1324)


	//   ....[0]....
.L_1324:
        /*00b4*/ 	.word	0x0002b890


	//   ....[1]....
        /*00b8*/ 	.word	0x0002b9e0


	//   ....[2]....
        /*00bc*/ 	.word	0x0002ba20


	//   ....[3]....
        /*00c0*/ 	.word	0x0002bab0


	//   ....[4]....
        /*00c4*/ 	.word	0x0002bae0


	//   ....[5]....
        /*00c8*/ 	.word	0x0002bb10


	//   ....[6]....
        /*00cc*/ 	.word	0x0002bbe0


	//   ....[7]....
        /*00d0*/ 	.word	0x0002bc60


	//   ....[8]....
        /*00d4*/ 	.word	0x0002bd60


	//   ....[9]....
        /*00d8*/ 	.word	0x0002be10


	//   ....[10]....
        /*00dc*/ 	.word	0x0002be30


	//   ....[11]....
        /*00e0*/ 	.word	0x0002bf00


	//   ....[12]....
        /*00e4*/ 	.word	0x0002bf20


	//   ....[13]....
        /*00e8*/ 	.word	0x0002c0f0


	//   ....[14]....
        /*00ec*/ 	.word	0x0002c290


	//   ....[15]....
        /*00f0*/ 	.word	0x0002c310


	//   ....[16]....
        /*00f4*/ 	.word	0x0002c3c0


	//   ....[17]....
        /*00f8*/ 	.word	0x0002c580


	//   ....[18]....
        /*00fc*/ 	.word	0x0002c740


	//   ....[19]....
        /*0100*/ 	.word	0x0002c8e0


	//   ....[20]....
        /*0104*/ 	.word	0x0002c9f0


	//   ....[21]....
        /*0108*/ 	.word	0x0002ca20


	//   ....[22]....
        /*010c*/ 	.word	0x0002ca50


	//----- nvinfo : EIATTR_MAX_THREADS
	.align		4
.L_1325:
        /*0110*/ 	.byte	0x04, 0x05
        /*0112*/ 	.short	(.L_1327 - .L_1326)
.L_1326:
        /*0114*/ 	.word	0x00000080
        /*0118*/ 	.word	0x00000001
        /*011c*/ 	.word	0x00000001


	//----- nvinfo : EIATTR_CRS_STACK_SIZE
	.align		4
.L_1327:
        /*0120*/ 	.byte	0x04, 0x1e
        /*0122*/ 	.short	(.L_1329 - .L_1328)
.L_1328:
        /*0124*/ 	.word	0x00000000


	//----- nvinfo : EIATTR_CBANK_PARAM_SIZE
	.align		4
.L_1329:
        /*0128*/ 	.byte	0x03, 0x19
        /*012a*/ 	.short	0x002c


	//----- nvinfo : EIATTR_PARAM_CBANK
	.align		4
        /*012c*/ 	.byte	0x04, 0x0a
        /*012e*/ 	.short	(.L_1331 - .L_1330)
	.align		4
.L_1330:
        /*0130*/ 	.word	index@(.nv.constant0._ZN2at6native27unrolled_elementwise_kernelIZZZNS0_17acosh_kernel_cudaERNS_18TensorIteratorBaseEENKUlvE_clEvENKUlvE_clEvEUlN3c107complexIdEEE_St5arrayIPcLm2EELi4E23TrivialOffsetCalculatorILi1EjESE_NS0_6memory12LoadWithCastILi1EEENSF_13StoreWithCastILi1EEEEEviT_T0_T2_T3_T4_T5_)
        /*0134*/ 	.short	0x0210
        /*0136*/ 	.short	0x002c


	//----- nvinfo : EIATTR_SW_WAR
	.align		4
.L_1331:
        /*0138*/ 	.byte	0x04, 0x36
        /*013a*/ 	.short	(.L_1333 - .L_1332)
.L_1332:
        /*013c*/ 	.word	0x00000008
.L_1333:


//--------------------- .nv.info._ZN2at6native18elementwise_kernelILi128ELi2EZNS0_22gpu_kernel_impl_nocastIZZZNS0_17acosh_kernel_cudaERNS_18TensorIteratorBaseEENKUlvE_clEvENKUlvE_clEvEUlN3c107complexIdEEE_EEvS4_RKT_EUliE_EEviT1_ --------------------------
	.section	.nv.info._ZN2at6native18elementwise_kernelILi128ELi2EZNS0_22gpu_kernel_impl_nocastIZZZNS0_17acosh_kernel_cudaERNS_18TensorIteratorBaseEENKUlvE_clEvENKUlvE_clEvEUlN3c107complexIdEEE_EEvS4_RKT_EUliE_EEviT1_,"",@"SHT_CUDA_INFO"
	.sectionflags	@""
	.align	4


	//----- nvinfo : EIATTR_CUDA_API_VERSION
	.align		4
        /*0000*/ 	.byte	0x04, 0x37
        /*0002*/ 	.short	(.L_1335 - .L_1334)
.L_1334:
        /*0004*/ 	.word	0x00000082


	//----- nvinfo : EIATTR_KPARAM_INFO
	.align		4
.L_1335:
        /*0008*/ 	.byte	0x04, 0x17
        /*000a*/ 	.short	(.L_1337 - .L_1336)
.L_1336:
        /*000c*/ 	.word	0x00000000
        /*0010*/ 	.short	0x0001
        /*0012*/ 	.short	0x0008
        /*0014*/ 	.byte	0x00, 0xf0, 0x61, 0x08


	//----- nvinfo : EIATTR_KPARAM_INFO
	.align		4
.L_1337:
        /*0018*/ 	.byte	0x04, 0x17
        /*001a*/ 	.short	(.L_1339 - .L_1338)
.L_1338:
        /*001c*/ 	.word	0x00000000
        /*0020*/ 	.short	0x0000
        /*0022*/ 	.short	0x0000
        /*0024*/ 	.byte	0x00, 0xf0, 0x11, 0x00


	//----- nvinfo : EIATTR_SPARSE_MMA_MASK
	.align		4
.L_1339:
        /*0028*/ 	.byte	0x03, 0x50
        /*002a*/ 	.short	0x0000


	//----- nvinfo : EIATTR_MAXREG_COUNT
	.align		4
        /*002c*/ 	.byte	0x03, 0x1b
        /*002e*/ 	.short	0x0080


	//----- nvinfo : EIATTR_MERCURY_ISA_VERSION
	.align		4
        /*0030*/ 	.byte	0x03, 0x5f
        /*0032*/ 	.short	0x0101


	//----- nvinfo : EIATTR_EXIT_INSTR_OFFSETS
	.align		4
        /*0034*/ 	.byte	0x04, 0x1c
        /*0036*/ 	.short	(.L_1341 - .L_1340)


	//   ....[0]....
.L_1340:
        /*0038*/ 	.word	0x0000a460


	//   ....[1]....
        /*003c*/ 	.word	0x00014790


	//----- nvinfo : EIATTR_MAX_THREADS
	.align		4
.L_1341:
        /*0040*/ 	.byte	0x04, 0x05
        /*0042*/ 	.short	(.L_1343 - .L_1342)
.L_1342:
        /*0044*/ 	.word	0x00000080
        /*0048*/ 	.word	0x00000001
        /*004c*/ 	.word	0x00000001


	//----- nvinfo : EIATTR_CRS_STACK_SIZE
	.align		4
.L_1343:
        /*0050*/ 	.byte	0x04, 0x1e
        /*0052*/ 	.short	(.L_1345 - .L_1344)
.L_1344:
        /*0054*/ 	.word	0x00000000


	//----- nvinfo : EIATTR_CBANK_PARAM_SIZE
	.align		4
.L_1345:
        /*0058*/ 	.byte	0x03, 0x19
        /*005a*/ 	.short	0x0220


	//----- nvinfo : EIATTR_PARAM_CBANK
	.align		4
        /*005c*/ 	.byte	0x04, 0x0a
        /*005e*/ 	.short	(.L_1347 - .L_1346)
	.align		4
.L_1346:
        /*0060*/ 	.word	index@(.nv.constant0._ZN2at6native18elementwise_kernelILi128ELi2EZNS0_22gpu_kernel_impl_nocastIZZZNS0_17acosh_kernel_cudaERNS_18TensorIteratorBaseEENKUlvE_clEvENKUlvE_clEvEUlN3c107complexIdEEE_EEvS4_RKT_EUliE_EEviT1_)
        /*0064*/ 	.short	0x0210
        /*0066*/ 	.short	0x0220


	//----- nvinfo : EIATTR_SW_WAR
	.align		4
.L_1347:
        /*0068*/ 	.byte	0x04, 0x36
        /*006a*/ 	.short	(.L_1349 - .L_1348)
.L_1348:
        /*006c*/ 	.word	0x00000008
.L_1349:


//--------------------- .nv.info._ZN2at6native27unrolled_elementwise_kernelIZZZNS0_17acosh_kernel_cudaERNS_18TensorIteratorBaseEENKUlvE_clEvENKUlvE_clEvEUlN3c107complexIdEEE_St5arrayIPcLm2EELi4E23TrivialOffsetCalculatorILi1EjESE_NS0_6memory15LoadWithoutCastENSF_16StoreWithoutCastEEEviT_T0_T2_T3_T4_T5_ --------------------------
	.section	.nv.info._ZN2at6native27unrolled_elementwise_kernelIZZZNS0_17acosh_kernel_cudaERNS_18TensorIteratorBaseEENKUlvE_clEvENKUlvE_clEvEUlN3c107complexIdEEE_St5arrayIPcLm2EELi4E23TrivialOffsetCalculatorILi1EjESE_NS0_6memory15LoadWithoutCastENSF_16StoreWithoutCastEEEviT_T0_T2_T3_T4_T5_,"",@"SHT_CUDA_INFO"
	.sectionflags	@""
	.align	4


	//----- nvinfo : EIATTR_CUDA_API_VERSION
	.align		4
        /*0000*/ 	.byte	0x04, 0x37
        /*0002*/ 	.short	(.L_1351 - .L_1350)
.L_1350:
        /*0004*/ 	.word	0x00000082


	//----- nvinfo : EIATTR_KPARAM_INFO
	.align		4
.L_1351:
        /*0008*/ 	.byte	0x04, 0x17
        /*000a*/ 	.short	(.L_1353 - .L_1352)
.L_1352:
        /*000c*/ 	.word	0x00000000
        /*0010*/ 	.short	0x0006
        /*0012*/ 	.short	0x001b
        /*0014*/ 	.byte	0x00, 0xf0, 0x05, 0x00


	//----- nvinfo : EIATTR_KPARAM_INFO
	.align		4
.L_1353:
        /*0018*/ 	.byte	0x04, 0x17
        /*001a*/ 	.short	(.L_1355 - .L_1354)
.L_1354:
        /*001c*/ 	.word	0x00000000
        /*0020*/ 	.short	0x0005
        /*0022*/ 	.short	0x001a
        /*0024*/ 	.byte	0x00, 0xf0, 0x05, 0x00


	//----- nvinfo : EIATTR_KPARAM_INFO
	.align		4
.L_1355:
        /*0028*/ 	.byte	0x04, 0x17
        /*002a*/ 	.short	(.L_1357 - .L_1356)
.L_1356:
        /*002c*/ 	.word	0x00000000
        /*0030*/ 	.short	0x0004
        /*0032*/ 	.short	0x0019
        /*0034*/ 	.byte	0x00, 0xf0, 0x05, 0x00


	//----- nvinfo : EIATTR_KPARAM_INFO
	.align		4
.L_1357:
        /*0038*/ 	.byte	0x04, 0x17
        /*003a*/ 	.short	(.L_1359 - .L_1358)
.L_1358:
        /*003c*/ 	.word	0x00000000
        /*0040*/ 	.short	0x0003
        /*0042*/ 	.short	0x0018
        /*0044*/ 	.byte	0x00, 0xf0, 0x05, 0x00


	//----- nvinfo : EIATTR_KPARAM_INFO
	.align		4
.L_1359:
        /*0048*/ 	.byte	0x04, 0x17
        /*004a*/ 	.short	(.L_1361 - .L_1360)
.L_1360:
        /*004c*/ 	.word	0x00000000
        /*0050*/ 	.short	0x0002
        /*0052*/ 	.short	0x0008
        /*0054*/ 	.byte	0x00, 0xf0, 0x41, 0x00


	//----- nvinfo : EIATTR_KPARAM_INFO
	.align		4
.L_1361:
        /*0058*/ 	.byte	0x04, 0x17
        /*005a*/ 	.short	(.L_1363 - .L_1362)
.L_1362:
        /*005c*/ 	.word	0x00000000
        /*0060*/ 	.short	0x0001
        /*0062*/ 	.short	0x0004
        /*0064*/ 	.byte	0x00, 0xf0, 0x05, 0x00


	//----- nvinfo : EIATTR_KPARAM_INFO
	.align		4
.L_1363:
        /*0068*/ 	.byte	0x04, 0x17
        /*006a*/ 	.short	(.L_1365 - .L_1364)
.L_1364:
        /*006c*/ 	.word	0x00000000
        /*0070*/ 	.short	0x0000
        /*0072*/ 	.short	0x0000
        /*0074*/ 	.byte	0x00, 0xf0, 0x11, 0x00


	//----- nvinfo : EIATTR_SPARSE_MMA_MASK
	.align		4
.L_1365:
        /*0078*/ 	.byte	0x03, 0x50
        /*007a*/ 	.short	0x0000


	//----- nvinfo : EIATTR_MAXREG_COUNT
	.align		4
        /*007c*/ 	.byte	0x03, 0x1b
        /*007e*/ 	.short	0x00ff


	//----- nvinfo : EIATTR_MERCURY_ISA_VERSION
	.align		4
        /*0080*/ 	.byte	0x03, 0x5f
        /*0082*/ 	.short	0x0101


	//----- nvinfo : EIATTR_EXIT_INSTR_OFFSETS
	.align		4
        /*0084*/ 	.byte	0x04, 0x1c
        /*0086*/ 	.short	(.L_1367 - .L_1366)


	//   ....[0]....
.L_1366:
        /*0088*/ 	.word	0x00024310


	//   ....[1]....
        /*008c*/ 	.word	0x00024370


	//----- nvinfo : EIATTR_MAX_THREADS
	.align		4
.L_1367:
        /*0090*/ 	.byte	0x04, 0x05
        /*0092*/ 	.short	(.L_1369 - .L_1368)
.L_1368:
        /*0094*/ 	.word	0x00000080
        /*0098*/ 	.word	0x00000001
        /*009c*/ 	.word	0x00000001


	//----- nvinfo : EIATTR_CRS_STACK_SIZE
	.align		4
.L_1369:
        /*00a0*/ 	.byte	0x04, 0x1e
        /*00a2*/ 	.short	(.L_1371 - .L_1370)
.L_1370:
        /*00a4*/ 	.word	0x00000000


	//----- nvinfo : EIATTR_CBANK_PARAM_SIZE
	.align		4
.L_1371:
        /*00a8*/ 	.byte	0x03, 0x19
        /*00aa*/ 	.short	0x001c


	//----- nvinfo : EIATTR_PARAM_CBANK
	.align		4
        /*00ac*/ 	.byte	0x04, 0x0a
        /*00ae*/ 	.short	(.L_1373 - .L_1372)
	.align		4
.L_1372:
        /*00b0*/ 	.word	index@(.nv.constant0._ZN2at6native27unrolled_elementwise_kernelIZZZNS0_17acosh_kernel_cudaERNS_18TensorIteratorBaseEENKUlvE_clEvENKUlvE_clEvEUlN3c107complexIdEEE_St5arrayIPcLm2EELi4E23TrivialOffsetCalculatorILi1EjESE_NS0_6memory15LoadWithoutCastENSF_16StoreWithoutCastEEEviT_T0_T2_T3_T4_T5_)
        /*00b4*/ 	.short	0x0210
        /*00b6*/ 	.short	0x001c


	//----- nvinfo : EIATTR_SW_WAR
	.align		4
.L_1373:
        /*00b8*/ 	.byte	0x04, 0x36
        /*00ba*/ 	.short	(.L_1375 - .L_1374)
.L_1374:
        /*00bc*/ 	.word	0x00000008
.L_1375:


//--------------------- .nv.info._ZN2at6native29vectorized_elementwise_kernelILi2EZZZNS0_17acosh_kernel_cudaERNS_18TensorIteratorBaseEENKUlvE_clEvENKUlvE_clEvEUlN3c107complexIdEEE_St5arrayIPcLm2EEEEviT0_T1_ --------------------------
	.section	.nv.info._ZN2at6native29vectorized_elementwise_kernelILi2EZZZNS0_17acosh_kernel_cudaERNS_18TensorIteratorBaseEENKUlvE_clEvENKUlvE_clEvEUlN3c107complexIdEEE_St5arrayIPcLm2EEEEviT0_T1_,"",@"SHT_CUDA_INFO"
	.sectionflags	@""
	.align	4


	//----- nvinfo : EIATTR_CUDA_API_VERSION
	.align		4
        /*0000*/ 	.byte	0x04, 0x37
        /*0002*/ 	.short	(.L_1377 - .L_1376)
.L_1376:
        /*0004*/ 	.word	0x00000082


	//----- nvinfo : EIATTR_KPARAM_INFO
	.align		4
.L_1377:
        /*0008*/ 	.byte	0x04, 0x17
        /*000a*/ 	.short	(.L_1379 - .L_1378)
.L_1378:
        /*000c*/ 	.word	0x00000000
        /*0010*/ 	.short	0x0002
        /*0012*/ 	.short	0x0008
        /*0014*/ 	.byte	0x00, 0xf0, 0x41, 0x00


	//----- nvinfo : EIATTR_KPARAM_INFO
	.align		4
.L_1379:
        /*0018*/ 	.byte	0x04, 0x17
        /*001a*/ 	.short	(.L_1381 - .L_1380)
.L_1380:
        /*001c*/ 	.word	0x00000000
        /*0020*/ 	.short	0x0001
        /*0022*/ 	.short	0x0004
        /*0024*/ 	.byte	0x00, 0xf0, 0x05, 0x00


	//----- nvinfo : EIATTR_KPARAM_INFO
	.align		4
.L_1381:
        /*0028*/ 	.byte	0x04, 0x17
        /*002a*/ 	.short	(.L_1383 - .L_1382)
.L_1382:
        /*002c*/ 	.word	0x00000000
        /*0030*/ 	.short	0x0000
        /*0032*/ 	.short	0x0000
        /*0034*/ 	.byte	0x00, 0xf0, 0x11, 0x00


	//----- nvinfo : EIATTR_SPARSE_MMA_MASK
	.align		4
.L_1383:
        /*0038*/ 	.byte	0x03, 0x50
        /*003a*/ 	.short	0x0000


	//----- nvinfo : EIATTR_MAXREG_COUNT
	.align		4
        /*003c*/ 	.byte	0x03, 0x1b
        /*003e*/ 	.short	0x00ff


	//----- nvinfo : EIATTR_ANNOTATIONS
	.align		4
        /*0040*/ 	.byte	0x04, 0x55
        /*0042*/ 	.short	(.L_1385 - .L_1384)


	//   ....[0]....
.L_1384:
        /*0044*/ 	.word	0x00000001
        /*0048*/ 	.byte	0x30, 0x5f, 0x00, 0x00, 0x01, 0x00, 0x00, 0x00, 0x90, 0x5f, 0x00, 0x00, 0x01, 0x00, 0x00, 0x00
        /* <DEDUP_REMOVED lines=15> */
        /*0148*/ 	.byte	0x00, 0x04, 0x09, 0x00, 0x01, 0x00, 0x00, 0x00, 0x10, 0x04, 0x09, 0x00


	//----- nvinfo : EIATTR_MERCURY_ISA_VERSION
	.align		4
.L_1385:
        /*0154*/ 	.byte	0x03, 0x5f
        /*0156*/ 	.short	0x0101


	//----- nvinfo : EIATTR_EXIT_INSTR_OFFSETS
	.align		4
        /*0158*/ 	.byte	0x04, 0x1c
        /*015a*/ 	.short	(.L_1387 - .L_1386)


	//   ....[0]....
.L_1386:
        /*015c*/ 	.word	0x00047f60


	//   ....[1]....
        /*0160*/ 	.word	0x00090790


	//   ....[2]....
        /*0164*/ 	.word	0x000907e0


	//----- nvinfo : EIATTR_MAX_THREADS
	.align		4
.L_1387:
        /*0168*/ 	.byte	0x04, 0x05
        /*016a*/ 	.short	(.L_1389 - .L_1388)
.L_1388:
        /*016c*/ 	.word	0x00000080
        /*0170*/ 	.word	0x00000001
        /*0174*/ 	.word	0x00000001


	//----- nvinfo : EIATTR_CRS_STACK_SIZE
	.align		4
.L_1389:
        /*0178*/ 	.byte	0x04, 0x1e
        /*017a*/ 	.short	(.L_1391 - .L_1390)
.L_1390:
        /*017c*/ 	.word	0x00000000


	//----- nvinfo : EIATTR_CBANK_PARAM_SIZE
	.align		4
.L_1391:
        /*0180*/ 	.byte	0x03, 0x19
        /*0182*/ 	.short	0x0018


	//----- nvinfo : EIATTR_PARAM_CBANK
	.align		4
        /*0184*/ 	.byte	0x04, 0x0a
        /*0186*/ 	.short	(.L_1393 - .L_1392)
	.align		4
.L_1392:
        /*0188*/ 	.word	index@(.nv.constant0._ZN2at6native29vectorized_elementwise_kernelILi2EZZZNS0_17acosh_kernel_cudaERNS_18TensorIteratorBaseEENKUlvE_clEvENKUlvE_clEvEUlN3c107complexIdEEE_St5arrayIPcLm2EEEEviT0_T1_)
        /*018c*/ 	.short	0x0210
        /*018e*/ 	.short	0x0018


	//----- nvinfo : EIATTR_SW_WAR
	.align		4
.L_1393:
        /*0190*/ 	.byte	0x04, 0x36
        /*0192*/ 	.short	(.L_1395 - .L_1394)
.L_1394:
        /*0194*/ 	.word	0x00000008
.L_1395:


//--------------------- .nv.info._ZN2at6native29vectorized_elementwise_kernelILi4EZZZNS0_17acosh_kernel_cudaERNS_18TensorIteratorBaseEENKUlvE_clEvENKUlvE_clEvEUlN3c107complexIdEEE_St5arrayIPcLm2EEEEviT0_T1_ --------------------------
	.section	.nv.info._ZN2at6native29vectorized_elementwise_kernelILi4EZZZNS0_17acosh_kernel_cudaERNS_18TensorIteratorBaseEENKUlvE_clEvENKUlvE_clEvEUlN3c107complexIdEEE_St5arrayIPcLm2EEEEviT0_T1_,"",@"SHT_CUDA_INFO"
	.sectionflags	@""
	.align	4


	//----- nvinfo : EIATTR_CUDA_API_VERSION
	.align		4
        /*0000*/ 	.byte	0x04, 0x37
        /*0002*/ 	.short	(.L_1397 - .L_1396)
.L_1396:
        /*0004*/ 	.word	0x00000082


	//----- nvinfo : EIATTR_KPARAM_INFO
	.align		4
.L_1397:
        /*0008*/ 	.byte	0x04, 0x17
        /*000a*/ 	.short	(.L_1399 - .L_1398)
.L_1398:
        /*000c*/ 	.word	0x00000000
        /*0010*/ 	.short	0x0002
        /*0012*/ 	.short	0x0008
        /*0014*/ 	.byte	0x00, 0xf0, 0x41, 0x00


	//----- nvinfo : EIATTR_KPARAM_INFO
	.align		4
.L_1399:
        /*0018*/ 	.byte	0x04, 0x17
        /*001a*/ 	.short	(.L_1401 - .L_1400)
.L_1400:
        /*001c*/ 	.word	0x00000000
        /*0020*/ 	.short	0x0001
        /*0022*/ 	.short	0x0004
        /*0024*/ 	.byte	0x00, 0xf0, 0x05, 0x00


	//----- nvinfo : EIATTR_KPARAM_INFO
	.align		4
.L_1401:
        /*0028*/ 	.byte	0x04, 0x17
        /*002a*/ 	.short	(.L_1403 - .L_1402)
.L_1402:
        /*002c*/ 	.word	0x00000000
        /*0030*/ 	.short	0x0000
        /*0032*/ 	.short	0x0000
        /*0034*/ 	.byte	0x00, 0xf0, 0x11, 0x00


	//----- nvinfo : EIATTR_SPARSE_MMA_MASK
	.align		4
.L_1403:
        /*0038*/ 	.byte	0x03, 0x50
        /*003a*/ 	.short	0x0000


	//----- nvinfo : EIATTR_MAXREG_COUNT
	.align		4
        /*003c*/ 	.byte	0x03, 0x1b
        /*003e*/ 	.short	0x00ff


	//----- nvinfo : EIATTR_ANNOTATIONS
	.align		4
        /*0040*/ 	.byte	0x04, 0x55
        /*0042*/ 	.short	(.L_1405 - .L_1404)


	//   ....[0]....
.L_1404:
        /* <DEDUP_REMOVED lines=18> */


	//----- nvinfo : EIATTR_MERCURY_ISA_VERSION
	.align		4
.L_1405:
        /*0154*/ 	.byte	0x03, 0x5f
        /*0156*/ 	.short	0x0101


	//----- nvinfo : EIATTR_EXIT_INSTR_OFFSETS
	.align		4
        /*0158*/ 	.byte	0x04, 0x1c
        /*015a*/ 	.short	(.L_1407 - .L_1406)


	//   ....[0]....
.L_1406:
        /*015c*/ 	.word	0x00047f60


	//   ....[1]....
        /*0160*/ 	.word	0x00090790


	//   ....[2]....
        /*0164*/ 	.word	0x000907e0


	//----- nvinfo : EIATTR_MAX_THREADS
	.align		4
.L_1407:
        /*0168*/ 	.byte	0x04, 0x05
        /*016a*/ 	.short	(.L_1409 - .L_1408)
.L_1408:
        /*016c*/ 	.word	0x00000080
        /*0170*/ 	.word	0x00000001
        /*0174*/ 	.word	0x00000001


	//----- nvinfo : EIATTR_CRS_STACK_SIZE
	.align		4
.L_1409:
        /*0178*/ 	.byte	0x04, 0x1e
        /*017a*/ 	.short	(.L_1411 - .L_1410)
.L_1410:
        /*017c*/ 	.word	0x00000000


	//----- nvinfo : EIATTR_CBANK_PARAM_SIZE
	.align		4
.L_1411:
        /*0180*/ 	.byte	0x03, 0x19
        /*0182*/ 	.short	0x0018


	//----- nvinfo : EIATTR_PARAM_CBANK
	.align		4
        /*0184*/ 	.byte	0x04, 0x0a
        /*0186*/ 	.short	(.L_1413 - .L_1412)
	.align		4
.L_1412:
        /*0188*/ 	.word	index@(.nv.constant0._ZN2at6native29vectorized_elementwise_kernelILi4EZZZNS0_17acosh_kernel_cudaERNS_18TensorIteratorBaseEENKUlvE_clEvENKUlvE_clEvEUlN3c107complexIdEEE_St5arrayIPcLm2EEEEviT0_T1_)
        /*018c*/ 	.short	0x0210
        /*018e*/ 	.short	0x0018


	//----- nvinfo : EIATTR_SW_WAR
	.align		4
.L_1413:
        /*0190*/ 	.byte	0x04, 0x36
        /*0192*/ 	.short	(.L_1415 - .L_1414)
.L_1414:
        /*0194*/ 	.word	0x00000008
.L_1415:


//--------------------- .nv.info._ZN2at6native29vectorized_elementwise_kernelILi8EZZZNS0_17acosh_kernel_cudaERNS_18TensorIteratorBaseEENKUlvE_clEvENKUlvE_clEvEUlN3c107complexIdEEE_St5arrayIPcLm2EEEEviT0_T1_ --------------------------
	.section	.nv.info._ZN2at6native29vectorized_elementwise_kernelILi8EZZZNS0_17acosh_kernel_cudaERNS_18TensorIteratorBaseEENKUlvE_clEvENKUlvE_clEvEUlN3c107complexIdEEE_St5arrayIPcLm2EEEEviT0_T1_,"",@"SHT_CUDA_INFO"
	.sectionflags	@""
	.align	4


	//----- nvinfo : EIATTR_CUDA_API_VERSION
	.align		4
        /*0000*/ 	.byte	0x04, 0x37
        /*0002*/ 	.short	(.L_1417 - .L_1416)
.L_1416:
        /*0004*/ 	.word	0x00000082


	//----- nvinfo : EIATTR_KPARAM_INFO
	.align		4
.L_1417:
        /*0008*/ 	.byte	0x04, 0x17
        /*000a*/ 	.short	(.L_1419 - .L_1418)
.L_1418:
        /*000c*/ 	.word	0x00000000
        /*0010*/ 	.short	0x0002
        /*0012*/ 	.short	0x0008
        /*0014*/ 	.byte	0x00, 0xf0, 0x41, 0x00


	//----- nvinfo : EIATTR_KPARAM_INFO
	.align		4
.L_1419:
        /*0018*/ 	.byte	0x04, 0x17
        /*001a*/ 	.short	(.L_1421 - .L_1420)
.L_1420:
        /*001c*/ 	.word	0x00000000
        /*0020*/ 	.short	0x0001
        /*0022*/ 	.short	0x0004
        /*0024*/ 	.byte	0x00, 0xf0, 0x05, 0x00


	//----- nvinfo : EIATTR_KPARAM_INFO
	.align		4
.L_1421:
        /*0028*/ 	.byte	0x04, 0x17
        /*002a*/ 	.short	(.L_1423 - .L_1422)
.L_1422:
        /*002c*/ 	.word	0x00000000
        /*0030*/ 	.short	0x0000
        /*0032*/ 	.short	0x0000
        /*0034*/ 	.byte	0x00, 0xf0, 0x11, 0x00


	//----- nvinfo : EIATTR_SPARSE_MMA_MASK
	.align		4
.L_1423:
        /*0038*/ 	.byte	0x03, 0x50
        /*003a*/ 	.short	0x0000


	//----- nvinfo : EIATTR_MAXREG_COUNT
	.align		4
        /*003c*/ 	.byte	0x03, 0x1b
        /*003e*/ 	.short	0x00ff


	//----- nvinfo : EIATTR_ANNOTATIONS
	.align		4
        /*0040*/ 	.byte	0x04, 0x55
        /*0042*/ 	.short	(.L_1425 - .L_1424)


	//   ....[0]....
.L_1424:
        /* <DEDUP_REMOVED lines=18> */


	//----- nvinfo : EIATTR_MERCURY_ISA_VERSION
	.align		4
.L_1425:
        /*0154*/ 	.byte	0x03, 0x5f
        /*0156*/ 	.short	0x0101


	//----- nvinfo : EIATTR_EXIT_INSTR_OFFSETS
	.align		4
        /*0158*/ 	.byte	0x04, 0x1c
        /*015a*/ 	.short	(.L_1427 - .L_1426)


	//   ....[0]....
.L_1426:
        /*015c*/ 	.word	0x00047f60


	//   ....[1]....
        /*0160*/ 	.word	0x00090790


	//   ....[2]....
        /*0164*/ 	.word	0x000907e0


	//----- nvinfo : EIATTR_MAX_THREADS
	.align		4
.L_1427:
        /*0168*/ 	.byte	0x04, 0x05
        /*016a*/ 	.short	(.L_1429 - .L_1428)
.L_1428:
        /*016c*/ 	.word	0x00000080
        /*0170*/ 	.word	0x00000001
        /*0174*/ 	.word	0x00000001


	//----- nvinfo : EIATTR_CRS_STACK_SIZE
	.align		4
.L_1429:
        /*0178*/ 	.byte	0x04, 0x1e
        /*017a*/ 	.short	(.L_1431 - .L_1430)
.L_1430:
        /*017c*/ 	.word	0x00000000


	//----- nvinfo : EIATTR_CBANK_PARAM_SIZE
	.align		4
.L_1431:
        /*0180*/ 	.byte	0x03, 0x19
        /*0182*/ 	.short	0x0018


	//----- nvinfo : EIATTR_PARAM_CBANK
	.align		4
        /*0184*/ 	.byte	0x04, 0x0a
        /*0186*/ 	.short	(.L_1433 - .L_1432)
	.align		4
.L_1432:
        /*0188*/ 	.word	index@(.nv.constant0._ZN2at6native29vectorized_elementwise_kernelILi8EZZZNS0_17acosh_kernel_cudaERNS_18TensorIteratorBaseEENKUlvE_clEvENKUlvE_clEvEUlN3c107complexIdEEE_St5arrayIPcLm2EEEEviT0_T1_)
        /*018c*/ 	.short	0x0210
        /*018e*/ 	.short	0x0018


	//----- nvinfo : EIATTR_SW_WAR
	.align		4
.L_1433:
        /*0190*/ 	.byte	0x04, 0x36
        /*0192*/ 	.short	(.L_1435 - .L_1434)
.L_1434:
        /*0194*/ 	.word	0x00000008
.L_1435:


//--------------------- .nv.callgraph             --------------------------
	.section	.nv.callgraph,"",@"SHT_CUDA_CALLGRAPH"
	.align	4
	.sectionentsize	8
	.align		4
        /*0000*/ 	.word	0x00000000
	.align		4
        /*0004*/ 	.word	0xffffffff
	.align		4
        /*0008*/ 	.word	index@(_ZN2at6native18elementwise_kernelILi128ELi4EZNS0_15gpu_kernel_implIZZZNS0_17acosh_kernel_cudaERNS_18TensorIteratorBaseEENKUlvE0_clEvENKUlvE2_clEvEUlN3c108BFloat16EE_EEvS4_RKT_EUliE_EEviT1_)
	.align		4
        /*000c*/ 	.word	index@(__assertfail)
	.align		4
        /*0010*/ 	.word	index@(_ZN2at6native27unrolled_elementwise_kernelIZZZNS0_17acosh_kernel_cudaERNS_18TensorIteratorBaseEENKUlvE0_clEvENKUlvE2_clEvEUlN3c108BFloat16EE_St5arrayIPcLm2EELi4E23TrivialOffsetCalculatorILi1EjESD_NS0_6memory12LoadWithCastILi1EEENSE_13StoreWithCastILi1EEEEEviT_T0_T2_T3_T4_T5_)
	.align		4
        /*0014*/ 	.word	index@(__assertfail)
	.align		4
        /*0018*/ 	.word	index@(_ZN2at6native18elementwise_kernelILi128ELi4EZNS0_15gpu_kernel_implIZZZNS0_17acosh_kernel_cudaERNS_18TensorIteratorBaseEENKUlvE0_clEvENKUlvE1_clEvEUlN3c104HalfEE_EEvS4_RKT_EUliE_EEviT1_)
	.align		4
        /*001c*/ 	.word	index@(__assertfail)
	.align		4
        /*0020*/ 	.word	index@(_ZN2at6native27unrolled_elementwise_kernelIZZZNS0_17acosh_kernel_cudaERNS_18TensorIteratorBaseEENKUlvE0_clEvENKUlvE1_clEvEUlN3c104HalfEE_St5arrayIPcLm2EELi4E23TrivialOffsetCalculatorILi1EjESD_NS0_6memory12LoadWithCastILi1EEENSE_13StoreWithCastILi1EEEEEviT_T0_T2_T3_T4_T5_)
	.align		4
        /*0024*/ 	.word	index@(__assertfail)
	.align		4
        /*0028*/ 	.word	index@(_ZN2at6native18elementwise_kernelILi128ELi4EZNS0_15gpu_kernel_implIZZZNS0_17acosh_kernel_cudaERNS_18TensorIteratorBaseEENKUlvE0_clEvENKUlvE0_clEvEUlfE_EEvS4_RKT_EUliE_EEviT1_)
	.align		4
        /*002c*/ 	.word	index@(__assertfail)
	.align		4
        /*0030*/ 	.word	index@(_ZN2at6native27unrolled_elementwise_kernelIZZZNS0_17acosh_kernel_cudaERNS_18TensorIteratorBaseEENKUlvE0_clEvENKUlvE0_clEvEUlfE_St5arrayIPcLm2EELi4E23TrivialOffsetCalculatorILi1EjESB_NS0_6memory12LoadWithCastILi1EEENSC_13StoreWithCastILi1EEEEEviT_T0_T2_T3_T4_T5_)
	.align		4
        /*0034*/ 	.word	index@(__assertfail)
	.align		4
        /*0038*/ 	.word	index@(_ZN2at6native18elementwise_kernelILi128ELi4EZNS0_15gpu_kernel_implIZZZNS0_17acosh_kernel_cudaERNS_18TensorIteratorBaseEENKUlvE0_clEvENKUlvE_clEvEUldE_EEvS4_RKT_EUliE_EEviT1_)
	.align		4
        /*003c*/ 	.word	index@(__assertfail)
	.align		4
        /*0040*/ 	.word	index@(_ZN2at6native27unrolled_elementwise_kernelIZZZNS0_17acosh_kernel_cudaERNS_18TensorIteratorBaseEENKUlvE0_clEvENKUlvE_clEvEUldE_St5arrayIPcLm2EELi4E23TrivialOffsetCalculatorILi1EjESB_NS0_6memory12LoadWithCastILi1EEENSC_13StoreWithCastILi1EEEEEviT_T0_T2_T3_T4_T5_)
	.align		4
        /*0044*/ 	.word	index@(__assertfail)
	.align		4
        /*0048*/ 	.word	index@(_ZN2at6native18elementwise_kernelILi128ELi4EZNS0_15gpu_kernel_implIZZZNS0_17acosh_kernel_cudaERNS_18TensorIteratorBaseEENKUlvE_clEvENKUlvE1_clEvEUlN3c107complexINS7_4HalfEEEE_EEvS4_RKT_EUliE_EEviT1_)
	.align		4
        /*004c*/ 	.word	index@(__assertfail)
	.align		4
        /*0050*/ 	.word	index@(_ZN2at6native27unrolled_elementwise_kernelIZZZNS0_17acosh_kernel_cudaERNS_18TensorIteratorBaseEENKUlvE_clEvENKUlvE1_clEvEUlN3c107complexINS6_4HalfEEEE_St5arrayIPcLm2EELi4E23TrivialOffsetCalculatorILi1EjESF_NS0_6memory12LoadWithCastILi1EEENSG_13StoreWithCastILi1EEEEEviT_T0_T2_T3_T4_T5_)
	.align		4
        /*0054*/ 	.word	index@(__assertfail)
	.align		4
        /*0058*/ 	.word	index@(_ZN2at6native18elementwise_kernelILi128ELi4EZNS0_15gpu_kernel_implIZZZNS0_17acosh_kernel_cudaERNS_18TensorIteratorBaseEENKUlvE_clEvENKUlvE0_clEvEUlN3c107complexIfEEE_EEvS4_RKT_EUliE_EEviT1_)
	.align		4
        /*005c*/ 	.word	index@(__assertfail)
	.align		4
        /*0060*/ 	.word	index@(_ZN2at6native27unrolled_elementwise_kernelIZZZNS0_17acosh_kernel_cudaERNS_18TensorIteratorBaseEENKUlvE_clEvENKUlvE0_clEvEUlN3c107complexIfEEE_St5arrayIPcLm2EELi4E23TrivialOffsetCalculatorILi1EjESE_NS0_6memory12LoadWithCastILi1EEENSF_13StoreWithCastILi1EEEEEviT_T0_T2_T3_T4_T5_)
	.align		4
        /*0064*/ 	.word	index@(__assertfail)
	.align		4
        /*0068*/ 	.word	index@(_ZN2at6native18elementwise_kernelILi128ELi4EZNS0_15gpu_kernel_implIZZZNS0_17acosh_kernel_cudaERNS_18TensorIteratorBaseEENKUlvE_clEvENKUlvE_clEvEUlN3c107complexIdEEE_EEvS4_RKT_EUliE_EEviT1_)
	.align		4
        /*006c*/ 	.word	index@(__assertfail)
	.align		4
        /*0070*/ 	.word	index@(_ZN2at6native27unrolled_elementwise_kernelIZZZNS0_17acosh_kernel_cudaERNS_18TensorIteratorBaseEENKUlvE_clEvENKUlvE_clEvEUlN3c107complexIdEEE_St5arrayIPcLm2EELi4E23TrivialOffsetCalculatorILi1EjESE_NS0_6memory12LoadWithCastILi1EEENSF_13StoreWithCastILi1EEEEEviT_T0_T2_T3_T4_T5_)
	.align		4
        /*0074*/ 	.word	index@(__assertfail)
	.align		4
        /*0078*/ 	.word	0x00000000
	.align		4
        /*007c*/ 	.word	0xfffffffe
	.align		4
        /*0080*/ 	.word	0x00000000
	.align		4
        /*0084*/ 	.word	0xfffffffd
	.align		4
        /*0088*/ 	.word	0x00000000
	.align		4
        /*008c*/ 	.word	0xfffffffc


//--------------------- .nv.constant4             --------------------------
	.section	.nv.constant4,"a",@progbits
	.align	8
	.align		8
.nv.constant4:
        /*0000*/ 	.dword	__assertfail
	.align		8
        /*0008*/ 	.dword	__unnamed_1
	.align		8
        /*0010*/ 	.dword	__unnamed_2
	.align		8
        /*0018*/ 	.dword	__unnamed_3
	.align		8
        /*0020*/ 	.dword	__unnamed_4
	.align		8
        /*0028*/ 	.dword	__unnamed_5
	.align		8
        /*0030*/ 	.dword	__unnamed_6
	.align		8
        /*0038*/ 	.dword	__unnamed_7
	.align		8
        /*0040*/ 	.dword	__unnamed_8
	.align		8
        /*0048*/ 	.dword	__unnamed_9
	.align		8
        /*0050*/ 	.dword	__unnamed_10
	.align		8
        /*0058*/ 	.dword	__unnamed_11
	.align		8
        /*0060*/ 	.dword	__unnamed_12
	.align		8
        /*0068*/ 	.dword	__unnamed_13
	.align		8
        /*0070*/ 	.dword	__unnamed_14
	.align		8
        /*0078*/ 	.dword	_ZN59_INTERNAL_afd2453f_28_UnaryGeometricAcoshKernel_cu_8f5e6b634cuda3std3__45__cpo5beginE
	.align		8
        /*0080*/ 	.dword	_ZN59_INTERNAL_afd2453f_28_UnaryGeometricAcoshKernel_cu_8f5e6b634cuda3std3__45__cpo3endE
	.align		8
        /*0088*/ 	.dword	_ZN59_INTERNAL_afd2453f_28_UnaryGeometricAcoshKernel_cu_8f5e6b634cuda3std3__45__cpo6cbeginE
	.align		8
        /*0090*/ 	.dword	_ZN59_INTERNAL_afd2453f_28_UnaryGeometricAcoshKernel_cu_8f5e6b634cuda3std3__45__cpo4cendE
	.align		8
        /*0098*/ 	.dword	_ZN59_INTERNAL_afd2453f_28_UnaryGeometricAcoshKernel_cu_8f5e6b634cuda3std3__45__cpo6rbeginE
	.align		8
        /*00a0*/ 	.dword	_ZN59_INTERNAL_afd2453f_28_UnaryGeometricAcoshKernel_cu_8f5e6b634cuda3std3__45__cpo4rendE
	.align		8
        /*00a8*/ 	.dword	_ZN59_INTERNAL_afd2453f_28_UnaryGeometricAcoshKernel_cu_8f5e6b634cuda3std3__45__cpo7crbeginE
	.align		8
        /*00b0*/ 	.dword	_ZN59_INTERNAL_afd2453f_28_UnaryGeometricAcoshKernel_cu_8f5e6b634cuda3std3__45__cpo5crendE
	.align		8
        /*00b8*/ 	.dword	_ZN59_INTERNAL_afd2453f_28_UnaryGeometricAcoshKernel_cu_8f5e6b634cuda3std3__461_GLOBAL__N__afd2453f_28_UnaryGeometricAcoshKernel_cu_8f5e6b636ignoreE
	.align		8
        /*00c0*/ 	.dword	_ZN59_INTERNAL_afd2453f_28_UnaryGeometricAcoshKernel_cu_8f5e6b634cuda3std3__419piecewise_constructE
	.align		8
        /*00c8*/ 	.dword	_ZN59_INTERNAL_afd2453f_28_UnaryGeometricAcoshKernel_cu_8f5e6b634cuda3std3__48in_placeE
	.align		8
        /*00d0*/ 	.dword	_ZN59_INTERNAL_afd2453f_28_UnaryGeometricAcoshKernel_cu_8f5e6b634cuda3std3__420unreachable_sentinelE
	.align		8
        /*00d8*/ 	.dword	_ZN59_INTERNAL_afd2453f_28_UnaryGeometricAcoshKernel_cu_8f5e6b634cuda3std6ranges3__45__cpo4swapE
	.align		8
        /*00e0*/ 	.dword	_ZN59_INTERNAL_afd2453f_28_UnaryGeometricAcoshKernel_cu_8f5e6b634cuda3std6ranges3__45__cpo9iter_moveE
	.align		8
        /*00e8*/ 	.dword	_ZN59_INTERNAL_afd2453f_28_UnaryGeometricAcoshKernel_cu_8f5e6b634cuda3std6ranges3__45__cpo5beginE
	.align		8
        /*00f0*/ 	.dword	_ZN59_INTERNAL_afd2453f_28_UnaryGeometricAcoshKernel_cu_8f5e6b634cuda3std6ranges3__45__cpo3endE
	.align		8
        /*00f8*/ 	.dword	_ZN59_INTERNAL_afd2453f_28_UnaryGeometricAcoshKernel_cu_8f5e6b634cuda3std6ranges3__45__cpo6cbeginE
	.align		8
        /*0100*/ 	.dword	_ZN59_INTERNAL_afd2453f_28_UnaryGeometricAcoshKernel_cu_8f5e6b634cuda3std6ranges3__45__cpo4cendE
	.align		8
        /*0108*/ 	.dword	_ZN59_INTERNAL_afd2453f_28_UnaryGeometricAcoshKernel_cu_8f5e6b634cuda3std6ranges3__45__cpo7advanceE
	.align		8
        /*0110*/ 	.dword	_ZN59_INTERNAL_afd2453f_28_UnaryGeometricAcoshKernel_cu_8f5e6b634cuda3std6ranges3__45__cpo9iter_swapE
	.align		8
        /*0118*/ 	.dword	_ZN59_INTERNAL_afd2453f_28_UnaryGeometricAcoshKernel_cu_8f5e6b634cuda3std6ranges3__45__cpo4nextE
	.align		8
        /*0120*/ 	.dword	_ZN59_INTERNAL_afd2453f_28_UnaryGeometricAcoshKernel_cu_8f5e6b634cuda3std6ranges3__45__cpo4prevE
	.align		8
        /*0128*/ 	.dword	_ZN59_INTERNAL_afd2453f_28_UnaryGeometricAcoshKernel_cu_8f5e6b634cuda3std6ranges3__45__cpo4dataE
	.align		8
        /*0130*/ 	.dword	_ZN59_INTERNAL_afd2453f_28_UnaryGeometricAcoshKernel_cu_8f5e6b634cuda3std6ranges3__45__cpo5cdataE
	.align		8
        /*0138*/ 	.dword	_ZN59_INTERNAL_afd2453f_28_UnaryGeometricAcoshKernel_cu_8f5e6b634cuda3std6ranges3__45__cpo4sizeE
	.align		8
        /*0140*/ 	.dword	_ZN59_INTERNAL_afd2453f_28_UnaryGeometricAcoshKernel_cu_8f5e6b634cuda3std6ranges3__45__cpo5ssizeE
	.align		8
        /*0148*/ 	.dword	_ZN59_INTERNAL_afd2453f_28_UnaryGeometricAcoshKernel_cu_8f5e6b634cuda3std6ranges3__45__cpo8distanceE
	.align		8
        /*0150*/ 	.dword	_ZN59_INTERNAL_afd2453f_28_UnaryGeometricAcoshKernel_cu_8f5e6b636thrust23THRUST_300001_SM_900_NS6system6detail10sequential3seqE
	.align		8
        /*0158*/ 	.dword	$str$6
	.align		8
        /*0160*/ 	.dword	$str$7


//--------------------- .text._ZN2at6native18elementwise_kernelILi128ELi4EZNS0_15gpu_kernel_implIZZZNS0_17acosh_kernel_cudaERNS_18TensorIteratorBaseEENKUlvE0_clEvENKUlvE2_clEvEUlN3c108BFloat16EE_EEvS4_RKT_EUliE_EEviT1_ --------------------------
	.section	.text._ZN2at6native18elementwise_kernelILi128ELi4EZNS0_15gpu_kernel_implIZZZNS0_17acosh_kernel_cudaERNS_18TensorIteratorBaseEENKUlvE0_clEvENKUlvE2_clEvEUlN3c108BFloat16EE_EEvS4_RKT_EUliE_EEviT1_,"ax",@progbits
	.align	128
        .global         _ZN2at6native18elementwise_kernelILi128ELi4EZNS0_15gpu_kernel_implIZZZNS0_17acosh_kernel_cudaERNS_18TensorIteratorBaseEENKUlvE0_clEvENKUlvE2_clEvEUlN3c108BFloat16EE_EEvS4_RKT_EUliE_EEviT1_
        .type           _ZN2at6native18elementwise_kernelILi128ELi4EZNS0_15gpu_kernel_implIZZZNS0_17acosh_kernel_cudaERNS_18TensorIteratorBaseEENKUlvE0_clEvENKUlvE2_clEvEUlN3c108BFloat16EE_EEvS4_RKT_EUliE_EEviT1_,@function
        .size           _ZN2at6native18elementwise_kernelILi128ELi4EZNS0_15gpu_kernel_implIZZZNS0_17acosh_kernel_cudaERNS_18TensorIteratorBaseEENKUlvE0_clEvENKUlvE2_clEvEUlN3c108BFloat16EE_EEvS4_RKT_EUliE_EEviT1_,(.L_x_21040 - _ZN2at6native18elementwise_kernelILi128ELi4EZNS0_15gpu_kernel_implIZZZNS0_17acosh_kernel_cudaERNS_18TensorIteratorBaseEENKUlvE0_clEvENKUlvE2_clEvEUlN3c108BFloat16EE_EEvS4_RKT_EUliE_EEviT1_)
        .other          _ZN2at6native18elementwise_kernelILi128ELi4EZNS0_15gpu_kernel_implIZZZNS0_17acosh_kernel_cudaERNS_18TensorIteratorBaseEENKUlvE0_clEvENKUlvE2_clEvEUlN3c108BFloat16EE_EEvS4_RKT_EUliE_EEviT1_,@"STO_CUDA_ENTRY STV_DEFAULT"
_ZN2at6native18elementwise_kernelILi128ELi4EZNS0_15gpu_kernel_implIZZZNS0_17acosh_kernel_cudaERNS_18TensorIteratorBaseEENKUlvE0_clEvENKUlvE2_clEvEUlN3c108BFloat16EE_EEvS4_RKT_EUliE_EEviT1_:
.text._ZN2at6native18elementwise_kernelILi128ELi4EZNS0_15gpu_kernel_implIZZZNS0_17acosh_kernel_cudaERNS_18TensorIteratorBaseEENKUlvE0_clEvENKUlvE2_clEvEUlN3c108BFloat16EE_EEvS4_RKT_EUliE_EEviT1_:
[----:B------:R-:W0:Y:S01]  /*0000*/  LDC R1, c[0x0][0x28] ;  /* 0x00000a00ff017b82 */ /* 0x000e220000000800 */
[----:B------:R-:W1:Y:S01]  /*0010*/  S2R R23, SR_CTAID.X ;  /* 0x0000000000177919 */ /* 0x000e620000002500 */
[----:B------:R-:W-:Y:S01]  /*0020*/  ULDC UR4, c[0x0][0x210] ;  /* 0x0000840000047ab9 */ /* 0x000fe20000000800 */
[----:B------:R-:W-:Y:S01]  /*0030*/  ULDC.64 UR36, c[0x0][0x208] ;  /* 0x0000820000247ab9 */ /* 0x000fe20000000a00 */
[----:B------:R-:W-:Y:S01]  /*0040*/  BSSY B6, `(.L_x_0) ;  /* 0x000035b000067945 */ /* 0x000fe20003800000 */
[----:B------:R-:W1:Y:S02]  /*0050*/  S2R R18, SR_TID.X ;  /* 0x0000000000127919 */ /* 0x000e640000002100 */
[----:B-1----:R-:W-:-:S05]  /*0060*/  IMAD R19, R23, 0x200, R18 ;  /* 0x0000020017137824 */ /* 0x002fca00078e0212 */
[----:B------:R-:W-:-:S13]  /*0070*/  ISETP.GE.AND P0, PT, R19, UR4, PT ;  /* 0x0000000413007c0c */ /* 0x000fda000bf06270 */
[----:B0-----:R-:W-:Y:S05]  /*0080*/  @P0 BRA `(.L_x_1) ;  /* 0x0000003400580947 */ /* 0x001fea0003800000 */
[----:B------:R-:W0:Y:S01]  /*0090*/  LDC R6, c[0x0][0x218] ;  /* 0x00008600ff067b82 */ /* 0x000e220000000800 */
[----:B------:R-:W-:Y:S02]  /*00a0*/  IMAD.MOV.U32 R0, RZ, RZ, RZ ;  /* 0x000000ffff007224 */ /* 0x000fe400078e00ff */
[----:B------:R-:W-:Y:S01]  /*00b0*/  IMAD.MOV.U32 R16, RZ, RZ, RZ ;  /* 0x000000ffff107224 */ /* 0x000fe200078e00ff */
[----:B0-----:R-:W-:-:S13]  /*00c0*/  ISETP.NE.AND P0, PT, R6, RZ, PT ;  /* 0x000000ff0600720c */ /* 0x001fda0003f05270 */
[----:B------:R-:W-:Y:S05]  /*00d0*/  @!P0 BRA `(.L_x_2) ;  /* 0x0000001000b48947 */ /* 0x000fea0003800000 */
[----:B------:R-:W-:Y:S01]  /*00e0*/  IMAD.MOV.U32 R2, RZ, RZ, RZ ;  /* 0x000000ffff027224 */ /* 0x000fe200078e00ff */
[----:B------:R-:W-:Y:S01]  /*00f0*/  ULDC.64 UR4, c[0x0][0x220] ;  /* 0x0000880000047ab9 */ /* 0x000fe20000000a00 */
[----:B------:R-:W-:Y:S01]  /*0100*/  IMAD.MOV.U32 R3, RZ, RZ, R19 ;  /* 0x000000ffff037224 */ /* 0x000fe200078e0013 */
[----:B------:R-:W-:Y:S01]  /*0110*/  ISETP.NE.AND P0, PT, R6, 0x1, PT ;  /* 0x000000010600780c */ /* 0x000fe20003f05270 */
[----:B------:R-:W-:Y:S01]  /*0120*/  IMAD.HI.U32 R4, R19, UR4, R2 ;  /* 0x0000000413047c27 */ /* 0x000fe2000f8e0002 */
[----:B------:R-:W-:-:S04]  /*0130*/  ULDC UR4, c[0x0][0x21c] ;  /* 0x0000870000047ab9 */ /* 0x000fc80000000800 */
[----:B------:R-:W-:-:S05]  /*0140*/  SHF.R.U32.HI R5, RZ, UR5, R4 ;  /* 0x00000005ff057c19 */ /* 0x000fca0008011604 */
[----:B------:R-:W-:-:S04]  /*0150*/  IMAD.MOV R0, RZ, RZ, -R5 ;  /* 0x000000ffff007224 */ /* 0x000fc800078e0a05 */
[----:B------:R-:W-:Y:S01]  /*0160*/  IMAD R19, R0, UR4, R19 ;  /* 0x0000000400137c24 */ /* 0x000fe2000f8e0213 */
[----:B------:R-:W-:-:S03]  /*0170*/  ULDC.64 UR4, c[0x0][0x348] ;  /* 0x0000d20000047ab9 */ /* 0x000fc60000000a00 */
[C---:B------:R-:W-:Y:S02]  /*0180*/  IMAD R16, R19.reuse, UR4, RZ ;  /* 0x0000000413107c24 */ /* 0x040fe4000f8e02ff */
[----:B------:R-:W-:Y:S01]  /*0190*/  IMAD R0, R19, UR5, RZ ;  /* 0x0000000513007c24 */ /* 0x000fe2000f8e02ff */
[----:B------:R-:W-:Y:S06]  /*01a0*/  @!P0 BRA `(.L_x_2) ;  /* 0x0000001000808947 */ /* 0x000fec0003800000 */
[----:B------:R-:W-:Y:S01]  /*01b0*/  IMAD.MOV.U32 R4, RZ, RZ, RZ ;  /* 0x000000ffff047224 */ /* 0x000fe200078e00ff */
[----:B------:R-:W-:Y:S01]  /*01c0*/  ULDC.64 UR8, c[0x0][0x228] ;  /* 0x00008a0000087ab9 */ /* 0x000fe20000000a00 */
[----:B------:R-:W-:Y:S01]  /*01d0*/  ULDC UR6, c[0x0][0x230] ;  /* 0x00008c0000067ab9 */ /* 0x000fe20000000800 */
[----:B------:R-:W-:Y:S01]  /*01e0*/  ISETP.NE.AND P0, PT, R6, 0x2, PT ;  /* 0x000000020600780c */ /* 0x000fe20003f05270 */
[----:B------:R-:W-:-:S05]  /*01f0*/  IMAD.HI.U32 R2, R5, UR9, R4 ;  /* 0x0000000905027c27 */ /* 0x000fca000f8e0004 */
[----:B------:R-:W-:Y:S01]  /*0200*/  SHF.R.U32.HI R3, RZ, UR6, R2 ;  /* 0x00000006ff037c19 */ /* 0x000fe20008011602 */
[----:B------:R-:W-:-:S04]  /*0210*/  ULDC.64 UR6, c[0x0][0x350] ;  /* 0x0000d40000067ab9 */ /* 0x000fc80000000a00 */
[----:B------:R-:W-:-:S04]  /*0220*/  IMAD.MOV R4, RZ, RZ, -R3 ;  /* 0x000000ffff047224 */ /* 0x000fc800078e0a03 */
[----:B------:R-:W-:-:S04]  /*0230*/  IMAD R4, R4, UR8, R5 ;  /* 0x0000000804047c24 */ /* 0x000fc8000f8e0205 */
[C---:B------:R-:W-:Y:S02]  /*0240*/  IMAD R16, R4.reuse, UR6, RZ ;  /* 0x0000000604107c24 */ /* 0x040fe4000f8e02ff */
[----:B------:R-:W-:Y:S02]  /*0250*/  IMAD R0, R4, UR7, RZ ;  /* 0x0000000704007c24 */ /* 0x000fe4000f8e02ff */
[C---:B------:R-:W-:Y:S02]  /*0260*/  IMAD R16, R19.reuse, UR4, R16 ;  /* 0x0000000413107c24 */ /* 0x040fe4000f8e0210 */
[----:B------:R-:W-:Y:S01]  /*0270*/  IMAD R0, R19, UR5, R0 ;  /* 0x0000000513007c24 */ /* 0x000fe2000f8e0200 */
[----:B------:R-:W-:Y:S06]  /*0280*/  @!P0 BRA `(.L_x_2) ;  /* 0x0000001000488947 */ /* 0x000fec0003800000 */
[----:B------:R-:W-:Y:S01]  /*0290*/  IMAD.MOV.U32 R2, RZ, RZ, RZ ;  /* 0x000000ffff027224 */ /* 0x000fe200078e00ff */
[----:B------:R-:W-:Y:S01]  /*02a0*/  ULDC.64 UR4, c[0x0][0x238] ;  /* 0x00008e0000047ab9 */ /* 0x000fe20000000a00 */
[----:B------:R-:W-:Y:S02]  /*02b0*/  ISETP.NE.AND P0, PT, R6, 0x3, PT ;  /* 0x000000030600780c */ /* 0x000fe40003f05270 */
[----:B------:R-:W-:Y:S01]  /*02c0*/  IMAD.HI.U32 R4, R3, UR4, R2 ;  /* 0x0000000403047c27 */ /* 0x000fe2000f8e0002 */
[----:B------:R-:W-:-:S04]  /*02d0*/  ULDC UR4, c[0x0][0x234] ;  /* 0x00008d0000047ab9 */ /* 0x000fc80000000800 */
[----:B------:R-:W-:-:S05]  /*02e0*/  SHF.R.U32.HI R5, RZ, UR5, R4 ;  /* 0x00000005ff057c19 */ /* 0x000fca0008011604 */
[----:B------:R-:W-:-:S04]  /*02f0*/  IMAD.MOV R2, RZ, RZ, -R5 ;  /* 0x000000ffff027224 */ /* 0x000fc800078e0a05 */
[----:B------:R-:W-:Y:S01]  /*0300*/  IMAD R3, R2, UR4, R3 ;  /* 0x0000000402037c24 */ /* 0x000fe2000f8e0203 */
[----:B------:R-:W-:-:S03]  /*0310*/  ULDC.64 UR4, c[0x0][0x358] ;  /* 0x0000d60000047ab9 */ /* 0x000fc60000000a00 */
[C---:B------:R-:W-:Y:S02]  /*0320*/  IMAD R16, R3.reuse, UR4, R16 ;  /* 0x0000000403107c24 */ /* 0x040fe4000f8e0210 */
[----:B------:R-:W-:Y:S01]  /*0330*/  IMAD R0, R3, UR5, R0 ;  /* 0x0000000503007c24 */ /* 0x000fe2000f8e0200 */
        /* <DEDUP_REMOVED lines=114> */
[----:B------:R-:W-:-:S04]  /*0a60*/  SHF.R.U32.HI R5, RZ, UR5, R4 ;  /* 0x00000005ff057c19 */ /* 0x000fc80008011604 */
[----:B------:R-:W-:-:S05]  /*0a70*/  IADD3 R2, -R5, RZ, RZ ;  /* 0x000000ff05027210 */ /* 0x000fca0007ffe1ff */
        /* <DEDUP_REMOVED lines=138> */
[----:B------:R-:W-:-:S03]  /*1320*/  ULDC.64 UR4, c[0x0][0x340] ;  /* 0x0000d00000047ab9 */ /* 0x000fc60000000a00 */
[----:B------:R-:W-:Y:S01]  /*1330*/  IMAD.HI.U32 R2, R3, UR4, R2 ;  /* 0x0000000403027c27 */ /* 0x000fe2000f8e0002 */
[----:B------:R-:W-:-:S04]  /*1340*/  ULDC UR4, c[0x0][0x33c] ;  /* 0x0000cf0000047ab9 */ /* 0x000fc80000000800 */
[----:B------:R-:W-:-:S05]  /*1350*/  SHF.R.U32.HI R2, RZ, UR5, R2 ;  /* 0x00000005ff027c19 */ /* 0x000fca0008011602 */
[----:B------:R-:W-:-:S04]  /*1360*/  IMAD.MOV R2, RZ, RZ, -R2 ;  /* 0x000000ffff027224 */ /* 0x000fc800078e0a02 */
[----:B------:R-:W-:Y:S01]  /*1370*/  IMAD R3, R2, UR4, R3 ;  /* 0x0000000402037c24 */ /* 0x000fe2000f8e0203 */
[----:B------:R-:W-:-:S03]  /*1380*/  ULDC.64 UR4, c[0x0][0x408] ;  /* 0x0001020000047ab9 */ /* 0x000fc60000000a00 */
[C---:B------:R-:W-:Y:S02]  /*1390*/  IMAD R16, R3.reuse, UR4, R16 ;  /* 0x0000000403107c24 */ /* 0x040fe4000f8e0210 */
[----:B------:R-:W-:-:S07]  /*13a0*/  IMAD R0, R3, UR5, R0 ;  /* 0x0000000503007c24 */ /* 0x000fce000f8e0200 */
.L_x_2:
[----:B------:R-:W0:Y:S01]  /*13b0*/  LDC.U8 R5, c[0x0][0x422] ;  /* 0x00010880ff057b82 */ /* 0x000e220000000000 */
[----:B------:R-:W-:Y:S01]  /*13c0*/  ULDC.64 UR4, c[0x0][0x410] ;  /* 0x0001040000047ab9 */ /* 0x000fe20000000a00 */
[----:B------:R-:W-:Y:S01]  /*13d0*/  ULDC.64 UR6, c[0x0][0x418] ;  /* 0x0001060000067ab9 */ /* 0x000fe20000000a00 */
[----:B------:R-:W-:Y:S02]  /*13e0*/  IADD3 R16, P1, R16, UR4, RZ ;  /* 0x0000000410107c10 */ /* 0x000fe4000ff3e0ff */
[----:B------:R-:W-:-:S03]  /*13f0*/  IADD3 R2, P2, R0, UR6, RZ ;  /* 0x0000000600027c10 */ /* 0x000fc6000ff5e0ff */
[----:B------:R-:W-:Y:S02]  /*1400*/  IMAD.X R17, RZ, RZ, UR5, P1 ;  /* 0x00000005ff117e24 */ /* 0x000fe400088e06ff */
[----:B------:R-:W-:Y:S01]  /*1410*/  IMAD.X R3, RZ, RZ, UR7, P2 ;  /* 0x00000007ff037e24 */ /* 0x000fe200090e06ff */
[----:B0-----:R-:W-:-:S04]  /*1420*/  PRMT R4, R5, 0x9910, RZ ;  /* 0x0000991005047816 */ /* 0x001fc800000000ff */
[----:B------:R-:W-:-:S13]  /*1430*/  ISETP.GT.AND P0, PT, R4, 0x9, PT ;  /* 0x000000090400780c */ /* 0x000fda0003f04270 */
[----:B------:R-:W-:Y:S05]  /*1440*/  @P0 BRA `(.L_x_3) ;  /* 0x0000000400100947 */ /* 0x000fea0003800000 */
[----:B------:R-:W-:-:S13]  /*1450*/  ISETP.GT.AND P0, PT, R4, 0x4, PT ;  /* 0x000000040400780c */ /* 0x000fda0003f04270 */
[----:B------:R-:W-:Y:S05]  /*1460*/  @P0 BRA `(.L_x_4) ;  /* 0x0000000000800947 */ /* 0x000fea0003800000 */
[----:B------:R-:W-:-:S13]  /*1470*/  ISETP.GT.AND P0, PT, R4, 0x1, PT ;  /* 0x000000010400780c */ /* 0x000fda0003f04270 */
[----:B------:R-:W-:Y:S05]  /*1480*/  @P0 BRA `(.L_x_5) ;  /* 0x0000000000300947 */ /* 0x000fea0003800000 */
[----:B------:R-:W-:-:S13]  /*1490*/  ISETP.NE.AND P0, PT, R5, RZ, PT ;  /* 0x000000ff0500720c */ /* 0x000fda0003f05270 */
[----:B------:R-:W-:Y:S05]  /*14a0*/  @!P0 BRA `(.L_x_6) ;  /* 0x0000000000188947 */ /* 0x000fea0003800000 */
[----:B------:R-:W-:-:S13]  /*14b0*/  ISETP.NE.AND P0, PT, R4, 0x1, PT ;  /* 0x000000010400780c */ /* 0x000fda0003f05270 */
[----:B------:R-:W-:Y:S05]  /*14c0*/  @P0 BRA `(.L_x_7) ;  /* 0x0000000c004c0947 */ /* 0x000fea0003800000 */
[----:B------:R-:W2:Y:S02]  /*14d0*/  LDG.E.S8 R2, desc[UR36][R2.64] ;  /* 0x0000002402027981 */ /* 0x000ea4000c1e1300 */
[----:B--2---:R-:W0:Y:S02]  /*14e0*/  I2F.S16 R0, R2 ;  /* 0x0000000200007306 */ /* 0x004e240000101400 */
[----:B0-----:R-:W-:Y:S01]  /*14f0*/  F2FP.BF16.F32.PACK_AB R0, RZ, R0 ;  /* 0x00000000ff00723e */ /* 0x001fe200000010ff */
[----:B------:R-:W-:Y:S06]  /*1500*/  BRA `(.L_x_8) ;  /* 0x0000000c00a07947 */ /* 0x000fec0003800000 */
.L_x_6:
[----:B------:R-:W2:Y:S02]  /*1510*/  LDG.E.U8 R2, desc[UR36][R2.64] ;  /* 0x0000002402027981 */ /* 0x000ea4000c1e1100 */
[----:B--2---:R-:W-:-:S04]  /*1520*/  I2FP.F32.U32 R0, R2 ;  /* 0x0000000200007245 */ /* 0x004fc80000201000 */
[----:B------:R-:W-:Y:S01]  /*1530*/  F2FP.BF16.F32.PACK_AB R0, RZ, R0 ;  /* 0x00000000ff00723e */ /* 0x000fe200000010ff */
[----:B------:R-:W-:Y:S06]  /*1540*/  BRA `(.L_x_8) ;  /* 0x0000000c00907947 */ /* 0x000fec0003800000 */
.L_x_5:
[----:B------:R-:W-:-:S13]  /*1550*/  ISETP.NE.AND P0, PT, R4, 0x2, PT ;  /* 0x000000020400780c */ /* 0x000fda0003f05270 */
[----:B------:R-:W-:Y:S05]  /*1560*/  @!P0 BRA `(.L_x_9) ;  /* 0x0000000000308947 */ /* 0x000fea0003800000 */
[----:B------:R-:W-:-:S13]  /*1570*/  ISETP.NE.AND P0, PT, R4, 0x3, PT ;  /* 0x000000030400780c */ /* 0x000fda0003f05270 */
[----:B------:R-:W-:Y:S05]  /*1580*/  @!P0 BRA `(.L_x_10) ;  /* 0x0000000000188947 */ /* 0x000fea0003800000 */
[----:B------:R-:W-:-:S13]  /*1590*/  ISETP.NE.AND P0, PT, R4, 0x4, PT ;  /* 0x000000040400780c */ /* 0x000fda0003f05270 */
[----:B------:R-:W-:Y:S05]  /*15a0*/  @P0 BRA `(.L_x_7) ;  /* 0x0000000c00140947 */ /* 0x000fea0003800000 */
[----:B------:R-:W2:Y:S02]  /*15b0*/  LDG.E.64 R2, desc[UR36][R2.64] ;  /* 0x0000002402027981 */ /* 0x000ea4000c1e1b00 */
[----:B--2---:R-:W0:Y:S02]  /*15c0*/  I2F.S64 R0, R2 ;  /* 0x0000000200007312 */ /* 0x004e240000301400 */
[----:B0-----:R-:W-:Y:S01]  /*15d0*/  F2FP.BF16.F32.PACK_AB R0, RZ, R0 ;  /* 0x00000000ff00723e */ /* 0x001fe200000010ff */
[----:B------:R-:W-:Y:S06]  /*15e0*/  BRA `(.L_x_8) ;  /* 0x0000000c00687947 */ /* 0x000fec0003800000 */
.L_x_10:
[----:B------:R-:W2:Y:S02]  /*15f0*/  LDG.E R2, desc[UR36][R2.64] ;  /* 0x0000002402027981 */ /* 0x000ea4000c1e1900 */
[----:B--2---:R-:W-:-:S04]  /*1600*/  I2FP.F32.S32 R0, R2 ;  /* 0x0000000200007245 */ /* 0x004fc80000201400 */
[----:B------:R-:W-:Y:S01]  /*1610*/  F2FP.BF16.F32.PACK_AB R0, RZ, R0 ;  /* 0x00000000ff00723e */ /* 0x000fe200000010ff */
[----:B------:R-:W-:Y:S06]  /*1620*/  BRA `(.L_x_8) ;  /* 0x0000000c00587947 */ /* 0x000fec0003800000 */
.L_x_9:
[----:B------:R-:W2:Y:S02]  /*1630*/  LDG.E.U16 R2, desc[UR36][R2.64] ;  /* 0x0000002402027981 */ /* 0x000ea4000c1e1500 */
[----:B--2---:R-:W0:Y:S02]  /*1640*/  I2F.S16 R0, R2 ;  /* 0x0000000200007306 */ /* 0x004e240000101400 */
[----:B0-----:R-:W-:Y:S01]  /*1650*/  F2FP.BF16.F32.PACK_AB R0, RZ, R0 ;  /* 0x00000000ff00723e */ /* 0x001fe200000010ff */
[----:B------:R-:W-:Y:S06]  /*1660*/  BRA `(.L_x_8) ;  /* 0x0000000c00487947 */ /* 0x000fec0003800000 */
.L_x_4:
[----:B------:R-:W-:-:S13]  /*1670*/  ISETP.GT.AND P0, PT, R4, 0x6, PT ;  /* 0x000000060400780c */ /* 0x000fda0003f04270 */
[----:B------:R-:W-:Y:S05]  /*1680*/  @P0 BRA `(.L_x_11) ;  /* 0x00000000002c0947 */ /* 0x000fea0003800000 */
[----:B------:R-:W-:-:S13]  /*1690*/  ISETP.NE.AND P0, PT, R4, 0x5, PT ;  /* 0x000000050400780c */ /* 0x000fda0003f05270 */
[----:B------:R-:W-:Y:S05]  /*16a0*/  @!P0 BRA `(.L_x_12) ;  /* 0x0000000000148947 */ /* 0x000fea0003800000 */
[----:B------:R-:W-:-:S13]  /*16b0*/  ISETP.NE.AND P0, PT, R4, 0x6, PT ;  /* 0x000000060400780c */ /* 0x000fda0003f05270 */
[----:B------:R-:W-:Y:S05]  /*16c0*/  @P0 BRA `(.L_x_7) ;  /* 0x0000000800cc0947 */ /* 0x000fea0003800000 */
[----:B------:R-:W2:Y:S02]  /*16d0*/  LDG.E R2, desc[UR36][R2.64] ;  /* 0x0000002402027981 */ /* 0x000ea4000c1e1900 */
[----:B--2---:R-:W-:Y:S01]  /*16e0*/  F2FP.BF16.F32.PACK_AB R0, RZ, R2 ;  /* 0x00000002ff00723e */ /* 0x004fe200000010ff */
[----:B------:R-:W-:Y:S06]  /*16f0*/  BRA `(.L_x_8) ;  /* 0x0000000c00247947 */ /* 0x000fec0003800000 */
.L_x_12:
[----:B------:R-:W2:Y:S02]  /*1700*/  LDG.E.U16 R0, desc[UR36][R2.64] ;  /* 0x0000002402007981 */ /* 0x000ea4000c1e1500 */
[----:B--2---:R-:W-:-:S05]  /*1710*/  HADD2.F32 R0, -RZ, R0.H0_H0 ;  /* 0x20000000ff007230 */ /* 0x004fca0000004100 */
[----:B------:R-:W-:Y:S01]  /*1720*/  F2FP.BF16.F32.PACK_AB R0, RZ, R0 ;  /* 0x00000000ff00723e */ /* 0x000fe200000010ff */
[----:B------:R-:W-:Y:S06]  /*1730*/  BRA `(.L_x_8) ;  /* 0x0000000c00147947 */ /* 0x000fec0003800000 */
.L_x_11:
[----:B------:R-:W-:-:S13]  /*1740*/  ISETP.NE.AND P0, PT, R4, 0x7, PT ;  /* 0x000000070400780c */ /* 0x000fda0003f05270 */
[----:B------:R-:W-:Y:S05]  /*1750*/  @!P0 BRA `(.L_x_13) ;  /* 0x00000000002c8947 */ /* 0x000fea0003800000 */
[----:B------:R-:W-:-:S13]  /*1760*/  ISETP.NE.AND P0, PT, R4, 0x8, PT ;  /* 0x000000080400780c */ /* 0x000fda0003f05270 */
[----:B------:R-:W-:Y:S05]  /*1770*/  @!P0 BRA `(.L_x_14) ;  /* 0x0000000000148947 */ /* 0x000fea0003800000 */
[----:B------:R-:W-:-:S13]  /*1780*/  ISETP.NE.AND P0, PT, R4, 0x9, PT ;  /* 0x000000090400780c */ /* 0x000fda0003f05270 */
[----:B------:R-:W-:Y:S05]  /*1790*/  @P0 BRA `(.L_x_7) ;  /* 0x0000000800980947 */ /* 0x000fea0003800000 */
[----:B------:R-:W2:Y:S02]  /*17a0*/  LDG.E R2, desc[UR36][R2.64] ;  /* 0x0000002402027981 */ /* 0x000ea4000c1e1900 */
[----:B--2---:R-:W-:Y:S01]  /*17b0*/  F2FP.BF16.F32.PACK_AB R0, RZ, R2 ;  /* 0x00000002ff00723e */ /* 0x004fe200000010ff */
[----:B------:R-:W-:Y:S06]  /*17c0*/  BRA `(.L_x_8) ;  /* 0x0000000800f07947 */ /* 0x000fec0003800000 */
.L_x_14:
[----:B------:R-:W2:Y:S02]  /*17d0*/  LDG.E.U16 R2, desc[UR36][R2.64] ;  /* 0x0000002402027981 */ /* 0x000ea4000c1e1500 */
[----:B--2---:R-:W-:-:S05]  /*17e0*/  HADD2.F32 R0, -RZ, R2.H0_H0 ;  /* 0x20000002ff007230 */ /* 0x004fca0000004100 */
[----:B------:R-:W-:Y:S01]  /*17f0*/  F2FP.BF16.F32.PACK_AB R0, RZ, R0 ;  /* 0x00000000ff00723e */ /* 0x000fe200000010ff */
[----:B------:R-:W-:Y:S06]  /*1800*/  BRA `(.L_x_8) ;  /* 0x0000000800e07947 */ /* 0x000fec0003800000 */
.L_x_13:
[----:B------:R-:W2:Y:S01]  /*1810*/  LDG.E.64 R2, desc[UR36][R2.64] ;  /* 0x0000002402027981 */ /* 0x000ea2000c1e1b00 */
[----:B------:R-:W-:Y:S01]  /*1820*/  UMOV UR4, 0xf0000000 ;  /* 0xf000000000047882 */ /* 0x000fe20000000000 */
[----:B------:R-:W-:Y:S01]  /*1830*/  UMOV UR5, 0x380fffff ;  /* 0x380fffff00057882 */ /* 0x000fe20000000000 */
[----:B--2---:R-:W0:Y:S01]  /*1840*/  F2F.F32.F64 R0, R2 ;  /* 0x0000000200007310 */ /* 0x004e220000301000 */
[----:B------:R-:W-:-:S14]  /*1850*/  DSETP.GEU.AND P0, PT, |R2|, UR4, PT ;  /* 0x0000000402007e2a */ /* 0x000fdc000bf0e200 */
[----:B0-----:R-:W-:-:S05]  /*1860*/  @!P0 FMUL R0, R0, 1.175494350822287508e-38 ;  /* 0x0080000000008820 */ /* 0x001fca0000400000 */
[----:B------:R-:W-:Y:S01]  /*1870*/  F2FP.BF16.F32.PACK_AB R0, RZ, R0 ;  /* 0x00000000ff00723e */ /* 0x000fe200000010ff */
[----:B------:R-:W-:Y:S06]  /*1880*/  BRA `(.L_x_8) ;  /* 0x0000000800c07947 */ /* 0x000fec0003800000 */
.L_x_3:
[----:B------:R-:W-:-:S13]  /*1890*/  ISETP.GT.AND P0, PT, R4, 0x18, PT ;  /* 0x000000180400780c */ /* 0x000fda0003f04270 */
[----:B------:R-:W-:Y:S05]  /*18a0*/  @P0 BRA `(.L_x_15) ;  /* 0x0000000400000947 */ /* 0x000fea0003800000 */
[----:B------:R-:W-:-:S13]  /*18b0*/  ISETP.GT.AND P0, PT, R4, 0xe, PT ;  /* 0x0000000e0400780c */ /* 0x000fda0003f04270 */
[----:B------:R-:W-:Y:S05]  /*18c0*/  @P0 BRA `(.L_x_16) ;  /* 0x0000000000440947 */ /* 0x000fea0003800000 */
[----:B------:R-:W-:-:S13]  /*18d0*/  ISETP.NE.AND P0, PT, R4, 0xa, PT ;  /* 0x0000000a0400780c */ /* 0x000fda0003f05270 */
[----:B------:R-:W-:Y:S05]  /*18e0*/  @!P0 BRA `(.L_x_17) ;  /* 0x00000000001c8947 */ /* 0x000fea0003800000 */
[----:B------:R-:W-:-:S13]  /*18f0*/  ISETP.NE.AND P0, PT, R4, 0xb, PT ;  /* 0x0000000b0400780c */ /* 0x000fda0003f05270 */
[----:B------:R-:W-:Y:S05]  /*1900*/  @P0 BRA `(.L_x_7) ;  /* 0x00000008003c0947 */ /* 0x000fea0003800000 */
[----:B------:R-:W2:Y:S02]  /*1910*/  LDG.E.U8 R2, desc[UR36][R2.64] ;  /* 0x0000002402027981 */ /* 0x000ea4000c1e1100 */
[----:B--2---:R-:W-:-:S04]  /*1920*/  ISETP.NE.AND P0, PT, R2, RZ, PT ;  /* 0x000000ff0200720c */ /* 0x004fc80003f05270 */
[----:B------:R-:W-:-:S04]  /*1930*/  FSEL R0, RZ, 1, !P0 ;  /* 0x3f800000ff007808 */ /* 0x000fc80004000000 */
[----:B------:R-:W-:Y:S01]  /*1940*/  F2FP.BF16.F32.PACK_AB R0, RZ, R0 ;  /* 0x00000000ff00723e */ /* 0x000fe200000010ff */
[----:B------:R-:W-:Y:S06]  /*1950*/  BRA `(.L_x_8) ;  /* 0x00000008008c7947 */ /* 0x000fec0003800000 */
.L_x_17:
        /* <DEDUP_REMOVED lines=8> */
.L_x_16:
[----:B------:R-:W-:-:S13]  /*19e0*/  ISETP.NE.AND P0, PT, R4, 0xf, PT ;  /* 0x0000000f0400780c */ /* 0x000fda0003f05270 */
[----:B------:R-:W-:Y:S05]  /*19f0*/  @!P0 BRA `(.L_x_18) ;  /* 0x0000000000a48947 */ /* 0x000fea0003800000 */
[----:B------:R-:W-:-:S13]  /*1a00*/  ISETP.NE.AND P0, PT, R4, 0x17, PT ;  /* 0x000000170400780c */ /* 0x000fda0003f05270 */
[----:B------:R-:W-:Y:S05]  /*1a10*/  @!P0 BRA `(.L_x_19) ;  /* 0x0000000000608947 */ /* 0x000fea0003800000 */
[----:B------:R-:W-:-:S13]  /*1a20*/  ISETP.NE.AND P0, PT, R4, 0x18, PT ;  /* 0x000000180400780c */ /* 0x000fda0003f05270 */
[----:B------:R-:W-:Y:S05]  /*1a30*/  @P0 BRA `(.L_x_7) ;  /* 0x0000000400f00947 */ /* 0x000fea0003800000 */
[----:B------:R-:W2:Y:S01]  /*1a40*/  LDG.E.U8 R0, desc[UR36][R2.64] ;  /* 0x0000002402007981 */ /* 0x000ea2000c1e1100 */
[----:B------:R-:W-:Y:S02]  /*1a50*/  IMAD.MOV.U32 R8, RZ, RZ, -0x800000 ;  /* 0xff800000ff087424 */ /* 0x000fe400078e00ff */
[----:B--2---:R-:W-:-:S05]  /*1a60*/  IMAD.SHL.U32 R0, R0, 0x1000000, RZ ;  /* 0x0100000000007824 */ /* 0x004fca00078e00ff */
[----:B------:R-:W-:-:S04]  /*1a70*/  LOP3.LUT R4, R0, 0x7f000000, RZ, 0xc0, !PT ;  /* 0x7f00000000047812 */ /* 0x000fc800078ec0ff */
[----:B------:R-:W0:Y:S01]  /*1a80*/  FLO.U32 R5, R4 ;  /* 0x0000000400057300 */ /* 0x000e2200000e0000 */
[C---:B------:R-:W-:Y:S02]  /*1a90*/  VIADD R6, R4.reuse, 0x1000000 ;  /* 0x0100000004067836 */ /* 0x040fe40000000000 */
[----:B------:R-:W-:-:S03]  /*1aa0*/  VIADD R2, R4, 0xffffffff ;  /* 0xffffffff04027836 */ /* 0x000fc60000000000 */
[----:B------:R-:W-:Y:S02]  /*1ab0*/  SHF.R.S32.HI R6, RZ, 0x8, R6 ;  /* 0x00000008ff067819 */ /* 0x000fe40000011406 */
[----:B------:R-:W-:Y:S02]  /*1ac0*/  SHF.R.S32.HI R2, RZ, 0x1f, R2 ;  /* 0x0000001fff027819 */ /* 0x000fe40000011402 */
[----:B0-----:R-:W-:-:S04]  /*1ad0*/  IADD3 R5, -R5, 0x1f, RZ ;  /* 0x0000001f05057810 */ /* 0x001fc80007ffe1ff */
[C---:B------:R-:W-:Y:S02]  /*1ae0*/  ISETP.GT.U32.AND P0, PT, R5.reuse, 0x4, PT ;  /* 0x000000040500780c */ /* 0x040fe40003f04070 */
[----:B------:R-:W-:-:S04]  /*1af0*/  IADD3 R5, R5, -0x4, RZ ;  /* 0xfffffffc05057810 */ /* 0x000fc80007ffe0ff */
[----:B------:R-:W-:-:S05]  /*1b00*/  SEL R5, R5, RZ, P0 ;  /* 0x000000ff05057207 */ /* 0x000fca0000000000 */
[----:B------:R-:W-:Y:S01]  /*1b10*/  IMAD R8, R5, R8, 0x3c000000 ;  /* 0x3c00000005087424 */ /* 0x000fe200078e0208 */
[----:B------:R-:W-:-:S04]  /*1b20*/  SHF.L.U32 R5, R4, R5, RZ ;  /* 0x0000000504057219 */ /* 0x000fc800000006ff */
[----:B------:R-:W-:-:S04]  /*1b30*/  LEA.HI R5, R5, R8, RZ, 0x1c ;  /* 0x0000000805057211 */ /* 0x000fc800078fe0ff */
[----:B------:R-:W-:-:S04]  /*1b40*/  LOP3.LUT R5, R5, 0x7f800000, R6, 0xf8, !PT ;  /* 0x7f80000005057812 */ /* 0x000fc800078ef806 */
[----:B------:R-:W-:-:S04]  /*1b50*/  LOP3.LUT R5, R5, R2, RZ, 0x30, !PT ;  /* 0x0000000205057212 */ /* 0x000fc800078e30ff */
[----:B------:R-:W-:-:S04]  /*1b60*/  LOP3.LUT R5, R5, 0x80000000, R0, 0xf8, !PT ;  /* 0x8000000005057812 */ /* 0x000fc800078ef800 */
[----:B------:R-:W-:-:S04]  /*1b70*/  F2FP.BF16.F32.PACK_AB R5, RZ, R5 ;  /* 0x00000005ff05723e */ /* 0x000fc800000010ff */
[----:B------:R-:W-:Y:S01]  /*1b80*/  PRMT R0, R5, 0x7610, R0 ;  /* 0x0000761005007816 */ /* 0x000fe20000000000 */
[----:B------:R-:W-:Y:S06]  /*1b90*/  BRA `(.L_x_8) ;  /* 0x0000000400fc7947 */ /* 0x000fec0003800000 */
.L_x_19:
[----:B------:R-:W2:Y:S02]  /*1ba0*/  LDG.E.U8 R2, desc[UR36][R2.64] ;  /* 0x0000002402027981 */ /* 0x000ea4000c1e1100 */
[C---:B--2---:R-:W-:Y:S02]  /*1bb0*/  IMAD.SHL.U32 R0, R2.reuse, 0x2000000, RZ ;  /* 0x0200000002007824 */ /* 0x044fe400078e00ff */
[----:B------:R-:W-:-:S03]  /*1bc0*/  IMAD.SHL.U32 R5, R2, 0x1000000, RZ ;  /* 0x0100000002057824 */ /* 0x000fc600078e00ff */
[----:B------:R-:W-:-:S13]  /*1bd0*/  ISETP.GE.U32.AND P0, PT, R0, 0x8000000, PT ;  /* 0x080000000000780c */ /* 0x000fda0003f06070 */
[C---:B------:R-:W-:Y:S02]  /*1be0*/  @!P0 IMAD.SHL.U32 R0, R2.reuse, 0x100, RZ ;  /* 0x0000010002008824 */ /* 0x040fe400078e00ff */
[----:B------:R-:W-:-:S03]  /*1bf0*/  @P0 IMAD.SHL.U32 R4, R2, 0x200000, RZ ;  /* 0x0020000002040824 */ /* 0x000fc600078e00ff */
[----:B------:R-:W-:Y:S02]  /*1c00*/  @!P0 LOP3.LUT R0, R0, 0x7f00, RZ, 0xc0, !PT ;  /* 0x00007f0000008812 */ /* 0x000fe400078ec0ff */
[----:B------:R-:W-:Y:S02]  /*1c10*/  @P0 LOP3.LUT R4, R4, 0x70000000, RZ, 0xfc, !PT ;  /* 0x7000000004040812 */ /* 0x000fe400078efcff */
[----:B------:R-:W-:-:S03]  /*1c20*/  @!P0 LOP3.LUT R0, R0, 0x3f000000, RZ, 0xfc, !PT ;  /* 0x3f00000000008812 */ /* 0x000fc600078efcff */
[----:B------:R-:W-:Y:S02]  /*1c30*/  @P0 FMUL.FTZ R4, R4, 1.9259299443872358531e-34 ;  /* 0x0780000004040820 */ /* 0x000fe40000410000 */
[----:B------:R-:W-:-:S05]  /*1c40*/  @!P0 FADD.FTZ R4, R0, -0.5 ;  /* 0xbf00000000048421 */ /* 0x000fca0000010000 */
[----:B------:R-:W-:-:S04]  /*1c50*/  LOP3.LUT R4, R4, 0x80000000, R5, 0xf8, !PT ;  /* 0x8000000004047812 */ /* 0x000fc800078ef805 */
[----:B------:R-:W-:-:S04]  /*1c60*/  F2FP.BF16.F32.PACK_AB R4, RZ, R4 ;  /* 0x00000004ff04723e */ /* 0x000fc800000010ff */
[----:B------:R-:W-:Y:S01]  /*1c70*/  PRMT R0, R4, 0x7610, R0 ;  /* 0x0000761004007816 */ /* 0x000fe20000000000 */
[----:B------:R-:W-:Y:S06]  /*1c80*/  BRA `(.L_x_8) ;  /* 0x0000000400c07947 */ /* 0x000fec0003800000 */
.L_x_18:
[----:B------:R0:W5:Y:S01]  /*1c90*/  LDG.E.U16 R0, desc[UR36][R2.64] ;  /* 0x0000002402007981 */ /* 0x000162000c1e1500 */
[----:B------:R-:W-:Y:S05]  /*1ca0*/  BRA `(.L_x_8) ;  /* 0x0000000400b87947 */ /* 0x000fea0003800000 */
.L_x_15:
[----:B------:R-:W-:-:S13]  /*1cb0*/  ISETP.GT.AND P0, PT, R4, 0x1b, PT ;  /* 0x0000001b0400780c */ /* 0x000fda0003f04270 */
[----:B------:R-:W-:Y:S05]  /*1cc0*/  @P0 BRA `(.L_x_20) ;  /* 0x0000000400080947 */ /* 0x000fea0003800000 */
[----:B------:R-:W-:-:S13]  /*1cd0*/  ISETP.NE.AND P0, PT, R4, 0x19, PT ;  /* 0x000000190400780c */ /* 0x000fda0003f05270 */
[----:B------:R-:W-:Y:S05]  /*1ce0*/  @!P0 BRA `(.L_x_21) ;  /* 0x0000000000908947 */ /* 0x000fea0003800000 */
[----:B------:R-:W-:-:S13]  /*1cf0*/  ISETP.NE.AND P0, PT, R4, 0x1a, PT ;  /* 0x0000001a0400780c */ /* 0x000fda0003f05270 */
[----:B------:R-:W-:Y:S05]  /*1d00*/  @!P0 BRA `(.L_x_22) ;  /* 0x0000000000188947 */ /* 0x000fea0003800000 */
[----:B------:R-:W-:-:S13]  /*1d10*/  ISETP.NE.AND P0, PT, R4, 0x1b, PT ;  /* 0x0000001b0400780c */ /* 0x000fda0003f05270 */
[----:B------:R-:W-:Y:S05]  /*1d20*/  @P0 BRA `(.L_x_7) ;  /* 0x0000000400340947 */ /* 0x000fea0003800000 */
[----:B------:R-:W2:Y:S02]  /*1d30*/  LDG.E.U16 R0, desc[UR36][R2.64] ;  /* 0x0000002402007981 */ /* 0x000ea4000c1e1500 */
[----:B--2---:R-:W-:-:S04]  /*1d40*/  I2FP.F32.U32 R0, R0 ;  /* 0x0000000000007245 */ /* 0x004fc80000201000 */
[----:B------:R-:W-:Y:S01]  /*1d50*/  F2FP.BF16.F32.PACK_AB R0, RZ, R0 ;  /* 0x00000000ff00723e */ /* 0x000fe200000010ff */
[----:B------:R-:W-:Y:S06]  /*1d60*/  BRA `(.L_x_8) ;  /* 0x0000000400887947 */ /* 0x000fec0003800000 */
.L_x_22:
[----:B------:R-:W2:Y:S01]  /*1d70*/  LDG.E.U8 R2, desc[UR36][R2.64] ;  /* 0x0000002402027981 */ /* 0x000ea2000c1e1100 */
[----:B------:R-:W-:Y:S01]  /*1d80*/  BSSY B0, `(.L_x_23) ;  /* 0x0000018000007945 */ /* 0x000fe20003800000 */
[----:B------:R-:W-:Y:S01]  /*1d90*/  IMAD.MOV.U32 R0, RZ, RZ, RZ ;  /* 0x000000ffff007224 */ /* 0x000fe200078e00ff */
[----:B--2---:R-:W-:-:S13]  /*1da0*/  ISETP.NE.AND P0, PT, R2, RZ, PT ;  /* 0x000000ff0200720c */ /* 0x004fda0003f05270 */
[----:B------:R-:W-:Y:S05]  /*1db0*/  @!P0 BRA `(.L_x_24) ;  /* 0x0000000000508947 */ /* 0x000fea0003800000 */
[----:B------:R-:W-:-:S13]  /*1dc0*/  ISETP.NE.AND P0, PT, R2, 0x80, PT ;  /* 0x000000800200780c */ /* 0x000fda0003f05270 */
[----:B------:R-:W-:Y:S01]  /*1dd0*/  @!P0 IMAD.MOV.U32 R0, RZ, RZ, 0x7f800001 ;  /* 0x7f800001ff008424 */ /* 0x000fe200078e00ff */
[----:B------:R-:W-:Y:S06]  /*1de0*/  @!P0 BRA `(.L_x_24) ;  /* 0x0000000000448947 */ /* 0x000fec0003800000 */
[C---:B------:R-:W-:Y:S01]  /*1df0*/  LOP3.LUT P0, R0, R2.reuse, 0x78, RZ, 0xc0, !PT ;  /* 0x0000007802007812 */ /* 0x040fe2000780c0ff */
[----:B------:R-:W-:Y:S01]  /*1e00*/  BSSY B1, `(.L_x_25) ;  /* 0x000000c000017945 */ /* 0x000fe20003800000 */
[----:B------:R-:W-:Y:S02]  /*1e10*/  SHF.R.U32.HI R3, RZ, 0x7, R2 ;  /* 0x00000007ff037819 */ /* 0x000fe40000011602 */
[----:B------:R-:W-:Y:S02]  /*1e20*/  LOP3.LUT R2, R2, 0x7, RZ, 0xc0, !PT ;  /* 0x0000000702027812 */ /* 0x000fe400078ec0ff */
[----:B------:R-:W-:Y:S01]  /*1e30*/  SHF.R.U32.HI R0, RZ, 0x3, R0 ;  /* 0x00000003ff007819 */ /* 0x000fe20000011600 */
[----:B------:R-:W-:-:S06]  /*1e40*/  IMAD.U32 R4, R3, -0x80000000, RZ ;  /* 0x8000000003047824 */ /* 0x000fcc00078e00ff */
[----:B------:R-:W-:Y:S05]  /*1e50*/  @P0 BRA `(.L_x_26) ;  /* 0x0000000000180947 */ /* 0x000fea0003800000 */
[----:B------:R-:W0:Y:S02]  /*1e60*/  FLO.U32 R3, R2 ;  /* 0x0000000200037300 */ /* 0x000e2400000e0000 */
[----:B0-----:R-:W-:-:S04]  /*1e70*/  IADD3 R3, -R3, 0x1f, RZ ;  /* 0x0000001f03037810 */ /* 0x001fc80007ffe1ff */
[----:B------:R-:W-:Y:S01]  /*1e80*/  IADD3 R0, R0, 0x1d, -R3 ;  /* 0x0000001d00007810 */ /* 0x000fe20007ffe803 */
[----:B------:R-:W-:-:S05]  /*1e90*/  VIADD R5, R3, 0xffffffe4 ;  /* 0xffffffe403057836 */ /* 0x000fca0000000000 */
[----:B------:R-:W-:-:S04]  /*1ea0*/  SHF.L.U32 R5, R2, R5, RZ ;  /* 0x0000000502057219 */ /* 0x000fc800000006ff */
[----:B------:R-:W-:-:S07]  /*1eb0*/  LOP3.LUT R2, R5, 0x7, RZ, 0xc0, !PT ;  /* 0x0000000705027812 */ /* 0x000fce00078ec0ff */
.L_x_26:
[----:B------:R-:W-:Y:S05]  /*1ec0*/  BSYNC B1 ;  /* 0x0000000000017941 */ /* 0x000fea0003800000 */
.L_x_25:
[----:B------:R-:W-:Y:S01]  /*1ed0*/  LEA R3, R0, 0x3b800000, 0x17 ;  /* 0x3b80000000037811 */ /* 0x000fe200078eb8ff */
[----:B------:R-:W-:-:S05]  /*1ee0*/  IMAD.SHL.U32 R0, R2, 0x100000, RZ ;  /* 0x0010000002007824 */ /* 0x000fca00078e00ff */
[----:B------:R-:W-:-:S07]  /*1ef0*/  LOP3.LUT R0, R3, R0, R4, 0xfe, !PT ;  /* 0x0000000003007212 */ /* 0x000fce00078efe04 */
.L_x_24:
[----:B------:R-:W-:Y:S05]  /*1f00*/  BSYNC B0 ;  /* 0x0000000000007941 */ /* 0x000fea0003800000 */
.L_x_23:
[----:B------:R-:W-:Y:S01]  /*1f10*/  F2FP.BF16.F32.PACK_AB R0, RZ, R0 ;  /* 0x00000000ff00723e */ /* 0x000fe200000010ff */
[----:B------:R-:W-:Y:S06]  /*1f20*/  BRA `(.L_x_8) ;  /* 0x0000000400187947 */ /* 0x000fec0003800000 */
.L_x_21:
        /* <DEDUP_REMOVED lines=21> */
.L_x_30:
[----:B------:R-:W-:Y:S05]  /*2080*/  BSYNC B1 ;  /* 0x0000000000017941 */ /* 0x000fea0003800000 */
.L_x_29:
[----:B------:R-:W-:Y:S01]  /*2090*/  LEA R3, R0, 0x37800000, 0x17 ;  /* 0x3780000000037811 */ /* 0x000fe200078eb8ff */
[----:B------:R-:W-:-:S05]  /*20a0*/  IMAD.SHL.U32 R0, R2, 0x200000, RZ ;  /* 0x0020000002007824 */ /* 0x000fca00078e00ff */
[----:B------:R-:W-:-:S07]  /*20b0*/  LOP3.LUT R0, R3, R0, R4, 0xfe, !PT ;  /* 0x0000000003007212 */ /* 0x000fce00078efe04 */
.L_x_28:
[----:B------:R-:W-:Y:S05]  /*20c0*/  BSYNC B0 ;  /* 0x0000000000007941 */ /* 0x000fea0003800000 */
.L_x_27:
[----:B------:R-:W-:Y:S01]  /*20d0*/  F2FP.BF16.F32.PACK_AB R0, RZ, R0 ;  /* 0x00000000ff00723e */ /* 0x000fe200000010ff */
[----:B------:R-:W-:Y:S06]  /*20e0*/  BRA `(.L_x_8) ;  /* 0x0000000000a87947 */ /* 0x000fec0003800000 */
.L_x_20:
[----:B------:R-:W-:-:S13]  /*20f0*/  ISETP.NE.AND P0, PT, R4, 0x1c, PT ;  /* 0x0000001c0400780c */ /* 0x000fda0003f05270 */
[----:B------:R-:W-:Y:S05]  /*2100*/  @!P0 BRA `(.L_x_31) ;  /* 0x0000000000948947 */ /* 0x000fea0003800000 */
[----:B------:R-:W-:-:S13]  /*2110*/  ISETP.NE.AND P0, PT, R4, 0x1d, PT ;  /* 0x0000001d0400780c */ /* 0x000fda0003f05270 */
[----:B------:R-:W-:Y:S05]  /*2120*/  @!P0 BRA `(.L_x_32) ;  /* 0x00000000007c8947 */ /* 0x000fea0003800000 */
[----:B------:R-:W-:-:S13]  /*2130*/  ISETP.NE.AND P0, PT, R4, 0x2c, PT ;  /* 0x0000002c0400780c */ /* 0x000fda0003f05270 */
[----:B------:R-:W-:Y:S05]  /*2140*/  @P0 BRA `(.L_x_7) ;  /* 0x00000000002c0947 */ /* 0x000fea0003800000 */
[----:B------:R-:W2:Y:S01]  /*2150*/  LDG.E.U8 R2, desc[UR36][R2.64] ;  /* 0x0000002402027981 */ /* 0x000ea2000c1e1100 */
[----:B------:R-:W-:Y:S01]  /*2160*/  BSSY B0, `(.L_x_33) ;  /* 0x0000007000007945 */ /* 0x000fe20003800000 */
[----:B------:R-:W-:Y:S01]  /*2170*/  IMAD.MOV.U32 R0, RZ, RZ, 0x400000 ;  /* 0x00400000ff007424 */ /* 0x000fe200078e00ff */
[----:B--2---:R-:W-:-:S13]  /*2180*/  ISETP.NE.AND P0, PT, R2, RZ, PT ;  /* 0x000000ff0200720c */ /* 0x004fda0003f05270 */
[----:B------:R-:W-:Y:S05]  /*2190*/  @!P0 BRA `(.L_x_34) ;  /* 0x00000000000c8947 */ /* 0x000fea0003800000 */
[----:B------:R-:W-:-:S13]  /*21a0*/  ISETP.NE.AND P0, PT, R2, 0xff, PT ;  /* 0x000000ff0200780c */ /* 0x000fda0003f05270 */
[----:B------:R-:W-:Y:S02]  /*21b0*/  @!P0 IMAD.MOV.U32 R0, RZ, RZ, 0x7f800001 ;  /* 0x7f800001ff008424 */ /* 0x000fe400078e00ff */
[----:B------:R-:W-:-:S07]  /*21c0*/  @P0 IMAD.SHL.U32 R0, R2, 0x800000, RZ ;  /* 0x0080000002000824 */ /* 0x000fce00078e00ff */
.L_x_34:
[----:B------:R-:W-:Y:S05]  /*21d0*/  BSYNC B0 ;  /* 0x0000000000007941 */ /* 0x000fea0003800000 */
.L_x_33:
[----:B------:R-:W-:Y:S01]  /*21e0*/  F2FP.BF16.F32.PACK_AB R0, RZ, R0 ;  /* 0x00000000ff00723e */ /* 0x000fe200000010ff */
[----:B------:R-:W-:Y:S06]  /*21f0*/  BRA `(.L_x_8) ;  /* 0x0000000000647947 */ /* 0x000fec0003800000 */
.L_x_7:
[----:B------:R-:W-:Y:S01]  /*2200*/  MOV R2, 0x0 ;  /* 0x0000000000027802 */ /* 0x000fe20000000f00 */
[----:B------:R-:W-:Y:S01]  /*2210*/  ULDC.64 UR4, c[0x4][0x158] ;  /* 0x0100560000047ab9 */ /* 0x000fe20000000a00 */
[----:B------:R-:W-:Y:S01]  /*2220*/  ULDC.64 UR6, c[0x4][0x68] ;  /* 0x01001a0000067ab9 */ /* 0x000fe20000000a00 */
[----:B------:R-:W-:Y:S01]  /*2230*/  IMAD.U32 R4, RZ, RZ, UR4 ;  /* 0x00000004ff047e24 */ /* 0x000fe2000f8e00ff */
[----:B------:R-:W-:Y:S01]  /*2240*/  HFMA2.MMA R12, -RZ, RZ, 0, 5.9604644775390625e-08 ;  /* 0x00000001ff0c7435 */ /* 0x000fe200000001ff */
[----:B------:R-:W-:Y:S01]  /*2250*/  IMAD.U32 R5, RZ, RZ, UR5 ;  /* 0x00000005ff057e24 */ /* 0x000fe2000f8e00ff */
[----:B------:R-:W0:Y:S01]  /*2260*/  LDC.64 R2, c[0x4][R2] ;  /* 0x0100000002027b82 */ /* 0x000e220000000a00 */
[----:B------:R-:W-:Y:S01]  /*2270*/  ULDC.64 UR4, c[0x4][0x160] ;  /* 0x0100580000047ab9 */ /* 0x000fe20000000a00 */
[----:B------:R-:W-:Y:S02]  /*2280*/  IMAD.U32 R10, RZ, RZ, UR6 ;  /* 0x00000006ff0a7e24 */ /* 0x000fe4000f8e00ff */
[----:B------:R-:W-:-:S02]  /*2290*/  IMAD.U32 R6, RZ, RZ, UR4 ;  /* 0x00000004ff067e24 */ /* 0x000fc4000f8e00ff */
[----:B------:R-:W-:Y:S02]  /*22a0*/  IMAD.U32 R7, RZ, RZ, UR5 ;  /* 0x00000005ff077e24 */ /* 0x000fe4000f8e00ff */
[----:B------:R-:W-:Y:S02]  /*22b0*/  IMAD.U32 R11, RZ, RZ, UR7 ;  /* 0x00000007ff0b7e24 */ /* 0x000fe4000f8e00ff */
[----:B------:R-:W-:Y:S02]  /*22c0*/  IMAD.MOV.U32 R8, RZ, RZ, 0x4e ;  /* 0x0000004eff087424 */ /* 0x000fe400078e00ff */
[----:B------:R-:W-:-:S07]  /*22d0*/  IMAD.MOV.U32 R13, RZ, RZ, RZ ;  /* 0x000000ffff0d7224 */ /* 0x000fce00078e00ff */
[----:B------:R-:W-:-:S07]  /*22e0*/  LEPC R20, `(.L_x_35) ;  /* 0x000000001014794e */ /* 0x000fce0000000000 */
[----:B0-----:R-:W-:Y:S05]  /*22f0*/  CALL.ABS.NOINC R2 ;  /* 0x0000000002007343 */ /* 0x001fea0003c00000 */
.L_x_35:
[----:B------:R-:W-:Y:S01]  /*2300*/  PRMT R0, RZ, 0x7610, R0 ;  /* 0x00007610ff007816 */ /* 0x000fe20000000000 */
[----:B------:R-:W-:Y:S06]  /*2310*/  BRA `(.L_x_8) ;  /* 0x00000000001c7947 */ /* 0x000fec0003800000 */
.L_x_32:
[----:B------:R-:W2:Y:S02]  /*2320*/  LDG.E.64 R2, desc[UR36][R2.64] ;  /* 0x0000002402027981 */ /* 0x000ea4000c1e1b00 */
[----:B--2---:R-:W0:Y:S02]  /*2330*/  I2F.U64 R0, R2 ;  /* 0x0000000200007312 */ /* 0x004e240000301000 */
[----:B0-----:R-:W-:Y:S01]  /*2340*/  F2FP.BF16.F32.PACK_AB R0, RZ, R0 ;  /* 0x00000000ff00723e */ /* 0x001fe200000010ff */
[----:B------:R-:W-:Y:S06]  /*2350*/  BRA `(.L_x_8) ;  /* 0x00000000000c7947 */ /* 0x000fec0003800000 */
.L_x_31:
[----:B------:R-:W2:Y:S02]  /*2360*/  LDG.E R2, desc[UR36][R2.64] ;  /* 0x0000002402027981 */ /* 0x000ea4000c1e1900 */
[----:B--2---:R-:W-:-:S04]  /*2370*/  I2FP.F32.U32 R0, R2 ;  /* 0x0000000200007245 */ /* 0x004fc80000201000 */
[----:B------:R-:W-:-:S07]  /*2380*/  F2FP.BF16.F32.PACK_AB R0, RZ, R0 ;  /* 0x00000000ff00723e */ /* 0x000fce00000010ff */
.L_x_8:
[----:B-----5:R-:W-:Y:S01]  /*2390*/  IMAD.U32 R0, R0, 0x10000, RZ ;  /* 0x0001000000007824 */ /* 0x020fe200078e00ff */
[----:B------:R-:W-:Y:S03]  /*23a0*/  BSSY B0, `(.L_x_36) ;  /* 0x000002b000007945 */ /* 0x000fe60003800000 */
[C---:B0-----:R-:W-:Y:S01]  /*23b0*/  FFMA.FTZ R2, R0.reuse, R0, -1 ;  /* 0xbf80000000027423 */ /* 0x041fe20000010000 */
[----:B------:R-:W-:-:S03]  /*23c0*/  FADD.FTZ R0, R0, -1 ;  /* 0xbf80000000007421 */ /* 0x000fc60000010000 */
[----:B------:R-:W0:Y:S01]  /*23d0*/  MUFU.RSQ R3, R2 ;  /* 0x0000000200037308 */ /* 0x000e220000001400 */
[----:B------:R-:W-:Y:S02]  /*23e0*/  FSETP.NEU.FTZ.AND P1, PT, R2, RZ, PT ;  /* 0x000000ff0200720b */ /* 0x000fe40003f3d000 */
[----:B------:R-:W-:Y:S01]  /*23f0*/  ISETP.GT.U32.AND P0, PT, R0, 0x4b000000, PT ;  /* 0x4b0000000000780c */ /* 0x000fe20003f04070 */
[----:B0-----:R-:W-:Y:S01]  /*2400*/  FMUL.FTZ R5, R2, R3 ;  /* 0x0000000302057220 */ /* 0x001fe20000410000 */
[----:B------:R-:W-:-:S03]  /*2410*/  FMUL.FTZ R4, R3, 0.5 ;  /* 0x3f00000003047820 */ /* 0x000fc60000410000 */
[----:B------:R-:W-:-:S04]  /*2420*/  FFMA.FTZ R3, -R5, R5, R2 ;  /* 0x0000000505037223 */ /* 0x000fc80000010102 */
[----:B------:R-:W-:Y:S01]  /*2430*/  FFMA.FTZ R3, R4, R3, R5 ;  /* 0x0000000304037223 */ /* 0x000fe20000010005 */
[----:B------:R-:W-:Y:S02]  /*2440*/  IMAD.MOV.U32 R4, RZ, RZ, 0x3e800000 ;  /* 0x3e800000ff047424 */ /* 0x000fe400078e00ff */
[----:B------:R-:W-:Y:S02]  /*2450*/  IMAD.MOV.U32 R5, RZ, RZ, 0x3d39bf78 ;  /* 0x3d39bf78ff057424 */ /* 0x000fe400078e00ff */
[----:B------:R-:W-:-:S04]  /*2460*/  FSEL R3, R3, RZ, P1 ;  /* 0x000000ff03037208 */ /* 0x000fc80000800000 */
[----:B------:R-:W-:-:S05]  /*2470*/  FSEL R3, R3, -1.0000001192092895508, !P0 ;  /* 0xbf80000103037808 */ /* 0x000fca0004000000 */
[----:B------:R-:W-:-:S04]  /*2480*/  FADD.FTZ R7, R0, R3 ;  /* 0x0000000300077221 */ /* 0x000fc80000010000 */
[C---:B------:R-:W-:Y:S01]  /*2490*/  FADD.FTZ.RZ R0, R7.reuse, 1 ;  /* 0x3f80000007007421 */ /* 0x040fe2000001c000 */
[----:B------:R-:W-:-:S03]  /*24a0*/  ISETP.GE.U32.AND P1, PT, R7, 0x7f800000, PT ;  /* 0x7f8000000700780c */ /* 0x000fc60003f26070 */
[----:B------:R-:W-:-:S05]  /*24b0*/  VIADD R0, R0, 0xc0c00000 ;  /* 0xc0c0000000007836 */ /* 0x000fca0000000000 */
[----:B------:R-:W-:-:S04]  /*24c0*/  LOP3.LUT R0, R0, 0xff800000, RZ, 0xc0, !PT ;  /* 0xff80000000007812 */ /* 0x000fc800078ec0ff */
[----:B------:R-:W-:Y:S01]  /*24d0*/  IADD3 R3, -R0, 0x40800000, RZ ;  /* 0x4080000000037810 */ /* 0x000fe20007ffe1ff */
[----:B------:R-:W-:Y:S01]  /*24e0*/  IMAD.IADD R2, R7, 0x1, -R0 ;  /* 0x0000000107027824 */ /* 0x000fe200078e0a00 */
[----:B------:R-:W-:-:S03]  /*24f0*/  I2FP.F32.S32 R0, R0 ;  /* 0x0000000000007245 */ /* 0x000fc60000201400 */
[----:B------:R-:W-:Y:S02]  /*2500*/  FFMA.FTZ R3, R3, R4, -1 ;  /* 0xbf80000003037423 */ /* 0x000fe40000010004 */
[----:B------:R-:W0:Y:S01]  /*2510*/  LDC.U8 R4, c[0x0][0x421] ;  /* 0x00010840ff047b82 */ /* 0x000e220000000000 */
[----:B------:R-:W-:Y:S01]  /*2520*/  FMUL.FTZ R0, R0, 1.1920928955078125e-07 ;  /* 0x3400000000007820 */ /* 0x000fe20000410000 */
[----:B------:R-:W-:-:S04]  /*2530*/  FADD.FTZ R2, R2, R3 ;  /* 0x0000000302027221 */ /* 0x000fc80000010000 */
[----:B------:R-:W-:-:S04]  /*2540*/  FFMA.FTZ R3, R2, -R5, 0.10546888411045074463 ;  /* 0x3dd8001202037423 */ /* 0x000fc80000010805 */
[----:B------:R-:W-:-:S04]  /*2550*/  FFMA.FTZ R3, R2, R3, -0.13229703903198242188 ;  /* 0xbe0778e002037423 */ /* 0x000fc80000010003 */
[----:B------:R-:W-:-:S04]  /*2560*/  FFMA.FTZ R3, R2, R3, 0.14491446316242218018 ;  /* 0x3e14647502037423 */ /* 0x000fc80000010003 */
[----:B------:R-:W-:-:S04]  /*2570*/  FFMA.FTZ R3, R2, R3, -0.16641564667224884033 ;  /* 0xbe2a68dd02037423 */ /* 0x000fc80000010003 */
[----:B------:R-:W-:-:S04]  /*2580*/  FFMA.FTZ R3, R2, R3, 0.19988867640495300293 ;  /* 0x3e4caf9e02037423 */ /* 0x000fc80000010003 */
[----:B------:R-:W-:-:S04]  /*2590*/  FFMA.FTZ R3, R2, R3, -0.25000196695327758789 ;  /* 0xbe80004202037423 */ /* 0x000fc80000010003 */
[----:B------:R-:W-:-:S04]  /*25a0*/  FFMA.FTZ R3, R2, R3, 0.33333510160446166992 ;  /* 0x3eaaaae602037423 */ /* 0x000fc80000010003 */
[----:B------:R-:W-:-:S04]  /*25b0*/  FFMA.FTZ R3, R2, R3, -0.5 ;  /* 0xbf00000002037423 */ /* 0x000fc80000010003 */
[----:B------:R-:W-:-:S04]  /*25c0*/  FMUL.FTZ R3, R2, R3 ;  /* 0x0000000302037220 */ /* 0x000fc80000410000 */
[----:B------:R-:W-:-:S04]  /*25d0*/  FFMA.FTZ R3, R2, R3, R2 ;  /* 0x0000000302037223 */ /* 0x000fc80000010002 */
[----:B------:R-:W-:Y:S01]  /*25e0*/  FFMA.FTZ R0, R0, 0.69314718246459960938, R3 ;  /* 0x3f31721800007823 */ /* 0x000fe20000010003 */
[----:B------:R-:W-:Y:S06]  /*25f0*/  @!P1 BRA `(.L_x_37) ;  /* 0x0000000000149947 */ /* 0x000fec0003800000 */
[C---:B------:R-:W-:Y:S02]  /*2600*/  ISETP.GE.AND P1, PT, R7.reuse, -0x407fffff, PT ;  /* 0xbf8000010700780c */ /* 0x040fe40003f26270 */
[----:B------:R-:W-:-:S11]  /*2610*/  FSETP.NEU.FTZ.AND P2, PT, R7, RZ, PT ;  /* 0x000000ff0700720b */ /* 0x000fd60003f5d000 */
[----:B------:R-:W-:-:S04]  /*2620*/  @P1 IMAD.MOV.U32 R2, RZ, RZ, 0x7f800000 ;  /* 0x7f800000ff021424 */ /* 0x000fc800078e00ff */
[----:B------:R-:W-:-:S05]  /*2630*/  @P1 FFMA.FTZ R0, R7, R2, +INF ;  /* 0x7f80000007001423 */ /* 0x000fca0000010002 */
[----:B------:R-:W-:-:S07]  /*2640*/  FSEL R0, R0, -RZ, P2 ;  /* 0x800000ff00007208 */ /* 0x000fce0001000000 */
.L_x_37:
[----:B------:R-:W-:Y:S05]  /*2650*/  BSYNC B0 ;  /* 0x0000000000007941 */ /* 0x000fea0003800000 */
.L_x_36:
[----:B------:R-:W-:Y:S01]  /*2660*/  IMAD.MOV.U32 R3, RZ, RZ, R0 ;  /* 0x000000ffff037224 */ /* 0x000fe200078e0000 */
[----:B0-----:R-:W-:-:S03]  /*2670*/  PRMT R0, R4, 0x9910, RZ ;  /* 0x0000991004007816 */ /* 0x001fc600000000ff */
[----:B------:R-:W-:Y:S01]  /*2680*/  @P0 FADD.FTZ R3, R3, 0.69314718246459960938 ;  /* 0x3f31721803030421 */ /* 0x000fe20000010000 */
[----:B------:R-:W-:-:S05]  /*2690*/  ISETP.GT.AND P0, PT, R0, 0x9, PT ;  /* 0x000000090000780c */ /* 0x000fca0003f04270 */
[----:B------:R-:W0:Y:S08]  /*26a0*/  F2F.BF16.F32 R3, R3 ;  /* 0x0000000300037304 */ /* 0x000e300000202000 */
        /* <DEDUP_REMOVED lines=9> */
[----:B0-----:R-:W-:-:S04]  /*2740*/  IMAD.U32 R0, R3, 0x10000, RZ ;  /* 0x0001000003007824 */ /* 0x001fc800078e00ff */
[----:B------:R-:W0:Y:S02]  /*2750*/  F2I.FTZ.TRUNC.NTZ R3, R0 ;  /* 0x0000000000037305 */ /* 0x000e24000021f100 */
[----:B0-----:R0:W-:Y:S01]  /*2760*/  STG.E.U8 desc[UR36][R16.64], R3 ;  /* 0x0000000310007986 */ /* 0x0011e2000c101124 */
[----:B------:R-:W-:Y:S05]  /*2770*/  BRA `(.L_x_43) ;  /* 0x0000000c00947947 */ /* 0x000fea0003800000 */
.L_x_41:
[----:B0-----:R-:W-:-:S06]  /*2780*/  IMAD.U32 R3, R3, 0x10000, RZ ;  /* 0x0001000003037824 */ /* 0x001fcc00078e00ff */
[----:B------:R-:W0:Y:S02]  /*2790*/  F2I.S64.TRUNC R2, R3 ;  /* 0x0000000300027311 */ /* 0x000e24000020d900 */
[----:B0-----:R0:W-:Y:S01]  /*27a0*/  STG.E.U8 desc[UR36][R16.64], R2 ;  /* 0x0000000210007986 */ /* 0x0011e2000c101124 */
[----:B------:R-:W-:Y:S05]  /*27b0*/  BRA `(.L_x_43) ;  /* 0x0000000c00847947 */ /* 0x000fea0003800000 */
.L_x_40:
[----:B------:R-:W-:-:S13]  /*27c0*/  ISETP.NE.AND P0, PT, R0, 0x2, PT ;  /* 0x000000020000780c */ /* 0x000fda0003f05270 */
[----:B------:R-:W-:Y:S05]  /*27d0*/  @!P0 BRA `(.L_x_44) ;  /* 0x0000000000308947 */ /* 0x000fea0003800000 */
[----:B------:R-:W-:-:S13]  /*27e0*/  ISETP.NE.AND P0, PT, R0, 0x3, PT ;  /* 0x000000030000780c */ /* 0x000fda0003f05270 */
[----:B------:R-:W-:Y:S05]  /*27f0*/  @!P0 BRA `(.L_x_45) ;  /* 0x0000000000188947 */ /* 0x000fea0003800000 */
[----:B------:R-:W-:-:S13]  /*2800*/  ISETP.NE.AND P0, PT, R0, 0x4, PT ;  /* 0x000000040000780c */ /* 0x000fda0003f05270 */
[----:B------:R-:W-:Y:S05]  /*2810*/  @P0 BRA `(.L_x_42) ;  /* 0x0000000c000c0947 */ /* 0x000fea0003800000 */
[----:B0-----:R-:W-:-:S06]  /*2820*/  IMAD.U32 R3, R3, 0x10000, RZ ;  /* 0x0001000003037824 */ /* 0x001fcc00078e00ff */
[----:B------:R-:W0:Y:S02]  /*2830*/  F2I.S64.TRUNC R2, R3 ;  /* 0x0000000300027311 */ /* 0x000e24000020d900 */
[----:B0-----:R0:W-:Y:S01]  /*2840*/  STG.E.64 desc[UR36][R16.64], R2 ;  /* 0x0000000210007986 */ /* 0x0011e2000c101b24 */
[----:B------:R-:W-:Y:S05]  /*2850*/  BRA `(.L_x_43) ;  /* 0x0000000c005c7947 */ /* 0x000fea0003800000 */
.L_x_45:
[----:B0-----:R-:W-:-:S06]  /*2860*/  IMAD.U32 R3, R3, 0x10000, RZ ;  /* 0x0001000003037824 */ /* 0x001fcc00078e00ff */
[----:B------:R-:W0:Y:S02]  /*2870*/  F2I.FTZ.TRUNC.NTZ R3, R3 ;  /* 0x0000000300037305 */ /* 0x000e24000021f100 */
[----:B0-----:R0:W-:Y:S01]  /*2880*/  STG.E desc[UR36][R16.64], R3 ;  /* 0x0000000310007986 */ /* 0x0011e2000c101924 */
[----:B------:R-:W-:Y:S05]  /*2890*/  BRA `(.L_x_43) ;  /* 0x0000000c004c7947 */ /* 0x000fea0003800000 */
.L_x_44:
[----:B0-----:R-:W-:-:S06]  /*28a0*/  IMAD.U32 R3, R3, 0x10000, RZ ;  /* 0x0001000003037824 */ /* 0x001fcc00078e00ff */
[----:B------:R-:W0:Y:S02]  /*28b0*/  F2I.FTZ.TRUNC.NTZ R3, R3 ;  /* 0x0000000300037305 */ /* 0x000e24000021f100 */
[----:B0-----:R0:W-:Y:S01]  /*28c0*/  STG.E.U16 desc[UR36][R16.64], R3 ;  /* 0x0000000310007986 */ /* 0x0011e2000c101524 */
[----:B------:R-:W-:Y:S05]  /*28d0*/  BRA `(.L_x_43) ;  /* 0x0000000c003c7947 */ /* 0x000fea0003800000 */
.L_x_39:
[----:B------:R-:W-:-:S13]  /*28e0*/  ISETP.GT.AND P0, PT, R0, 0x6, PT ;  /* 0x000000060000780c */ /* 0x000fda0003f04270 */
[----:B------:R-:W-:Y:S05]  /*28f0*/  @P0 BRA `(.L_x_46) ;  /* 0x00000000002c0947 */ /* 0x000fea0003800000 */
[----:B------:R-:W-:-:S13]  /*2900*/  ISETP.NE.AND P0, PT, R0, 0x5, PT ;  /* 0x000000050000780c */ /* 0x000fda0003f05270 */
[----:B------:R-:W-:Y:S05]  /*2910*/  @!P0 BRA `(.L_x_47) ;  /* 0x0000000000148947 */ /* 0x000fea0003800000 */
[----:B------:R-:W-:-:S13]  /*2920*/  ISETP.NE.AND P0, PT, R0, 0x6, PT ;  /* 0x000000060000780c */ /* 0x000fda0003f05270 */
[----:B------:R-:W-:Y:S05]  /*2930*/  @P0 BRA `(.L_x_42) ;  /* 0x0000000800c40947 */ /* 0x000fea0003800000 */
[----:B0-----:R-:W-:-:S05]  /*2940*/  IMAD.U32 R3, R3, 0x10000, RZ ;  /* 0x0001000003037824 */ /* 0x001fca00078e00ff */
[----:B------:R0:W-:Y:S01]  /*2950*/  STG.E desc[UR36][R16.64], R3 ;  /* 0x0000000310007986 */ /* 0x0001e2000c101924 */
[----:B------:R-:W-:Y:S05]  /*2960*/  BRA `(.L_x_43) ;  /* 0x0000000c00187947 */ /* 0x000fea0003800000 */
.L_x_47:
[----:B0-----:R-:W-:-:S05]  /*2970*/  IMAD.U32 R0, R3, 0x10000, RZ ;  /* 0x0001000003007824 */ /* 0x001fca00078e00ff */
[----:B------:R-:W-:-:S05]  /*2980*/  F2FP.F16.F32.PACK_AB R0, RZ, R0 ;  /* 0x00000000ff00723e */ /* 0x000fca00000000ff */
[----:B------:R0:W-:Y:S01]  /*2990*/  STG.E.U16 desc[UR36][R16.64], R0 ;  /* 0x0000000010007986 */ /* 0x0001e2000c101524 */
[----:B------:R-:W-:Y:S05]  /*29a0*/  BRA `(.L_x_43) ;  /* 0x0000000c00087947 */ /* 0x000fea0003800000 */
.L_x_46:
[----:B------:R-:W-:-:S13]  /*29b0*/  ISETP.NE.AND P0, PT, R0, 0x7, PT ;  /* 0x000000070000780c */ /* 0x000fda0003f05270 */
[----:B------:R-:W-:Y:S05]  /*29c0*/  @!P0 BRA `(.L_x_48) ;  /* 0x0000000000348947 */ /* 0x000fea0003800000 */
[----:B------:R-:W-:-:S13]  /*29d0*/  ISETP.NE.AND P0, PT, R0, 0x8, PT ;  /* 0x000000080000780c */ /* 0x000fda0003f05270 */
[----:B------:R-:W-:Y:S05]  /*29e0*/  @!P0 BRA `(.L_x_49) ;  /* 0x0000000000188947 */ /* 0x000fea0003800000 */
[----:B------:R-:W-:-:S13]  /*29f0*/  ISETP.NE.AND P0, PT, R0, 0x9, PT ;  /* 0x000000090000780c */ /* 0x000fda0003f05270 */
[----:B------:R-:W-:Y:S05]  /*2a00*/  @P0 BRA `(.L_x_42) ;  /* 0x0000000800900947 */ /* 0x000fea0003800000 */
[----:B0-----:R-:W-:Y:S02]  /*2a10*/  IMAD.U32 R2, R3, 0x10000, RZ ;  /* 0x0001000003027824 */ /* 0x001fe400078e00ff */
[----:B------:R-:W-:-:S05]  /*2a20*/  IMAD.MOV.U32 R3, RZ, RZ, RZ ;  /* 0x000000ffff037224 */ /* 0x000fca00078e00ff */
[----:B------:R0:W-:Y:S01]  /*2a30*/  STG.E.64 desc[UR36][R16.64], R2 ;  /* 0x0000000210007986 */ /* 0x0001e2000c101b24 */
[----:B------:R-:W-:Y:S05]  /*2a40*/  BRA `(.L_x_43) ;  /* 0x0000000800e07947 */ /* 0x000fea0003800000 */
.L_x_49:
[----:B0-----:R-:W-:-:S05]  /*2a50*/  IMAD.U32 R3, R3, 0x10000, RZ ;  /* 0x0001000003037824 */ /* 0x001fca00078e00ff */
[----:B------:R-:W-:-:S04]  /*2a60*/  F2FP.F16.F32.PACK_AB R3, RZ, R3 ;  /* 0x00000003ff03723e */ /* 0x000fc800000000ff */
[----:B------:R-:W-:-:S05]  /*2a70*/  PRMT R3, R3, 0x5410, RZ ;  /* 0x0000541003037816 */ /* 0x000fca00000000ff */
[----:B------:R0:W-:Y:S01]  /*2a80*/  STG.E desc[UR36][R16.64], R3 ;  /* 0x0000000310007986 */ /* 0x0001e2000c101924 */
[----:B------:R-:W-:Y:S05]  /*2a90*/  BRA `(.L_x_43) ;  /* 0x0000000800cc7947 */ /* 0x000fea0003800000 */
.L_x_48:
[----:B0-----:R-:W-:-:S04]  /*2aa0*/  IMAD.U32 R2, R3, 0x10000, RZ ;  /* 0x0001000003027824 */ /* 0x001fc800078e00ff */
[----:B------:R-:W-:-:S06]  /*2ab0*/  FMUL.FTZ R2, R2, 1 ;  /* 0x3f80000002027820 */ /* 0x000fcc0000410000 */
[----:B------:R-:W0:Y:S02]  /*2ac0*/  F2F.F64.F32 R2, R2 ;  /* 0x0000000200027310 */ /* 0x000e240000201800 */
[----:B0-----:R0:W-:Y:S01]  /*2ad0*/  STG.E.64 desc[UR36][R16.64], R2 ;  /* 0x0000000210007986 */ /* 0x0011e2000c101b24 */
[----:B------:R-:W-:Y:S05]  /*2ae0*/  BRA `(.L_x_43) ;  /* 0x0000000800b87947 */ /* 0x000fea0003800000 */
.L_x_38:
        /* <DEDUP_REMOVED lines=8> */
[----:B0-----:R-:W-:-:S05]  /*2b70*/  IMAD.U32 R3, R3, 0x10000, RZ ;  /* 0x0001000003037824 */ /* 0x001fca00078e00ff */
[----:B------:R-:W-:-:S04]  /*2b80*/  FSETP.NEU.FTZ.AND P0, PT, R3, RZ, PT ;  /* 0x000000ff0300720b */ /* 0x000fc80003f1d000 */
[----:B------:R-:W-:-:S05]  /*2b90*/  SEL R3, RZ, 0x1, !P0 ;  /* 0x00000001ff037807 */ /* 0x000fca0004000000 */
[----:B------:R0:W-:Y:S01]  /*2ba0*/  STG.E.U8 desc[UR36][R16.64], R3 ;  /* 0x0000000310007986 */ /* 0x0001e2000c101124 */
[----:B------:R-:W-:Y:S05]  /*2bb0*/  BRA `(.L_x_43) ;  /* 0x0000000800847947 */ /* 0x000fea0003800000 */
.L_x_52:
[----:B0-----:R-:W-:Y:S01]  /*2bc0*/  IMAD.U32 R3, R3, 0x10000, RZ ;  /* 0x0001000003037824 */ /* 0x001fe200078e00ff */
[----:B------:R-:W-:-:S03]  /*2bd0*/  CS2R R6, SRZ ;  /* 0x0000000000067805 */ /* 0x000fc6000001ff00 */
[----:B------:R-:W-:-:S04]  /*2be0*/  FMUL.FTZ R3, R3, 1 ;  /* 0x3f80000003037820 */ /* 0x000fc80000410000 */
[----:B------:R-:W0:Y:S02]  /*2bf0*/  F2F.F64.F32 R4, R3 ;  /* 0x0000000300047310 */ /* 0x000e240000201800 */
[----:B0-----:R0:W-:Y:S01]  /*2c00*/  STG.E.128 desc[UR36][R16.64], R4 ;  /* 0x0000000410007986 */ /* 0x0011e2000c101d24 */
[----:B------:R-:W-:Y:S05]  /*2c10*/  BRA `(.L_x_43) ;  /* 0x00000008006c7947 */ /* 0x000fea0003800000 */
.L_x_51:
[----:B------:R-:W-:-:S13]  /*2c20*/  ISETP.NE.AND P0, PT, R0, 0xf, PT ;  /* 0x0000000f0000780c */ /* 0x000fda0003f05270 */
[----:B------:R-:W-:Y:S05]  /*2c30*/  @!P0 BRA `(.L_x_53) ;  /* 0x0000000000b48947 */ /* 0x000fea0003800000 */
[----:B------:R-:W-:-:S13]  /*2c40*/  ISETP.NE.AND P0, PT, R0, 0x17, PT ;  /* 0x000000170000780c */ /* 0x000fda0003f05270 */
[----:B------:R-:W-:Y:S05]  /*2c50*/  @!P0 BRA `(.L_x_54) ;  /* 0x0000000000548947 */ /* 0x000fea0003800000 */
[----:B------:R-:W-:-:S13]  /*2c60*/  ISETP.NE.AND P0, PT, R0, 0x18, PT ;  /* 0x000000180000780c */ /* 0x000fda0003f05270 */
[----:B------:R-:W-:Y:S05]  /*2c70*/  @P0 BRA `(.L_x_42) ;  /* 0x0000000400f40947 */ /* 0x000fea0003800000 */
[----:B0-----:R-:W-:Y:S01]  /*2c80*/  IMAD.U32 R5, R3, 0x10000, RZ ;  /* 0x0001000003057824 */ /* 0x001fe200078e00ff */
[----:B------:R-:W-:Y:S04]  /*2c90*/  BSSY B0, `(.L_x_55) ;  /* 0x000000e000007945 */ /* 0x000fe80003800000 */
[C---:B------:R-:W-:Y:S02]  /*2ca0*/  LOP3.LUT R2, R5.reuse, 0x7fffffff, RZ, 0xc0, !PT ;  /* 0x7fffffff05027812 */ /* 0x040fe400078ec0ff */
[----:B------:R-:W-:Y:S02]  /*2cb0*/  LOP3.LUT R0, R5, 0x80000000, RZ, 0xc0, !PT ;  /* 0x8000000005007812 */ /* 0x000fe400078ec0ff */
[----:B------:R-:W-:Y:S02]  /*2cc0*/  ISETP.GT.U32.AND P0, PT, R2, 0x43efffff, PT ;  /* 0x43efffff0200780c */ /* 0x000fe40003f04070 */
[----:B------:R-:W-:Y:S01]  /*2cd0*/  SHF.R.U32.HI R3, RZ, 0x18, R0 ;  /* 0x00000018ff037819 */ /* 0x000fe20000011600 */
[----:B------:R-:W-:-:S10]  /*2ce0*/  IMAD.MOV.U32 R0, RZ, RZ, 0x7f ;  /* 0x0000007fff007424 */ /* 0x000fd400078e00ff */
[----:B------:R-:W-:Y:S05]  /*2cf0*/  @P0 BRA `(.L_x_56) ;  /* 0x00000000001c0947 */ /* 0x000fea0003800000 */
[----:B------:R-:W-:-:S13]  /*2d00*/  ISETP.GE.U32.AND P0, PT, R2, 0x3c800000, PT ;  /* 0x3c8000000200780c */ /* 0x000fda0003f06070 */
[----:B------:R-:W-:Y:S01]  /*2d10*/  @P0 SHF.R.U32.HI R0, RZ, 0x14, R5 ;  /* 0x00000014ff000819 */ /* 0x000fe20000011605 */
[----:B------:R-:W-:-:S03]  /*2d20*/  @!P0 FADD.FTZ R2, R2, 16384 ;  /* 0x4680000002028421 */ /* 0x000fc60000010000 */
[----:B------:R-:W-:-:S04]  /*2d30*/  @P0 LOP3.LUT R0, R0, 0x1, RZ, 0xc0, !PT ;  /* 0x0000000100000812 */ /* 0x000fc800078ec0ff */
[----:B------:R-:W-:-:S04]  /*2d40*/  @P0 IADD3 R0, R5, 0x407ffff, R0 ;  /* 0x0407ffff05000810 */ /* 0x000fc80007ffe000 */
[----:B------:R-:W-:Y:S01]  /*2d50*/  @P0 SHF.R.U32.HI R0, RZ, 0x14, R0 ;  /* 0x00000014ff000819 */ /* 0x000fe20000011600 */
[----:B------:R-:W-:-:S07]  /*2d60*/  @!P0 VIADD R0, R2, 0xb9800000 ;  /* 0xb980000002008836 */ /* 0x000fce0000000000 */
.L_x_56:
[----:B------:R-:W-:Y:S05]  /*2d70*/  BSYNC B0 ;  /* 0x0000000000007941 */ /* 0x000fea0003800000 */
.L_x_55:
[----:B------:R-:W-:-:S05]  /*2d80*/  LOP3.LUT R3, R0, R3, RZ, 0xfc, !PT ;  /* 0x0000000300037212 */ /* 0x000fca00078efcff */
[----:B------:R0:W-:Y:S01]  /*2d90*/  STG.E.U8 desc[UR36][R16.64], R3 ;  /* 0x0000000310007986 */ /* 0x0001e2000c101124 */
[----:B------:R-:W-:Y:S05]  /*2da0*/  BRA `(.L_x_43) ;  /* 0x0000000800087947 */ /* 0x000fea0003800000 */
.L_x_54:
[----:B0-----:R-:W-:Y:S01]  /*2db0*/  IMAD.U32 R3, R3, 0x10000, RZ ;  /* 0x0001000003037824 */ /* 0x001fe200078e00ff */
[----:B------:R-:W-:Y:S04]  /*2dc0*/  BSSY B0, `(.L_x_57) ;  /* 0x000000f000007945 */ /* 0x000fe80003800000 */
[----:B------:R-:W-:-:S04]  /*2dd0*/  LOP3.LUT R2, R3, 0x7fffffff, RZ, 0xc0, !PT ;  /* 0x7fffffff03027812 */ /* 0x000fc800078ec0ff */
[----:B------:R-:W-:-:S13]  /*2de0*/  ISETP.GT.U32.AND P0, PT, R2, 0x477fffff, PT ;  /* 0x477fffff0200780c */ /* 0x000fda0003f04070 */
[----:B------:R-:W-:Y:S05]  /*2df0*/  @P0 BRA `(.L_x_58) ;  /* 0x0000000000200947 */ /* 0x000fea0003800000 */
[----:B------:R-:W-:-:S13]  /*2e00*/  ISETP.GE.U32.AND P0, PT, R2, 0x38800000, PT ;  /* 0x388000000200780c */ /* 0x000fda0003f06070 */
[----:B------:R-:W-:Y:S01]  /*2e10*/  @P0 SHF.R.U32.HI R0, RZ, 0x15, R3 ;  /* 0x00000015ff000819 */ /* 0x000fe20000011603 */
[----:B------:R-:W-:-:S03]  /*2e20*/  @!P0 FADD.FTZ R2, R2, 128 ;  /* 0x4300000002028421 */ /* 0x000fc60000010000 */
[----:B------:R-:W-:-:S04]  /*2e30*/  @P0 LOP3.LUT R0, R0, 0x1, RZ, 0xc0, !PT ;  /* 0x0000000100000812 */ /* 0x000fc800078ec0ff */
[----:B------:R-:W-:-:S04]  /*2e40*/  @P0 IADD3 R0, R3, 0x80fffff, R0 ;  /* 0x080fffff03000810 */ /* 0x000fc80007ffe000 */
[----:B------:R-:W-:Y:S01]  /*2e50*/  @P0 SHF.R.U32.HI R0, RZ, 0x15, R0 ;  /* 0x00000015ff000819 */ /* 0x000fe20000011600 */
[----:B------:R-:W-:Y:S01]  /*2e60*/  @!P0 VIADD R0, R2, 0xbd000000 ;  /* 0xbd00000002008836 */ /* 0x000fe20000000000 */
[----:B------:R-:W-:Y:S06]  /*2e70*/  BRA `(.L_x_59) ;  /* 0x00000000000c7947 */ /* 0x000fec0003800000 */
.L_x_58:
[----:B------:R-:W-:Y:S01]  /*2e80*/  IMAD.MOV.U32 R0, RZ, RZ, 0x7f ;  /* 0x0000007fff007424 */ /* 0x000fe200078e00ff */
[----:B------:R-:W-:-:S04]  /*2e90*/  ISETP.GT.U32.AND P0, PT, R2, 0x7f800000, PT ;  /* 0x7f8000000200780c */ /* 0x000fc80003f04070 */
[----:B------:R-:W-:-:S09]  /*2ea0*/  SEL R0, R0, 0x7c, P0 ;  /* 0x0000007c00007807 */ /* 0x000fd20000000000 */
.L_x_59:
[----:B------:R-:W-:Y:S05]  /*2eb0*/  BSYNC B0 ;  /* 0x0000000000007941 */ /* 0x000fea0003800000 */
.L_x_57:
[----:B------:R-:W-:-:S04]  /*2ec0*/  LOP3.LUT R2, R3, 0x80000000, RZ, 0xc0, !PT ;  /* 0x8000000003027812 */ /* 0x000fc800078ec0ff */
[----:B------:R-:W-:-:S04]  /*2ed0*/  SHF.R.U32.HI R3, RZ, 0x18, R2 ;  /* 0x00000018ff037819 */ /* 0x000fc80000011602 */
[----:B------:R-:W-:-:S05]  /*2ee0*/  LOP3.LUT R3, R0, R3, RZ, 0xfc, !PT ;  /* 0x0000000300037212 */ /* 0x000fca00078efcff */
[----:B------:R0:W-:Y:S01]  /*2ef0*/  STG.E.U8 desc[UR36][R16.64], R3 ;  /* 0x0000000310007986 */ /* 0x0001e2000c101124 */
[----:B------:R-:W-:Y:S05]  /*2f00*/  BRA `(.L_x_43) ;  /* 0x0000000400b07947 */ /* 0x000fea0003800000 */
.L_x_53:
[----:B0-----:R0:W-:Y:S01]  /*2f10*/  STG.E.U16 desc[UR36][R16.64], R3 ;  /* 0x0000000310007986 */ /* 0x0011e2000c101524 */
[----:B------:R-:W-:Y:S05]  /*2f20*/  BRA `(.L_x_43) ;  /* 0x0000000400a87947 */ /* 0x000fea0003800000 */
.L_x_50:
        /* <DEDUP_REMOVED lines=8> */
[----:B0-----:R-:W-:-:S06]  /*2fb0*/  SHF.L.U32 R3, R3, 0x10, RZ ;  /* 0x0000001003037819 */ /* 0x001fcc00000006ff */
[----:B------:R-:W0:Y:S02]  /*2fc0*/  F2I.FTZ.U32.TRUNC.NTZ R3, R3 ;  /* 0x0000000300037305 */ /* 0x000e24000021f000 */
[----:B0-----:R4:W-:Y:S01]  /*2fd0*/  STG.E.U16 desc[UR36][R16.64], R3 ;  /* 0x0000000310007986 */ /* 0x0019e2000c101524 */
[----:B------:R-:W-:Y:S05]  /*2fe0*/  BRA `(.L_x_43) ;  /* 0x0000000400787947 */ /* 0x000fea0003800000 */
.L_x_62:
[----:B0-----:R-:W-:Y:S01]  /*2ff0*/  IMAD.U32 R3, R3, 0x10000, RZ ;  /* 0x0001000003037824 */ /* 0x001fe200078e00ff */
[----:B------:R-:W-:Y:S01]  /*3000*/  BSSY B0, `(.L_x_63) ;  /* 0x0000014000007945 */ /* 0x000fe20003800000 */
[----:B------:R-:W-:-:S03]  /*3010*/  IMAD.MOV.U32 R8, RZ, RZ, 0x80 ;  /* 0x00000080ff087424 */ /* 0x000fc600078e00ff */
[----:B------:R-:W-:-:S04]  /*3020*/  LOP3.LUT R2, R3, 0x7fffffff, RZ, 0xc0, !PT ;  /* 0x7fffffff03027812 */ /* 0x000fc800078ec0ff */
[----:B------:R-:W-:-:S13]  /*3030*/  ISETP.GT.U32.AND P0, PT, R2, 0x437fffff, PT ;  /* 0x437fffff0200780c */ /* 0x000fda0003f04070 */
[----:B------:R-:W-:Y:S05]  /*3040*/  @P0 BRA `(.L_x_64) ;  /* 0x00000000003c0947 */ /* 0x000fea0003800000 */
[----:B------:R-:W-:-:S13]  /*3050*/  ISETP.GE.U32.AND P0, PT, R2, 0x3c000000, PT ;  /* 0x3c0000000200780c */ /* 0x000fda0003f06070 */
[----:B------:R-:W-:-:S04]  /*3060*/  @P0 SHF.R.U32.HI R0, RZ, 0x14, R3 ;  /* 0x00000014ff000819 */ /* 0x000fc80000011603 */
[----:B------:R-:W-:-:S04]  /*3070*/  @P0 LOP3.LUT R0, R0, 0x1, RZ, 0xc0, !PT ;  /* 0x0000000100000812 */ /* 0x000fc800078ec0ff */
[----:B------:R-:W-:-:S04]  /*3080*/  @P0 IADD3 R0, R3, 0x487ffff, R0 ;  /* 0x0487ffff03000810 */ /* 0x000fc80007ffe000 */
[----:B------:R-:W-:-:S04]  /*3090*/  @P0 SHF.R.U32.HI R0, RZ, 0x14, R0 ;  /* 0x00000014ff000819 */ /* 0x000fc80000011600 */
[----:B------:R-:W-:Y:S01]  /*30a0*/  @P0 LOP3.LUT R0, R0, 0xff, RZ, 0xc0, !PT ;  /* 0x000000ff00000812 */ /* 0x000fe200078ec0ff */
[----:B------:R-:W-:Y:S06]  /*30b0*/  @P0 BRA `(.L_x_65) ;  /* 0x0000000000100947 */ /* 0x000fec0003800000 */
[----:B------:R-:W-:Y:S01]  /*30c0*/  FADD.FTZ R0, R2, 8192 ;  /* 0x4600000002007421 */ /* 0x000fe20000010000 */
[----:B------:R-:W-:-:S04]  /*30d0*/  PRMT R8, RZ, 0x7610, R8 ;  /* 0x00007610ff087816 */ /* 0x000fc80000000008 */
[----:B------:R-:W-:-:S13]  /*30e0*/  LOP3.LUT P0, R0, R0, 0xff, RZ, 0xc0, !PT ;  /* 0x000000ff00007812 */ /* 0x000fda000780c0ff */
[----:B------:R-:W-:Y:S05]  /*30f0*/  @!P0 BRA `(.L_x_64) ;  /* 0x0000000000108947 */ /* 0x000fea0003800000 */
.L_x_65:
[----:B------:R-:W-:-:S04]  /*3100*/  LOP3.LUT R2, R3, 0x80000000, RZ, 0xc0, !PT ;  /* 0x8000000003027812 */ /* 0x000fc800078ec0ff */
[----:B------:R-:W-:-:S04]  /*3110*/  SHF.R.U32.HI R3, RZ, 0x18, R2 ;  /* 0x00000018ff037819 */ /* 0x000fc80000011602 */
[----:B------:R-:W-:-:S04]  /*3120*/  LOP3.LUT R0, R0, R3, RZ, 0xfc, !PT ;  /* 0x0000000300007212 */ /* 0x000fc800078efcff */
[----:B------:R-:W-:-:S07]  /*3130*/  PRMT R8, R0, 0x7610, R8 ;  /* 0x0000761000087816 */ /* 0x000fce0000000008 */
.L_x_64:
[----:B------:R-:W-:Y:S05]  /*3140*/  BSYNC B0 ;  /* 0x0000000000007941 */ /* 0x000fea0003800000 */
.L_x_63:
[----:B------:R0:W-:Y:S01]  /*3150*/  STG.E.U8 desc[UR36][R16.64], R8 ;  /* 0x0000000810007986 */ /* 0x0001e2000c101124 */
[----:B------:R-:W-:Y:S05]  /*3160*/  BRA `(.L_x_43) ;  /* 0x0000000400187947 */ /* 0x000fea0003800000 */
.L_x_61:
        /* <DEDUP_REMOVED lines=17> */
.L_x_68:
[----:B------:R-:W-:-:S04]  /*3280*/  LOP3.LUT R2, R3, 0x80000000, RZ, 0xc0, !PT ;  /* 0x8000000003027812 */ /* 0x000fc800078ec0ff */
[----:B------:R-:W-:-:S04]  /*3290*/  SHF.R.U32.HI R3, RZ, 0x18, R2 ;  /* 0x00000018ff037819 */ /* 0x000fc80000011602 */
[----:B------:R-:W-:-:S04]  /*32a0*/  LOP3.LUT R0, R0, R3, RZ, 0xfc, !PT ;  /* 0x0000000300007212 */ /* 0x000fc800078efcff */
[----:B------:R-:W-:-:S07]  /*32b0*/  PRMT R8, R0, 0x7610, R8 ;  /* 0x0000761000087816 */ /* 0x000fce0000000008 */
.L_x_67:
[----:B------:R-:W-:Y:S05]  /*32c0*/  BSYNC B0 ;  /* 0x0000000000007941 */ /* 0x000fea0003800000 */
.L_x_66:
[----:B------:R3:W-:Y:S01]  /*32d0*/  STG.E.U8 desc[UR36][R16.64], R8 ;  /* 0x0000000810007986 */ /* 0x0007e2000c101124 */
[----:B------:R-:W-:Y:S05]  /*32e0*/  BRA `(.L_x_43) ;  /* 0x0000000000b87947 */ /* 0x000fea0003800000 */
.L_x_60:
[----:B------:R-:W-:-:S13]  /*32f0*/  ISETP.NE.AND P0, PT, R0, 0x1c, PT ;  /* 0x0000001c0000780c */ /* 0x000fda0003f05270 */
[----:B------:R-:W-:Y:S05]  /*3300*/  @!P0 BRA `(.L_x_69) ;  /* 0x0000000000a48947 */ /* 0x000fea0003800000 */
[----:B------:R-:W-:-:S13]  /*3310*/  ISETP.NE.AND P0, PT, R0, 0x1d, PT ;  /* 0x0000001d0000780c */ /* 0x000fda0003f05270 */
[----:B------:R-:W-:Y:S05]  /*3320*/  @!P0 BRA `(.L_x_70) ;  /* 0x00000000008c8947 */ /* 0x000fea0003800000 */
[----:B------:R-:W-:-:S13]  /*3330*/  ISETP.NE.AND P0, PT, R0, 0x2c, PT ;  /* 0x0000002c0000780c */ /* 0x000fda0003f05270 */
[----:B------:R-:W-:Y:S05]  /*3340*/  @P0 BRA `(.L_x_42) ;  /* 0x0000000000400947 */ /* 0x000fea0003800000 */
[----:B0-----:R-:W-:-:S05]  /*3350*/  IMAD.U32 R3, R3, 0x10000, RZ ;  /* 0x0001000003037824 */ /* 0x001fca00078e00ff */
[----:B------:R-:W-:-:S04]  /*3360*/  SHF.R.U32.HI R4, RZ, 0x17, R3 ;  /* 0x00000017ff047819 */ /* 0x000fc80000011603 */
[----:B------:R-:W-:-:S04]  /*3370*/  LOP3.LUT R2, R4, 0xff, RZ, 0xc0, !PT ;  /* 0x000000ff04027812 */ /* 0x000fc800078ec0ff */
[----:B------:R-:W-:-:S13]  /*3380*/  ISETP.NE.AND P1, PT, R2, 0xff, PT ;  /* 0x000000ff0200780c */ /* 0x000fda0003f25270 */
[--C-:B------:R-:W-:Y:S02]  /*3390*/  @P1 SHF.R.U32.HI R0, RZ, 0x16, R3.reuse ;  /* 0x00000016ff001819 */ /* 0x100fe40000011603 */
[----:B------:R-:W-:Y:S01]  /*33a0*/  @P1 LOP3.LUT P0, RZ, R2, 0x3fffff, R3, 0xf8, !PT ;  /* 0x003fffff02ff1812 */ /* 0x000fe2000780f803 */
[----:B------:R-:W-:Y:S01]  /*33b0*/  IMAD.MOV.U32 R3, RZ, RZ, 0xff ;  /* 0x000000ffff037424 */ /* 0x000fe200078e00ff */
[----:B------:R-:W-:-:S04]  /*33c0*/  @P1 LOP3.LUT R0, R0, 0x1, RZ, 0xc0, !PT ;  /* 0x0000000100001812 */ /* 0x000fc800078ec0ff */
[----:B------:R-:W-:Y:S01]  /*33d0*/  @P1 ISETP.EQ.U32.AND P2, PT, R0, 0x1, P0 ;  /* 0x000000010000180c */ /* 0x000fe20000742070 */
[----:B------:R-:W-:Y:S01]  /*33e0*/  @P1 VIADD R0, R4, 0x1 ;  /* 0x0000000104001836 */ /* 0x000fe20000000000 */
[----:B------:R-:W-:Y:S02]  /*33f0*/  PLOP3.LUT P0, PT, PT, PT, PT, 0x80, 0x0 ;  /* 0x000000000000781c */ /* 0x000fe40003f0f070 */
[----:B------:R-:W-:-:S13]  /*3400*/  @P1 PLOP3.LUT P0, PT, P2, PT, PT, 0x80, 0x0 ;  /* 0x000000000000181c */ /* 0x000fda000170f070 */
[----:B------:R-:W-:-:S04]  /*3410*/  @!P0 IMAD.MOV R0, RZ, RZ, R4 ;  /* 0x000000ffff008224 */ /* 0x000fc800078e0204 */
[----:B------:R-:W-:-:S05]  /*3420*/  @P1 IMAD.MOV.U32 R3, RZ, RZ, R0 ;  /* 0x000000ffff031224 */ /* 0x000fca00078e0000 */
[----:B------:R1:W-:Y:S01]  /*3430*/  STG.E.U8 desc[UR36][R16.64], R3 ;  /* 0x0000000310007986 */ /* 0x0003e2000c101124 */
[----:B------:R-:W-:Y:S05]  /*3440*/  BRA `(.L_x_43) ;  /* 0x0000000000607947 */ /* 0x000fea0003800000 */
.L_x_42:
[----:B------:R-:W-:Y:S01]  /*3450*/  MOV R2, 0x0 ;  /* 0x0000000000027802 */ /* 0x000fe20000000f00 */
[----:B------:R-:W-:Y:S01]  /*3460*/  ULDC.64 UR4, c[0x4][0x158] ;  /* 0x0100560000047ab9 */ /* 0x000fe20000000a00 */
[----:B------:R-:W-:Y:S01]  /*3470*/  ULDC.64 UR6, c[0x4][0x160] ;  /* 0x0100580000067ab9 */ /* 0x000fe20000000a00 */
[----:B------:R-:W-:Y:S02]  /*3480*/  IMAD.U32 R4, RZ, RZ, UR4 ;  /* 0x00000004ff047e24 */ /* 0x000fe4000f8e00ff */
[----:B------:R-:W-:Y:S01]  /*3490*/  IMAD.U32 R5, RZ, RZ, UR5 ;  /* 0x00000005ff057e24 */ /* 0x000fe2000f8e00ff */
[----:B0-----:R-:W0:Y:S01]  /*34a0*/  LDC.64 R2, c[0x4][R2] ;  /* 0x0100000002027b82 */ /* 0x001e220000000a00 */
[----:B------:R-:W-:Y:S01]  /*34b0*/  ULDC.64 UR4, c[0x4][0x70] ;  /* 0x01001c0000047ab9 */ /* 0x000fe20000000a00 */
[----:B------:R-:W-:Y:S02]  /*34c0*/  IMAD.U32 R6, RZ, RZ, UR6 ;  /* 0x00000006ff067e24 */ /* 0x000fe4000f8e00ff */
[----:B------:R-:W-:-:S02]  /*34d0*/  IMAD.U32 R7, RZ, RZ, UR7 ;  /* 0x00000007ff077e24 */ /* 0x000fc4000f8e00ff */
[----:B------:R-:W-:Y:S02]  /*34e0*/  IMAD.U32 R10, RZ, RZ, UR4 ;  /* 0x00000004ff0a7e24 */ /* 0x000fe4000f8e00ff */
[----:B------:R-:W-:Y:S02]  /*34f0*/  IMAD.U32 R11, RZ, RZ, UR5 ;  /* 0x00000005ff0b7e24 */ /* 0x000fe4000f8e00ff */
[----:B------:R-:W-:Y:S02]  /*3500*/  IMAD.MOV.U32 R8, RZ, RZ, 0x65 ;  /* 0x00000065ff087424 */ /* 0x000fe400078e00ff */
[----:B------:R-:W-:Y:S02]  /*3510*/  IMAD.MOV.U32 R12, RZ, RZ, 0x1 ;  /* 0x00000001ff0c7424 */ /* 0x000fe400078e00ff */
[----:B------:R-:W-:-:S07]  /*3520*/  IMAD.MOV.U32 R13, RZ, RZ, RZ ;  /* 0x000000ffff0d7224 */ /* 0x000fce00078e00ff */
[----:B------:R-:W-:-:S07]  /*3530*/  LEPC R20, `(.L_x_71) ;  /* 0x000000001014794e */ /* 0x000fce0000000000 */
[----:B0-----:R-:W-:Y:S05]  /*3540*/  CALL.ABS.NOINC R2 ;  /* 0x0000000002007343 */ /* 0x001fea0003c00000 */
.L_x_71:
[----:B------:R-:W-:Y:S05]  /*3550*/  BRA `(.L_x_43) ;  /* 0x00000000001c7947 */ /* 0x000fea0003800000 */
.L_x_70:
[----:B0-----:R-:W-:-:S06]  /*3560*/  IMAD.U32 R3, R3, 0x10000, RZ ;  /* 0x0001000003037824 */ /* 0x001fcc00078e00ff */
[----:B------:R-:W0:Y:S02]  /*3570*/  F2I.U64.TRUNC R2, R3 ;  /* 0x0000000300027311 */ /* 0x000e24000020d800 */
[----:B0-----:R2:W-:Y:S01]  /*3580*/  STG.E.64 desc[UR36][R16.64], R2 ;  /* 0x0000000210007986 */ /* 0x0015e2000c101b24 */
[----:B------:R-:W-:Y:S05]  /*3590*/  BRA `(.L_x_43) ;  /* 0x00000000000c7947 */ /* 0x000fea0003800000 */
.L_x_69:
[----:B0-----:R-:W-:-:S06]  /*35a0*/  IMAD.U32 R3, R3, 0x10000, RZ ;  /* 0x0001000003037824 */ /* 0x001fcc00078e00ff */
[----:B------:R-:W0:Y:S02]  /*35b0*/  F2I.FTZ.U32.TRUNC.NTZ R3, R3 ;  /* 0x0000000300037305 */ /* 0x000e24000021f000 */
[----:B0-----:R0:W-:Y:S02]  /*35c0*/  STG.E desc[UR36][R16.64], R3 ;  /* 0x0000000310007986 */ /* 0x0011e4000c101924 */
.L_x_43:
[----:B------:R-:W-:-:S04]  /*35d0*/  IMAD R18, R23, 0x200, R18 ;  /* 0x0000020017127824 */ /* 0x000fc800078e0212 */
[----:B------:R-:W-:-:S07]  /*35e0*/  VIADD R19, R18, 0x80 ;  /* 0x0000008012137836 */ /* 0x000fce0000000000 */
.L_x_1:
[----:B------:R-:W-:Y:S05]  /*35f0*/  BSYNC B6 ;  /* 0x0000000000067941 */ /* 0x000fea0003800000 */
.L_x_0:
[----:B------:R-:W-:Y:S01]  /*3600*/  ULDC UR4, c[0x0][0x210] ;  /* 0x0000840000047ab9 */ /* 0x000fe20000000800 */
[----:B------:R-:W-:Y:S01]  /*3610*/  BSSY B6, `(.L_x_72) ;  /* 0x0000354000067945 */ /* 0x000fe20003800000 */
[----:B------:R-:W-:-:S13]  /*3620*/  ISETP.GE.AND P0, PT, R19, UR4, PT ;  /* 0x0000000413007c0c */ /* 0x000fda000bf06270 */
[----:B------:R-:W-:Y:S05]  /*3630*/  @P0 BRA `(.L_x_73) ;  /* 0x0000003400440947 */ /* 0x000fea0003800000 */
[----:B0-----:R-:W0:Y:S01]  /*3640*/  LDC R6, c[0x0][0x218] ;  /* 0x00008600ff067b82 */ /* 0x001e220000000800 */
[----:B------:R-:W-:Y:S02]  /*3650*/  IMAD.MOV.U32 R0, RZ, RZ, RZ ;  /* 0x000000ffff007224 */ /* 0x000fe400078e00ff */
[----:B-1234-:R-:W-:Y:S01]  /*3660*/  IMAD.MOV.U32 R16, RZ, RZ, RZ ;  /* 0x000000ffff107224 */ /* 0x01efe200078e00ff */
[----:B0-----:R-:W-:-:S13]  /*3670*/  ISETP.NE.AND P0, PT, R6, RZ, PT ;  /* 0x000000ff0600720c */ /* 0x001fda0003f05270 */
[----:B------:R-:W-:Y:S05]  /*3680*/  @!P0 BRA `(.L_x_74) ;  /* 0x0000001000a88947 */ /* 0x000fea0003800000 */
        /* <DEDUP_REMOVED lines=18> */
[----:B------:R-:W-:-:S03]  /*37b0*/  ULDC.64 UR4, c[0x0][0x350] ;  /* 0x0000d40000047ab9 */ /* 0x000fc60000000a00 */
[----:B------:R-:W-:-:S05]  /*37c0*/  IADD3 R2, -R5, RZ, RZ ;  /* 0x000000ff05027210 */ /* 0x000fca0007ffe1ff */
        /* <DEDUP_REMOVED lines=278> */
.L_x_74:
        /* <DEDUP_REMOVED lines=22> */
.L_x_78:
[----:B------:R-:W2:Y:S02]  /*4a90*/  LDG.E.U8 R2, desc[UR36][R2.64] ;  /* 0x0000002402027981 */ /* 0x000ea4000c1e1100 */
[----:B--2---:R-:W-:-:S04]  /*4aa0*/  I2FP.F32.U32 R0, R2 ;  /* 0x0000000200007245 */ /* 0x004fc80000201000 */
[----:B------:R-:W-:Y:S01]  /*4ab0*/  F2FP.BF16.F32.PACK_AB R0, RZ, R0 ;  /* 0x00000000ff00723e */ /* 0x000fe200000010ff */
[----:B------:R-:W-:Y:S06]  /*4ac0*/  BRA `(.L_x_80) ;  /* 0x0000000c00907947 */ /* 0x000fec0003800000 */
.L_x_77:
        /* <DEDUP_REMOVED lines=10> */
.L_x_82:
[----:B------:R-:W2:Y:S02]  /*4b70*/  LDG.E R2, desc[UR36][R2.64] ;  /* 0x0000002402027981 */ /* 0x000ea4000c1e1900 */
[----:B--2---:R-:W-:-:S04]  /*4b80*/  I2FP.F32.S32 R0, R2 ;  /* 0x0000000200007245 */ /* 0x004fc80000201400 */
[----:B------:R-:W-:Y:S01]  /*4b90*/  F2FP.BF16.F32.PACK_AB R0, RZ, R0 ;  /* 0x00000000ff00723e */ /* 0x000fe200000010ff */
[----:B------:R-:W-:Y:S06]  /*4ba0*/  BRA `(.L_x_80) ;  /* 0x0000000c00587947 */ /* 0x000fec0003800000 */
.L_x_81:
[----:B------:R-:W2:Y:S02]  /*4bb0*/  LDG.E.U16 R2, desc[UR36][R2.64] ;  /* 0x0000002402027981 */ /* 0x000ea4000c1e1500 */
[----:B--2---:R-:W0:Y:S02]  /*4bc0*/  I2F.S16 R0, R2 ;  /* 0x0000000200007306 */ /* 0x004e240000101400 */
[----:B0-----:R-:W-:Y:S01]  /*4bd0*/  F2FP.BF16.F32.PACK_AB R0, RZ, R0 ;  /* 0x00000000ff00723e */ /* 0x001fe200000010ff */
[----:B------:R-:W-:Y:S06]  /*4be0*/  BRA `(.L_x_80) ;  /* 0x0000000c00487947 */ /* 0x000fec0003800000 */
.L_x_76:
        /* <DEDUP_REMOVED lines=9> */
.L_x_84:
[----:B------:R-:W2:Y:S02]  /*4c80*/  LDG.E.U16 R0, desc[UR36][R2.64] ;  /* 0x0000002402007981 */ /* 0x000ea4000c1e1500 */
[----:B--2---:R-:W-:-:S05]  /*4c90*/  HADD2.F32 R0, -RZ, R0.H0_H0 ;  /* 0x20000000ff007230 */ /* 0x004fca0000004100 */
[----:B------:R-:W-:Y:S01]  /*4ca0*/  F2FP.BF16.F32.PACK_AB R0, RZ, R0 ;  /* 0x00000000ff00723e */ /* 0x000fe200000010ff */
[----:B------:R-:W-:Y:S06]  /*4cb0*/  BRA `(.L_x_80) ;  /* 0x0000000c00147947 */ /* 0x000fec0003800000 */
.L_x_83:
        /* <DEDUP_REMOVED lines=9> */
.L_x_86:
[----:B------:R-:W2:Y:S02]  /*4d50*/  LDG.E.U16 R2, desc[UR36][R2.64] ;  /* 0x0000002402027981 */ /* 0x000ea4000c1e1500 */
[----:B--2---:R-:W-:-:S05]  /*4d60*/  HADD2.F32 R0, -RZ, R2.H0_H0 ;  /* 0x20000002ff007230 */ /* 0x004fca0000004100 */
[----:B------:R-:W-:Y:S01]  /*4d70*/  F2FP.BF16.F32.PACK_AB R0, RZ, R0 ;  /* 0x00000000ff00723e */ /* 0x000fe200000010ff */
[----:B------:R-:W-:Y:S06]  /*4d80*/  BRA `(.L_x_80) ;  /* 0x0000000800e07947 */ /* 0x000fec0003800000 */
.L_x_85:
        /* <DEDUP_REMOVED lines=8> */
.L_x_75:
        /* <DEDUP_REMOVED lines=13> */
.L_x_89:
        /* <DEDUP_REMOVED lines=8> */
.L_x_88:
        /* <DEDUP_REMOVED lines=16> */
[C---:B------:R-:W-:Y:S01]  /*5060*/  ISETP.GT.U32.AND P0, PT, R5.reuse, 0x4, PT ;  /* 0x000000040500780c */ /* 0x040fe20003f04070 */
[----:B------:R-:W-:-:S05]  /*5070*/  VIADD R5, R5, 0xfffffffc ;  /* 0xfffffffc05057836 */ /* 0x000fca0000000000 */
        /* <DEDUP_REMOVED lines=10> */
.L_x_91:
[----:B------:R-:W2:Y:S02]  /*5120*/  LDG.E.U8 R2, desc[UR36][R2.64] ;  /* 0x0000002402027981 */ /* 0x000ea4000c1e1100 */
[C---:B--2---:R-:W-:Y:S02]  /*5130*/  IMAD.SHL.U32 R0, R2.reuse, 0x2000000, RZ ;  /* 0x0200000002007824 */ /* 0x044fe400078e00ff */
[----:B------:R-:W-:-:S03]  /*5140*/  IMAD.SHL.U32 R5, R2, 0x1000000, RZ ;  /* 0x0100000002057824 */ /* 0x000fc600078e00ff */
[----:B------:R-:W-:-:S13]  /*5150*/  ISETP.GE.U32.AND P0, PT, R0, 0x8000000, PT ;  /* 0x080000000000780c */ /* 0x000fda0003f06070 */
[C---:B------:R-:W-:Y:S01]  /*5160*/  @!P0 SHF.L.U32 R0, R2.reuse, 0x8, RZ ;  /* 0x0000000802008819 */ /* 0x040fe200000006ff */
        /* <DEDUP_REMOVED lines=10> */
.L_x_90:
[----:B------:R0:W5:Y:S01]  /*5210*/  LDG.E.U16 R0, desc[UR36][R2.64] ;  /* 0x0000002402007981 */ /* 0x000162000c1e1500 */
[----:B------:R-:W-:Y:S05]  /*5220*/  BRA `(.L_x_80) ;  /* 0x0000000400b87947 */ /* 0x000fea0003800000 */
.L_x_87:
        /* <DEDUP_REMOVED lines=12> */
.L_x_94:
        /* <DEDUP_REMOVED lines=21> */
.L_x_98:
[----:B------:R-:W-:Y:S05]  /*5440*/  BSYNC B1 ;  /* 0x0000000000017941 */ /* 0x000fea0003800000 */
.L_x_97:
[----:B------:R-:W-:Y:S01]  /*5450*/  LEA R3, R0, 0x3b800000, 0x17 ;  /* 0x3b80000000037811 */ /* 0x000fe200078eb8ff */
[----:B------:R-:W-:-:S05]  /*5460*/  IMAD.SHL.U32 R0, R2, 0x100000, RZ ;  /* 0x0010000002007824 */ /* 0x000fca00078e00ff */
[----:B------:R-:W-:-:S07]  /*5470*/  LOP3.LUT R0, R3, R0, R4, 0xfe, !PT ;  /* 0x0000000003007212 */ /* 0x000fce00078efe04 */
.L_x_96:
[----:B------:R-:W-:Y:S05]  /*5480*/  BSYNC B0 ;  /* 0x0000000000007941 */ /* 0x000fea0003800000 */
.L_x_95:
[----:B------:R-:W-:Y:S01]  /*5490*/  F2FP.BF16.F32.PACK_AB R0, RZ, R0 ;  /* 0x00000000ff00723e */ /* 0x000fe200000010ff */
[----:B------:R-:W-:Y:S06]  /*54a0*/  BRA `(.L_x_80) ;  /* 0x0000000400187947 */ /* 0x000fec0003800000 */
.L_x_93:
        /* <DEDUP_REMOVED lines=21> */
.L_x_102:
[----:B------:R-:W-:Y:S05]  /*5600*/  BSYNC B1 ;  /* 0x0000000000017941 */ /* 0x000fea0003800000 */
.L_x_101:
[----:B------:R-:W-:Y:S01]  /*5610*/  LEA R3, R0, 0x37800000, 0x17 ;  /* 0x3780000000037811 */ /* 0x000fe200078eb8ff */
[----:B------:R-:W-:-:S05]  /*5620*/  IMAD.SHL.U32 R0, R2, 0x200000, RZ ;  /* 0x0020000002007824 */ /* 0x000fca00078e00ff */
[----:B------:R-:W-:-:S07]  /*5630*/  LOP3.LUT R0, R3, R0, R4, 0xfe, !PT ;  /* 0x0000000003007212 */ /* 0x000fce00078efe04 */
.L_x_100:
[----:B------:R-:W-:Y:S05]  /*5640*/  BSYNC B0 ;  /* 0x0000000000007941 */ /* 0x000fea0003800000 */
.L_x_99:
[----:B------:R-:W-:Y:S01]  /*5650*/  F2FP.BF16.F32.PACK_AB R0, RZ, R0 ;  /* 0x00000000ff00723e */ /* 0x000fe200000010ff */
[----:B------:R-:W-:Y:S06]  /*5660*/  BRA `(.L_x_80) ;  /* 0x0000000000a87947 */ /* 0x000fec0003800000 */
.L_x_92:
        /* <DEDUP_REMOVED lines=14> */
.L_x_106:
[----:B------:R-:W-:Y:S05]  /*5750*/  BSYNC B0 ;  /* 0x0000000000007941 */ /* 0x000fea0003800000 */
.L_x_105:
[----:B------:R-:W-:Y:S01]  /*5760*/  F2FP.BF16.F32.PACK_AB R0, RZ, R0 ;  /* 0x00000000ff00723e */ /* 0x000fe200000010ff */
[----:B------:R-:W-:Y:S06]  /*5770*/  BRA `(.L_x_80) ;  /* 0x0000000000647947 */ /* 0x000fec0003800000 */
.L_x_79:
[----:B------:R-:W-:Y:S01]  /*5780*/  MOV R2, 0x0 ;  /* 0x0000000000027802 */ /* 0x000fe20000000f00 */
[----:B------:R-:W-:Y:S01]  /*5790*/  ULDC.64 UR4, c[0x4][0x158] ;  /* 0x0100560000047ab9 */ /* 0x000fe20000000a00 */
[----:B------:R-:W-:Y:S01]  /*57a0*/  ULDC.64 UR6, c[0x4][0x68] ;  /* 0x01001a0000067ab9 */ /* 0x000fe20000000a00 */
[----:B------:R-:W-:Y:S02]  /*57b0*/  IMAD.U32 R4, RZ, RZ, UR4 ;  /* 0x00000004ff047e24 */ /* 0x000fe4000f8e00ff */
        /* <DEDUP_REMOVED lines=12> */
.L_x_107:
[----:B------:R-:W-:Y:S01]  /*5880*/  PRMT R0, RZ, 0x7610, R0 ;  /* 0x00007610ff007816 */ /* 0x000fe20000000000 */
[----:B------:R-:W-:Y:S06]  /*5890*/  BRA `(.L_x_80) ;  /* 0x00000000001c7947 */ /* 0x000fec0003800000 */
.L_x_104:
[----:B------:R-:W2:Y:S02]  /*58a0*/  LDG.E.64 R2, desc[UR36][R2.64] ;  /* 0x0000002402027981 */ /* 0x000ea4000c1e1b00 */
[----:B--2---:R-:W0:Y:S02]  /*58b0*/  I2F.U64 R0, R2 ;  /* 0x0000000200007312 */ /* 0x004e240000301000 */
[----:B0-----:R-:W-:Y:S01]  /*58c0*/  F2FP.BF16.F32.PACK_AB R0, RZ, R0 ;  /* 0x00000000ff00723e */ /* 0x001fe200000010ff */
[----:B------:R-:W-:Y:S06]  /*58d0*/  BRA `(.L_x_80) ;  /* 0x00000000000c7947 */ /* 0x000fec0003800000 */
.L_x_103:
[----:B------:R-:W2:Y:S02]  /*58e0*/  LDG.E R2, desc[UR36][R2.64] ;  /* 0x0000002402027981 */ /* 0x000ea4000c1e1900 */
[----:B--2---:R-:W-:-:S04]  /*58f0*/  I2FP.F32.U32 R0, R2 ;  /* 0x0000000200007245 */ /* 0x004fc80000201000 */
[----:B------:R-:W-:-:S07]  /*5900*/  F2FP.BF16.F32.PACK_AB R0, RZ, R0 ;  /* 0x00000000ff00723e */ /* 0x000fce00000010ff */
.L_x_80:
[----:B-----5:R-:W-:Y:S01]  /*5910*/  IMAD.U32 R0, R0, 0x10000, RZ ;  /* 0x0001000000007824 */ /* 0x020fe200078e00ff */
[----:B------:R-:W-:Y:S01]  /*5920*/  MOV R7, 0x3d39bf78 ;  /* 0x3d39bf7800077802 */ /* 0x000fe20000000f00 */
[----:B------:R-:W-:Y:S02]  /*5930*/  BSSY B0, `(.L_x_108) ;  /* 0x000002a000007945 */ /* 0x000fe40003800000 */
        /* <DEDUP_REMOVED lines=9> */
[----:B------:R-:W-:-:S04]  /*59d0*/  IMAD.MOV.U32 R4, RZ, RZ, 0x3e800000 ;  /* 0x3e800000ff047424 */ /* 0x000fc800078e00ff */
        /* <DEDUP_REMOVED lines=31> */
.L_x_109:
[----:B------:R-:W-:Y:S05]  /*5bd0*/  BSYNC B0 ;  /* 0x0000000000007941 */ /* 0x000fea0003800000 */
.L_x_108:
[----:B0-----:R-:W-:Y:S01]  /*5be0*/  PRMT R2, R4, 0x9910, RZ ;  /* 0x0000991004027816 */ /* 0x001fe200000000ff */
[----:B------:R-:W-:-:S03]  /*5bf0*/  @P0 FADD.FTZ R0, R0, 0.69314718246459960938 ;  /* 0x3f31721800000421 */ /* 0x000fc60000010000 */
[----:B------:R-:W-:Y:S01]  /*5c00*/  ISETP.GT.AND P0, PT, R2, 0x9, PT ;  /* 0x000000090200780c */ /* 0x000fe20003f04270 */
[----:B------:R0:W1:-:S12]  /*5c10*/  F2F.BF16.F32 R3, R0 ;  /* 0x0000000000037304 */ /* 0x0000580000202000 */
[----:B0-----:R-:W-:Y:S05]  /*5c20*/  @P0 BRA `(.L_x_110) ;  /* 0x00000004000c0947 */ /* 0x001fea0003800000 */
        /* <DEDUP_REMOVED lines=8> */
[----:B-1----:R-:W-:-:S04]  /*5cb0*/  IMAD.U32 R0, R3, 0x10000, RZ ;  /* 0x0001000003007824 */ /* 0x002fc800078e00ff */
[----:B------:R-:W0:Y:S02]  /*5cc0*/  F2I.FTZ.TRUNC.NTZ R3, R0 ;  /* 0x0000000000037305 */ /* 0x000e24000021f100 */
[----:B0-----:R3:W-:Y:S01]  /*5cd0*/  STG.E.U8 desc[UR36][R16.64], R3 ;  /* 0x0000000310007986 */ /* 0x0017e2000c101124 */
[----:B------:R-:W-:Y:S05]  /*5ce0*/  BRA `(.L_x_115) ;  /* 0x0000000c00947947 */ /* 0x000fea0003800000 */
.L_x_113:
[----:B-1----:R-:W-:-:S06]  /*5cf0*/  IMAD.U32 R3, R3, 0x10000, RZ ;  /* 0x0001000003037824 */ /* 0x002fcc00078e00ff */
[----:B------:R-:W0:Y:S02]  /*5d00*/  F2I.S64.TRUNC R2, R3 ;  /* 0x0000000300027311 */ /* 0x000e24000020d900 */
[----:B0-----:R4:W-:Y:S01]  /*5d10*/  STG.E.U8 desc[UR36][R16.64], R2 ;  /* 0x0000000210007986 */ /* 0x0019e2000c101124 */
[----:B------:R-:W-:Y:S05]  /*5d20*/  BRA `(.L_x_115) ;  /* 0x0000000c00847947 */ /* 0x000fea0003800000 */
.L_x_112:
[----:B------:R-:W-:-:S13]  /*5d30*/  ISETP.NE.AND P0, PT, R2, 0x2, PT ;  /* 0x000000020200780c */ /* 0x000fda0003f05270 */
[----:B------:R-:W-:Y:S05]  /*5d40*/  @!P0 BRA `(.L_x_116) ;  /* 0x0000000000308947 */ /* 0x000fea0003800000 */
[----:B------:R-:W-:-:S13]  /*5d50*/  ISETP.NE.AND P0, PT, R2, 0x3, PT ;  /* 0x000000030200780c */ /* 0x000fda0003f05270 */
[----:B------:R-:W-:Y:S05]  /*5d60*/  @!P0 BRA `(.L_x_117) ;  /* 0x0000000000188947 */ /* 0x000fea0003800000 */
[----:B------:R-:W-:-:S13]  /*5d70*/  ISETP.NE.AND P0, PT, R2, 0x4, PT ;  /* 0x000000040200780c */ /* 0x000fda0003f05270 */
[----:B------:R-:W-:Y:S05]  /*5d80*/  @P0 BRA `(.L_x_114) ;  /* 0x0000000c000c0947 */ /* 0x000fea0003800000 */
[----:B-1----:R-:W-:-:S06]  /*5d90*/  IMAD.U32 R3, R3, 0x10000, RZ ;  /* 0x0001000003037824 */ /* 0x002fcc00078e00ff */
[----:B------:R-:W0:Y:S02]  /*5da0*/  F2I.S64.TRUNC R2, R3 ;  /* 0x0000000300027311 */ /* 0x000e24000020d900 */
[----:B0-----:R1:W-:Y:S01]  /*5db0*/  STG.E.64 desc[UR36][R16.64], R2 ;  /* 0x0000000210007986 */ /* 0x0013e2000c101b24 */
[----:B------:R-:W-:Y:S05]  /*5dc0*/  BRA `(.L_x_115) ;  /* 0x0000000c005c7947 */ /* 0x000fea0003800000 */
.L_x_117:
[----:B-1----:R-:W-:-:S06]  /*5dd0*/  IMAD.U32 R3, R3, 0x10000, RZ ;  /* 0x0001000003037824 */ /* 0x002fcc00078e00ff */
[----:B------:R-:W0:Y:S02]  /*5de0*/  F2I.FTZ.TRUNC.NTZ R3, R3 ;  /* 0x0000000300037305 */ /* 0x000e24000021f100 */
[----:B0-----:R2:W-:Y:S01]  /*5df0*/  STG.E desc[UR36][R16.64], R3 ;  /* 0x0000000310007986 */ /* 0x0015e2000c101924 */
[----:B------:R-:W-:Y:S05]  /*5e00*/  BRA `(.L_x_115) ;  /* 0x0000000c004c7947 */ /* 0x000fea0003800000 */
.L_x_116:
[----:B-1----:R-:W-:-:S06]  /*5e10*/  IMAD.U32 R3, R3, 0x10000, RZ ;  /* 0x0001000003037824 */ /* 0x002fcc00078e00ff */
[----:B------:R-:W0:Y:S02]  /*5e20*/  F2I.FTZ.TRUNC.NTZ R3, R3 ;  /* 0x0000000300037305 */ /* 0x000e24000021f100 */
[----:B0-----:R0:W-:Y:S01]  /*5e30*/  STG.E.U16 desc[UR36][R16.64], R3 ;  /* 0x0000000310007986 */ /* 0x0011e2000c101524 */
[----:B------:R-:W-:Y:S05]  /*5e40*/  BRA `(.L_x_115) ;  /* 0x0000000c003c7947 */ /* 0x000fea0003800000 */
.L_x_111:
[----:B------:R-:W-:-:S13]  /*5e50*/  ISETP.GT.AND P0, PT, R2, 0x6, PT ;  /* 0x000000060200780c */ /* 0x000fda0003f04270 */
[----:B------:R-:W-:Y:S05]  /*5e60*/  @P0 BRA `(.L_x_118) ;  /* 0x00000000002c0947 */ /* 0x000fea0003800000 */
[----:B------:R-:W-:-:S13]  /*5e70*/  ISETP.NE.AND P0, PT, R2, 0x5, PT ;  /* 0x000000050200780c */ /* 0x000fda0003f05270 */
[----:B------:R-:W-:Y:S05]  /*5e80*/  @!P0 BRA `(.L_x_119) ;  /* 0x0000000000148947 */ /* 0x000fea0003800000 */
[----:B------:R-:W-:-:S13]  /*5e90*/  ISETP.NE.AND P0, PT, R2, 0x6, PT ;  /* 0x000000060200780c */ /* 0x000fda0003f05270 */
[----:B------:R-:W-:Y:S05]  /*5ea0*/  @P0 BRA `(.L_x_114) ;  /* 0x0000000800c40947 */ /* 0x000fea0003800000 */
[----:B-1----:R-:W-:-:S05]  /*5eb0*/  IMAD.U32 R3, R3, 0x10000, RZ ;  /* 0x0001000003037824 */ /* 0x002fca00078e00ff */
[----:B------:R0:W-:Y:S01]  /*5ec0*/  STG.E desc[UR36][R16.64], R3 ;  /* 0x0000000310007986 */ /* 0x0001e2000c101924 */
[----:B------:R-:W-:Y:S05]  /*5ed0*/  BRA `(.L_x_115) ;  /* 0x0000000c00187947 */ /* 0x000fea0003800000 */
.L_x_119:
[----:B-1----:R-:W-:-:S05]  /*5ee0*/  IMAD.U32 R0, R3, 0x10000, RZ ;  /* 0x0001000003007824 */ /* 0x002fca00078e00ff */
[----:B------:R-:W-:-:S05]  /*5ef0*/  F2FP.F16.F32.PACK_AB R0, RZ, R0 ;  /* 0x00000000ff00723e */ /* 0x000fca00000000ff */
[----:B------:R0:W-:Y:S01]  /*5f00*/  STG.E.U16 desc[UR36][R16.64], R0 ;  /* 0x0000000010007986 */ /* 0x0001e2000c101524 */
[----:B------:R-:W-:Y:S05]  /*5f10*/  BRA `(.L_x_115) ;  /* 0x0000000c00087947 */ /* 0x000fea0003800000 */
.L_x_118:
[----:B------:R-:W-:-:S13]  /*5f20*/  ISETP.NE.AND P0, PT, R2, 0x7, PT ;  /* 0x000000070200780c */ /* 0x000fda0003f05270 */
[----:B------:R-:W-:Y:S05]  /*5f30*/  @!P0 BRA `(.L_x_120) ;  /* 0x0000000000348947 */ /* 0x000fea0003800000 */
[----:B------:R-:W-:-:S13]  /*5f40*/  ISETP.NE.AND P0, PT, R2, 0x8, PT ;  /* 0x000000080200780c */ /* 0x000fda0003f05270 */
[----:B------:R-:W-:Y:S05]  /*5f50*/  @!P0 BRA `(.L_x_121) ;  /* 0x0000000000188947 */ /* 0x000fea0003800000 */
[----:B------:R-:W-:-:S13]  /*5f60*/  ISETP.NE.AND P0, PT, R2, 0x9, PT ;  /* 0x000000090200780c */ /* 0x000fda0003f05270 */
[----:B------:R-:W-:Y:S05]  /*5f70*/  @P0 BRA `(.L_x_114) ;  /* 0x0000000800900947 */ /* 0x000fea0003800000 */
[----:B-1----:R-:W-:Y:S02]  /*5f80*/  IMAD.U32 R2, R3, 0x10000, RZ ;  /* 0x0001000003027824 */ /* 0x002fe400078e00ff */
[----:B------:R-:W-:-:S05]  /*5f90*/  IMAD.MOV.U32 R3, RZ, RZ, RZ ;  /* 0x000000ffff037224 */ /* 0x000fca00078e00ff */
[----:B------:R0:W-:Y:S01]  /*5fa0*/  STG.E.64 desc[UR36][R16.64], R2 ;  /* 0x0000000210007986 */ /* 0x0001e2000c101b24 */
[----:B------:R-:W-:Y:S05]  /*5fb0*/  BRA `(.L_x_115) ;  /* 0x0000000800e07947 */ /* 0x000fea0003800000 */
.L_x_121:
[----:B-1----:R-:W-:-:S05]  /*5fc0*/  IMAD.U32 R3, R3, 0x10000, RZ ;  /* 0x0001000003037824 */ /* 0x002fca00078e00ff */
[----:B------:R-:W-:-:S04]  /*5fd0*/  F2FP.F16.F32.PACK_AB R3, RZ, R3 ;  /* 0x00000003ff03723e */ /* 0x000fc800000000ff */
[----:B------:R-:W-:-:S05]  /*5fe0*/  PRMT R3, R3, 0x5410, RZ ;  /* 0x0000541003037816 */ /* 0x000fca00000000ff */
[----:B------:R0:W-:Y:S01]  /*5ff0*/  STG.E desc[UR36][R16.64], R3 ;  /* 0x0000000310007986 */ /* 0x0001e2000c101924 */
[----:B------:R-:W-:Y:S05]  /*6000*/  BRA `(.L_x_115) ;  /* 0x0000000800cc7947 */ /* 0x000fea0003800000 */
.L_x_120:
[----:B-1----:R-:W-:-:S04]  /*6010*/  IMAD.U32 R2, R3, 0x10000, RZ ;  /* 0x0001000003027824 */ /* 0x002fc800078e00ff */
[----:B------:R-:W-:-:S06]  /*6020*/  FMUL.FTZ R2, R2, 1 ;  /* 0x3f80000002027820 */ /* 0x000fcc0000410000 */
[----:B------:R-:W0:Y:S02]  /*6030*/  F2F.F64.F32 R2, R2 ;  /* 0x0000000200027310 */ /* 0x000e240000201800 */
[----:B0-----:R0:W-:Y:S01]  /*6040*/  STG.E.64 desc[UR36][R16.64], R2 ;  /* 0x0000000210007986 */ /* 0x0011e2000c101b24 */
[----:B------:R-:W-:Y:S05]  /*6050*/  BRA `(.L_x_115) ;  /* 0x0000000800b87947 */ /* 0x000fea0003800000 */
.L_x_110:
        /* <DEDUP_REMOVED lines=8> */
[----:B-1----:R-:W-:-:S05]  /*60e0*/  IMAD.U32 R3, R3, 0x10000, RZ ;  /* 0x0001000003037824 */ /* 0x002fca00078e00ff */
[----:B------:R-:W-:-:S04]  /*60f0*/  FSETP.NEU.FTZ.AND P0, PT, R3, RZ, PT ;  /* 0x000000ff0300720b */ /* 0x000fc80003f1d000 */
[----:B------:R-:W-:-:S05]  /*6100*/  SEL R3, RZ, 0x1, !P0 ;  /* 0x00000001ff037807 */ /* 0x000fca0004000000 */
[----:B------:R0:W-:Y:S01]  /*6110*/  STG.E.U8 desc[UR36][R16.64], R3 ;  /* 0x0000000310007986 */ /* 0x0001e2000c101124 */
[----:B------:R-:W-:Y:S05]  /*6120*/  BRA `(.L_x_115) ;  /* 0x0000000800847947 */ /* 0x000fea0003800000 */
.L_x_124:
[----:B-1----:R-:W-:Y:S01]  /*6130*/  IMAD.U32 R3, R3, 0x10000, RZ ;  /* 0x0001000003037824 */ /* 0x002fe200078e00ff */
[----:B------:R-:W-:-:S03]  /*6140*/  CS2R R6, SRZ ;  /* 0x0000000000067805 */ /* 0x000fc6000001ff00 */
[----:B------:R-:W-:-:S04]  /*6150*/  FMUL.FTZ R3, R3, 1 ;  /* 0x3f80000003037820 */ /* 0x000fc80000410000 */
[----:B------:R-:W0:Y:S02]  /*6160*/  F2F.F64.F32 R4, R3 ;  /* 0x0000000300047310 */ /* 0x000e240000201800 */
[----:B0-----:R0:W-:Y:S01]  /*6170*/  STG.E.128 desc[UR36][R16.64], R4 ;  /* 0x0000000410007986 */ /* 0x0011e2000c101d24 */
[----:B------:R-:W-:Y:S05]  /*6180*/  BRA `(.L_x_115) ;  /* 0x00000008006c7947 */ /* 0x000fea0003800000 */
.L_x_123:
[----:B------:R-:W-:-:S13]  /*6190*/  ISETP.NE.AND P0, PT, R2, 0xf, PT ;  /* 0x0000000f0200780c */ /* 0x000fda0003f05270 */
[----:B------:R-:W-:Y:S05]  /*61a0*/  @!P0 BRA `(.L_x_125) ;  /* 0x0000000000b48947 */ /* 0x000fea0003800000 */
[----:B------:R-:W-:-:S13]  /*61b0*/  ISETP.NE.AND P0, PT, R2, 0x17, PT ;  /* 0x000000170200780c */ /* 0x000fda0003f05270 */
[----:B------:R-:W-:Y:S05]  /*61c0*/  @!P0 BRA `(.L_x_126) ;  /* 0x0000000000548947 */ /* 0x000fea0003800000 */
[----:B------:R-:W-:-:S13]  /*61d0*/  ISETP.NE.AND P0, PT, R2, 0x18, PT ;  /* 0x000000180200780c */ /* 0x000fda0003f05270 */
[----:B------:R-:W-:Y:S05]  /*61e0*/  @P0 BRA `(.L_x_114) ;  /* 0x0000000400f40947 */ /* 0x000fea0003800000 */
[----:B-1----:R-:W-:Y:S01]  /*61f0*/  IMAD.U32 R5, R3, 0x10000, RZ ;  /* 0x0001000003057824 */ /* 0x002fe200078e00ff */
        /* <DEDUP_REMOVED lines=14> */
.L_x_128:
[----:B------:R-:W-:Y:S05]  /*62e0*/  BSYNC B0 ;  /* 0x0000000000007941 */ /* 0x000fea0003800000 */
.L_x_127:
[----:B------:R-:W-:-:S05]  /*62f0*/  LOP3.LUT R3, R0, R3, RZ, 0xfc, !PT ;  /* 0x0000000300037212 */ /* 0x000fca00078efcff */
[----:B------:R0:W-:Y:S01]  /*6300*/  STG.E.U8 desc[UR36][R16.64], R3 ;  /* 0x0000000310007986 */ /* 0x0001e2000c101124 */
[----:B------:R-:W-:Y:S05]  /*6310*/  BRA `(.L_x_115) ;  /* 0x0000000800087947 */ /* 0x000fea0003800000 */
.L_x_126:
[----:B-1----:R-:W-:Y:S01]  /*6320*/  IMAD.U32 R3, R3, 0x10000, RZ ;  /* 0x0001000003037824 */ /* 0x002fe200078e00ff */
        /* <DEDUP_REMOVED lines=12> */
.L_x_130:
[----:B------:R-:W-:Y:S01]  /*63f0*/  IMAD.MOV.U32 R0, RZ, RZ, 0x7f ;  /* 0x0000007fff007424 */ /* 0x000fe200078e00ff */
[----:B------:R-:W-:-:S04]  /*6400*/  ISETP.GT.U32.AND P0, PT, R2, 0x7f800000, PT ;  /* 0x7f8000000200780c */ /* 0x000fc80003f04070 */
[----:B------:R-:W-:-:S09]  /*6410*/  SEL R0, R0, 0x7c, P0 ;  /* 0x0000007c00007807 */ /* 0x000fd20000000000 */
.L_x_131:
[----:B------:R-:W-:Y:S05]  /*6420*/  BSYNC B0 ;  /* 0x0000000000007941 */ /* 0x000fea0003800000 */
.L_x_129:
[----:B------:R-:W-:-:S04]  /*6430*/  LOP3.LUT R2, R3, 0x80000000, RZ, 0xc0, !PT ;  /* 0x8000000003027812 */ /* 0x000fc800078ec0ff */
[----:B------:R-:W-:-:S04]  /*6440*/  SHF.R.U32.HI R3, RZ, 0x18, R2 ;  /* 0x00000018ff037819 */ /* 0x000fc80000011602 */
[----:B------:R-:W-:-:S05]  /*6450*/  LOP3.LUT R3, R0, R3, RZ, 0xfc, !PT ;  /* 0x0000000300037212 */ /* 0x000fca00078efcff */
[----:B------:R0:W-:Y:S01]  /*6460*/  STG.E.U8 desc[UR36][R16.64], R3 ;  /* 0x0000000310007986 */ /* 0x0001e2000c101124 */
[----:B------:R-:W-:Y:S05]  /*6470*/  BRA `(.L_x_115) ;  /* 0x0000000400b07947 */ /* 0x000fea0003800000 */
.L_x_125:
[----:B-1----:R0:W-:Y:S01]  /*6480*/  STG.E.U16 desc[UR36][R16.64], R3 ;  /* 0x0000000310007986 */ /* 0x0021e2000c101524 */
[----:B------:R-:W-:Y:S05]  /*6490*/  BRA `(.L_x_115) ;  /* 0x0000000400a87947 */ /* 0x000fea0003800000 */
.L_x_122:
        /* <DEDUP_REMOVED lines=8> */
[----:B-1----:R-:W-:-:S06]  /*6520*/  IMAD.U32 R3, R3, 0x10000, RZ ;  /* 0x0001000003037824 */ /* 0x002fcc00078e00ff */
[----:B------:R-:W0:Y:S02]  /*6530*/  F2I.FTZ.U32.TRUNC.NTZ R3, R3 ;  /* 0x0000000300037305 */ /* 0x000e24000021f000 */
[----:B0-----:R0:W-:Y:S01]  /*6540*/  STG.E.U16 desc[UR36][R16.64], R3 ;  /* 0x0000000310007986 */ /* 0x0011e2000c101524 */
[----:B------:R-:W-:Y:S05]  /*6550*/  BRA `(.L_x_115) ;  /* 0x0000000400787947 */ /* 0x000fea0003800000 */
.L_x_134:
[----:B-1----:R-:W-:Y:S01]  /*6560*/  IMAD.U32 R3, R3, 0x10000, RZ ;  /* 0x0001000003037824 */ /* 0x002fe200078e00ff */
        /* <DEDUP_REMOVED lines=16> */
.L_x_137:
[----:B------:R-:W-:-:S04]  /*6670*/  LOP3.LUT R2, R3, 0x80000000, RZ, 0xc0, !PT ;  /* 0x8000000003027812 */ /* 0x000fc800078ec0ff */
[----:B------:R-:W-:-:S04]  /*6680*/  SHF.R.U32.HI R3, RZ, 0x18, R2 ;  /* 0x00000018ff037819 */ /* 0x000fc80000011602 */
[----:B------:R-:W-:-:S04]  /*6690*/  LOP3.LUT R0, R0, R3, RZ, 0xfc, !PT ;  /* 0x0000000300007212 */ /* 0x000fc800078efcff */
[----:B------:R-:W-:-:S07]  /*66a0*/  PRMT R8, R0, 0x7610, R8 ;  /* 0x0000761000087816 */ /* 0x000fce0000000008 */
.L_x_136:
[----:B------:R-:W-:Y:S05]  /*66b0*/  BSYNC B0 ;  /* 0x0000000000007941 */ /* 0x000fea0003800000 */
.L_x_135:
[----:B------:R0:W-:Y:S01]  /*66c0*/  STG.E.U8 desc[UR36][R16.64], R8 ;  /* 0x0000000810007986 */ /* 0x0001e2000c101124 */
[----:B------:R-:W-:Y:S05]  /*66d0*/  BRA `(.L_x_115) ;  /* 0x0000000400187947 */ /* 0x000fea0003800000 */
.L_x_133:
        /* <DEDUP_REMOVED lines=17> */
.L_x_140:
[----:B------:R-:W-:-:S04]  /*67f0*/  LOP3.LUT R2, R3, 0x80000000, RZ, 0xc0, !PT ;  /* 0x8000000003027812 */ /* 0x000fc800078ec0ff */
[----:B------:R-:W-:-:S04]  /*6800*/  SHF.R.U32.HI R3, RZ, 0x18, R2 ;  /* 0x00000018ff037819 */ /* 0x000fc80000011602 */
[----:B------:R-:W-:-:S04]  /*6810*/  LOP3.LUT R0, R0, R3, RZ, 0xfc, !PT ;  /* 0x0000000300007212 */ /* 0x000fc800078efcff */
[----:B------:R-:W-:-:S07]  /*6820*/  PRMT R8, R0, 0x7610, R8 ;  /* 0x0000761000087816 */ /* 0x000fce0000000008 */
.L_x_139:
[----:B------:R-:W-:Y:S05]  /*6830*/  BSYNC B0 ;  /* 0x0000000000007941 */ /* 0x000fea0003800000 */
.L_x_138:
[----:B------:R0:W-:Y:S01]  /*6840*/  STG.E.U8 desc[UR36][R16.64], R8 ;  /* 0x0000000810007986 */ /* 0x0001e2000c101124 */
[----:B------:R-:W-:Y:S05]  /*6850*/  BRA `(.L_x_115) ;  /* 0x0000000000b87947 */ /* 0x000fea0003800000 */
.L_x_132:
[----:B------:R-:W-:-:S13]  /*6860*/  ISETP.NE.AND P0, PT, R2, 0x1c, PT ;  /* 0x0000001c0200780c */ /* 0x000fda0003f05270 */
[----:B------:R-:W-:Y:S05]  /*6870*/  @!P0 BRA `(.L_x_141) ;  /* 0x0000000000a48947 */ /* 0x000fea0003800000 */
[----:B------:R-:W-:-:S13]  /*6880*/  ISETP.NE.AND P0, PT, R2, 0x1d, PT ;  /* 0x0000001d0200780c */ /* 0x000fda0003f05270 */
[----:B------:R-:W-:Y:S05]  /*6890*/  @!P0 BRA `(.L_x_142) ;  /* 0x00000000008c8947 */ /* 0x000fea0003800000 */
[----:B------:R-:W-:-:S13]  /*68a0*/  ISETP.NE.AND P0, PT, R2, 0x2c, PT ;  /* 0x0000002c0200780c */ /* 0x000fda0003f05270 */
[----:B------:R-:W-:Y:S05]  /*68b0*/  @P0 BRA `(.L_x_114) ;  /* 0x0000000000400947 */ /* 0x000fea0003800000 */
[----:B-1----:R-:W-:-:S05]  /*68c0*/  IMAD.U32 R3, R3, 0x10000, RZ ;  /* 0x0001000003037824 */ /* 0x002fca00078e00ff */
[----:B------:R-:W-:-:S04]  /*68d0*/  SHF.R.U32.HI R4, RZ, 0x17, R3 ;  /* 0x00000017ff047819 */ /* 0x000fc80000011603 */
[----:B------:R-:W-:-:S04]  /*68e0*/  LOP3.LUT R2, R4, 0xff, RZ, 0xc0, !PT ;  /* 0x000000ff04027812 */ /* 0x000fc800078ec0ff */
[----:B------:R-:W-:-:S13]  /*68f0*/  ISETP.NE.AND P1, PT, R2, 0xff, PT ;  /* 0x000000ff0200780c */ /* 0x000fda0003f25270 */
[--C-:B------:R-:W-:Y:S02]  /*6900*/  @P1 SHF.R.U32.HI R0, RZ, 0x16, R3.reuse ;  /* 0x00000016ff001819 */ /* 0x100fe40000011603 */
[----:B------:R-:W-:Y:S01]  /*6910*/  @P1 LOP3.LUT P0, RZ, R2, 0x3fffff, R3, 0xf8, !PT ;  /* 0x003fffff02ff1812 */ /* 0x000fe2000780f803 */
[----:B------:R-:W-:Y:S01]  /*6920*/  IMAD.MOV.U32 R3, RZ, RZ, 0xff ;  /* 0x000000ffff037424 */ /* 0x000fe200078e00ff */
[----:B------:R-:W-:-:S04]  /*6930*/  @P1 LOP3.LUT R0, R0, 0x1, RZ, 0xc0, !PT ;  /* 0x0000000100001812 */ /* 0x000fc800078ec0ff */
[----:B------:R-:W-:Y:S02]  /*6940*/  @P1 ISETP.EQ.U32.AND P2, PT, R0, 0x1, P0 ;  /* 0x000000010000180c */ /* 0x000fe40000742070 */
[----:B------:R-:W-:Y:S02]  /*6950*/  PLOP3.LUT P0, PT, PT, PT, PT, 0x80, 0x0 ;  /* 0x000000000000781c */ /* 0x000fe40003f0f070 */
[----:B------:R-:W-:Y:S02]  /*6960*/  @P1 PLOP3.LUT P0, PT, P2, PT, PT, 0x80, 0x0 ;  /* 0x000000000000181c */ /* 0x000fe4000170f070 */
[----:B------:R-:W-:-:S11]  /*6970*/  @P1 IADD3 R0, R4, 0x1, RZ ;  /* 0x0000000104001810 */ /* 0x000fd60007ffe0ff */
[----:B------:R-:W-:-:S04]  /*6980*/  @!P0 IMAD.MOV R0, RZ, RZ, R4 ;  /* 0x000000ffff008224 */ /* 0x000fc800078e0204 */
[----:B------:R-:W-:-:S05]  /*6990*/  @P1 IMAD.MOV.U32 R3, RZ, RZ, R0 ;  /* 0x000000ffff031224 */ /* 0x000fca00078e0000 */
[----:B------:R0:W-:Y:S01]  /*69a0*/  STG.E.U8 desc[UR36][R16.64], R3 ;  /* 0x0000000310007986 */ /* 0x0001e2000c101124 */
[----:B------:R-:W-:Y:S05]  /*69b0*/  BRA `(.L_x_115) ;  /* 0x0000000000607947 */ /* 0x000fea0003800000 */
.L_x_114:
[----:B------:R-:W-:Y:S01]  /*69c0*/  MOV R0, 0x0 ;  /* 0x0000000000007802 */ /* 0x000fe20000000f00 */
[----:B------:R-:W-:Y:S01]  /*69d0*/  ULDC.64 UR4, c[0x4][0x158] ;  /* 0x0100560000047ab9 */ /* 0x000fe20000000a00 */
[----:B------:R-:W-:Y:S01]  /*69e0*/  ULDC.64 UR6, c[0x4][0x70] ;  /* 0x01001c0000067ab9 */ /* 0x000fe20000000a00 */
[----:B------:R-:W-:Y:S01]  /*69f0*/  IMAD.U32 R4, RZ, RZ, UR4 ;  /* 0x00000004ff047e24 */ /* 0x000fe2000f8e00ff */
[----:B-1----:R0:W1:Y:S01]  /*6a00*/  LDC.64 R2, c[0x4][R0] ;  /* 0x0100000000027b82 */ /* 0x0020620000000a00 */
[----:B------:R-:W-:Y:S01]  /*6a10*/  IMAD.U32 R5, RZ, RZ, UR5 ;  /* 0x00000005ff057e24 */ /* 0x000fe2000f8e00ff */
[----:B------:R-:W-:Y:S01]  /*6a20*/  ULDC.64 UR4, c[0x4][0x160] ;  /* 0x0100580000047ab9 */ /* 0x000fe20000000a00 */
[----:B------:R-:W-:Y:S02]  /*6a30*/  IMAD.U32 R10, RZ, RZ, UR6 ;  /* 0x00000006ff0a7e24 */ /* 0x000fe4000f8e00ff */
[----:B------:R-:W-:Y:S02]  /*6a40*/  IMAD.U32 R6, RZ, RZ, UR4 ;  /* 0x00000004ff067e24 */ /* 0x000fe4000f8e00ff */
[----:B------:R-:W-:-:S02]  /*6a50*/  IMAD.U32 R7, RZ, RZ, UR5 ;  /* 0x00000005ff077e24 */ /* 0x000fc4000f8e00ff */
[----:B------:R-:W-:Y:S02]  /*6a60*/  IMAD.U32 R11, RZ, RZ, UR7 ;  /* 0x00000007ff0b7e24 */ /* 0x000fe4000f8e00ff */
[----:B------:R-:W-:Y:S02]  /*6a70*/  IMAD.MOV.U32 R8, RZ, RZ, 0x65 ;  /* 0x00000065ff087424 */ /* 0x000fe400078e00ff */
[----:B------:R-:W-:Y:S02]  /*6a80*/  IMAD.MOV.U32 R12, RZ, RZ, 0x1 ;  /* 0x00000001ff0c7424 */ /* 0x000fe400078e00ff */
[----:B0-----:R-:W-:-:S07]  /*6a90*/  IMAD.MOV.U32 R13, RZ, RZ, RZ ;  /* 0x000000ffff0d7224 */ /* 0x001fce00078e00ff */
[----:B------:R-:W-:-:S07]  /*6aa0*/  LEPC R20, `(.L_x_143) ;  /* 0x000000001014794e */ /* 0x000fce0000000000 */
[----:B-1----:R-:W-:Y:S05]  /*6ab0*/  CALL.ABS.NOINC R2 ;  /* 0x0000000002007343 */ /* 0x002fea0003c00000 */
.L_x_143:
[----:B------:R-:W-:Y:S05]  /*6ac0*/  BRA `(.L_x_115) ;  /* 0x00000000001c7947 */ /* 0x000fea0003800000 */
.L_x_142:
[----:B-1----:R-:W-:-:S06]  /*6ad0*/  IMAD.U32 R3, R3, 0x10000, RZ ;  /* 0x0001000003037824 */ /* 0x002fcc00078e00ff */
[----:B------:R-:W0:Y:S02]  /*6ae0*/  F2I.U64.TRUNC R2, R3 ;  /* 0x0000000300027311 */ /* 0x000e24000020d800 */
[----:B0-----:R0:W-:Y:S01]  /*6af0*/  STG.E.64 desc[UR36][R16.64], R2 ;  /* 0x0000000210007986 */ /* 0x0011e2000c101b24 */
[----:B------:R-:W-:Y:S05]  /*6b00*/  BRA `(.L_x_115) ;  /* 0x00000000000c7947 */ /* 0x000fea0003800000 */
.L_x_141:
[----:B-1----:R-:W-:-:S06]  /*6b10*/  IMAD.U32 R3, R3, 0x10000, RZ ;  /* 0x0001000003037824 */ /* 0x002fcc00078e00ff */
[----:B------:R-:W0:Y:S02]  /*6b20*/  F2I.FTZ.U32.TRUNC.NTZ R3, R3 ;  /* 0x0000000300037305 */ /* 0x000e24000021f000 */
[----:B0-----:R0:W-:Y:S02]  /*6b30*/  STG.E desc[UR36][R16.64], R3 ;  /* 0x0000000310007986 */ /* 0x0011e4000c101924 */
.L_x_115:
[----:B------:R-:W-:-:S07]  /*6b40*/  VIADD R19, R19, 0x80 ;  /* 0x0000008013137836 */ /* 0x000fce0000000000 */
.L_x_73:
[----:B------:R-:W-:Y:S05]  /*6b50*/  BSYNC B6 ;  /* 0x0000000000067941 */ /* 0x000fea0003800000 */
.L_x_72:
        /* <DEDUP_REMOVED lines=307> */
.L_x_146:
        /* <DEDUP_REMOVED lines=22> */
.L_x_150:
[----:B------:R-:W2:Y:S02]  /*7ff0*/  LDG.E.U8 R2, desc[UR36][R2.64] ;  /* 0x0000002402027981 */ /* 0x000ea4000c1e1100 */
[----:B--2---:R-:W-:-:S04]  /*8000*/  I2FP.F32.U32 R0, R2 ;  /* 0x0000000200007245 */ /* 0x004fc80000201000 */
[----:B------:R-:W-:Y:S01]  /*8010*/  F2FP.BF16.F32.PACK_AB R0, RZ, R0 ;  /* 0x00000000ff00723e */ /* 0x000fe200000010ff */
[----:B------:R-:W-:Y:S06]  /*8020*/  BRA `(.L_x_152) ;  /* 0x0000000c00907947 */ /* 0x000fec0003800000 */
.L_x_149:
        /* <DEDUP_REMOVED lines=10> */
.L_x_154:
[----:B------:R-:W2:Y:S02]  /*80d0*/  LDG.E R2, desc[UR36][R2.64] ;  /* 0x0000002402027981 */ /* 0x000ea4000c1e1900 */
[----:B--2---:R-:W-:-:S04]  /*80e0*/  I2FP.F32.S32 R0, R2 ;  /* 0x0000000200007245 */ /* 0x004fc80000201400 */
[----:B------:R-:W-:Y:S01]  /*80f0*/  F2FP.BF16.F32.PACK_AB R0, RZ, R0 ;  /* 0x00000000ff00723e */ /* 0x000fe200000010ff */
[----:B------:R-:W-:Y:S06]  /*8100*/  BRA `(.L_x_152) ;  /* 0x0000000c00587947 */ /* 0x000fec0003800000 */
.L_x_153:
[----:B------:R-:W2:Y:S02]  /*8110*/  LDG.E.U16 R2, desc[UR36][R2.64] ;  /* 0x0000002402027981 */ /* 0x000ea4000c1e1500 */
[----:B--2---:R-:W0:Y:S02]  /*8120*/  I2F.S16 R0, R2 ;  /* 0x0000000200007306 */ /* 0x004e240000101400 */
[----:B0-----:R-:W-:Y:S01]  /*8130*/  F2FP.BF16.F32.PACK_AB R0, RZ, R0 ;  /* 0x00000000ff00723e */ /* 0x001fe200000010ff */
[----:B------:R-:W-:Y:S06]  /*8140*/  BRA `(.L_x_152) ;  /* 0x0000000c00487947 */ /* 0x000fec0003800000 */
.L_x_148:
        /* <DEDUP_REMOVED lines=9> */
.L_x_156:
[----:B------:R-:W2:Y:S02]  /*81e0*/  LDG.E.U16 R0, desc[UR36][R2.64] ;  /* 0x0000002402007981 */ /* 0x000ea4000c1e1500 */
[----:B--2---:R-:W-:-:S05]  /*81f0*/  HADD2.F32 R0, -RZ, R0.H0_H0 ;  /* 0x20000000ff007230 */ /* 0x004fca0000004100 */
[----:B------:R-:W-:Y:S01]  /*8200*/  F2FP.BF16.F32.PACK_AB R0, RZ, R0 ;  /* 0x00000000ff00723e */ /* 0x000fe200000010ff */
[----:B------:R-:W-:Y:S06]  /*8210*/  BRA `(.L_x_152) ;  /* 0x0000000c00147947 */ /* 0x000fec0003800000 */
.L_x_155:
        /* <DEDUP_REMOVED lines=9> */
.L_x_158:
[----:B------:R-:W2:Y:S02]  /*82b0*/  LDG.E.U16 R2, desc[UR36][R2.64] ;  /* 0x0000002402027981 */ /* 0x000ea4000c1e1500 */
[----:B--2---:R-:W-:-:S05]  /*82c0*/  HADD2.F32 R0, -RZ, R2.H0_H0 ;  /* 0x20000002ff007230 */ /* 0x004fca0000004100 */
[----:B------:R-:W-:Y:S01]  /*82d0*/  F2FP.BF16.F32.PACK_AB R0, RZ, R0 ;  /* 0x00000000ff00723e */ /* 0x000fe200000010ff */
[----:B------:R-:W-:Y:S06]  /*82e0*/  BRA `(.L_x_152) ;  /* 0x0000000800e07947 */ /* 0x000fec0003800000 */
.L_x_157:
        /* <DEDUP_REMOVED lines=8> */
.L_x_147:
        /* <DEDUP_REMOVED lines=13> */
.L_x_161:
        /* <DEDUP_REMOVED lines=8> */
.L_x_160:
        /* <DEDUP_REMOVED lines=28> */
.L_x_163:
        /* <DEDUP_REMOVED lines=15> */
.L_x_162:
[----:B------:R0:W5:Y:S01]  /*8770*/  LDG.E.U16 R0, desc[UR36][R2.64] ;  /* 0x0000002402007981 */ /* 0x000162000c1e1500 */
[----:B------:R-:W-:Y:S05]  /*8780*/  BRA `(.L_x_152) ;  /* 0x0000000400b87947 */ /* 0x000fea0003800000 */
.L_x_159:
        /* <DEDUP_REMOVED lines=12> */
.L_x_166:
        /* <DEDUP_REMOVED lines=21> */
.L_x_170:
[----:B------:R-:W-:Y:S05]  /*89a0*/  BSYNC B1 ;  /* 0x0000000000017941 */ /* 0x000fea0003800000 */
.L_x_169:
[----:B------:R-:W-:Y:S01]  /*89b0*/  LEA R3, R0, 0x3b800000, 0x17 ;  /* 0x3b80000000037811 */ /* 0x000fe200078eb8ff */
[----:B------:R-:W-:-:S05]  /*89c0*/  IMAD.SHL.U32 R0, R2, 0x100000, RZ ;  /* 0x0010000002007824 */ /* 0x000fca00078e00ff */
[----:B------:R-:W-:-:S07]  /*89d0*/  LOP3.LUT R0, R3, R0, R4, 0xfe, !PT ;  /* 0x0000000003007212 */ /* 0x000fce00078efe04 */
.L_x_168:
[----:B------:R-:W-:Y:S05]  /*89e0*/  BSYNC B0 ;  /* 0x0000000000007941 */ /* 0x000fea0003800000 */
.L_x_167:
[----:B------:R-:W-:Y:S01]  /*89f0*/  F2FP.BF16.F32.PACK_AB R0, RZ, R0 ;  /* 0x00000000ff00723e */ /* 0x000fe200000010ff */
[----:B------:R-:W-:Y:S06]  /*8a00*/  BRA `(.L_x_152) ;  /* 0x0000000400187947 */ /* 0x000fec0003800000 */
.L_x_165:
[----:B------:R-:W2:Y:S01]  /*8a10*/  LDG.E.U8 R2, desc[UR36][R2.64] ;  /* 0x0000002402027981 */ /* 0x000ea2000c1e1100 */
[----:B------:R-:W-:Y:S01]  /*8a20*/  BSSY B0, `(.L_x_171) ;  /* 0x0000018000007945 */ /* 0x000fe20003800000 */
[----:B------:R-:W-:Y:S01]  /*8a30*/  IMAD.MOV.U32 R0, RZ, RZ, RZ ;  /* 0x000000ffff007224 */ /* 0x000fe200078e00ff */
[----:B--2---:R-:W-:-:S13]  /*8a40*/  ISETP.NE.AND P0, PT, R2, RZ, PT ;  /* 0x000000ff0200720c */ /* 0x004fda0003f05270 */
[----:B------:R-:W-:Y:S05]  /*8a50*/  @!P0 BRA `(.L_x_172) ;  /* 0x0000000000508947 */ /* 0x000fea0003800000 */
[----:B------:R-:W-:-:S13]  /*8a60*/  ISETP.NE.AND P0, PT, R2, 0x80, PT ;  /* 0x000000800200780c */ /* 0x000fda0003f05270 */
[----:B------:R-:W-:Y:S01]  /*8a70*/  @!P0 MOV R0, 0x7f800001 ;  /* 0x7f80000100008802 */ /* 0x000fe20000000f00 */
        /* <DEDUP_REMOVED lines=14> */
.L_x_174:
[----:B------:R-:W-:Y:S05]  /*8b60*/  BSYNC B1 ;  /* 0x0000000000017941 */ /* 0x000fea0003800000 */
.L_x_173:
[----:B------:R-:W-:Y:S01]  /*8b70*/  LEA R3, R0, 0x37800000, 0x17 ;  /* 0x3780000000037811 */ /* 0x000fe200078eb8ff */
[----:B------:R-:W-:-:S05]  /*8b80*/  IMAD.SHL.U32 R0, R2, 0x200000, RZ ;  /* 0x0020000002007824 */ /* 0x000fca00078e00ff */
[----:B------:R-:W-:-:S07]  /*8b90*/  LOP3.LUT R0, R3, R0, R4, 0xfe, !PT ;  /* 0x0000000003007212 */ /* 0x000fce00078efe04 */
.L_x_172:
[----:B------:R-:W-:Y:S05]  /*8ba0*/  BSYNC B0 ;  /* 0x0000000000007941 */ /* 0x000fea0003800000 */
.L_x_171:
[----:B------:R-:W-:Y:S01]  /*8bb0*/  F2FP.BF16.F32.PACK_AB R0, RZ, R0 ;  /* 0x00000000ff00723e */ /* 0x000fe200000010ff */
[----:B------:R-:W-:Y:S06]  /*8bc0*/  BRA `(.L_x_152) ;  /* 0x0000000000a87947 */ /* 0x000fec0003800000 */
.L_x_164:
        /* <DEDUP_REMOVED lines=14> */
.L_x_178:
[----:B------:R-:W-:Y:S05]  /*8cb0*/  BSYNC B0 ;  /* 0x0000000000007941 */ /* 0x000fea0003800000 */
.L_x_177:
[----:B------:R-:W-:Y:S01]  /*8cc0*/  F2FP.BF16.F32.PACK_AB R0, RZ, R0 ;  /* 0x00000000ff00723e */ /* 0x000fe200000010ff */
[----:B------:R-:W-:Y:S06]  /*8cd0*/  BRA `(.L_x_152) ;  /* 0x0000000000647947 */ /* 0x000fec0003800000 */
.L_x_151:
        /* <DEDUP_REMOVED lines=16> */
.L_x_179:
[----:B------:R-:W-:Y:S01]  /*8de0*/  PRMT R0, RZ, 0x7610, R0 ;  /* 0x00007610ff007816 */ /* 0x000fe20000000000 */
[----:B------:R-:W-:Y:S06]  /*8df0*/  BRA `(.L_x_152) ;  /* 0x00000000001c7947 */ /* 0x000fec0003800000 */
.L_x_176:
[----:B------:R-:W2:Y:S02]  /*8e00*/  LDG.E.64 R2, desc[UR36][R2.64] ;  /* 0x0000002402027981 */ /* 0x000ea4000c1e1b00 */
[----:B--2---:R-:W0:Y:S02]  /*8e10*/  I2F.U64 R0, R2 ;  /* 0x0000000200007312 */ /* 0x004e240000301000 */
[----:B0-----:R-:W-:Y:S01]  /*8e20*/  F2FP.BF16.F32.PACK_AB R0, RZ, R0 ;  /* 0x00000000ff00723e */ /* 0x001fe200000010ff */
[----:B------:R-:W-:Y:S06]  /*8e30*/  BRA `(.L_x_152) ;  /* 0x00000000000c7947 */ /* 0x000fec0003800000 */
.L_x_175:
[----:B------:R-:W2:Y:S02]  /*8e40*/  LDG.E R2, desc[UR36][R2.64] ;  /* 0x0000002402027981 */ /* 0x000ea4000c1e1900 */
[----:B--2---:R-:W-:-:S04]  /*8e50*/  I2FP.F32.U32 R0, R2 ;  /* 0x0000000200007245 */ /* 0x004fc80000201000 */
[----:B------:R-:W-:-:S07]  /*8e60*/  F2FP.BF16.F32.PACK_AB R0, RZ, R0 ;  /* 0x00000000ff00723e */ /* 0x000fce00000010ff */
.L_x_152:
[----:B-----5:R-:W-:Y:S01]  /*8e70*/  IMAD.U32 R0, R0, 0x10000, RZ ;  /* 0x0001000000007824 */ /* 0x020fe200078e00ff */
[----:B------:R-:W-:Y:S01]  /*8e80*/  BSSY B0, `(.L_x_180) ;  /* 0x000002b000007945 */ /* 0x000fe20003800000 */
[----:B------:R-:W-:Y:S02]  /*8e90*/  IMAD.MOV.U32 R7, RZ, RZ, 0x3d39bf78 ;  /* 0x3d39bf78ff077424 */ /* 0x000fe400078e00ff */
        /* <DEDUP_REMOVED lines=41> */
.L_x_181:
[----:B------:R-:W-:Y:S05]  /*9130*/  BSYNC B0 ;  /* 0x0000000000007941 */ /* 0x000fea0003800000 */
.L_x_180:
        /* <DEDUP_REMOVED lines=17> */
.L_x_185:
[----:B-1----:R-:W-:-:S06]  /*9250*/  IMAD.U32 R3, R3, 0x10000, RZ ;  /* 0x0001000003037824 */ /* 0x002fcc00078e00ff */
[----:B------:R-:W0:Y:S02]  /*9260*/  F2I.S64.TRUNC R2, R3 ;  /* 0x0000000300027311 */ /* 0x000e24000020d900 */
[----:B0-----:R0:W-:Y:S01]  /*9270*/  STG.E.U8 desc[UR36][R16.64], R2 ;  /* 0x0000000210007986 */ /* 0x0011e2000c101124 */
[----:B------:R-:W-:Y:S05]  /*9280*/  BRA `(.L_x_187) ;  /* 0x0000000c00847947 */ /* 0x000fea0003800000 */
.L_x_184:
        /* <DEDUP_REMOVED lines=10> */
.L_x_189:
[----:B-1----:R-:W-:-:S06]  /*9330*/  IMAD.U32 R3, R3, 0x10000, RZ ;  /* 0x0001000003037824 */ /* 0x002fcc00078e00ff */
[----:B------:R-:W0:Y:S02]  /*9340*/  F2I.FTZ.TRUNC.NTZ R3, R3 ;  /* 0x0000000300037305 */ /* 0x000e24000021f100 */
[----:B0-----:R0:W-:Y:S01]  /*9350*/  STG.E desc[UR36][R16.64], R3 ;  /* 0x0000000310007986 */ /* 0x0011e2000c101924 */
[----:B------:R-:W-:Y:S05]  /*9360*/  BRA `(.L_x_187) ;  /* 0x0000000c004c7947 */ /* 0x000fea0003800000 */
.L_x_188:
[----:B-1----:R-:W-:-:S06]  /*9370*/  IMAD.U32 R3, R3, 0x10000, RZ ;  /* 0x0001000003037824 */ /* 0x002fcc00078e00ff */
[----:B------:R-:W0:Y:S02]  /*9380*/  F2I.FTZ.TRUNC.NTZ R3, R3 ;  /* 0x0000000300037305 */ /* 0x000e24000021f100 */
[----:B0-----:R0:W-:Y:S01]  /*9390*/  STG.E.U16 desc[UR36][R16.64], R3 ;  /* 0x0000000310007986 */ /* 0x0011e2000c101524 */
[----:B------:R-:W-:Y:S05]  /*93a0*/  BRA `(.L_x_187) ;  /* 0x0000000c003c7947 */ /* 0x000fea0003800000 */
.L_x_183:
        /* <DEDUP_REMOVED lines=9> */
.L_x_191:
[----:B-1----:R-:W-:-:S04]  /*9440*/  SHF.L.U32 R0, R3, 0x10, RZ ;  /* 0x0000001003007819 */ /* 0x002fc800000006ff */
[----:B------:R-:W-:-:S05]  /*9450*/  F2FP.F16.F32.PACK_AB R0, RZ, R0 ;  /* 0x00000000ff00723e */ /* 0x000fca00000000ff */
[----:B------:R0:W-:Y:S01]  /*9460*/  STG.E.U16 desc[UR36][R16.64], R0 ;  /* 0x0000000010007986 */ /* 0x0001e2000c101524 */
[----:B------:R-:W-:Y:S05]  /*9470*/  BRA `(.L_x_187) ;  /* 0x0000000c00087947 */ /* 0x000fea0003800000 */
.L_x_190:
        /* <DEDUP_REMOVED lines=10> */
.L_x_193:
[----:B-1----:R-:W-:-:S05]  /*9520*/  IMAD.U32 R3, R3, 0x10000, RZ ;  /* 0x0001000003037824 */ /* 0x002fca00078e00ff */
[----:B------:R-:W-:-:S04]  /*9530*/  F2FP.F16.F32.PACK_AB R3, RZ, R3 ;  /* 0x00000003ff03723e */ /* 0x000fc800000000ff */
[----:B------:R-:W-:-:S05]  /*9540*/  PRMT R3, R3, 0x5410, RZ ;  /* 0x0000541003037816 */ /* 0x000fca00000000ff */
[----:B------:R0:W-:Y:S01]  /*9550*/  STG.E desc[UR36][R16.64], R3 ;  /* 0x0000000310007986 */ /* 0x0001e2000c101924 */
[----:B------:R-:W-:Y:S05]  /*9560*/  BRA `(.L_x_187) ;  /* 0x0000000800cc7947 */ /* 0x000fea0003800000 */
.L_x_192:
[----:B-1----:R-:W-:-:S04]  /*9570*/  IMAD.U32 R2, R3, 0x10000, RZ ;  /* 0x0001000003027824 */ /* 0x002fc800078e00ff */
[----:B------:R-:W-:-:S06]  /*9580*/  FMUL.FTZ R2, R2, 1 ;  /* 0x3f80000002027820 */ /* 0x000fcc0000410000 */
[----:B------:R-:W0:Y:S02]  /*9590*/  F2F.F64.F32 R2, R2 ;  /* 0x0000000200027310 */ /* 0x000e240000201800 */
[----:B0-----:R0:W-:Y:S01]  /*95a0*/  STG.E.64 desc[UR36][R16.64], R2 ;  /* 0x0000000210007986 */ /* 0x0011e2000c101b24 */
[----:B------:R-:W-:Y:S05]  /*95b0*/  BRA `(.L_x_187) ;  /* 0x0000000800b87947 */ /* 0x000fea0003800000 */
.L_x_182:
        /* <DEDUP_REMOVED lines=13> */
.L_x_196:
[----:B-1----:R-:W-:Y:S01]  /*9690*/  IMAD.U32 R3, R3, 0x10000, RZ ;  /* 0x0001000003037824 */ /* 0x002fe200078e00ff */
[----:B------:R-:W-:-:S03]  /*96a0*/  CS2R R6, SRZ ;  /* 0x0000000000067805 */ /* 0x000fc6000001ff00 */
[----:B------:R-:W-:-:S04]  /*96b0*/  FMUL.FTZ R3, R3, 1 ;  /* 0x3f80000003037820 */ /* 0x000fc80000410000 */
[----:B------:R-:W0:Y:S02]  /*96c0*/  F2F.F64.F32 R4, R3 ;  /* 0x0000000300047310 */ /* 0x000e240000201800 */
[----:B0-----:R0:W-:Y:S01]  /*96d0*/  STG.E.128 desc[UR36][R16.64], R4 ;  /* 0x0000000410007986 */ /* 0x0011e2000c101d24 */
[----:B------:R-:W-:Y:S05]  /*96e0*/  BRA `(.L_x_187) ;  /* 0x00000008006c7947 */ /* 0x000fea0003800000 */
.L_x_195:
        /* <DEDUP_REMOVED lines=21> */
.L_x_200:
[----:B------:R-:W-:Y:S05]  /*9840*/  BSYNC B0 ;  /* 0x0000000000007941 */ /* 0x000fea0003800000 */
.L_x_199:
[----:B------:R-:W-:-:S05]  /*9850*/  LOP3.LUT R3, R0, R3, RZ, 0xfc, !PT ;  /* 0x0000000300037212 */ /* 0x000fca00078efcff */
[----:B------:R0:W-:Y:S01]  /*9860*/  STG.E.U8 desc[UR36][R16.64], R3 ;  /* 0x0000000310007986 */ /* 0x0001e2000c101124 */
[----:B------:R-:W-:Y:S05]  /*9870*/  BRA `(.L_x_187) ;  /* 0x0000000800087947 */ /* 0x000fea0003800000 */
.L_x_198:
        /* <DEDUP_REMOVED lines=13> */
.L_x_202:
[----:B------:R-:W-:Y:S01]  /*9950*/  IMAD.MOV.U32 R0, RZ, RZ, 0x7f ;  /* 0x0000007fff007424 */ /* 0x000fe200078e00ff */
[----:B------:R-:W-:-:S04]  /*9960*/  ISETP.GT.U32.AND P0, PT, R2, 0x7f800000, PT ;  /* 0x7f8000000200780c */ /* 0x000fc80003f04070 */
[----:B------:R-:W-:-:S09]  /*9970*/  SEL R0, R0, 0x7c, P0 ;  /* 0x0000007c00007807 */ /* 0x000fd20000000000 */
.L_x_203:
[----:B------:R-:W-:Y:S05]  /*9980*/  BSYNC B0 ;  /* 0x0000000000007941 */ /* 0x000fea0003800000 */
.L_x_201:
[----:B------:R-:W-:-:S04]  /*9990*/  LOP3.LUT R2, R3, 0x80000000, RZ, 0xc0, !PT ;  /* 0x8000000003027812 */ /* 0x000fc800078ec0ff */
[----:B------:R-:W-:-:S04]  /*99a0*/  SHF.R.U32.HI R3, RZ, 0x18, R2 ;  /* 0x00000018ff037819 */ /* 0x000fc80000011602 */
[----:B------:R-:W-:-:S05]  /*99b0*/  LOP3.LUT R3, R0, R3, RZ, 0xfc, !PT ;  /* 0x0000000300037212 */ /* 0x000fca00078efcff */
[----:B------:R0:W-:Y:S01]  /*99c0*/  STG.E.U8 desc[UR36][R16.64], R3 ;  /* 0x0000000310007986 */ /* 0x0001e2000c101124 */
[----:B------:R-:W-:Y:S05]  /*99d0*/  BRA `(.L_x_187) ;  /* 0x0000000400b07947 */ /* 0x000fea0003800000 */
.L_x_197:
[----:B-1----:R0:W-:Y:S01]  /*99e0*/  STG.E.U16 desc[UR36][R16.64], R3 ;  /* 0x0000000310007986 */ /* 0x0021e2000c101524 */
[----:B------:R-:W-:Y:S05]  /*99f0*/  BRA `(.L_x_187) ;  /* 0x0000000400a87947 */ /* 0x000fea0003800000 */
.L_x_194:
        /* <DEDUP_REMOVED lines=12> */
.L_x_206:
        /* <DEDUP_REMOVED lines=17> */
.L_x_209:
[----:B------:R-:W-:-:S04]  /*9bd0*/  LOP3.LUT R2, R3, 0x80000000, RZ, 0xc0, !PT ;  /* 0x8000000003027812 */ /* 0x000fc800078ec0ff */
[----:B------:R-:W-:-:S04]  /*9be0*/  SHF.R.U32.HI R3, RZ, 0x18, R2 ;  /* 0x00000018ff037819 */ /* 0x000fc80000011602 */
[----:B------:R-:W-:-:S04]  /*9bf0*/  LOP3.LUT R0, R0, R3, RZ, 0xfc, !PT ;  /* 0x0000000300007212 */ /* 0x000fc800078efcff */
[----:B------:R-:W-:-:S07]  /*9c00*/  PRMT R8, R0, 0x7610, R8 ;  /* 0x0000761000087816 */ /* 0x000fce0000000008 */
.L_x_208:
[----:B------:R-:W-:Y:S05]  /*9c10*/  BSYNC B0 ;  /* 0x0000000000007941 */ /* 0x000fea0003800000 */
.L_x_207:
[----:B------:R3:W-:Y:S01]  /*9c20*/  STG.E.U8 desc[UR36][R16.64], R8 ;  /* 0x0000000810007986 */ /* 0x0007e2000c101124 */
[----:B------:R-:W-:Y:S05]  /*9c30*/  BRA `(.L_x_187) ;  /* 0x0000000400187947 */ /* 0x000fea0003800000 */
.L_x_205:
        /* <DEDUP_REMOVED lines=17> */
.L_x_212:
[----:B------:R-:W-:-:S04]  /*9d50*/  LOP3.LUT R2, R3, 0x80000000, RZ, 0xc0, !PT ;  /* 0x8000000003027812 */ /* 0x000fc800078ec0ff */
[----:B------:R-:W-:-:S04]  /*9d60*/  SHF.R.U32.HI R3, RZ, 0x18, R2 ;  /* 0x00000018ff037819 */ /* 0x000fc80000011602 */
[----:B------:R-:W-:-:S04]  /*9d70*/  LOP3.LUT R0, R0, R3, RZ, 0xfc, !PT ;  /* 0x0000000300007212 */ /* 0x000fc800078efcff */
[----:B------:R-:W-:-:S07]  /*9d80*/  PRMT R8, R0, 0x7610, R8 ;  /* 0x0000761000087816 */ /* 0x000fce0000000008 */
.L_x_211:
[----:B------:R-:W-:Y:S05]  /*9d90*/  BSYNC B0 ;  /* 0x0000000000007941 */ /* 0x000fea0003800000 */
.L_x_210:
[----:B------:R0:W-:Y:S01]  /*9da0*/  STG.E.U8 desc[UR36][R16.64], R8 ;  /* 0x0000000810007986 */ /* 0x0001e2000c101124 */
[----:B------:R-:W-:Y:S05]  /*9db0*/  BRA `(.L_x_187) ;  /* 0x0000000000b87947 */ /* 0x000fea0003800000 */
.L_x_204:
        /* <DEDUP_REMOVED lines=22> */
.L_x_186:
[----:B------:R-:W-:Y:S01]  /*9f20*/  MOV R0, 0x0 ;  /* 0x0000000000007802 */ /* 0x000fe20000000f00 */
[----:B------:R-:W-:Y:S01]  /*9f30*/  ULDC.64 UR4, c[0x4][0x158] ;  /* 0x0100560000047ab9 */ /* 0x000fe20000000a00 */
[----:B------:R-:W-:Y:S01]  /*9f40*/  ULDC.64 UR6, c[0x4][0x70] ;  /* 0x01001c0000067ab9 */ /* 0x000fe20000000a00 */
[----:B------:R-:W-:Y:S01]  /*9f50*/  IMAD.U32 R4, RZ, RZ, UR4 ;  /* 0x00000004ff047e24 */ /* 0x000fe2000f8e00ff */
[----:B-1----:R0:W1:Y:S01]  /*9f60*/  LDC.64 R2, c[0x4][R0] ;  /* 0x0100000000027b82 */ /* 0x0020620000000a00 */
[----:B------:R-:W-:Y:S01]  /*9f70*/  IMAD.U32 R5, RZ, RZ, UR5 ;  /* 0x00000005ff057e24 */ /* 0x000fe2000f8e00ff */
[----:B------:R-:W-:Y:S01]  /*9f80*/  ULDC.64 UR4, c[0x4][0x160] ;  /* 0x0100580000047ab9 */ /* 0x000fe20000000a00 */
[----:B------:R-:W-:Y:S01]  /*9f90*/  IMAD.U32 R10, RZ, RZ, UR6 ;  /* 0x00000006ff0a7e24 */ /* 0x000fe2000f8e00ff */
[----:B------:R-:W-:Y:S01]  /*9fa0*/  MOV R11, UR7 ;  /* 0x00000007000b7c02 */ /* 0x000fe20008000f00 */
[----:B------:R-:W-:Y:S02]  /*9fb0*/  IMAD.U32 R6, RZ, RZ, UR4 ;  /* 0x00000004ff067e24 */ /* 0x000fe4000f8e00ff */
[----:B------:R-:W-:-:S02]  /*9fc0*/  IMAD.U32 R7, RZ, RZ, UR5 ;  /* 0x00000005ff077e24 */ /* 0x000fc4000f8e00ff */
[----:B------:R-:W-:Y:S02]  /*9fd0*/  IMAD.MOV.U32 R8, RZ, RZ, 0x65 ;  /* 0x00000065ff087424 */ /* 0x000fe400078e00ff */
[----:B------:R-:W-:Y:S02]  /*9fe0*/  IMAD.MOV.U32 R12, RZ, RZ, 0x1 ;  /* 0x00000001ff0c7424 */ /* 0x000fe400078e00ff */
[----:B0-----:R-:W-:-:S07]  /*9ff0*/  IMAD.MOV.U32 R13, RZ, RZ, RZ ;  /* 0x000000ffff0d7224 */ /* 0x001fce00078e00ff */
[----:B------:R-:W-:-:S07]  /*a000*/  LEPC R20, `(.L_x_215) ;  /* 0x000000001014794e */ /* 0x000fce0000000000 */
[----:B-1----:R-:W-:Y:S05]  /*a010*/  CALL.ABS.NOINC R2 ;  /* 0x0000000002007343 */ /* 0x002fea0003c00000 */
.L_x_215:
[----:B------:R-:W-:Y:S05]  /*a020*/  BRA `(.L_x_187) ;  /* 0x00000000001c7947 */ /* 0x000fea0003800000 */
.L_x_214:
[----:B-1----:R-:W-:-:S06]  /*a030*/  IMAD.U32 R3, R3, 0x10000, RZ ;  /* 0x0001000003037824 */ /* 0x002fcc00078e00ff */
[----:B------:R-:W0:Y:S02]  /*a040*/  F2I.U64.TRUNC R2, R3 ;  /* 0x0000000300027311 */ /* 0x000e24000020d800 */
[----:B0-----:R0:W-:Y:S01]  /*a050*/  STG.E.64 desc[UR36][R16.64], R2 ;  /* 0x0000000210007986 */ /* 0x0011e2000c101b24 */
[----:B------:R-:W-:Y:S05]  /*a060*/  BRA `(.L_x_187) ;  /* 0x00000000000c7947 */ /* 0x000fea0003800000 */
.L_x_213:
[----:B-1----:R-:W-:-:S06]  /*a070*/  IMAD.U32 R3, R3, 0x10000, RZ ;  /* 0x0001000003037824 */ /* 0x002fcc00078e00ff */
[----:B------:R-:W0:Y:S02]  /*a080*/  F2I.FTZ.U32.TRUNC.NTZ R3, R3 ;  /* 0x0000000300037305 */ /* 0x000e24000021f000 */
[----:B0-----:R2:W-:Y:S02]  /*a090*/  STG.E desc[UR36][R16.64], R3 ;  /* 0x0000000310007986 */ /* 0x0015e4000c101924 */
.L_x_187:
[----:B------:R-:W-:-:S07]  /*a0a0*/  VIADD R19, R19, 0x80 ;  /* 0x0000008013137836 */ /* 0x000fce0000000000 */
.L_x_145:
[----:B------:R-:W-:Y:S05]  /*a0b0*/  BSYNC B6 ;  /* 0x0000000000067941 */ /* 0x000fea0003800000 */
.L_x_144:
[----:B------:R-:W-:Y:S02]  /*a0c0*/  ULDC UR4, c[0x0][0x210] ;  /* 0x0000840000047ab9 */ /* 0x000fe40000000800 */
[----:B------:R-:W-:-:S13]  /*a0d0*/  ISETP.GE.AND P0, PT, R19, UR4, PT ;  /* 0x0000000413007c0c */ /* 0x000fda000bf06270 */
[----:B------:R-:W-:Y:S05]  /*a0e0*/  @P0 EXIT ;  /* 0x000000000000094d */ /* 0x000fea0003800000 */
        /* <DEDUP_REMOVED lines=303> */
.L_x_216:
        /* <DEDUP_REMOVED lines=22> */
.L_x_220:
[----:B------:R-:W2:Y:S02]  /*b540*/  LDG.E.U8 R2, desc[UR36][R2.64] ;  /* 0x0000002402027981 */ /* 0x000ea4000c1e1100 */
[----:B--2---:R-:W-:-:S04]  /*b550*/  I2FP.F32.U32 R0, R2 ;  /* 0x0000000200007245 */ /* 0x004fc80000201000 */
[----:B------:R-:W-:Y:S01]  /*b560*/  F2FP.BF16.F32.PACK_AB R0, RZ, R0 ;  /* 0x00000000ff00723e */ /* 0x000fe200000010ff */
[----:B------:R-:W-:Y:S06]  /*b570*/  BRA `(.L_x_222) ;  /* 0x0000000c00907947 */ /* 0x000fec0003800000 */
.L_x_219:
        /* <DEDUP_REMOVED lines=10> */
.L_x_224:
[----:B------:R-:W2:Y:S02]  /*b620*/  LDG.E R2, desc[UR36][R2.64] ;  /* 0x0000002402027981 */ /* 0x000ea4000c1e1900 */
[----:B--2---:R-:W-:-:S04]  /*b630*/  I2FP.F32.S32 R0, R2 ;  /* 0x0000000200007245 */ /* 0x004fc80000201400 */
[----:B------:R-:W-:Y:S01]  /*b640*/  F2FP.BF16.F32.PACK_AB R0, RZ, R0 ;  /* 0x00000000ff00723e */ /* 0x000fe200000010ff */
[----:B------:R-:W-:Y:S06]  /*b650*/  BRA `(.L_x_222) ;  /* 0x0000000c00587947 */ /* 0x000fec0003800000 */
.L_x_223:
[----:B------:R-:W2:Y:S02]  /*b660*/  LDG.E.U16 R2, desc[UR36][R2.64] ;  /* 0x0000002402027981 */ /* 0x000ea4000c1e1500 */
[----:B--2---:R-:W0:Y:S02]  /*b670*/  I2F.S16 R0, R2 ;  /* 0x0000000200007306 */ /* 0x004e240000101400 */
[----:B0-----:R-:W-:Y:S01]  /*b680*/  F2FP.BF16.F32.PACK_AB R0, RZ, R0 ;  /* 0x00000000ff00723e */ /* 0x001fe200000010ff */
[----:B------:R-:W-:Y:S06]  /*b690*/  BRA `(.L_x_222) ;  /* 0x0000000c00487947 */ /* 0x000fec0003800000 */
.L_x_218:
        /* <DEDUP_REMOVED lines=9> */
.L_x_226:
[----:B------:R-:W2:Y:S02]  /*b730*/  LDG.E.U16 R0, desc[UR36][R2.64] ;  /* 0x0000002402007981 */ /* 0x000ea4000c1e1500 */
[----:B--2---:R-:W-:-:S05]  /*b740*/  HADD2.F32 R0, -RZ, R0.H0_H0 ;  /* 0x20000000ff007230 */ /* 0x004fca0000004100 */
[----:B------:R-:W-:Y:S01]  /*b750*/  F2FP.BF16.F32.PACK_AB R0, RZ, R0 ;  /* 0x00000000ff00723e */ /* 0x000fe200000010ff */
[----:B------:R-:W-:Y:S06]  /*b760*/  BRA `(.L_x_222) ;  /* 0x0000000c00147947 */ /* 0x000fec0003800000 */
.L_x_225:
        /* <DEDUP_REMOVED lines=9> */
.L_x_228:
[----:B------:R-:W2:Y:S02]  /*b800*/  LDG.E.U16 R2, desc[UR36][R2.64] ;  /* 0x0000002402027981 */ /* 0x000ea4000c1e1500 */
[----:B--2---:R-:W-:-:S05]  /*b810*/  HADD2.F32 R0, -RZ, R2.H0_H0 ;  /* 0x20000002ff007230 */ /* 0x004fca0000004100 */
[----:B------:R-:W-:Y:S01]  /*b820*/  F2FP.BF16.F32.PACK_AB R0, RZ, R0 ;  /* 0x00000000ff00723e */ /* 0x000fe200000010ff */
[----:B------:R-:W-:Y:S06]  /*b830*/  BRA `(.L_x_222) ;  /* 0x0000000800e07947 */ /* 0x000fec0003800000 */
.L_x_227:
        /* <DEDUP_REMOVED lines=8> */
.L_x_217:
        /* <DEDUP_REMOVED lines=13> */
.L_x_231:
        /* <DEDUP_REMOVED lines=8> */
.L_x_230:
        /* <DEDUP_REMOVED lines=28> */
.L_x_233:
        /* <DEDUP_REMOVED lines=15> */
.L_x_232:
[----:B------:R0:W5:Y:S01]  /*bcc0*/  LDG.E.U16 R0, desc[UR36][R2.64] ;  /* 0x0000002402007981 */ /* 0x000162000c1e1500 */
[----:B------:R-:W-:Y:S05]  /*bcd0*/  BRA `(.L_x_222) ;  /* 0x0000000400b87947 */ /* 0x000fea0003800000 */
.L_x_229:
        /* <DEDUP_REMOVED lines=12> */
.L_x_236:
        /* <DEDUP_REMOVED lines=21> */
.L_x_240:
[----:B------:R-:W-:Y:S05]  /*bef0*/  BSYNC B1 ;  /* 0x0000000000017941 */ /* 0x000fea0003800000 */
.L_x_239:
[----:B------:R-:W-:Y:S01]  /*bf00*/  LEA R3, R0, 0x3b800000, 0x17 ;  /* 0x3b80000000037811 */ /* 0x000fe200078eb8ff */
[----:B------:R-:W-:-:S05]  /*bf10*/  IMAD.SHL.U32 R0, R2, 0x100000, RZ ;  /* 0x0010000002007824 */ /* 0x000fca00078e00ff */
[----:B------:R-:W-:-:S07]  /*bf20*/  LOP3.LUT R0, R3, R0, R4, 0xfe, !PT ;  /* 0x0000000003007212 */ /* 0x000fce00078efe04 */
.L_x_238:
[----:B------:R-:W-:Y:S05]  /*bf30*/  BSYNC B0 ;  /* 0x0000000000007941 */ /* 0x000fea0003800000 */
.L_x_237:
[----:B------:R-:W-:Y:S01]  /*bf40*/  F2FP.BF16.F32.PACK_AB R0, RZ, R0 ;  /* 0x00000000ff00723e */ /* 0x000fe200000010ff */
[----:B------:R-:W-:Y:S06]  /*bf50*/  BRA `(.L_x_222) ;  /* 0x0000000400187947 */ /* 0x000fec0003800000 */
.L_x_235:
        /* <DEDUP_REMOVED lines=21> */
.L_x_244:
[----:B------:R-:W-:Y:S05]  /*c0b0*/  BSYNC B1 ;  /* 0x0000000000017941 */ /* 0x000fea0003800000 */
.L_x_243:
[----:B------:R-:W-:Y:S01]  /*c0c0*/  LEA R3, R0, 0x37800000, 0x17 ;  /* 0x3780000000037811 */ /* 0x000fe200078eb8ff */
[----:B------:R-:W-:-:S05]  /*c0d0*/  IMAD.SHL.U32 R0, R2, 0x200000, RZ ;  /* 0x0020000002007824 */ /* 0x000fca00078e00ff */
[----:B------:R-:W-:-:S07]  /*c0e0*/  LOP3.LUT R0, R3, R0, R4, 0xfe, !PT ;  /* 0x0000000003007212 */ /* 0x000fce00078efe04 */
.L_x_242:
[----:B------:R-:W-:Y:S05]  /*c0f0*/  BSYNC B0 ;  /* 0x0000000000007941 */ /* 0x000fea0003800000 */
.L_x_241:
[----:B------:R-:W-:Y:S01]  /*c100*/  F2FP.BF16.F32.PACK_AB R0, RZ, R0 ;  /* 0x00000000ff00723e */ /* 0x000fe200000010ff */
[----:B------:R-:W-:Y:S06]  /*c110*/  BRA `(.L_x_222) ;  /* 0x0000000000a87947 */ /* 0x000fec0003800000 */
.L_x_234:
        /* <DEDUP_REMOVED lines=14> */
.L_x_248:
[----:B------:R-:W-:Y:S05]  /*c200*/  BSYNC B0 ;  /* 0x0000000000007941 */ /* 0x000fea0003800000 */
.L_x_247:
[----:B------:R-:W-:Y:S01]  /*c210*/  F2FP.BF16.F32.PACK_AB R0, RZ, R0 ;  /* 0x00000000ff00723e */ /* 0x000fe200000010ff */
[----:B------:R-:W-:Y:S06]  /*c220*/  BRA `(.L_x_222) ;  /* 0x0000000000647947 */ /* 0x000fec0003800000 */
.L_x_221:
[----:B------:R-:W-:Y:S01]  /*c230*/  MOV R0, 0x0 ;  /* 0x0000000000007802 */ /* 0x000fe20000000f00 */
[----:B------:R-:W-:Y:S01]  /*c240*/  ULDC.64 UR4, c[0x4][0x158] ;  /* 0x0100560000047ab9 */ /* 0x000fe20000000a00 */
[----:B------:R-:W-:Y:S01]  /*c250*/  ULDC.64 UR6, c[0x4][0x68] ;  /* 0x01001a0000067ab9 */ /* 0x000fe20000000a00 */
[----:B------:R-:W-:Y:S01]  /*c260*/  IMAD.U32 R4, RZ, RZ, UR4 ;  /* 0x00000004ff047e24 */ /* 0x000fe2000f8e00ff */
[----:B------:R0:W1:Y:S01]  /*c270*/  LDC.64 R2, c[0x4][R0] ;  /* 0x0100000000027b82 */ /* 0x0000620000000a00 */
[----:B------:R-:W-:Y:S01]  /*c280*/  MOV R5, UR5 ;  /* 0x0000000500057c02 */ /* 0x000fe20008000f00 */
        /* <DEDUP_REMOVED lines=10> */
.L_x_249:
[----:B------:R-:W-:Y:S01]  /*c330*/  PRMT R0, RZ, 0x7610, R0 ;  /* 0x00007610ff007816 */ /* 0x000fe20000000000 */
[----:B------:R-:W-:Y:S06]  /*c340*/  BRA `(.L_x_222) ;  /* 0x00000000001c7947 */ /* 0x000fec0003800000 */
.L_x_246:
[----:B------:R-:W2:Y:S02]  /*c350*/  LDG.E.64 R2, desc[UR36][R2.64] ;  /* 0x0000002402027981 */ /* 0x000ea4000c1e1b00 */
[----:B--2---:R-:W0:Y:S02]  /*c360*/  I2F.U64 R0, R2 ;  /* 0x0000000200007312 */ /* 0x004e240000301000 */
[----:B0-----:R-:W-:Y:S01]  /*c370*/  F2FP.BF16.F32.PACK_AB R0, RZ, R0 ;  /* 0x00000000ff00723e */ /* 0x001fe200000010ff */
[----:B------:R-:W-:Y:S06]  /*c380*/  BRA `(.L_x_222) ;  /* 0x00000000000c7947 */ /* 0x000fec0003800000 */
.L_x_245:
[----:B------:R-:W2:Y:S02]  /*c390*/  LDG.E R2, desc[UR36][R2.64] ;  /* 0x0000002402027981 */ /* 0x000ea4000c1e1900 */
[----:B--2---:R-:W-:-:S04]  /*c3a0*/  I2FP.F32.U32 R0, R2 ;  /* 0x0000000200007245 */ /* 0x004fc80000201000 */
[----:B------:R-:W-:-:S07]  /*c3b0*/  F2FP.BF16.F32.PACK_AB R0, RZ, R0 ;  /* 0x00000000ff00723e */ /* 0x000fce00000010ff */
.L_x_222:
        /* <DEDUP_REMOVED lines=44> */
.L_x_251:
[----:B------:R-:W-:Y:S05]  /*c680*/  BSYNC B0 ;  /* 0x0000000000007941 */ /* 0x000fea0003800000 */
.L_x_250:
        /* <DEDUP_REMOVED lines=15> */
[----:B0-----:R-:W-:Y:S01]  /*c780*/  STG.E.U8 desc[UR36][R16.64], R3 ;  /* 0x0000000310007986 */ /* 0x001fe2000c101124 */
[----:B------:R-:W-:Y:S05]  /*c790*/  EXIT ;  /* 0x000000000000794d */ /* 0x000fea0003800000 */
.L_x_255:
[----:B-1----:R-:W-:-:S06]  /*c7a0*/  IMAD.U32 R3, R3, 0x10000, RZ ;  /* 0x0001000003037824 */ /* 0x002fcc00078e00ff */
[----:B------:R-:W0:Y:S02]  /*c7b0*/  F2I.S64.TRUNC R2, R3 ;  /* 0x0000000300027311 */ /* 0x000e24000020d900 */
[----:B0-----:R-:W-:Y:S01]  /*c7c0*/  STG.E.U8 desc[UR36][R16.64], R2 ;  /* 0x0000000210007986 */ /* 0x001fe2000c101124 */
[----:B------:R-:W-:Y:S05]  /*c7d0*/  EXIT ;  /* 0x000000000000794d */ /* 0x000fea0003800000 */
.L_x_254:
        /* <DEDUP_REMOVED lines=8> */
[----:B0-----:R-:W-:Y:S01]  /*c860*/  STG.E.64 desc[UR36][R16.64], R2 ;  /* 0x0000000210007986 */ /* 0x001fe2000c101b24 */
[----:B------:R-:W-:Y:S05]  /*c870*/  EXIT ;  /* 0x000000000000794d */ /* 0x000fea0003800000 */
.L_x_258:
[----:B-1----:R-:W-:-:S06]  /*c880*/  IMAD.U32 R3, R3, 0x10000, RZ ;  /* 0x0001000003037824 */ /* 0x002fcc00078e00ff */
[----:B------:R-:W0:Y:S02]  /*c890*/  F2I.FTZ.TRUNC.NTZ R3, R3 ;  /* 0x0000000300037305 */ /* 0x000e24000021f100 */
[----:B0-----:R-:W-:Y:S01]  /*c8a0*/  STG.E desc[UR36][R16.64], R3 ;  /* 0x0000000310007986 */ /* 0x001fe2000c101924 */
[----:B------:R-:W-:Y:S05]  /*c8b0*/  EXIT ;  /* 0x000000000000794d */ /* 0x000fea0003800000 */
.L_x_257:
[----:B-1----:R-:W-:-:S06]  /*c8c0*/  IMAD.U32 R3, R3, 0x10000, RZ ;  /* 0x0001000003037824 */ /* 0x002fcc00078e00ff */
[----:B------:R-:W0:Y:S02]  /*c8d0*/  F2I.FTZ.TRUNC.NTZ R3, R3 ;  /* 0x0000000300037305 */ /* 0x000e24000021f100 */
[----:B0-----:R-:W-:Y:S01]  /*c8e0*/  STG.E.U16 desc[UR36][R16.64], R3 ;  /* 0x0000000310007986 */ /* 0x001fe2000c101524 */
[----:B------:R-:W-:Y:S05]  /*c8f0*/  EXIT ;  /* 0x000000000000794d */ /* 0x000fea0003800000 */
.L_x_253:
[----:B------:R-:W-:-:S13]  /*c900*/  ISETP.GT.AND P0, PT, R2, 0x6, PT ;  /* 0x000000060200780c */ /* 0x000fda0003f04270 */
[----:B------:R-:W-:Y:S05]  /*c910*/  @P0 BRA `(.L_x_259) ;  /* 0x00000000002c0947 */ /* 0x000fea0003800000 */
[----:B------:R-:W-:-:S13]  /*c920*/  ISETP.NE.AND P0, PT, R2, 0x5, PT ;  /* 0x000000050200780c */ /* 0x000fda0003f05270 */
[----:B------:R-:W-:Y:S05]  /*c930*/  @!P0 BRA `(.L_x_260) ;  /* 0x0000000000148947 */ /* 0x000fea0003800000 */
[----:B------:R-:W-:-:S13]  /*c940*/  ISETP.NE.AND P0, PT, R2, 0x6, PT ;  /* 0x000000060200780c */ /* 0x000fda0003f05270 */
[----:B------:R-:W-:Y:S05]  /*c950*/  @P0 BRA `(.L_x_256) ;  /* 0x0000000800c40947 */ /* 0x000fea0003800000 */
[----:B-1----:R-:W-:-:S05]  /*c960*/  IMAD.U32 R3, R3, 0x10000, RZ ;  /* 0x0001000003037824 */ /* 0x002fca00078e00ff */
[----:B------:R-:W-:Y:S01]  /*c970*/  STG.E desc[UR36][R16.64], R3 ;  /* 0x0000000310007986 */ /* 0x000fe2000c101924 */
[----:B------:R-:W-:Y:S05]  /*c980*/  EXIT ;  /* 0x000000000000794d */ /* 0x000fea0003800000 */
.L_x_260:
[----:B-1----:R-:W-:-:S05]  /*c990*/  IMAD.U32 R0, R3, 0x10000, RZ ;  /* 0x0001000003007824 */ /* 0x002fca00078e00ff */
[----:B------:R-:W-:-:S05]  /*c9a0*/  F2FP.F16.F32.PACK_AB R0, RZ, R0 ;  /* 0x00000000ff00723e */ /* 0x000fca00000000ff */
[----:B------:R-:W-:Y:S01]  /*c9b0*/  STG.E.U16 desc[UR36][R16.64], R0 ;  /* 0x0000000010007986 */ /* 0x000fe2000c101524 */
[----:B------:R-:W-:Y:S05]  /*c9c0*/  EXIT ;  /* 0x000000000000794d */ /* 0x000fea0003800000 */
.L_x_259:
        /* <DEDUP_REMOVED lines=8> */
[----:B------:R-:W-:Y:S01]  /*ca50*/  STG.E.64 desc[UR36][R16.64], R2 ;  /* 0x0000000210007986 */ /* 0x000fe2000c101b24 */
[----:B------:R-:W-:Y:S05]  /*ca60*/  EXIT ;  /* 0x000000000000794d */ /* 0x000fea0003800000 */
.L_x_262:
[----:B-1----:R-:W-:-:S05]  /*ca70*/  IMAD.U32 R3, R3, 0x10000, RZ ;  /* 0x0001000003037824 */ /* 0x002fca00078e00ff */
[----:B------:R-:W-:-:S04]  /*ca80*/  F2FP.F16.F32.PACK_AB R3, RZ, R3 ;  /* 0x00000003ff03723e */ /* 0x000fc800000000ff */
[----:B------:R-:W-:-:S05]  /*ca90*/  PRMT R3, R3, 0x5410, RZ ;  /* 0x0000541003037816 */ /* 0x000fca00000000ff */
[----:B------:R-:W-:Y:S01]  /*caa0*/  STG.E desc[UR36][R16.64], R3 ;  /* 0x0000000310007986 */ /* 0x000fe2000c101924 */
[----:B------:R-:W-:Y:S05]  /*cab0*/  EXIT ;  /* 0x000000000000794d */ /* 0x000fea0003800000 */
.L_x_261:
[----:B-1----:R-:W-:-:S04]  /*cac0*/  IMAD.U32 R2, R3, 0x10000, RZ ;  /* 0x0001000003027824 */ /* 0x002fc800078e00ff */
[----:B------:R-:W-:-:S06]  /*cad0*/  FMUL.FTZ R2, R2, 1 ;  /* 0x3f80000002027820 */ /* 0x000fcc0000410000 */
[----:B------:R-:W0:Y:S02]  /*cae0*/  F2F.F64.F32 R2, R2 ;  /* 0x0000000200027310 */ /* 0x000e240000201800 */
[----:B0-----:R-:W-:Y:S01]  /*caf0*/  STG.E.64 desc[UR36][R16.64], R2 ;  /* 0x0000000210007986 */ /* 0x001fe2000c101b24 */
[----:B------:R-:W-:Y:S05]  /*cb00*/  EXIT ;  /* 0x000000000000794d */ /* 0x000fea0003800000 */
.L_x_252:
        /* <DEDUP_REMOVED lines=11> */
[----:B------:R-:W-:Y:S01]  /*cbc0*/  STG.E.U8 desc[UR36][R16.64], R3 ;  /* 0x0000000310007986 */ /* 0x000fe2000c101124 */
[----:B------:R-:W-:Y:S05]  /*cbd0*/  EXIT ;  /* 0x000000000000794d */ /* 0x000fea0003800000 */
.L_x_265:
[----:B-1----:R-:W-:Y:S01]  /*cbe0*/  IMAD.U32 R3, R3, 0x10000, RZ ;  /* 0x0001000003037824 */ /* 0x002fe200078e00ff */
[----:B------:R-:W-:-:S03]  /*cbf0*/  CS2R R6, SRZ ;  /* 0x0000000000067805 */ /* 0x000fc6000001ff00 */
[----:B------:R-:W-:-:S04]  /*cc00*/  FMUL.FTZ R3, R3, 1 ;  /* 0x3f80000003037820 */ /* 0x000fc80000410000 */
[----:B------:R-:W0:Y:S02]  /*cc10*/  F2F.F64.F32 R4, R3 ;  /* 0x0000000300047310 */ /* 0x000e240000201800 */
[----:B0-----:R-:W-:Y:S01]  /*cc20*/  STG.E.128 desc[UR36][R16.64], R4 ;  /* 0x0000000410007986 */ /* 0x001fe2000c101d24 */
[----:B------:R-:W-:Y:S05]  /*cc30*/  EXIT ;  /* 0x000000000000794d */ /* 0x000fea0003800000 */
.L_x_264:
        /* <DEDUP_REMOVED lines=12> */
[----:B------:R-:W-:-:S10]  /*cd00*/  HFMA2.MMA R0, -RZ, RZ, 0, 7.569789886474609375e-06 ;  /* 0x0000007fff007435 */ /* 0x000fd400000001ff */
        /* <DEDUP_REMOVED lines=8> */
.L_x_269:
[----:B------:R-:W-:Y:S05]  /*cd90*/  BSYNC B0 ;  /* 0x0000000000007941 */ /* 0x000fea0003800000 */
.L_x_268:
[----:B------:R-:W-:-:S05]  /*cda0*/  LOP3.LUT R3, R0, R3, RZ, 0xfc, !PT ;  /* 0x0000000300037212 */ /* 0x000fca00078efcff */
[----:B------:R-:W-:Y:S01]  /*cdb0*/  STG.E.U8 desc[UR36][R16.64], R3 ;  /* 0x0000000310007986 */ /* 0x000fe2000c101124 */
[----:B------:R-:W-:Y:S05]  /*cdc0*/  EXIT ;  /* 0x000000000000794d */ /* 0x000fea0003800000 */
.L_x_267:
        /* <DEDUP_REMOVED lines=13> */
.L_x_271:
[----:B------:R-:W-:Y:S01]  /*cea0*/  IMAD.MOV.U32 R0, RZ, RZ, 0x7f ;  /* 0x0000007fff007424 */ /* 0x000fe200078e00ff */
[----:B------:R-:W-:-:S04]  /*ceb0*/  ISETP.GT.U32.AND P0, PT, R2, 0x7f800000, PT ;  /* 0x7f8000000200780c */ /* 0x000fc80003f04070 */
[----:B------:R-:W-:-:S09]  /*cec0*/  SEL R0, R0, 0x7c, P0 ;  /* 0x0000007c00007807 */ /* 0x000fd20000000000 */
.L_x_272:
[----:B------:R-:W-:Y:S05]  /*ced0*/  BSYNC B0 ;  /* 0x0000000000007941 */ /* 0x000fea0003800000 */
.L_x_270:
[----:B------:R-:W-:-:S04]  /*cee0*/  LOP3.LUT R2, R3, 0x80000000, RZ, 0xc0, !PT ;  /* 0x8000000003027812 */ /* 0x000fc800078ec0ff */
[----:B------:R-:W-:-:S04]  /*cef0*/  SHF.R.U32.HI R3, RZ, 0x18, R2 ;  /* 0x00000018ff037819 */ /* 0x000fc80000011602 */
[----:B------:R-:W-:-:S05]  /*cf00*/  LOP3.LUT R3, R0, R3, RZ, 0xfc, !PT ;  /* 0x0000000300037212 */ /* 0x000fca00078efcff */
[----:B------:R-:W-:Y:S01]  /*cf10*/  STG.E.U8 desc[UR36][R16.64], R3 ;  /* 0x0000000310007986 */ /* 0x000fe2000c101124 */
[----:B------:R-:W-:Y:S05]  /*cf20*/  EXIT ;  /* 0x000000000000794d */ /* 0x000fea0003800000 */
.L_x_266:
[----:B-1----:R-:W-:Y:S01]  /*cf30*/  STG.E.U16 desc[UR36][R16.64], R3 ;  /* 0x0000000310007986 */ /* 0x002fe2000c101524 */
[----:B------:R-:W-:Y:S05]  /*cf40*/  EXIT ;  /* 0x000000000000794d */ /* 0x000fea0003800000 */
.L_x_263:
        /* <DEDUP_REMOVED lines=10> */
[----:B0-----:R-:W-:Y:S01]  /*cff0*/  STG.E.U16 desc[UR36][R16.64], R3 ;  /* 0x0000000310007986 */ /* 0x001fe2000c101524 */
[----:B------:R-:W-:Y:S05]  /*d000*/  EXIT ;  /* 0x000000000000794d */ /* 0x000fea0003800000 */
.L_x_275:
        /* <DEDUP_REMOVED lines=17> */
.L_x_278:
[----:B------:R-:W-:-:S04]  /*d120*/  LOP3.LUT R2, R3, 0x80000000, RZ, 0xc0, !PT ;  /* 0x8000000003027812 */ /* 0x000fc800078ec0ff */
[----:B------:R-:W-:-:S04]  /*d130*/  SHF.R.U32.HI R3, RZ, 0x18, R2 ;  /* 0x00000018ff037819 */ /* 0x000fc80000011602 */
[----:B------:R-:W-:-:S04]  /*d140*/  LOP3.LUT R0, R0, R3, RZ, 0xfc, !PT ;  /* 0x0000000300007212 */ /* 0x000fc800078efcff */
[----:B------:R-:W-:-:S07]  /*d150*/  PRMT R8, R0, 0x7610, R8 ;  /* 0x0000761000087816 */ /* 0x000fce0000000008 */
.L_x_277:
[----:B------:R-:W-:Y:S05]  /*d160*/  BSYNC B0 ;  /* 0x0000000000007941 */ /* 0x000fea0003800000 */
.L_x_276:
[----:B------:R-:W-:Y:S01]  /*d170*/  STG.E.U8 desc[UR36][R16.64], R8 ;  /* 0x0000000810007986 */ /* 0x000fe2000c101124 */
[----:B------:R-:W-:Y:S05]  /*d180*/  EXIT ;  /* 0x000000000000794d */ /* 0x000fea0003800000 */
.L_x_274:
        /* <DEDUP_REMOVED lines=17> */
.L_x_281:
[----:B------:R-:W-:-:S04]  /*d2a0*/  LOP3.LUT R2, R3, 0x80000000, RZ, 0xc0, !PT ;  /* 0x8000000003027812 */ /* 0x000fc800078ec0ff */
[----:B------:R-:W-:-:S04]  /*d2b0*/  SHF.R.U32.HI R3, RZ, 0x18, R2 ;  /* 0x00000018ff037819 */ /* 0x000fc80000011602 */
[----:B------:R-:W-:-:S04]  /*d2c0*/  LOP3.LUT R0, R0, R3, RZ, 0xfc, !PT ;  /* 0x0000000300007212 */ /* 0x000fc800078efcff */
[----:B------:R-:W-:-:S07]  /*d2d0*/  PRMT R8, R0, 0x7610, R8 ;  /* 0x0000761000087816 */ /* 0x000fce0000000008 */
.L_x_280:
[----:B------:R-:W-:Y:S05]  /*d2e0*/  BSYNC B0 ;  /* 0x0000000000007941 */ /* 0x000fea0003800000 */
.L_x_279:
[----:B------:R-:W-:Y:S01]  /*d2f0*/  STG.E.U8 desc[UR36][R16.64], R8 ;  /* 0x0000000810007986 */ /* 0x000fe2000c101124 */
[----:B------:R-:W-:Y:S05]  /*d300*/  EXIT ;  /* 0x000000000000794d */ /* 0x000fea0003800000 */
.L_x_273:
        /* <DEDUP_REMOVED lines=20> */
[----:B------:R-:W-:Y:S01]  /*d450*/  STG.E.U8 desc[UR36][R16.64], R3 ;  /* 0x0000000310007986 */ /* 0x000fe2000c101124 */
[----:B------:R-:W-:Y:S05]  /*d460*/  EXIT ;  /* 0x000000000000794d */ /* 0x000fea0003800000 */
.L_x_256:
        /* <DEDUP_REMOVED lines=16> */
.L_x_284:
[----:B------:R-:W-:Y:S05]  /*d570*/  EXIT ;  /* 0x000000000000794d */ /* 0x000fea0003800000 */
.L_x_283:
[----:B-1----:R-:W-:-:S06]  /*d580*/  IMAD.U32 R3, R3, 0x10000, RZ ;  /* 0x0001000003037824 */ /* 0x002fcc00078e00ff */
[----:B------:R-:W0:Y:S02]  /*d590*/  F2I.U64.TRUNC R2, R3 ;  /* 0x0000000300027311 */ /* 0x000e24000020d800 */
[----:B0-----:R-:W-:Y:S01]  /*d5a0*/  STG.E.64 desc[UR36][R16.64], R2 ;  /* 0x0000000210007986 */ /* 0x001fe2000c101b24 */
[----:B------:R-:W-:Y:S05]  /*d5b0*/  EXIT ;  /* 0x000000000000794d */ /* 0x000fea0003800000 */
.L_x_282:
[----:B-1----:R-:W-:-:S06]  /*d5c0*/  IMAD.U32 R3, R3, 0x10000, RZ ;  /* 0x0001000003037824 */ /* 0x002fcc00078e00ff */
[----:B------:R-:W0:Y:S02]  /*d5d0*/  F2I.FTZ.U32.TRUNC.NTZ R3, R3 ;  /* 0x0000000300037305 */ /* 0x000e24000021f000 */
[----:B0-----:R-:W-:Y:S01]  /*d5e0*/  STG.E desc[UR36][R16.64], R3 ;  /* 0x0000000310007986 */ /* 0x001fe2000c101924 */
[----:B------:R-:W-:Y:S05]  /*d5f0*/  EXIT ;  /* 0x000000000000794d */ /* 0x000fea0003800000 */
.L_x_285:
[----:B------:R-:W-:-:S00]  /*d600*/  BRA `(.L_x_285) ;  /* 0xfffffffc00fc7947 */ /* 0x000fc0000383ffff */
[----:B------:R-:W-:-:S00]  /*d610*/  NOP ;  /* 0x0000000000007918 */ /* 0x000fc00000000000 */
        /* <DEDUP_REMOVED lines=14> */
.L_x_21040:


//--------------------- .text._ZN2at6native27unrolled_elementwise_kernelIZZZNS0_17acosh_kernel_cudaERNS_18TensorIteratorBaseEENKUlvE0_clEvENKUlvE2_clEvEUlN3c108BFloat16EE_St5arrayIPcLm2EELi4E23TrivialOffsetCalculatorILi1EjESD_NS0_6memory12LoadWithCastILi1EEENSE_13StoreWithCastILi1EEEEEviT_T0_T2_T3_T4_T5_ --------------------------
	.section	.text._ZN2at6native27unrolled_elementwise_kernelIZZZNS0_17acosh_kernel_cudaERNS_18TensorIteratorBaseEENKUlvE0_clEvENKUlvE2_clEvEUlN3c108BFloat16EE_St5arrayIPcLm2EELi4E23TrivialOffsetCalculatorILi1EjESD_NS0_6memory12LoadWithCastILi1EEENSE_13StoreWithCastILi1EEEEEviT_T0_T2_T3_T4_T5_,"ax",@progbits
	.align	128
        .global         _ZN2at6native27unrolled_elementwise_kernelIZZZNS0_17acosh_kernel_cudaERNS_18TensorIteratorBaseEENKUlvE0_clEvENKUlvE2_clEvEUlN3c108BFloat16EE_St5arrayIPcLm2EELi4E23TrivialOffsetCalculatorILi1EjESD_NS0_6memory12LoadWithCastILi1EEENSE_13StoreWithCastILi1EEEEEviT_T0_T2_T3_T4_T5_
        .type           _ZN2at6native27unrolled_elementwise_kernelIZZZNS0_17acosh_kernel_cudaERNS_18TensorIteratorBaseEENKUlvE0_clEvENKUlvE2_clEvEUlN3c108BFloat16EE_St5arrayIPcLm2EELi4E23TrivialOffsetCalculatorILi1EjESD_NS0_6memory12LoadWithCastILi1EEENSE_13StoreWithCastILi1EEEEEviT_T0_T2_T3_T4_T5_,@function
        .size           _ZN2at6native27unrolled_elementwise_kernelIZZZNS0_17acosh_kernel_cudaERNS_18TensorIteratorBaseEENKUlvE0_clEvENKUlvE2_clEvEUlN3c108BFloat16EE_St5arrayIPcLm2EELi4E23TrivialOffsetCalculatorILi1EjESD_NS0_6memory12LoadWithCastILi1EEENSE_13StoreWithCastILi1EEEEEviT_T0_T2_T3_T4_T5_,(.L_x_21041 - _ZN2at6native27unrolled_elementwise_kernelIZZZNS0_17acosh_kernel_cudaERNS_18TensorIteratorBaseEENKUlvE0_clEvENKUlvE2_clEvEUlN3c108BFloat16EE_St5arrayIPcLm2EELi4E23TrivialOffsetCalculatorILi1EjESD_NS0_6memory12LoadWithCastILi1EEENSE_13StoreWithCastILi1EEEEEviT_T0_T2_T3_T4_T5_)
        .other          _ZN2at6native27unrolled_elementwise_kernelIZZZNS0_17acosh_kernel_cudaERNS_18TensorIteratorBaseEENKUlvE0_clEvENKUlvE2_clEvEUlN3c108BFloat16EE_St5arrayIPcLm2EELi4E23TrivialOffsetCalculatorILi1EjESD_NS0_6memory12LoadWithCastILi1EEENSE_13StoreWithCastILi1EEEEEviT_T0_T2_T3_T4_T5_,@"STO_CUDA_ENTRY STV_DEFAULT"
_ZN2at6native27unrolled_elementwise_kernelIZZZNS0_17acosh_kernel_cudaERNS_18TensorIteratorBaseEENKUlvE0_clEvENKUlvE2_clEvEUlN3c108BFloat16EE_St5arrayIPcLm2EELi4E23TrivialOffsetCalculatorILi1EjESD_NS0_6memory12LoadWithCastILi1EEENSE_13StoreWithCastILi1EEEEEviT_T0_T2_T3_T4_T5_:
.text._ZN2at6native27unrolled_elementwise_kernelIZZZNS0_17acosh_kernel_cudaERNS_18TensorIteratorBaseEENKUlvE0_clEvENKUlvE2_clEvEUlN3c108BFloat16EE_St5arrayIPcLm2EELi4E23TrivialOffsetCalculatorILi1EjESD_NS0_6memory12LoadWithCastILi1EEENSE_13StoreWithCastILi1EEEEEviT_T0_T2_T3_T4_T5_:
[----:B------:R-:W0:Y:S01]  /*0000*/  LDC R1, c[0x0][0x28] ;  /* 0x00000a00ff017b82 */ /* 0x000e220000000800 */
[----:B------:R-:W1:Y:S07]  /*0010*/  S2R R2, SR_CTAID.X ;  /* 0x0000000000027919 */ /* 0x000e6e0000002500 */
[----:B------:R-:W1:Y:S01]  /*0020*/  LDC R3, c[0x0][0x210] ;  /* 0x00008400ff037b82 */ /* 0x000e620000000800 */
[----:B------:R-:W-:Y:S01]  /*0030*/  ULDC.64 UR36, c[0x0][0x208] ;  /* 0x0000820000247ab9 */ /* 0x000fe20000000a00 */
[----:B------:R-:W-:Y:S01]  /*0040*/  BSSY B6, `(.L_x_286) ;  /* 0x0000118000067945 */ /* 0x000fe20003800000 */
[----:B------:R-:W2:Y:S01]  /*0050*/  S2R R23, SR_TID.X ;  /* 0x0000000000177919 */ /* 0x000ea20000002100 */
[----:B------:R-:W-:-:S02]  /*0060*/  PRMT R17, RZ, 0x7610, R17 ;  /* 0x00007610ff117816 */ /* 0x000fc40000000011 */
[----:B------:R-:W-:Y:S02]  /*0070*/  PRMT R19, RZ, 0x7610, R19 ;  /* 0x00007610ff137816 */ /* 0x000fe40000000013 */
[----:B------:R-:W3:Y:S01]  /*0080*/  LDC.U8 R22, c[0x0][0x22c] ;  /* 0x00008b00ff167b82 */ /* 0x000ee20000000000 */
[----:B-1----:R-:W-:-:S05]  /*0090*/  IMAD R16, R2, -0x200, R3 ;  /* 0xfffffe0002107824 */ /* 0x002fca00078e0203 */
[----:B--2---:R-:W-:-:S13]  /*00a0*/  ISETP.GE.AND P0, PT, R23, R16, PT ;  /* 0x000000101700720c */ /* 0x004fda0003f06270 */
[----:B0--3--:R-:W-:Y:S05]  /*00b0*/  @P0 BRA `(.L_x_287) ;  /* 0x0000001000400947 */ /* 0x009fea0003800000 */
[----:B------:R-:W0:Y:S01]  /*00c0*/  LDC.64 R4, c[0x0][0x220] ;  /* 0x00008800ff047b82 */ /* 0x000e220000000a00 */
[----:B------:R-:W-:Y:S01]  /*00d0*/  PRMT R0, R22, 0x9910, RZ ;  /* 0x0000991016007816 */ /* 0x000fe200000000ff */
[----:B------:R-:W-:Y:S01]  /*00e0*/  IMAD R23, R2, 0x200, R23 ;  /* 0x0000020002177824 */ /* 0x000fe200078e0217 */
[----:B------:R-:W-:Y:S02]  /*00f0*/  ULDC UR4, c[0x0][0x230] ;  /* 0x00008c0000047ab9 */ /* 0x000fe40000000800 */
[----:B------:R-:W-:Y:S01]  /*0100*/  ISETP.GT.AND P0, PT, R0, 0x9, PT ;  /* 0x000000090000780c */ /* 0x000fe20003f04270 */
[----:B------:R-:W-:-:S05]  /*0110*/  IMAD R23, R23, UR4, RZ ;  /* 0x0000000417177c24 */ /* 0x000fca000f8e02ff */
[----:B0-----:R-:W-:-:S05]  /*0120*/  IADD3 R4, P1, R23, R4, RZ ;  /* 0x0000000417047210 */ /* 0x001fca0007f3e0ff */
[----:B------:R-:W-:Y:S02]  /*0130*/  IMAD.X R5, RZ, RZ, R5, P1 ;  /* 0x000000ffff057224 */ /* 0x000fe400008e0605 */
[----:B------:R-:W-:Y:S06]  /*0140*/  @P0 BRA `(.L_x_288) ;  /* 0x0000000400300947 */ /* 0x000fec0003800000 */
        /* <DEDUP_REMOVED lines=10> */
[----:B0-----:R-:W-:-:S04]  /*01f0*/  F2FP.BF16.F32.PACK_AB R0, RZ, R0 ;  /* 0x00000000ff00723e */ /* 0x001fc800000010ff */
[----:B------:R-:W-:Y:S01]  /*0200*/  PRMT R19, R0, 0x7610, R19 ;  /* 0x0000761000137816 */ /* 0x000fe20000000013 */
[----:B------:R-:W-:Y:S06]  /*0210*/  BRA `(.L_x_293) ;  /* 0x0000000c00e07947 */ /* 0x000fec0003800000 */
.L_x_291:
[----:B------:R-:W2:Y:S02]  /*0220*/  LDG.E.U8 R4, desc[UR36][R4.64] ;  /* 0x0000002404047981 */ /* 0x000ea4000c1e1100 */
[----:B--2---:R-:W-:-:S04]  /*0230*/  I2FP.F32.U32 R0, R4 ;  /* 0x0000000400007245 */ /* 0x004fc80000201000 */
[----:B------:R-:W-:-:S04]  /*0240*/  F2FP.BF16.F32.PACK_AB R0, RZ, R0 ;  /* 0x00000000ff00723e */ /* 0x000fc800000010ff */
[----:B------:R-:W-:Y:S01]  /*0250*/  PRMT R19, R0, 0x7610, R19 ;  /* 0x0000761000137816 */ /* 0x000fe20000000013 */
[----:B------:R-:W-:Y:S06]  /*0260*/  BRA `(.L_x_293) ;  /* 0x0000000c00cc7947 */ /* 0x000fec0003800000 */
.L_x_290:
        /* <DEDUP_REMOVED lines=8> */
[----:B0-----:R-:W-:-:S04]  /*02f0*/  F2FP.BF16.F32.PACK_AB R0, RZ, R0 ;  /* 0x00000000ff00723e */ /* 0x001fc800000010ff */
[----:B------:R-:W-:Y:S01]  /*0300*/  PRMT R19, R0, 0x7610, R19 ;  /* 0x0000761000137816 */ /* 0x000fe20000000013 */
[----:B------:R-:W-:Y:S06]  /*0310*/  BRA `(.L_x_293) ;  /* 0x0000000c00a07947 */ /* 0x000fec0003800000 */
.L_x_295:
[----:B------:R-:W2:Y:S02]  /*0320*/  LDG.E R4, desc[UR36][R4.64] ;  /* 0x0000002404047981 */ /* 0x000ea4000c1e1900 */
[----:B--2---:R-:W-:-:S04]  /*0330*/  I2FP.F32.S32 R0, R4 ;  /* 0x0000000400007245 */ /* 0x004fc80000201400 */
[----:B------:R-:W-:-:S04]  /*0340*/  F2FP.BF16.F32.PACK_AB R0, RZ, R0 ;  /* 0x00000000ff00723e */ /* 0x000fc800000010ff */
[----:B------:R-:W-:Y:S01]  /*0350*/  PRMT R19, R0, 0x7610, R19 ;  /* 0x0000761000137816 */ /* 0x000fe20000000013 */
[----:B------:R-:W-:Y:S06]  /*0360*/  BRA `(.L_x_293) ;  /* 0x0000000c008c7947 */ /* 0x000fec0003800000 */
.L_x_294:
[----:B------:R-:W2:Y:S02]  /*0370*/  LDG.E.U16 R4, desc[UR36][R4.64] ;  /* 0x0000002404047981 */ /* 0x000ea4000c1e1500 */
[----:B--2---:R-:W0:Y:S02]  /*0380*/  I2F.S16 R0, R4 ;  /* 0x0000000400007306 */ /* 0x004e240000101400 */
[----:B0-----:R-:W-:-:S04]  /*0390*/  F2FP.BF16.F32.PACK_AB R0, RZ, R0 ;  /* 0x00000000ff00723e */ /* 0x001fc800000010ff */
[----:B------:R-:W-:Y:S01]  /*03a0*/  PRMT R19, R0, 0x7610, R19 ;  /* 0x0000761000137816 */ /* 0x000fe20000000013 */
[----:B------:R-:W-:Y:S06]  /*03b0*/  BRA `(.L_x_293) ;  /* 0x0000000c00787947 */ /* 0x000fec0003800000 */
.L_x_289:
        /* <DEDUP_REMOVED lines=9> */
.L_x_297:
[----:B------:R-:W2:Y:S02]  /*0450*/  LDG.E.U16 R0, desc[UR36][R4.64] ;  /* 0x0000002404007981 */ /* 0x000ea4000c1e1500 */
[----:B--2---:R-:W-:-:S05]  /*0460*/  HADD2.F32 R0, -RZ, R0.H0_H0 ;  /* 0x20000000ff007230 */ /* 0x004fca0000004100 */
[----:B------:R-:W-:-:S04]  /*0470*/  F2FP.BF16.F32.PACK_AB R0, RZ, R0 ;  /* 0x00000000ff00723e */ /* 0x000fc800000010ff */
[----:B------:R-:W-:Y:S01]  /*0480*/  PRMT R19, R0, 0x7610, R19 ;  /* 0x0000761000137816 */ /* 0x000fe20000000013 */
[----:B------:R-:W-:Y:S06]  /*0490*/  BRA `(.L_x_293) ;  /* 0x0000000c00407947 */ /* 0x000fec0003800000 */
.L_x_296:
        /* <DEDUP_REMOVED lines=9> */
.L_x_299:
[----:B------:R-:W2:Y:S02]  /*0530*/  LDG.E.U16 R4, desc[UR36][R4.64] ;  /* 0x0000002404047981 */ /* 0x000ea4000c1e1500 */
[----:B--2---:R-:W-:-:S05]  /*0540*/  HADD2.F32 R0, -RZ, R4.H0_H0 ;  /* 0x20000004ff007230 */ /* 0x004fca0000004100 */
[----:B------:R-:W-:-:S04]  /*0550*/  F2FP.BF16.F32.PACK_AB R0, RZ, R0 ;  /* 0x00000000ff00723e */ /* 0x000fc800000010ff */
[----:B------:R-:W-:Y:S01]  /*0560*/  PRMT R19, R0, 0x7610, R19 ;  /* 0x0000761000137816 */ /* 0x000fe20000000013 */
[----:B------:R-:W-:Y:S06]  /*0570*/  BRA `(.L_x_293) ;  /* 0x0000000c00087947 */ /* 0x000fec0003800000 */
.L_x_298:
[----:B------:R-:W2:Y:S01]  /*0580*/  LDG.E.64 R4, desc[UR36][R4.64] ;  /* 0x0000002404047981 */ /* 0x000ea2000c1e1b00 */
[----:B------:R-:W-:Y:S01]  /*0590*/  UMOV UR4, 0xf0000000 ;  /* 0xf000000000047882 */ /* 0x000fe20000000000 */
[----:B------:R-:W-:Y:S01]  /*05a0*/  UMOV UR5, 0x380fffff ;  /* 0x380fffff00057882 */ /* 0x000fe20000000000 */
[----:B--2---:R-:W0:Y:S01]  /*05b0*/  F2F.F32.F64 R0, R4 ;  /* 0x0000000400007310 */ /* 0x004e220000301000 */
[----:B------:R-:W-:-:S14]  /*05c0*/  DSETP.GEU.AND P0, PT, |R4|, UR4, PT ;  /* 0x0000000404007e2a */ /* 0x000fdc000bf0e200 */
[----:B0-----:R-:W-:-:S05]  /*05d0*/  @!P0 FMUL R0, R0, 1.175494350822287508e-38 ;  /* 0x0080000000008820 */ /* 0x001fca0000400000 */
[----:B------:R-:W-:-:S04]  /*05e0*/  F2FP.BF16.F32.PACK_AB R0, RZ, R0 ;  /* 0x00000000ff00723e */ /* 0x000fc800000010ff */
[----:B------:R-:W-:Y:S01]  /*05f0*/  PRMT R19, R0, 0x7610, R19 ;  /* 0x0000761000137816 */ /* 0x000fe20000000013 */
[----:B------:R-:W-:Y:S06]  /*0600*/  BRA `(.L_x_293) ;  /* 0x0000000800e47947 */ /* 0x000fec0003800000 */
.L_x_288:
        /* <DEDUP_REMOVED lines=11> */
[----:B------:R-:W-:-:S04]  /*06c0*/  F2FP.BF16.F32.PACK_AB R0, RZ, R0 ;  /* 0x00000000ff00723e */ /* 0x000fc800000010ff */
[----:B------:R-:W-:Y:S01]  /*06d0*/  PRMT R19, R0, 0x7610, R19 ;  /* 0x0000761000137816 */ /* 0x000fe20000000013 */
[----:B------:R-:W-:Y:S06]  /*06e0*/  BRA `(.L_x_293) ;  /* 0x0000000800ac7947 */ /* 0x000fec0003800000 */
.L_x_302:
        /* <DEDUP_REMOVED lines=9> */
.L_x_301:
        /* <DEDUP_REMOVED lines=28> */
.L_x_304:
[----:B------:R-:W2:Y:S02]  /*0940*/  LDG.E.U8 R4, desc[UR36][R4.64] ;  /* 0x0000002404047981 */ /* 0x000ea4000c1e1100 */
[----:B--2---:R-:W-:-:S05]  /*0950*/  IMAD.SHL.U32 R0, R4, 0x2000000, RZ ;  /* 0x0200000004007824 */ /* 0x004fca00078e00ff */
[----:B------:R-:W-:-:S13]  /*0960*/  ISETP.GE.U32.AND P0, PT, R0, 0x8000000, PT ;  /* 0x080000000000780c */ /* 0x000fda0003f06070 */
[C---:B------:R-:W-:Y:S02]  /*0970*/  @P0 IMAD.SHL.U32 R3, R4.reuse, 0x200000, RZ ;  /* 0x0020000004030824 */ /* 0x040fe400078e00ff */
[----:B------:R-:W-:-:S03]  /*0980*/  @!P0 IMAD.SHL.U32 R0, R4, 0x100, RZ ;  /* 0x0000010004008824 */ /* 0x000fc600078e00ff */
[----:B------:R-:W-:Y:S02]  /*0990*/  @P0 LOP3.LUT R3, R3, 0xfe00000, RZ, 0xc0, !PT ;  /* 0x0fe0000003030812 */ /* 0x000fe400078ec0ff */
[----:B------:R-:W-:Y:S02]  /*09a0*/  @!P0 LOP3.LUT R0, R0, 0x7f00, RZ, 0xc0, !PT ;  /* 0x00007f0000008812 */ /* 0x000fe400078ec0ff */
[----:B------:R-:W-:Y:S02]  /*09b0*/  @P0 LOP3.LUT R3, R3, 0x70000000, RZ, 0xfc, !PT ;  /* 0x7000000003030812 */ /* 0x000fe400078efcff */
[----:B------:R-:W-:-:S03]  /*09c0*/  @!P0 LOP3.LUT R0, R0, 0x3f000000, RZ, 0xfc, !PT ;  /* 0x3f00000000008812 */ /* 0x000fc600078efcff */
[----:B------:R-:W-:Y:S02]  /*09d0*/  @P0 FMUL.FTZ R3, R3, 1.9259299443872358531e-34 ;  /* 0x0780000003030820 */ /* 0x000fe40000410000 */
[----:B------:R-:W-:Y:S01]  /*09e0*/  @!P0 FADD.FTZ R3, R0, -0.5 ;  /* 0xbf00000000038421 */ /* 0x000fe20000010000 */
[----:B------:R-:W-:-:S05]  /*09f0*/  IMAD.SHL.U32 R0, R4, 0x1000000, RZ ;  /* 0x0100000004007824 */ /* 0x000fca00078e00ff */
[----:B------:R-:W-:-:S04]  /*0a00*/  LOP3.LUT R0, R3, 0x80000000, R0, 0xf8, !PT ;  /* 0x8000000003007812 */ /* 0x000fc800078ef800 */
[----:B------:R-:W-:-:S04]  /*0a10*/  F2FP.BF16.F32.PACK_AB R0, RZ, R0 ;  /* 0x00000000ff00723e */ /* 0x000fc800000010ff */
[----:B------:R-:W-:Y:S01]  /*0a20*/  PRMT R19, R0, 0x7610, R19 ;  /* 0x0000761000137816 */ /* 0x000fe20000000013 */
[----:B------:R-:W-:Y:S06]  /*0a30*/  BRA `(.L_x_293) ;  /* 0x0000000400d87947 */ /* 0x000fec0003800000 */
.L_x_303:
[----:B------:R0:W5:Y:S01]  /*0a40*/  LDG.E.U16 R19, desc[UR36][R4.64] ;  /* 0x0000002404137981 */ /* 0x000162000c1e1500 */
[----:B------:R-:W-:Y:S05]  /*0a50*/  BRA `(.L_x_293) ;  /* 0x0000000400d07947 */ /* 0x000fea0003800000 */
.L_x_300:
        /* <DEDUP_REMOVED lines=10> */
[----:B------:R-:W-:-:S04]  /*0b00*/  F2FP.BF16.F32.PACK_AB R0, RZ, R0 ;  /* 0x00000000ff00723e */ /* 0x000fc800000010ff */
[----:B------:R-:W-:Y:S01]  /*0b10*/  PRMT R19, R0, 0x7610, R19 ;  /* 0x0000761000137816 */ /* 0x000fe20000000013 */
[----:B------:R-:W-:Y:S06]  /*0b20*/  BRA `(.L_x_293) ;  /* 0x00000004009c7947 */ /* 0x000fec0003800000 */
.L_x_307:
        /* <DEDUP_REMOVED lines=21> */
.L_x_311:
[----:B------:R-:W-:Y:S05]  /*0c80*/  BSYNC B1 ;  /* 0x0000000000017941 */ /* 0x000fea0003800000 */
.L_x_310:
[----:B------:R-:W-:Y:S01]  /*0c90*/  LEA R5, R0, 0x3b800000, 0x17 ;  /* 0x3b80000000057811 */ /* 0x000fe200078eb8ff */
[----:B------:R-:W-:-:S05]  /*0ca0*/  IMAD.SHL.U32 R0, R3, 0x100000, RZ ;  /* 0x0010000003007824 */ /* 0x000fca00078e00ff */
[----:B------:R-:W-:-:S07]  /*0cb0*/  LOP3.LUT R0, R5, R0, R6, 0xfe, !PT ;  /* 0x0000000005007212 */ /* 0x000fce00078efe06 */
.L_x_309:
[----:B------:R-:W-:Y:S05]  /*0cc0*/  BSYNC B0 ;  /* 0x0000000000007941 */ /* 0x000fea0003800000 */
.L_x_308:
[----:B------:R-:W-:-:S04]  /*0cd0*/  F2FP.BF16.F32.PACK_AB R0, RZ, R0 ;  /* 0x00000000ff00723e */ /* 0x000fc800000010ff */
[----:B------:R-:W-:Y:S01]  /*0ce0*/  PRMT R19, R0, 0x7610, R19 ;  /* 0x0000761000137816 */ /* 0x000fe20000000013 */
[----:B------:R-:W-:Y:S06]  /*0cf0*/  BRA `(.L_x_293) ;  /* 0x0000000400287947 */ /* 0x000fec0003800000 */
.L_x_306:
        /* <DEDUP_REMOVED lines=21> */
.L_x_315:
[----:B------:R-:W-:Y:S05]  /*0e50*/  BSYNC B1 ;  /* 0x0000000000017941 */ /* 0x000fea0003800000 */
.L_x_314:
[----:B------:R-:W-:Y:S01]  /*0e60*/  LEA R5, R0, 0x37800000, 0x17 ;  /* 0x3780000000057811 */ /* 0x000fe200078eb8ff */
[----:B------:R-:W-:-:S05]  /*0e70*/  IMAD.SHL.U32 R0, R3, 0x200000, RZ ;  /* 0x0020000003007824 */ /* 0x000fca00078e00ff */
[----:B------:R-:W-:-:S07]  /*0e80*/  LOP3.LUT R0, R5, R0, R6, 0xfe, !PT ;  /* 0x0000000005007212 */ /* 0x000fce00078efe06 */
.L_x_313:
[----:B------:R-:W-:Y:S05]  /*0e90*/  BSYNC B0 ;  /* 0x0000000000007941 */ /* 0x000fea0003800000 */
.L_x_312:
[----:B------:R-:W-:-:S04]  /*0ea0*/  F2FP.BF16.F32.PACK_AB R0, RZ, R0 ;  /* 0x00000000ff00723e */ /* 0x000fc800000010ff */
[----:B------:R-:W-:Y:S01]  /*0eb0*/  PRMT R19, R0, 0x7610, R19 ;  /* 0x0000761000137816 */ /* 0x000fe20000000013 */
[----:B------:R-:W-:Y:S06]  /*0ec0*/  BRA `(.L_x_293) ;  /* 0x0000000000b47947 */ /* 0x000fec0003800000 */
.L_x_305:
        /* <DEDUP_REMOVED lines=14> */
.L_x_319:
[----:B------:R-:W-:Y:S05]  /*0fb0*/  BSYNC B0 ;  /* 0x0000000000007941 */ /* 0x000fea0003800000 */
.L_x_318:
[----:B------:R-:W-:-:S04]  /*0fc0*/  F2FP.BF16.F32.PACK_AB R0, RZ, R0 ;  /* 0x00000000ff00723e */ /* 0x000fc800000010ff */
[----:B------:R-:W-:Y:S01]  /*0fd0*/  PRMT R19, R0, 0x7610, R19 ;  /* 0x0000761000137816 */ /* 0x000fe20000000013 */
[----:B------:R-:W-:Y:S06]  /*0fe0*/  BRA `(.L_x_293) ;  /* 0x00000000006c7947 */ /* 0x000fec0003800000 */
.L_x_292:
        /* <DEDUP_REMOVED lines=16> */
.L_x_320:
[----:B------:R-:W-:Y:S01]  /*10f0*/  PRMT R19, RZ, 0x7610, R19 ;  /* 0x00007610ff137816 */ /* 0x000fe20000000013 */
[----:B------:R-:W-:Y:S06]  /*1100*/  BRA `(.L_x_293) ;  /* 0x0000000000247947 */ /* 0x000fec0003800000 */
.L_x_317:
[----:B------:R-:W2:Y:S02]  /*1110*/  LDG.E.64 R4, desc[UR36][R4.64] ;  /* 0x0000002404047981 */ /* 0x000ea4000c1e1b00 */
[----:B--2---:R-:W0:Y:S02]  /*1120*/  I2F.U64 R0, R4 ;  /* 0x0000000400007312 */ /* 0x004e240000301000 */
[----:B0-----:R-:W-:-:S04]  /*1130*/  F2FP.BF16.F32.PACK_AB R0, RZ, R0 ;  /* 0x00000000ff00723e */ /* 0x001fc800000010ff */
[----:B------:R-:W-:Y:S01]  /*1140*/  PRMT R19, R0, 0x7610, R19 ;  /* 0x0000761000137816 */ /* 0x000fe20000000013 */
[----:B------:R-:W-:Y:S06]  /*1150*/  BRA `(.L_x_293) ;  /* 0x0000000000107947 */ /* 0x000fec0003800000 */
.L_x_316:
[----:B------:R-:W2:Y:S02]  /*1160*/  LDG.E R4, desc[UR36][R4.64] ;  /* 0x0000002404047981 */ /* 0x000ea4000c1e1900 */
[----:B--2---:R-:W-:-:S04]  /*1170*/  I2FP.F32.U32 R0, R4 ;  /* 0x0000000400007245 */ /* 0x004fc80000201000 */
[----:B------:R-:W-:-:S04]  /*1180*/  F2FP.BF16.F32.PACK_AB R0, RZ, R0 ;  /* 0x00000000ff00723e */ /* 0x000fc800000010ff */
[----:B------:R-:W-:-:S07]  /*1190*/  PRMT R19, R0, 0x7610, R19 ;  /* 0x0000761000137816 */ /* 0x000fce0000000013 */
.L_x_293:
[----:B------:R-:W1:Y:S02]  /*11a0*/  S2R R23, SR_TID.X ;  /* 0x0000000000177919 */ /* 0x000e640000002100 */
[----:B-1----:R-:W-:-:S07]  /*11b0*/  VIADD R23, R23, 0x80 ;  /* 0x0000008017177836 */ /* 0x002fce0000000000 */
.L_x_287:
[----:B------:R-:W-:Y:S05]  /*11c0*/  BSYNC B6 ;  /* 0x0000000000067941 */ /* 0x000fea0003800000 */
.L_x_286:
[----:B------:R-:W-:Y:S01]  /*11d0*/  ISETP.GE.AND P0, PT, R23, R16, PT ;  /* 0x000000101700720c */ /* 0x000fe20003f06270 */
[----:B------:R-:W-:-:S12]  /*11e0*/  BSSY B6, `(.L_x_321) ;  /* 0x0000111000067945 */ /* 0x000fd80003800000 */
[----:B------:R-:W-:Y:S05]  /*11f0*/  @P0 BRA `(.L_x_322) ;  /* 0x00000010003c0947 */ /* 0x000fea0003800000 */
[----:B0-----:R-:W0:Y:S01]  /*1200*/  LDC.64 R4, c[0x0][0x220] ;  /* 0x00008800ff047b82 */ /* 0x001e220000000a00 */
[----:B------:R-:W-:Y:S01]  /*1210*/  IMAD R0, R2, 0x200, R23 ;  /* 0x0000020002007824 */ /* 0x000fe200078e0217 */
[----:B------:R-:W-:Y:S01]  /*1220*/  PRMT R6, R22, 0x9910, RZ ;  /* 0x0000991016067816 */ /* 0x000fe200000000ff */
[----:B------:R-:W-:Y:S02]  /*1230*/  ULDC UR4, c[0x0][0x230] ;  /* 0x00008c0000047ab9 */ /* 0x000fe40000000800 */
[----:B------:R-:W-:Y:S02]  /*1240*/  IMAD R3, R0, UR4, RZ ;  /* 0x0000000400037c24 */ /* 0x000fe4000f8e02ff */
[----:B------:R-:W-:-:S05]  /*1250*/  IMAD.MOV.U32 R0, RZ, RZ, R6 ;  /* 0x000000ffff007224 */ /* 0x000fca00078e0006 */
[----:B------:R-:W-:Y:S02]  /*1260*/  ISETP.GT.AND P1, PT, R0, 0x9, PT ;  /* 0x000000090000780c */ /* 0x000fe40003f24270 */
[----:B0-----:R-:W-:-:S05]  /*1270*/  IADD3 R4, P0, R3, R4, RZ ;  /* 0x0000000403047210 */ /* 0x001fca0007f1e0ff */
[----:B------:R-:W-:-:S06]  /*1280*/  IMAD.X R5, RZ, RZ, R5, P0 ;  /* 0x000000ffff057224 */ /* 0x000fcc00000e0605 */
        /* <DEDUP_REMOVED lines=14> */
.L_x_326:
[----:B------:R-:W2:Y:S02]  /*1370*/  LDG.E.U8 R4, desc[UR36][R4.64] ;  /* 0x0000002404047981 */ /* 0x000ea4000c1e1100 */
[----:B--2---:R-:W-:-:S04]  /*1380*/  I2FP.F32.U32 R0, R4 ;  /* 0x0000000400007245 */ /* 0x004fc80000201000 */
[----:B------:R-:W-:-:S04]  /*1390*/  F2FP.BF16.F32.PACK_AB R0, RZ, R0 ;  /* 0x00000000ff00723e */ /* 0x000fc800000010ff */
[----:B------:R-:W-:Y:S01]  /*13a0*/  PRMT R17, R0, 0x7610, R17 ;  /* 0x0000761000117816 */ /* 0x000fe20000000011 */
[----:B------:R-:W-:Y:S06]  /*13b0*/  BRA `(.L_x_328) ;  /* 0x0000000c00c87947 */ /* 0x000fec0003800000 */
.L_x_325:
        /* <DEDUP_REMOVED lines=11> */
.L_x_330:
[----:B------:R-:W2:Y:S02]  /*1470*/  LDG.E R4, desc[UR36][R4.64] ;  /* 0x0000002404047981 */ /* 0x000ea4000c1e1900 */
[----:B--2---:R-:W-:-:S04]  /*1480*/  I2FP.F32.S32 R0, R4 ;  /* 0x0000000400007245 */ /* 0x004fc80000201400 */
[----:B------:R-:W-:-:S04]  /*1490*/  F2FP.BF16.F32.PACK_AB R0, RZ, R0 ;  /* 0x00000000ff00723e */ /* 0x000fc800000010ff */
[----:B------:R-:W-:Y:S01]  /*14a0*/  PRMT R17, R0, 0x7610, R17 ;  /* 0x0000761000117816 */ /* 0x000fe20000000011 */
[----:B------:R-:W-:Y:S06]  /*14b0*/  BRA `(.L_x_328) ;  /* 0x0000000c00887947 */ /* 0x000fec0003800000 */
.L_x_329:
[----:B------:R-:W2:Y:S02]  /*14c0*/  LDG.E.U16 R4, desc[UR36][R4.64] ;  /* 0x0000002404047981 */ /* 0x000ea4000c1e1500 */
[----:B--2---:R-:W0:Y:S02]  /*14d0*/  I2F.S16 R0, R4 ;  /* 0x0000000400007306 */ /* 0x004e240000101400 */
[----:B0-----:R-:W-:-:S04]  /*14e0*/  F2FP.BF16.F32.PACK_AB R0, RZ, R0 ;  /* 0x00000000ff00723e */ /* 0x001fc800000010ff */
[----:B------:R-:W-:Y:S01]  /*14f0*/  PRMT R17, R0, 0x7610, R17 ;  /* 0x0000761000117816 */ /* 0x000fe20000000011 */
[----:B------:R-:W-:Y:S06]  /*1500*/  BRA `(.L_x_328) ;  /* 0x0000000c00747947 */ /* 0x000fec0003800000 */
.L_x_324:
        /* <DEDUP_REMOVED lines=9> */
.L_x_332:
[----:B------:R-:W2:Y:S02]  /*15a0*/  LDG.E.U16 R0, desc[UR36][R4.64] ;  /* 0x0000002404007981 */ /* 0x000ea4000c1e1500 */
[----:B--2---:R-:W-:-:S05]  /*15b0*/  HADD2.F32 R0, -RZ, R0.H0_H0 ;  /* 0x20000000ff007230 */ /* 0x004fca0000004100 */
[----:B------:R-:W-:-:S04]  /*15c0*/  F2FP.BF16.F32.PACK_AB R0, RZ, R0 ;  /* 0x00000000ff00723e */ /* 0x000fc800000010ff */
[----:B------:R-:W-:Y:S01]  /*15d0*/  PRMT R17, R0, 0x7610, R17 ;  /* 0x0000761000117816 */ /* 0x000fe20000000011 */
[----:B------:R-:W-:Y:S06]  /*15e0*/  BRA `(.L_x_328) ;  /* 0x0000000c003c7947 */ /* 0x000fec0003800000 */
.L_x_331:
        /* <DEDUP_REMOVED lines=9> */
.L_x_334:
[----:B------:R-:W2:Y:S02]  /*1680*/  LDG.E.U16 R4, desc[UR36][R4.64] ;  /* 0x0000002404047981 */ /* 0x000ea4000c1e1500 */
[----:B--2---:R-:W-:-:S05]  /*1690*/  HADD2.F32 R0, -RZ, R4.H0_H0 ;  /* 0x20000004ff007230 */ /* 0x004fca0000004100 */
[----:B------:R-:W-:-:S04]  /*16a0*/  F2FP.BF16.F32.PACK_AB R0, RZ, R0 ;  /* 0x00000000ff00723e */ /* 0x000fc800000010ff */
[----:B------:R-:W-:Y:S01]  /*16b0*/  PRMT R17, R0, 0x7610, R17 ;  /* 0x0000761000117816 */ /* 0x000fe20000000011 */
[----:B------:R-:W-:Y:S06]  /*16c0*/  BRA `(.L_x_328) ;  /* 0x0000000c00047947 */ /* 0x000fec0003800000 */
.L_x_333:
        /* <DEDUP_REMOVED lines=9> */
.L_x_323:
        /* <DEDUP_REMOVED lines=14> */
.L_x_337:
        /* <DEDUP_REMOVED lines=9> */
.L_x_336:
        /* <DEDUP_REMOVED lines=28> */
.L_x_339:
[----:B------:R-:W2:Y:S02]  /*1a90*/  LDG.E.U8 R4, desc[UR36][R4.64] ;  /* 0x0000002404047981 */ /* 0x000ea4000c1e1100 */
[----:B--2---:R-:W-:-:S05]  /*1aa0*/  IMAD.SHL.U32 R0, R4, 0x2000000, RZ ;  /* 0x0200000004007824 */ /* 0x004fca00078e00ff */
[----:B------:R-:W-:-:S13]  /*1ab0*/  ISETP.GE.U32.AND P0, PT, R0, 0x8000000, PT ;  /* 0x080000000000780c */ /* 0x000fda0003f06070 */
[C---:B------:R-:W-:Y:S02]  /*1ac0*/  @!P0 IMAD.SHL.U32 R0, R4.reuse, 0x100, RZ ;  /* 0x0000010004008824 */ /* 0x040fe400078e00ff */
[----:B------:R-:W-:-:S03]  /*1ad0*/  @P0 IMAD.SHL.U32 R3, R4, 0x200000, RZ ;  /* 0x0020000004030824 */ /* 0x000fc600078e00ff */
        /* <DEDUP_REMOVED lines=10> */
.L_x_338:
[----:B------:R0:W5:Y:S01]  /*1b80*/  LDG.E.U16 R17, desc[UR36][R4.64] ;  /* 0x0000002404117981 */ /* 0x000162000c1e1500 */
[----:B------:R-:W-:Y:S05]  /*1b90*/  BRA `(.L_x_328) ;  /* 0x0000000400d07947 */ /* 0x000fea0003800000 */
.L_x_335:
        /* <DEDUP_REMOVED lines=13> */
.L_x_342:
        /* <DEDUP_REMOVED lines=21> */
.L_x_346:
[----:B------:R-:W-:Y:S05]  /*1dc0*/  BSYNC B1 ;  /* 0x0000000000017941 */ /* 0x000fea0003800000 */
.L_x_345:
[----:B------:R-:W-:Y:S01]  /*1dd0*/  LEA R5, R0, 0x3b800000, 0x17 ;  /* 0x3b80000000057811 */ /* 0x000fe200078eb8ff */
[----:B------:R-:W-:-:S05]  /*1de0*/  IMAD.SHL.U32 R0, R3, 0x100000, RZ ;  /* 0x0010000003007824 */ /* 0x000fca00078e00ff */
[----:B------:R-:W-:-:S07]  /*1df0*/  LOP3.LUT R0, R5, R0, R6, 0xfe, !PT ;  /* 0x0000000005007212 */ /* 0x000fce00078efe06 */
.L_x_344:
[----:B------:R-:W-:Y:S05]  /*1e00*/  BSYNC B0 ;  /* 0x0000000000007941 */ /* 0x000fea0003800000 */
.L_x_343:
[----:B------:R-:W-:-:S04]  /*1e10*/  F2FP.BF16.F32.PACK_AB R0, RZ, R0 ;  /* 0x00000000ff00723e */ /* 0x000fc800000010ff */
[----:B------:R-:W-:Y:S01]  /*1e20*/  PRMT R17, R0, 0x7610, R17 ;  /* 0x0000761000117816 */ /* 0x000fe20000000011 */
[----:B------:R-:W-:Y:S06]  /*1e30*/  BRA `(.L_x_328) ;  /* 0x0000000400287947 */ /* 0x000fec0003800000 */
.L_x_341:
        /* <DEDUP_REMOVED lines=21> */
.L_x_350:
[----:B------:R-:W-:Y:S05]  /*1f90*/  BSYNC B1 ;  /* 0x0000000000017941 */ /* 0x000fea0003800000 */
.L_x_349:
[----:B------:R-:W-:Y:S01]  /*1fa0*/  LEA R5, R0, 0x37800000, 0x17 ;  /* 0x3780000000057811 */ /* 0x000fe200078eb8ff */
[----:B------:R-:W-:-:S05]  /*1fb0*/  IMAD.SHL.U32 R0, R3, 0x200000, RZ ;  /* 0x0020000003007824 */ /* 0x000fca00078e00ff */
[----:B------:R-:W-:-:S07]  /*1fc0*/  LOP3.LUT R0, R5, R0, R6, 0xfe, !PT ;  /* 0x0000000005007212 */ /* 0x000fce00078efe06 */
.L_x_348:
[----:B------:R-:W-:Y:S05]  /*1fd0*/  BSYNC B0 ;  /* 0x0000000000007941 */ /* 0x000fea0003800000 */
.L_x_347:
[----:B------:R-:W-:-:S04]  /*1fe0*/  F2FP.BF16.F32.PACK_AB R0, RZ, R0 ;  /* 0x00000000ff00723e */ /* 0x000fc800000010ff */
[----:B------:R-:W-:Y:S01]  /*1ff0*/  PRMT R17, R0, 0x7610, R17 ;  /* 0x0000761000117816 */ /* 0x000fe20000000011 */
[----:B------:R-:W-:Y:S06]  /*2000*/  BRA `(.L_x_328) ;  /* 0x0000000000b47947 */ /* 0x000fec0003800000 */
.L_x_340:
        /* <DEDUP_REMOVED lines=14> */
.L_x_354:
[----:B------:R-:W-:Y:S05]  /*20f0*/  BSYNC B0 ;  /* 0x0000000000007941 */ /* 0x000fea0003800000 */
.L_x_353:
[----:B------:R-:W-:-:S04]  /*2100*/  F2FP.BF16.F32.PACK_AB R0, RZ, R0 ;  /* 0x00000000ff00723e */ /* 0x000fc800000010ff */
[----:B------:R-:W-:Y:S01]  /*2110*/  PRMT R17, R0, 0x7610, R17 ;  /* 0x0000761000117816 */ /* 0x000fe20000000011 */
[----:B------:R-:W-:Y:S06]  /*2120*/  BRA `(.L_x_328) ;  /* 0x00000000006c7947 */ /* 0x000fec0003800000 */
.L_x_327:
        /* <DEDUP_REMOVED lines=15> */
[----:B0----5:R-:W-:Y:S05]  /*2220*/  CALL.ABS.NOINC R14 ;  /* 0x000000000e007343 */ /* 0x021fea0003c00000 */
.L_x_355:
[----:B------:R-:W-:Y:S01]  /*2230*/  PRMT R17, RZ, 0x7610, R17 ;  /* 0x00007610ff117816 */ /* 0x000fe20000000011 */
[----:B------:R-:W-:Y:S06]  /*2240*/  BRA `(.L_x_328) ;  /* 0x0000000000247947 */ /* 0x000fec0003800000 */
.L_x_352:
[----:B------:R-:W2:Y:S02]  /*2250*/  LDG.E.64 R4, desc[UR36][R4.64] ;  /* 0x0000002404047981 */ /* 0x000ea4000c1e1b00 */
[----:B--2---:R-:W0:Y:S02]  /*2260*/  I2F.U64 R0, R4 ;  /* 0x0000000400007312 */ /* 0x004e240000301000 */
[----:B0-----:R-:W-:-:S04]  /*2270*/  F2FP.BF16.F32.PACK_AB R0, RZ, R0 ;  /* 0x00000000ff00723e */ /* 0x001fc800000010ff */
[----:B------:R-:W-:Y:S01]  /*2280*/  PRMT R17, R0, 0x7610, R17 ;  /* 0x0000761000117816 */ /* 0x000fe20000000011 */
[----:B------:R-:W-:Y:S06]  /*2290*/  BRA `(.L_x_328) ;  /* 0x0000000000107947 */ /* 0x000fec0003800000 */
.L_x_351:
[----:B------:R-:W2:Y:S02]  /*22a0*/  LDG.E R4, desc[UR36][R4.64] ;  /* 0x0000002404047981 */ /* 0x000ea4000c1e1900 */
[----:B--2---:R-:W-:-:S04]  /*22b0*/  I2FP.F32.U32 R0, R4 ;  /* 0x0000000400007245 */ /* 0x004fc80000201000 */
[----:B------:R-:W-:-:S04]  /*22c0*/  F2FP.BF16.F32.PACK_AB R0, RZ, R0 ;  /* 0x00000000ff00723e */ /* 0x000fc800000010ff */
[----:B------:R-:W-:-:S07]  /*22d0*/  PRMT R17, R0, 0x7610, R17 ;  /* 0x0000761000117816 */ /* 0x000fce0000000011 */
.L_x_328:
[----:B------:R-:W-:-:S07]  /*22e0*/  VIADD R23, R23, 0x80 ;  /* 0x0000008017177836 */ /* 0x000fce0000000000 */
.L_x_322:
[----:B------:R-:W-:Y:S05]  /*22f0*/  BSYNC B6 ;  /* 0x0000000000067941 */ /* 0x000fea0003800000 */
.L_x_321:
[----:B------:R-:W-:Y:S01]  /*2300*/  ISETP.GE.AND P0, PT, R23, R16, PT ;  /* 0x000000101700720c */ /* 0x000fe20003f06270 */
[----:B------:R-:W-:Y:S01]  /*2310*/  BSSY B6, `(.L_x_356) ;  /* 0x0000113000067945 */ /* 0x000fe20003800000 */
[----:B------:R-:W-:Y:S02]  /*2320*/  PRMT R18, RZ, 0x7610, R18 ;  /* 0x00007610ff127816 */ /* 0x000fe40000000012 */
[----:B------:R-:W-:-:S09]  /*2330*/  PRMT R24, RZ, 0x7610, R24 ;  /* 0x00007610ff187816 */ /* 0x000fd20000000018 */
        /* <DEDUP_REMOVED lines=24> */
.L_x_361:
[----:B------:R-:W2:Y:S02]  /*24c0*/  LDG.E.U8 R4, desc[UR36][R4.64] ;  /* 0x0000002404047981 */ /* 0x000ea4000c1e1100 */
[----:B--2---:R-:W-:-:S04]  /*24d0*/  I2FP.F32.U32 R0, R4 ;  /* 0x0000000400007245 */ /* 0x004fc80000201000 */
[----:B------:R-:W-:-:S04]  /*24e0*/  F2FP.BF16.F32.PACK_AB R0, RZ, R0 ;  /* 0x00000000ff00723e */ /* 0x000fc800000010ff */
[----:B------:R-:W-:Y:S01]  /*24f0*/  PRMT R24, R0, 0x7610, R24 ;  /* 0x0000761000187816 */ /* 0x000fe20000000018 */
[----:B------:R-:W-:Y:S06]  /*2500*/  BRA `(.L_x_363) ;  /* 0x0000000c00c87947 */ /* 0x000fec0003800000 */
.L_x_360:
        /* <DEDUP_REMOVED lines=11> */
.L_x_365:
[----:B------:R-:W2:Y:S02]  /*25c0*/  LDG.E R4, desc[UR36][R4.64] ;  /* 0x0000002404047981 */ /* 0x000ea4000c1e1900 */
[----:B--2---:R-:W-:-:S04]  /*25d0*/  I2FP.F32.S32 R0, R4 ;  /* 0x0000000400007245 */ /* 0x004fc80000201400 */
[----:B------:R-:W-:-:S04]  /*25e0*/  F2FP.BF16.F32.PACK_AB R0, RZ, R0 ;  /* 0x00000000ff00723e */ /* 0x000fc800000010ff */
[----:B------:R-:W-:Y:S01]  /*25f0*/  PRMT R24, R0, 0x7610, R24 ;  /* 0x0000761000187816 */ /* 0x000fe20000000018 */
[----:B------:R-:W-:Y:S06]  /*2600*/  BRA `(.L_x_363) ;  /* 0x0000000c00887947 */ /* 0x000fec0003800000 */
.L_x_364:
[----:B------:R-:W2:Y:S02]  /*2610*/  LDG.E.U16 R4, desc[UR36][R4.64] ;  /* 0x0000002404047981 */ /* 0x000ea4000c1e1500 */
[----:B--2---:R-:W0:Y:S02]  /*2620*/  I2F.S16 R0, R4 ;  /* 0x0000000400007306 */ /* 0x004e240000101400 */
[----:B0-----:R-:W-:-:S04]  /*2630*/  F2FP.BF16.F32.PACK_AB R0, RZ, R0 ;  /* 0x00000000ff00723e */ /* 0x001fc800000010ff */
[----:B------:R-:W-:Y:S01]  /*2640*/  PRMT R24, R0, 0x7610, R24 ;  /* 0x0000761000187816 */ /* 0x000fe20000000018 */
[----:B------:R-:W-:Y:S06]  /*2650*/  BRA `(.L_x_363) ;  /* 0x0000000c00747947 */ /* 0x000fec0003800000 */
.L_x_359:
        /* <DEDUP_REMOVED lines=9> */
.L_x_367:
[----:B------:R-:W2:Y:S02]  /*26f0*/  LDG.E.U16 R0, desc[UR36][R4.64] ;  /* 0x0000002404007981 */ /* 0x000ea4000c1e1500 */
[----:B--2---:R-:W-:-:S05]  /*2700*/  HADD2.F32 R0, -RZ, R0.H0_H0 ;  /* 0x20000000ff007230 */ /* 0x004fca0000004100 */
[----:B------:R-:W-:-:S04]  /*2710*/  F2FP.BF16.F32.PACK_AB R0, RZ, R0 ;  /* 0x00000000ff00723e */ /* 0x000fc800000010ff */
[----:B------:R-:W-:Y:S01]  /*2720*/  PRMT R24, R0, 0x7610, R24 ;  /* 0x0000761000187816 */ /* 0x000fe20000000018 */
[----:B------:R-:W-:Y:S06]  /*2730*/  BRA `(.L_x_363) ;  /* 0x0000000c003c7947 */ /* 0x000fec0003800000 */
.L_x_366:
        /* <DEDUP_REMOVED lines=9> */
.L_x_369:
[----:B------:R-:W2:Y:S02]  /*27d0*/  LDG.E.U16 R4, desc[UR36][R4.64] ;  /* 0x0000002404047981 */ /* 0x000ea4000c1e1500 */
[----:B--2---:R-:W-:-:S05]  /*27e0*/  HADD2.F32 R0, -RZ, R4.H0_H0 ;  /* 0x20000004ff007230 */ /* 0x004fca0000004100 */
[----:B------:R-:W-:-:S04]  /*27f0*/  F2FP.BF16.F32.PACK_AB R0, RZ, R0 ;  /* 0x00000000ff00723e */ /* 0x000fc800000010ff */
[----:B------:R-:W-:Y:S01]  /*2800*/  PRMT R24, R0, 0x7610, R24 ;  /* 0x0000761000187816 */ /* 0x000fe20000000018 */
[----:B------:R-:W-:Y:S06]  /*2810*/  BRA `(.L_x_363) ;  /* 0x0000000c00047947 */ /* 0x000fec0003800000 */
.L_x_368:
        /* <DEDUP_REMOVED lines=9> */
.L_x_358:
        /* <DEDUP_REMOVED lines=14> */
.L_x_372:
        /* <DEDUP_REMOVED lines=9> */
.L_x_371:
        /* <DEDUP_REMOVED lines=28> */
.L_x_374:
        /* <DEDUP_REMOVED lines=15> */
.L_x_373:
[----:B------:R0:W5:Y:S01]  /*2cd0*/  LDG.E.U16 R24, desc[UR36][R4.64] ;  /* 0x0000002404187981 */ /* 0x000162000c1e1500 */
[----:B------:R-:W-:Y:S05]  /*2ce0*/  BRA `(.L_x_363) ;  /* 0x0000000400d07947 */ /* 0x000fea0003800000 */
.L_x_370:
        /* <DEDUP_REMOVED lines=13> */
.L_x_377:
        /* <DEDUP_REMOVED lines=21> */
.L_x_381:
[----:B------:R-:W-:Y:S05]  /*2f10*/  BSYNC B1 ;  /* 0x0000000000017941 */ /* 0x000fea0003800000 */
.L_x_380:
[----:B------:R-:W-:Y:S01]  /*2f20*/  LEA R5, R0, 0x3b800000, 0x17 ;  /* 0x3b80000000057811 */ /* 0x000fe200078eb8ff */
[----:B------:R-:W-:-:S05]  /*2f30*/  IMAD.SHL.U32 R0, R3, 0x100000, RZ ;  /* 0x0010000003007824 */ /* 0x000fca00078e00ff */
[----:B------:R-:W-:-:S07]  /*2f40*/  LOP3.LUT R0, R5, R0, R6, 0xfe, !PT ;  /* 0x0000000005007212 */ /* 0x000fce00078efe06 */
.L_x_379:
[----:B------:R-:W-:Y:S05]  /*2f50*/  BSYNC B0 ;  /* 0x0000000000007941 */ /* 0x000fea0003800000 */
.L_x_378:
[----:B------:R-:W-:-:S04]  /*2f60*/  F2FP.BF16.F32.PACK_AB R0, RZ, R0 ;  /* 0x00000000ff00723e */ /* 0x000fc800000010ff */
[----:B------:R-:W-:Y:S01]  /*2f70*/  PRMT R24, R0, 0x7610, R24 ;  /* 0x0000761000187816 */ /* 0x000fe20000000018 */
[----:B------:R-:W-:Y:S06]  /*2f80*/  BRA `(.L_x_363) ;  /* 0x0000000400287947 */ /* 0x000fec0003800000 */
.L_x_376:
        /* <DEDUP_REMOVED lines=21> */
.L_x_385:
[----:B------:R-:W-:Y:S05]  /*30e0*/  BSYNC B1 ;  /* 0x0000000000017941 */ /* 0x000fea0003800000 */
.L_x_384:
[----:B------:R-:W-:Y:S01]  /*30f0*/  LEA R5, R0, 0x37800000, 0x17 ;  /* 0x3780000000057811 */ /* 0x000fe200078eb8ff */
[----:B------:R-:W-:-:S05]  /*3100*/  IMAD.SHL.U32 R0, R3, 0x200000, RZ ;  /* 0x0020000003007824 */ /* 0x000fca00078e00ff */
[----:B------:R-:W-:-:S07]  /*3110*/  LOP3.LUT R0, R5, R0, R6, 0xfe, !PT ;  /* 0x0000000005007212 */ /* 0x000fce00078efe06 */
.L_x_383:
[----:B------:R-:W-:Y:S05]  /*3120*/  BSYNC B0 ;  /* 0x0000000000007941 */ /* 0x000fea0003800000 */
.L_x_382:
[----:B------:R-:W-:-:S04]  /*3130*/  F2FP.BF16.F32.PACK_AB R0, RZ, R0 ;  /* 0x00000000ff00723e */ /* 0x000fc800000010ff */
[----:B------:R-:W-:Y:S01]  /*3140*/  PRMT R24, R0, 0x7610, R24 ;  /* 0x0000761000187816 */ /* 0x000fe20000000018 */
[----:B------:R-:W-:Y:S06]  /*3150*/  BRA `(.L_x_363) ;  /* 0x0000000000b47947 */ /* 0x000fec0003800000 */
.L_x_375:
        /* <DEDUP_REMOVED lines=14> */
.L_x_389:
[----:B------:R-:W-:Y:S05]  /*3240*/  BSYNC B0 ;  /* 0x0000000000007941 */ /* 0x000fea0003800000 */
.L_x_388:
[----:B------:R-:W-:-:S04]  /*3250*/  F2FP.BF16.F32.PACK_AB R0, RZ, R0 ;  /* 0x00000000ff00723e */ /* 0x000fc800000010ff */
[----:B------:R-:W-:Y:S01]  /*3260*/  PRMT R24, R0, 0x7610, R24 ;  /* 0x0000761000187816 */ /* 0x000fe20000000018 */
[----:B------:R-:W-:Y:S06]  /*3270*/  BRA `(.L_x_363) ;  /* 0x00000000006c7947 */ /* 0x000fec0003800000 */
.L_x_362:
        /* <DEDUP_REMOVED lines=16> */
.L_x_390:
[----:B------:R-:W-:Y:S01]  /*3380*/  PRMT R24, RZ, 0x7610, R24 ;  /* 0x00007610ff187816 */ /* 0x000fe20000000018 */
[----:B------:R-:W-:Y:S06]  /*3390*/  BRA `(.L_x_363) ;  /* 0x0000000000247947 */ /* 0x000fec0003800000 */
.L_x_387:
[----:B------:R-:W2:Y:S02]  /*33a0*/  LDG.E.64 R4, desc[UR36][R4.64] ;  /* 0x0000002404047981 */ /* 0x000ea4000c1e1b00 */
[----:B--2---:R-:W0:Y:S02]  /*33b0*/  I2F.U64 R0, R4 ;  /* 0x0000000400007312 */ /* 0x004e240000301000 */
[----:B0-----:R-:W-:-:S04]  /*33c0*/  F2FP.BF16.F32.PACK_AB R0, RZ, R0 ;  /* 0x00000000ff00723e */ /* 0x001fc800000010ff */
[----:B------:R-:W-:Y:S01]  /*33d0*/  PRMT R24, R0, 0x7610, R24 ;  /* 0x0000761000187816 */ /* 0x000fe20000000018 */
[----:B------:R-:W-:Y:S06]  /*33e0*/  BRA `(.L_x_363) ;  /* 0x0000000000107947 */ /* 0x000fec0003800000 */
.L_x_386:
[----:B------:R-:W2:Y:S02]  /*33f0*/  LDG.E R4, desc[UR36][R4.64] ;  /* 0x0000002404047981 */ /* 0x000ea4000c1e1900 */
[----:B--2---:R-:W-:-:S04]  /*3400*/  I2FP.F32.U32 R0, R4 ;  /* 0x0000000400007245 */ /* 0x004fc80000201000 */
[----:B------:R-:W-:-:S04]  /*3410*/  F2FP.BF16.F32.PACK_AB R0, RZ, R0 ;  /* 0x00000000ff00723e */ /* 0x000fc800000010ff */
[----:B------:R-:W-:-:S07]  /*3420*/  PRMT R24, R0, 0x7610, R24 ;  /* 0x0000761000187816 */ /* 0x000fce0000000018 */
.L_x_363:
[----:B------:R-:W-:-:S07]  /*3430*/  VIADD R23, R23, 0x80 ;  /* 0x0000008017177836 */ /* 0x000fce0000000000 */
.L_x_357:
[----:B------:R-:W-:Y:S05]  /*3440*/  BSYNC B6 ;  /* 0x0000000000067941 */ /* 0x000fea0003800000 */
.L_x_356:
[----:B------:R-:W-:Y:S01]  /*3450*/  ISETP.GE.AND P0, PT, R23, R16, PT ;  /* 0x000000101700720c */ /* 0x000fe20003f06270 */
[----:B------:R-:W-:-:S12]  /*3460*/  BSSY B6, `(.L_x_391) ;  /* 0x000010f000067945 */ /* 0x000fd80003800000 */
[----:B------:R-:W-:Y:S05]  /*3470*/  @P0 BRA `(.L_x_392) ;  /* 0x0000001000340947 */ /* 0x000fea0003800000 */
[----:B0-----:R-:W0:Y:S01]  /*3480*/  LDC.64 R4, c[0x0][0x220] ;  /* 0x00008800ff047b82 */ /* 0x001e220000000a00 */
        /* <DEDUP_REMOVED lines=21> */
.L_x_396:
[----:B------:R-:W2:Y:S02]  /*35e0*/  LDG.E.U8 R4, desc[UR36][R4.64] ;  /* 0x0000002404047981 */ /* 0x000ea4000c1e1100 */
[----:B--2---:R-:W-:-:S04]  /*35f0*/  I2FP.F32.U32 R0, R4 ;  /* 0x0000000400007245 */ /* 0x004fc80000201000 */
[----:B------:R-:W-:-:S04]  /*3600*/  F2FP.BF16.F32.PACK_AB R0, RZ, R0 ;  /* 0x00000000ff00723e */ /* 0x000fc800000010ff */
[----:B------:R-:W-:Y:S01]  /*3610*/  PRMT R18, R0, 0x7610, R18 ;  /* 0x0000761000127816 */ /* 0x000fe20000000012 */
[----:B------:R-:W-:Y:S06]  /*3620*/  BRA `(.L_x_392) ;  /* 0x0000000c00c87947 */ /* 0x000fec0003800000 */
.L_x_395:
        /* <DEDUP_REMOVED lines=11> */
.L_x_399:
[----:B------:R-:W2:Y:S02]  /*36e0*/  LDG.E R4, desc[UR36][R4.64] ;  /* 0x0000002404047981 */ /* 0x000ea4000c1e1900 */
[----:B--2---:R-:W-:-:S04]  /*36f0*/  I2FP.F32.S32 R0, R4 ;  /* 0x0000000400007245 */ /* 0x004fc80000201400 */
[----:B------:R-:W-:-:S04]  /*3700*/  F2FP.BF16.F32.PACK_AB R0, RZ, R0 ;  /* 0x00000000ff00723e */ /* 0x000fc800000010ff */
[----:B------:R-:W-:Y:S01]  /*3710*/  PRMT R18, R0, 0x7610, R18 ;  /* 0x0000761000127816 */ /* 0x000fe20000000012 */
[----:B------:R-:W-:Y:S06]  /*3720*/  BRA `(.L_x_392) ;  /* 0x0000000c00887947 */ /* 0x000fec0003800000 */
.L_x_398:
[----:B------:R-:W2:Y:S02]  /*3730*/  LDG.E.U16 R4, desc[UR36][R4.64] ;  /* 0x0000002404047981 */ /* 0x000ea4000c1e1500 */
[----:B--2---:R-:W0:Y:S02]  /*3740*/  I2F.S16 R0, R4 ;  /* 0x0000000400007306 */ /* 0x004e240000101400 */
[----:B0-----:R-:W-:-:S04]  /*3750*/  F2FP.BF16.F32.PACK_AB R0, RZ, R0 ;  /* 0x00000000ff00723e */ /* 0x001fc800000010ff */
[----:B------:R-:W-:Y:S01]  /*3760*/  PRMT R18, R0, 0x7610, R18 ;  /* 0x0000761000127816 */ /* 0x000fe20000000012 */
[----:B------:R-:W-:Y:S06]  /*3770*/  BRA `(.L_x_392) ;  /* 0x0000000c00747947 */ /* 0x000fec0003800000 */
.L_x_394:
        /* <DEDUP_REMOVED lines=9> */
.L_x_401:
[----:B------:R-:W2:Y:S02]  /*3810*/  LDG.E.U16 R0, desc[UR36][R4.64] ;  /* 0x0000002404007981 */ /* 0x000ea4000c1e1500 */
[----:B--2---:R-:W-:-:S05]  /*3820*/  HADD2.F32 R0, -RZ, R0.H0_H0 ;  /* 0x20000000ff007230 */ /* 0x004fca0000004100 */
[----:B------:R-:W-:-:S04]  /*3830*/  F2FP.BF16.F32.PACK_AB R0, RZ, R0 ;  /* 0x00000000ff00723e */ /* 0x000fc800000010ff */
[----:B------:R-:W-:Y:S01]  /*3840*/  PRMT R18, R0, 0x7610, R18 ;  /* 0x0000761000127816 */ /* 0x000fe20000000012 */
[----:B------:R-:W-:Y:S06]  /*3850*/  BRA `(.L_x_392) ;  /* 0x0000000c003c7947 */ /* 0x000fec0003800000 */
.L_x_400:
        /* <DEDUP_REMOVED lines=9> */
.L_x_403:
[----:B------:R-:W2:Y:S02]  /*38f0*/  LDG.E.U16 R4, desc[UR36][R4.64] ;  /* 0x0000002404047981 */ /* 0x000ea4000c1e1500 */
[----:B--2---:R-:W-:-:S05]  /*3900*/  HADD2.F32 R0, -RZ, R4.H0_H0 ;  /* 0x20000004ff007230 */ /* 0x004fca0000004100 */
[----:B------:R-:W-:-:S04]  /*3910*/  F2FP.BF16.F32.PACK_AB R0, RZ, R0 ;  /* 0x00000000ff00723e */ /* 0x000fc800000010ff */
[----:B------:R-:W-:Y:S01]  /*3920*/  PRMT R18, R0, 0x7610, R18 ;  /* 0x0000761000127816 */ /* 0x000fe20000000012 */
[----:B------:R-:W-:Y:S06]  /*3930*/  BRA `(.L_x_392) ;  /* 0x0000000c00047947 */ /* 0x000fec0003800000 */
.L_x_402:
        /* <DEDUP_REMOVED lines=9> */
.L_x_393:
        /* <DEDUP_REMOVED lines=14> */
.L_x_406:
        /* <DEDUP_REMOVED lines=9> */
.L_x_405:
        /* <DEDUP_REMOVED lines=28> */
.L_x_408:
        /* <DEDUP_REMOVED lines=15> */
.L_x_407:
[----:B------:R1:W5:Y:S01]  /*3df0*/  LDG.E.U16 R18, desc[UR36][R4.64] ;  /* 0x0000002404127981 */ /* 0x000362000c1e1500 */
[----:B------:R-:W-:Y:S05]  /*3e00*/  BRA `(.L_x_392) ;  /* 0x0000000400d07947 */ /* 0x000fea0003800000 */
.L_x_404:
        /* <DEDUP_REMOVED lines=13> */
.L_x_411:
        /* <DEDUP_REMOVED lines=21> */
.L_x_415:
[----:B------:R-:W-:Y:S05]  /*4030*/  BSYNC B1 ;  /* 0x0000000000017941 */ /* 0x000fea0003800000 */
.L_x_414:
[----:B------:R-:W-:Y:S01]  /*4040*/  LEA R5, R0, 0x3b800000, 0x17 ;  /* 0x3b80000000057811 */ /* 0x000fe200078eb8ff */
[----:B------:R-:W-:-:S05]  /*4050*/  IMAD.SHL.U32 R0, R3, 0x100000, RZ ;  /* 0x0010000003007824 */ /* 0x000fca00078e00ff */
[----:B------:R-:W-:-:S07]  /*4060*/  LOP3.LUT R0, R5, R0, R6, 0xfe, !PT ;  /* 0x0000000005007212 */ /* 0x000fce00078efe06 */
.L_x_413:
[----:B------:R-:W-:Y:S05]  /*4070*/  BSYNC B0 ;  /* 0x0000000000007941 */ /* 0x000fea0003800000 */
.L_x_412:
[----:B------:R-:W-:-:S04]  /*4080*/  F2FP.BF16.F32.PACK_AB R0, RZ, R0 ;  /* 0x00000000ff00723e */ /* 0x000fc800000010ff */
[----:B------:R-:W-:Y:S01]  /*4090*/  PRMT R18, R0, 0x7610, R18 ;  /* 0x0000761000127816 */ /* 0x000fe20000000012 */
[----:B------:R-:W-:Y:S06]  /*40a0*/  BRA `(.L_x_392) ;  /* 0x0000000400287947 */ /* 0x000fec0003800000 */
.L_x_410:
        /* <DEDUP_REMOVED lines=21> */
.L_x_419:
[----:B------:R-:W-:Y:S05]  /*4200*/  BSYNC B1 ;  /* 0x0000000000017941 */ /* 0x000fea0003800000 */
.L_x_418:
[----:B------:R-:W-:Y:S01]  /*4210*/  LEA R5, R0, 0x37800000, 0x17 ;  /* 0x3780000000057811 */ /* 0x000fe200078eb8ff */
[----:B------:R-:W-:-:S05]  /*4220*/  IMAD.SHL.U32 R0, R3, 0x200000, RZ ;  /* 0x0020000003007824 */ /* 0x000fca00078e00ff */
[----:B------:R-:W-:-:S07]  /*4230*/  LOP3.LUT R0, R5, R0, R6, 0xfe, !PT ;  /* 0x0000000005007212 */ /* 0x000fce00078efe06 */
.L_x_417:
[----:B------:R-:W-:Y:S05]  /*4240*/  BSYNC B0 ;  /* 0x0000000000007941 */ /* 0x000fea0003800000 */
.L_x_416:
[----:B------:R-:W-:-:S04]  /*4250*/  F2FP.BF16.F32.PACK_AB R0, RZ, R0 ;  /* 0x00000000ff00723e */ /* 0x000fc800000010ff */
[----:B------:R-:W-:Y:S01]  /*4260*/  PRMT R18, R0, 0x7610, R18 ;  /* 0x0000761000127816 */ /* 0x000fe20000000012 */
[----:B------:R-:W-:Y:S06]  /*4270*/  BRA `(.L_x_392) ;  /* 0x0000000000b47947 */ /* 0x000fec0003800000 */
.L_x_409:
        /* <DEDUP_REMOVED lines=14> */
.L_x_423:
[----:B------:R-:W-:Y:S05]  /*4360*/  BSYNC B0 ;  /* 0x0000000000007941 */ /* 0x000fea0003800000 */
.L_x_422:
[----:B------:R-:W-:-:S04]  /*4370*/  F2FP.BF16.F32.PACK_AB R0, RZ, R0 ;  /* 0x00000000ff00723e */ /* 0x000fc800000010ff */
[----:B------:R-:W-:Y:S01]  /*4380*/  PRMT R18, R0, 0x7610, R18 ;  /* 0x0000761000127816 */ /* 0x000fe20000000012 */
[----:B------:R-:W-:Y:S06]  /*4390*/  BRA `(.L_x_392) ;  /* 0x00000000006c7947 */ /* 0x000fec0003800000 */
.L_x_397:
        /* <DEDUP_REMOVED lines=16> */
.L_x_424:
[----:B------:R-:W-:Y:S01]  /*44a0*/  PRMT R18, RZ, 0x7610, R18 ;  /* 0x00007610ff127816 */ /* 0x000fe20000000012 */
[----:B------:R-:W-:Y:S06]  /*44b0*/  BRA `(.L_x_392) ;  /* 0x0000000000247947 */ /* 0x000fec0003800000 */
.L_x_421:
[----:B------:R-:W2:Y:S02]  /*44c0*/  LDG.E.64 R4, desc[UR36][R4.64] ;  /* 0x0000002404047981 */ /* 0x000ea4000c1e1b00 */
[----:B--2---:R-:W0:Y:S02]  /*44d0*/  I2F.U64 R0, R4 ;  /* 0x0000000400007312 */ /* 0x004e240000301000 */
[----:B0-----:R-:W-:-:S04]  /*44e0*/  F2FP.BF16.F32.PACK_AB R0, RZ, R0 ;  /* 0x00000000ff00723e */ /* 0x001fc800000010ff */
[----:B------:R-:W-:Y:S01]  /*44f0*/  PRMT R18, R0, 0x7610, R18 ;  /* 0x0000761000127816 */ /* 0x000fe20000000012 */
[----:B------:R-:W-:Y:S06]  /*4500*/  BRA `(.L_x_392) ;  /* 0x0000000000107947 */ /* 0x000fec0003800000 */
.L_x_420:
[----:B------:R-:W2:Y:S02]  /*4510*/  LDG.E R4, desc[UR36][R4.64] ;  /* 0x0000002404047981 */ /* 0x000ea4000c1e1900 */
[----:B--2---:R-:W-:-:S04]  /*4520*/  I2FP.F32.U32 R0, R4 ;  /* 0x0000000400007245 */ /* 0x004fc80000201000 */
[----:B------:R-:W-:-:S04]  /*4530*/  F2FP.BF16.F32.PACK_AB R0, RZ, R0 ;  /* 0x00000000ff00723e */ /* 0x000fc800000010ff */
[----:B------:R-:W-:-:S07]  /*4540*/  PRMT R18, R0, 0x7610, R18 ;  /* 0x0000761000127816 */ /* 0x000fce0000000012 */
.L_x_392:
[----:B------:R-:W-:Y:S05]  /*4550*/  BSYNC B6 ;  /* 0x0000000000067941 */ /* 0x000fea0003800000 */
.L_x_391:
[----:B------:R-:W2:Y:S01]  /*4560*/  S2R R25, SR_TID.X ;  /* 0x0000000000197919 */ /* 0x000ea20000002100 */
[----:B------:R-:W-:Y:S01]  /*4570*/  BSSY B0, `(.L_x_425) ;  /* 0x0000031000007945 */ /* 0x000fe20003800000 */
[----:B--2---:R-:W-:-:S13]  /*4580*/  ISETP.GE.AND P0, PT, R25, R16, PT ;  /* 0x000000101900720c */ /* 0x004fda0003f06270 */
[----:B------:R-:W-:Y:S05]  /*4590*/  @P0 BRA `(.L_x_426) ;  /* 0x0000000000b80947 */ /* 0x000fea0003800000 */
[----:B-----5:R-:W-:Y:S01]  /*45a0*/  IMAD.U32 R19, R19, 0x10000, RZ ;  /* 0x0001000013137824 */ /* 0x020fe200078e00ff */
[----:B------:R-:W-:Y:S01]  /*45b0*/  BSSY B1, `(.L_x_427) ;  /* 0x000002a000017945 */ /* 0x000fe20003800000 */
[----:B------:R-:W-:Y:S02]  /*45c0*/  IMAD.MOV.U32 R7, RZ, RZ, 0x3d39bf78 ;  /* 0x3d39bf78ff077424 */ /* 0x000fe400078e00ff */
[----:B------:R-:W-:-:S04]  /*45d0*/  FFMA.FTZ R3, R19, R19, -1 ;  /* 0xbf80000013037423 */ /* 0x000fc80000010013 */
[----:B------:R-:W0:Y:S01]  /*45e0*/  MUFU.RSQ R0, R3 ;  /* 0x0000000300007308 */ /* 0x000e220000001400 */
[C---:B------:R-:W-:Y:S01]  /*45f0*/  FSETP.NEU.FTZ.AND P2, PT, R3.reuse, RZ, PT ;  /* 0x000000ff0300720b */ /* 0x040fe20003f5d000 */
[----:B01----:R-:W-:Y:S01]  /*4600*/  FMUL.FTZ R4, R3, R0 ;  /* 0x0000000003047220 */ /* 0x003fe20000410000 */
[----:B------:R-:W-:Y:S01]  /*4610*/  FMUL.FTZ R5, R0, 0.5 ;  /* 0x3f00000000057820 */ /* 0x000fe20000410000 */
[----:B------:R-:W-:Y:S02]  /*4620*/  FADD.FTZ R0, R19, -1 ;  /* 0xbf80000013007421 */ /* 0x000fe40000010000 */
[----:B------:R-:W-:-:S03]  /*4630*/  FFMA.FTZ R6, -R4, R4, R3 ;  /* 0x0000000404067223 */ /* 0x000fc60000010103 */
[----:B------:R-:W-:Y:S01]  /*4640*/  ISETP.GT.U32.AND P1, PT, R0, 0x4b000000, PT ;  /* 0x4b0000000000780c */ /* 0x000fe20003f24070 */
        /* <DEDUP_REMOVED lines=13> */
[----:B------:R-:W-:Y:S02]  /*4720*/  FMUL.FTZ R3, R3, 1.1920928955078125e-07 ;  /* 0x3400000003037820 */ /* 0x000fe40000410000 */
        /* <DEDUP_REMOVED lines=18> */
.L_x_428:
[----:B------:R-:W-:Y:S05]  /*4850*/  BSYNC B1 ;  /* 0x0000000000017941 */ /* 0x000fea0003800000 */
.L_x_427:
[----:B------:R-:W-:-:S06]  /*4860*/  @P1 FADD.FTZ R3, R3, 0.69314718246459960938 ;  /* 0x3f31721803031421 */ /* 0x000fcc0000010000 */
[----:B------:R-:W2:Y:S02]  /*4870*/  F2F.BF16.F32 R3, R3 ;  /* 0x0000000300037304 */ /* 0x000ea40000202000 */
.L_x_426:
[----:B------:R-:W-:Y:S05]  /*4880*/  BSYNC B0 ;  /* 0x0000000000007941 */ /* 0x000fea0003800000 */
.L_x_425:
[----:B------:R-:W-:Y:S01]  /*4890*/  VIADD R23, R25, 0x80 ;  /* 0x0000008019177836 */ /* 0x000fe20000000000 */
[----:B------:R-:W-:Y:S04]  /*48a0*/  BSSY B0, `(.L_x_429) ;  /* 0x0000031000007945 */ /* 0x000fe80003800000 */
[----:B------:R-:W-:-:S13]  /*48b0*/  ISETP.GE.AND P1, PT, R23, R16, PT ;  /* 0x000000101700720c */ /* 0x000fda0003f26270 */
[----:B------:R-:W-:Y:S05]  /*48c0*/  @P1 BRA `(.L_x_430) ;  /* 0x0000000000b81947 */ /* 0x000fea0003800000 */
[----:B-----5:R-:W-:Y:S01]  /*48d0*/  IMAD.U32 R17, R17, 0x10000, RZ ;  /* 0x0001000011117824 */ /* 0x020fe200078e00ff */
[----:B------:R-:W-:Y:S01]  /*48e0*/  BSSY B1, `(.L_x_431) ;  /* 0x000002a000017945 */ /* 0x000fe20003800000 */
[----:B------:R-:W-:Y:S02]  /*48f0*/  IMAD.MOV.U32 R9, RZ, RZ, 0x3d39bf78 ;  /* 0x3d39bf78ff097424 */ /* 0x000fe400078e00ff */
[C---:B01----:R-:W-:Y:S01]  /*4900*/  FFMA.FTZ R4, R17.reuse, R17, -1 ;  /* 0xbf80000011047423 */ /* 0x043fe20000010011 */
        /* <DEDUP_REMOVED lines=39> */
.L_x_432:
[----:B------:R-:W-:Y:S05]  /*4b80*/  BSYNC B1 ;  /* 0x0000000000017941 */ /* 0x000fea0003800000 */
.L_x_431:
[----:B------:R-:W-:-:S04]  /*4b90*/  @P1 FADD.FTZ R4, R4, 0.69314718246459960938 ;  /* 0x3f31721804041421 */ /* 0x000fc80000010000 */
[----:B------:R3:W4:Y:S03]  /*4ba0*/  F2F.BF16.F32 R22, R4 ;  /* 0x0000000400167304 */ /* 0x0007260000202000 */
.L_x_430:
[----:B------:R-:W-:Y:S05]  /*4bb0*/  BSYNC B0 ;  /* 0x0000000000007941 */ /* 0x000fea0003800000 */
.L_x_429:
[----:B01----:R-:W-:Y:S01]  /*4bc0*/  VIADD R5, R25, 0x100 ;  /* 0x0000010019057836 */ /* 0x003fe20000000000 */
[----:B------:R-:W-:Y:S04]  /*4bd0*/  BSSY B0, `(.L_x_433) ;  /* 0x0000031000007945 */ /* 0x000fe80003800000 */
[----:B------:R-:W-:-:S13]  /*4be0*/  ISETP.GE.AND P1, PT, R5, R16, PT ;  /* 0x000000100500720c */ /* 0x000fda0003f26270 */
[----:B------:R-:W-:Y:S05]  /*4bf0*/  @P1 BRA `(.L_x_434) ;  /* 0x0000000000b81947 */ /* 0x000fea0003800000 */
[----:B-----5:R-:W-:Y:S01]  /*4c00*/  IMAD.U32 R24, R24, 0x10000, RZ ;  /* 0x0001000018187824 */ /* 0x020fe200078e00ff */
[----:B------:R-:W-:Y:S01]  /*4c10*/  BSSY B1, `(.L_x_435) ;  /* 0x000002a000017945 */ /* 0x000fe20003800000 */
[----:B------:R-:W-:Y:S02]  /*4c20*/  IMAD.MOV.U32 R9, RZ, RZ, 0x3d39bf78 ;  /* 0x3d39bf78ff097424 */ /* 0x000fe400078e00ff */
[C---:B---3--:R-:W-:Y:S01]  /*4c30*/  FFMA.FTZ R4, R24.reuse, R24, -1 ;  /* 0xbf80000018047423 */ /* 0x048fe20000010018 */
        /* <DEDUP_REMOVED lines=39> */
.L_x_436:
[----:B------:R-:W-:Y:S05]  /*4eb0*/  BSYNC B1 ;  /* 0x0000000000017941 */ /* 0x000fea0003800000 */
.L_x_435:
[----:B------:R-:W-:-:S04]  /*4ec0*/  @P1 FADD.FTZ R4, R4, 0.69314718246459960938 ;  /* 0x3f31721804041421 */ /* 0x000fc80000010000 */
[----:B------:R0:W1:Y:S03]  /*4ed0*/  F2F.BF16.F32 R17, R4 ;  /* 0x0000000400117304 */ /* 0x0000660000202000 */
.L_x_434:
[----:B------:R-:W-:Y:S05]  /*4ee0*/  BSYNC B0 ;  /* 0x0000000000007941 */ /* 0x000fea0003800000 */
.L_x_433:
[----:B------:R-:W-:Y:S01]  /*4ef0*/  VIADD R5, R25, 0x180 ;  /* 0x0000018019057836 */ /* 0x000fe20000000000 */
[----:B------:R-:W-:Y:S04]  /*4f00*/  BSSY B0, `(.L_x_437) ;  /* 0x0000031000007945 */ /* 0x000fe80003800000 */
[----:B------:R-:W-:-:S13]  /*4f10*/  ISETP.GE.AND P1, PT, R5, R16, PT ;  /* 0x000000100500720c */ /* 0x000fda0003f26270 */
[----:B------:R-:W-:Y:S05]  /*4f20*/  @P1 BRA `(.L_x_438) ;  /* 0x0000000000b81947 */ /* 0x000fea0003800000 */
[----:B-----5:R-:W-:Y:S01]  /*4f30*/  IMAD.U32 R18, R18, 0x10000, RZ ;  /* 0x0001000012127824 */ /* 0x020fe200078e00ff */
[----:B------:R-:W-:Y:S01]  /*4f40*/  BSSY B1, `(.L_x_439) ;  /* 0x000002a000017945 */ /* 0x000fe20003800000 */
[----:B------:R-:W-:Y:S02]  /*4f50*/  IMAD.MOV.U32 R9, RZ, RZ, 0x3d39bf78 ;  /* 0x3d39bf78ff097424 */ /* 0x000fe400078e00ff */
[C---:B0--3--:R-:W-:Y:S01]  /*4f60*/  FFMA.FTZ R4, R18.reuse, R18, -1 ;  /* 0xbf80000012047423 */ /* 0x049fe20000010012 */
        /* <DEDUP_REMOVED lines=39> */
.L_x_440:
[----:B------:R-:W-:Y:S05]  /*51e0*/  BSYNC B1 ;  /* 0x0000000000017941 */ /* 0x000fea0003800000 */
.L_x_439:
[----:B------:R-:W-:-:S04]  /*51f0*/  @P1 FADD.FTZ R4, R4, 0.69314718246459960938 ;  /* 0x3f31721804041421 */ /* 0x000fc80000010000 */
[----:B------:R0:W3:Y:S03]  /*5200*/  F2F.BF16.F32 R18, R4 ;  /* 0x0000000400127304 */ /* 0x0000e60000202000 */
.L_x_438:
[----:B------:R-:W-:Y:S05]  /*5210*/  BSYNC B0 ;  /* 0x0000000000007941 */ /* 0x000fea0003800000 */
.L_x_437:
[----:B-----5:R-:W0:Y:S01]  /*5220*/  LDC.U8 R19, c[0x0][0x234] ;  /* 0x00008d00ff137b82 */ /* 0x020e220000000000 */
[----:B------:R-:W-:Y:S04]  /*5230*/  BSSY B6, `(.L_x_441) ;  /* 0x0000112000067945 */ /* 0x000fe80003800000 */
[----:B------:R-:W-:Y:S05]  /*5240*/  @P0 BRA `(.L_x_442) ;  /* 0x0000001000400947 */ /* 0x000fea0003800000 */
[----:B------:R-:W5:Y:S01]  /*5250*/  LDC.64 R8, c[0x0][0x218] ;  /* 0x00008600ff087b82 */ /* 0x000f620000000a00 */
[----:B0-----:R-:W-:Y:S01]  /*5260*/  PRMT R0, R19, 0x9910, RZ ;  /* 0x0000991013007816 */ /* 0x001fe200000000ff */
[----:B------:R-:W-:Y:S01]  /*5270*/  IMAD R25, R2, 0x200, R25 ;  /* 0x0000020002197824 */ /* 0x000fe200078e0219 */
[----:B------:R-:W-:Y:S02]  /*5280*/  ULDC UR4, c[0x0][0x238] ;  /* 0x00008e0000047ab9 */ /* 0x000fe40000000800 */
[----:B------:R-:W-:Y:S01]  /*5290*/  ISETP.GT.AND P0, PT, R0, 0x9, PT ;  /* 0x000000090000780c */ /* 0x000fe20003f04270 */
[----:B------:R-:W-:-:S05]  /*52a0*/  IMAD R25, R25, UR4, RZ ;  /* 0x0000000419197c24 */ /* 0x000fca000f8e02ff */
[----:B-----5:R-:W-:-:S05]  /*52b0*/  IADD3 R8, P1, R25, R8, RZ ;  /* 0x0000000819087210 */ /* 0x020fca0007f3e0ff */
        /* <DEDUP_REMOVED lines=10> */
[----:B--2---:R-:W-:Y:S02]  /*5360*/  IMAD.U32 R3, R3, 0x10000, RZ ;  /* 0x0001000003037824 */ /* 0x004fe400078e00ff */
[----:B------:R-:W-:-:S04]  /*5370*/  IMAD.MOV.U32 R25, RZ, RZ, R23 ;  /* 0x000000ffff197224 */ /* 0x000fc800078e0017 */
[----:B------:R-:W0:Y:S02]  /*5380*/  F2I.FTZ.TRUNC.NTZ R3, R3 ;  /* 0x0000000300037305 */ /* 0x000e24000021f100 */
[----:B0-----:R0:W-:Y:S01]  /*5390*/  STG.E.U8 desc[UR36][R8.64], R3 ;  /* 0x0000000308007986 */ /* 0x0011e2000c101124 */
[----:B------:R-:W-:Y:S05]  /*53a0*/  BRA `(.L_x_442) ;  /* 0x0000000c00e87947 */ /* 0x000fea0003800000 */
.L_x_446:
[----:B--2---:R-:W-:Y:S02]  /*53b0*/  IMAD.U32 R5, R3, 0x10000, RZ ;  /* 0x0001000003057824 */ /* 0x004fe400078e00ff */
[----:B------:R-:W-:-:S04]  /*53c0*/  IMAD.MOV.U32 R25, RZ, RZ, R23 ;  /* 0x000000ffff197224 */ /* 0x000fc800078e0017 */
[----:B---3--:R-:W0:Y:S02]  /*53d0*/  F2I.S64.TRUNC R4, R5 ;  /* 0x0000000500047311 */ /* 0x008e24000020d900 */
[----:B0-----:R0:W-:Y:S01]  /*53e0*/  STG.E.U8 desc[UR36][R8.64], R4 ;  /* 0x0000000408007986 */ /* 0x0011e2000c101124 */
[----:B------:R-:W-:Y:S05]  /*53f0*/  BRA `(.L_x_442) ;  /* 0x0000000c00d47947 */ /* 0x000fea0003800000 */
.L_x_445:
[----:B------:R-:W-:-:S13]  /*5400*/  ISETP.NE.AND P0, PT, R0, 0x2, PT ;  /* 0x000000020000780c */ /* 0x000fda0003f05270 */
[----:B------:R-:W-:Y:S05]  /*5410*/  @!P0 BRA `(.L_x_448) ;  /* 0x0000000000388947 */ /* 0x000fea0003800000 */
[----:B------:R-:W-:-:S13]  /*5420*/  ISETP.NE.AND P0, PT, R0, 0x3, PT ;  /* 0x000000030000780c */ /* 0x000fda0003f05270 */
[----:B------:R-:W-:Y:S05]  /*5430*/  @!P0 BRA `(.L_x_449) ;  /* 0x00000000001c8947 */ /* 0x000fea0003800000 */
[----:B------:R-:W-:-:S13]  /*5440*/  ISETP.NE.AND P0, PT, R0, 0x4, PT ;  /* 0x000000040000780c */ /* 0x000fda0003f05270 */
[----:B------:R-:W-:Y:S05]  /*5450*/  @P0 BRA `(.L_x_447) ;  /* 0x0000000c00500947 */ /* 0x000fea0003800000 */
[----:B--23--:R-:W-:Y:S02]  /*5460*/  IMAD.U32 R4, R3, 0x10000, RZ ;  /* 0x0001000003047824 */ /* 0x00cfe400078e00ff */
[----:B------:R-:W-:-:S04]  /*5470*/  IMAD.MOV.U32 R25, RZ, RZ, R23 ;  /* 0x000000ffff197224 */ /* 0x000fc800078e0017 */
[----:B------:R-:W0:Y:S02]  /*5480*/  F2I.S64.TRUNC R4, R4 ;  /* 0x0000000400047311 */ /* 0x000e24000020d900 */
[----:B0-----:R0:W-:Y:S01]  /*5490*/  STG.E.64 desc[UR36][R8.64], R4 ;  /* 0x0000000408007986 */ /* 0x0011e2000c101b24 */
[----:B------:R-:W-:Y:S05]  /*54a0*/  BRA `(.L_x_442) ;  /* 0x0000000c00a87947 */ /* 0x000fea0003800000 */
.L_x_449:
[----:B--2---:R-:W-:Y:S02]  /*54b0*/  IMAD.U32 R3, R3, 0x10000, RZ ;  /* 0x0001000003037824 */ /* 0x004fe400078e00ff */
[----:B------:R-:W-:-:S04]  /*54c0*/  IMAD.MOV.U32 R25, RZ, RZ, R23 ;  /* 0x000000ffff197224 */ /* 0x000fc800078e0017 */
[----:B------:R-:W0:Y:S02]  /*54d0*/  F2I.FTZ.TRUNC.NTZ R3, R3 ;  /* 0x0000000300037305 */ /* 0x000e24000021f100 */
[----:B0-----:R0:W-:Y:S01]  /*54e0*/  STG.E desc[UR36][R8.64], R3 ;  /* 0x0000000308007986 */ /* 0x0011e2000c101924 */
[----:B------:R-:W-:Y:S05]  /*54f0*/  BRA `(.L_x_442) ;  /* 0x0000000c00947947 */ /* 0x000fea0003800000 */
.L_x_448:
[----:B--2---:R-:W-:Y:S02]  /*5500*/  IMAD.U32 R3, R3, 0x10000, RZ ;  /* 0x0001000003037824 */ /* 0x004fe400078e00ff */
[----:B------:R-:W-:-:S04]  /*5510*/  IMAD.MOV.U32 R25, RZ, RZ, R23 ;  /* 0x000000ffff197224 */ /* 0x000fc800078e0017 */
[----:B------:R-:W0:Y:S02]  /*5520*/  F2I.FTZ.TRUNC.NTZ R3, R3 ;  /* 0x0000000300037305 */ /* 0x000e24000021f100 */
[----:B0-----:R0:W-:Y:S01]  /*5530*/  STG.E.U16 desc[UR36][R8.64], R3 ;  /* 0x0000000308007986 */ /* 0x0011e2000c101524 */
[----:B------:R-:W-:Y:S05]  /*5540*/  BRA `(.L_x_442) ;  /* 0x0000000c00807947 */ /* 0x000fea0003800000 */
.L_x_444:
[----:B------:R-:W-:-:S13]  /*5550*/  ISETP.GT.AND P0, PT, R0, 0x6, PT ;  /* 0x000000060000780c */ /* 0x000fda0003f04270 */
[----:B------:R-:W-:Y:S05]  /*5560*/  @P0 BRA `(.L_x_450) ;  /* 0x0000000000340947 */ /* 0x000fea0003800000 */
[----:B------:R-:W-:-:S13]  /*5570*/  ISETP.NE.AND P0, PT, R0, 0x5, PT ;  /* 0x000000050000780c */ /* 0x000fda0003f05270 */
[----:B------:R-:W-:Y:S05]  /*5580*/  @!P0 BRA `(.L_x_451) ;  /* 0x0000000000188947 */ /* 0x000fea0003800000 */
[----:B------:R-:W-:-:S13]  /*5590*/  ISETP.NE.AND P0, PT, R0, 0x6, PT ;  /* 0x000000060000780c */ /* 0x000fda0003f05270 */
[----:B------:R-:W-:Y:S05]  /*55a0*/  @P0 BRA `(.L_x_447) ;  /* 0x0000000800fc0947 */ /* 0x000fea0003800000 */
[----:B--2---:R-:W-:Y:S02]  /*55b0*/  IMAD.U32 R3, R3, 0x10000, RZ ;  /* 0x0001000003037824 */ /* 0x004fe400078e00ff */
[----:B------:R-:W-:-:S03]  /*55c0*/  IMAD.MOV.U32 R25, RZ, RZ, R23 ;  /* 0x000000ffff197224 */ /* 0x000fc600078e0017 */
[----:B------:R0:W-:Y:S01]  /*55d0*/  STG.E desc[UR36][R8.64], R3 ;  /* 0x0000000308007986 */ /* 0x0001e2000c101924 */
[----:B------:R-:W-:Y:S05]  /*55e0*/  BRA `(.L_x_442) ;  /* 0x0000000c00587947 */ /* 0x000fea0003800000 */
.L_x_451:
[----:B--2---:R-:W-:Y:S02]  /*55f0*/  IMAD.U32 R0, R3, 0x10000, RZ ;  /* 0x0001000003007824 */ /* 0x004fe400078e00ff */
[----:B------:R-:W-:-:S03]  /*5600*/  IMAD.MOV.U32 R25, RZ, RZ, R23 ;  /* 0x000000ffff197224 */ /* 0x000fc600078e0017 */
[----:B------:R-:W-:-:S05]  /*5610*/  F2FP.F16.F32.PACK_AB R0, RZ, R0 ;  /* 0x00000000ff00723e */ /* 0x000fca00000000ff */
[----:B------:R0:W-:Y:S01]  /*5620*/  STG.E.U16 desc[UR36][R8.64], R0 ;  /* 0x0000000008007986 */ /* 0x0001e2000c101524 */
[----:B------:R-:W-:Y:S05]  /*5630*/  BRA `(.L_x_442) ;  /* 0x0000000c00447947 */ /* 0x000fea0003800000 */
.L_x_450:
[----:B------:R-:W-:-:S13]  /*5640*/  ISETP.NE.AND P0, PT, R0, 0x7, PT ;  /* 0x000000070000780c */ /* 0x000fda0003f05270 */
[----:B------:R-:W-:Y:S05]  /*5650*/  @!P0 BRA `(.L_x_452) ;  /* 0x00000000003c8947 */ /* 0x000fea0003800000 */
[----:B------:R-:W-:-:S13]  /*5660*/  ISETP.NE.AND P0, PT, R0, 0x8, PT ;  /* 0x000000080000780c */ /* 0x000fda0003f05270 */
[----:B------:R-:W-:Y:S05]  /*5670*/  @!P0 BRA `(.L_x_453) ;  /* 0x00000000001c8947 */ /* 0x000fea0003800000 */
[----:B------:R-:W-:-:S13]  /*5680*/  ISETP.NE.AND P0, PT, R0, 0x9, PT ;  /* 0x000000090000780c */ /* 0x000fda0003f05270 */
[----:B------:R-:W-:Y:S05]  /*5690*/  @P0 BRA `(.L_x_447) ;  /* 0x0000000800c00947 */ /* 0x000fea0003800000 */
[----:B--23--:R-:W-:Y:S02]  /*56a0*/  IMAD.U32 R4, R3, 0x10000, RZ ;  /* 0x0001000003047824 */ /* 0x00cfe400078e00ff */
[----:B------:R-:W-:Y:S02]  /*56b0*/  IMAD.MOV.U32 R5, RZ, RZ, RZ ;  /* 0x000000ffff057224 */ /* 0x000fe400078e00ff */
[----:B------:R-:W-:-:S03]  /*56c0*/  IMAD.MOV.U32 R25, RZ, RZ, R23 ;  /* 0x000000ffff197224 */ /* 0x000fc600078e0017 */
[----:B------:R0:W-:Y:S01]  /*56d0*/  STG.E.64 desc[UR36][R8.64], R4 ;  /* 0x0000000408007986 */ /* 0x0001e2000c101b24 */
[----:B------:R-:W-:Y:S05]  /*56e0*/  BRA `(.L_x_442) ;  /* 0x0000000c00187947 */ /* 0x000fea0003800000 */
.L_x_453:
[----:B--2---:R-:W-:Y:S02]  /*56f0*/  IMAD.U32 R3, R3, 0x10000, RZ ;  /* 0x0001000003037824 */ /* 0x004fe400078e00ff */
[----:B------:R-:W-:-:S03]  /*5700*/  IMAD.MOV.U32 R25, RZ, RZ, R23 ;  /* 0x000000ffff197224 */ /* 0x000fc600078e0017 */
[----:B------:R-:W-:-:S04]  /*5710*/  F2FP.F16.F32.PACK_AB R3, RZ, R3 ;  /* 0x00000003ff03723e */ /* 0x000fc800000000ff */
[----:B------:R-:W-:-:S05]  /*5720*/  PRMT R3, R3, 0x5410, RZ ;  /* 0x0000541003037816 */ /* 0x000fca00000000ff */
[----:B------:R0:W-:Y:S01]  /*5730*/  STG.E desc[UR36][R8.64], R3 ;  /* 0x0000000308007986 */ /* 0x0001e2000c101924 */
[----:B------:R-:W-:Y:S05]  /*5740*/  BRA `(.L_x_442) ;  /* 0x0000000c00007947 */ /* 0x000fea0003800000 */
.L_x_452:
[----:B--23--:R-:W-:Y:S02]  /*5750*/  IMAD.U32 R4, R3, 0x10000, RZ ;  /* 0x0001000003047824 */ /* 0x00cfe400078e00ff */
[----:B------:R-:W-:Y:S02]  /*5760*/  IMAD.MOV.U32 R25, RZ, RZ, R23 ;  /* 0x000000ffff197224 */ /* 0x000fe400078e0017 */
[----:B------:R-:W-:-:S06]  /*5770*/  FMUL.FTZ R4, R4, 1 ;  /* 0x3f80000004047820 */ /* 0x000fcc0000410000 */
[----:B------:R-:W0:Y:S02]  /*5780*/  F2F.F64.F32 R4, R4 ;  /* 0x0000000400047310 */ /* 0x000e240000201800 */
[----:B0-----:R0:W-:Y:S01]  /*5790*/  STG.E.64 desc[UR36][R8.64], R4 ;  /* 0x0000000408007986 */ /* 0x0011e2000c101b24 */
[----:B------:R-:W-:Y:S05]  /*57a0*/  BRA `(.L_x_442) ;  /* 0x0000000800e87947 */ /* 0x000fea0003800000 */
.L_x_443:
        /* <DEDUP_REMOVED lines=10> */
[----:B------:R-:W-:-:S04]  /*5850*/  FSETP.NEU.FTZ.AND P0, PT, R3, RZ, PT ;  /* 0x000000ff0300720b */ /* 0x000fc80003f1d000 */
[----:B------:R-:W-:-:S05]  /*5860*/  SEL R3, RZ, 0x1, !P0 ;  /* 0x00000001ff037807 */ /* 0x000fca0004000000 */
[----:B------:R0:W-:Y:S01]  /*5870*/  STG.E.U8 desc[UR36][R8.64], R3 ;  /* 0x0000000308007986 */ /* 0x0001e2000c101124 */
[----:B------:R-:W-:Y:S05]  /*5880*/  BRA `(.L_x_442) ;  /* 0x0000000800b07947 */ /* 0x000fea0003800000 */
.L_x_456:
[----:B--2---:R-:W-:Y:S01]  /*5890*/  IMAD.U32 R3, R3, 0x10000, RZ ;  /* 0x0001000003037824 */ /* 0x004fe200078e00ff */
[----:B------:R-:W-:Y:S01]  /*58a0*/  CS2R R6, SRZ ;  /* 0x0000000000067805 */ /* 0x000fe2000001ff00 */
[----:B------:R-:W-:Y:S02]  /*58b0*/  IMAD.MOV.U32 R25, RZ, RZ, R23 ;  /* 0x000000ffff197224 */ /* 0x000fe400078e0017 */
[----:B------:R-:W-:-:S04]  /*58c0*/  FMUL.FTZ R3, R3, 1 ;  /* 0x3f80000003037820 */ /* 0x000fc80000410000 */
[----:B---3--:R-:W0:Y:S02]  /*58d0*/  F2F.F64.F32 R4, R3 ;  /* 0x0000000300047310 */ /* 0x008e240000201800 */
[----:B0-----:R0:W-:Y:S01]  /*58e0*/  STG.E.128 desc[UR36][R8.64], R4 ;  /* 0x0000000408007986 */ /* 0x0011e2000c101d24 */
[----:B------:R-:W-:Y:S05]  /*58f0*/  BRA `(.L_x_442) ;  /* 0x0000000800947947 */ /* 0x000fea0003800000 */
.L_x_455:
[----:B------:R-:W-:-:S13]  /*5900*/  ISETP.NE.AND P0, PT, R0, 0xf, PT ;  /* 0x0000000f0000780c */ /* 0x000fda0003f05270 */
[----:B------:R-:W-:Y:S05]  /*5910*/  @!P0 BRA `(.L_x_457) ;  /* 0x0000000000bc8947 */ /* 0x000fea0003800000 */
[----:B------:R-:W-:-:S13]  /*5920*/  ISETP.NE.AND P0, PT, R0, 0x17, PT ;  /* 0x000000170000780c */ /* 0x000fda0003f05270 */
[----:B------:R-:W-:Y:S05]  /*5930*/  @!P0 BRA `(.L_x_458) ;  /* 0x0000000000588947 */ /* 0x000fea0003800000 */
[----:B------:R-:W-:-:S13]  /*5940*/  ISETP.NE.AND P0, PT, R0, 0x18, PT ;  /* 0x000000180000780c */ /* 0x000fda0003f05270 */
[----:B------:R-:W-:Y:S05]  /*5950*/  @P0 BRA `(.L_x_447) ;  /* 0x0000000800100947 */ /* 0x000fea0003800000 */
[----:B--2---:R-:W-:Y:S01]  /*5960*/  IMAD.U32 R7, R3, 0x10000, RZ ;  /* 0x0001000003077824 */ /* 0x004fe200078e00ff */
        /* <DEDUP_REMOVED lines=14> */
.L_x_460:
[----:B------:R-:W-:Y:S05]  /*5a50*/  BSYNC B0 ;  /* 0x0000000000007941 */ /* 0x000fea0003800000 */
.L_x_459:
[----:B------:R-:W-:Y:S01]  /*5a60*/  LOP3.LUT R5, R0, R5, RZ, 0xfc, !PT ;  /* 0x0000000500057212 */ /* 0x000fe200078efcff */
[----:B------:R-:W-:-:S04]  /*5a70*/  IMAD.MOV.U32 R25, RZ, RZ, R23 ;  /* 0x000000ffff197224 */ /* 0x000fc800078e0017 */
[----:B------:R0:W-:Y:S01]  /*5a80*/  STG.E.U8 desc[UR36][R8.64], R5 ;  /* 0x0000000508007986 */ /* 0x0001e2000c101124 */
[----:B------:R-:W-:Y:S05]  /*5a90*/  BRA `(.L_x_442) ;  /* 0x00000008002c7947 */ /* 0x000fea0003800000 */
.L_x_458:
[----:B--2---:R-:W-:Y:S01]  /*5aa0*/  IMAD.U32 R5, R3, 0x10000, RZ ;  /* 0x0001000003057824 */ /* 0x004fe200078e00ff */
        /* <DEDUP_REMOVED lines=12> */
.L_x_462:
[----:B------:R-:W-:Y:S01]  /*5b70*/  IMAD.MOV.U32 R0, RZ, RZ, 0x7f ;  /* 0x0000007fff007424 */ /* 0x000fe200078e00ff */
[----:B------:R-:W-:-:S04]  /*5b80*/  ISETP.GT.U32.AND P0, PT, R3, 0x7f800000, PT ;  /* 0x7f8000000300780c */ /* 0x000fc80003f04070 */
[----:B------:R-:W-:-:S09]  /*5b90*/  SEL R0, R0, 0x7c, P0 ;  /* 0x0000007c00007807 */ /* 0x000fd20000000000 */
.L_x_463:
[----:B------:R-:W-:Y:S05]  /*5ba0*/  BSYNC B0 ;  /* 0x0000000000007941 */ /* 0x000fea0003800000 */
.L_x_461:
[----:B------:R-:W-:Y:S01]  /*5bb0*/  LOP3.LUT R3, R5, 0x80000000, RZ, 0xc0, !PT ;  /* 0x8000000005037812 */ /* 0x000fe200078ec0ff */
[----:B------:R-:W-:-:S03]  /*5bc0*/  IMAD.MOV.U32 R25, RZ, RZ, R23 ;  /* 0x000000ffff197224 */ /* 0x000fc600078e0017 */
[----:B------:R-:W-:-:S04]  /*5bd0*/  SHF.R.U32.HI R3, RZ, 0x18, R3 ;  /* 0x00000018ff037819 */ /* 0x000fc80000011603 */
[----:B------:R-:W-:-:S05]  /*5be0*/  LOP3.LUT R3, R0, R3, RZ, 0xfc, !PT ;  /* 0x0000000300037212 */ /* 0x000fca00078efcff */
[----:B------:R0:W-:Y:S01]  /*5bf0*/  STG.E.U8 desc[UR36][R8.64], R3 ;  /* 0x0000000308007986 */ /* 0x0001e2000c101124 */
[----:B------:R-:W-:Y:S05]  /*5c00*/  BRA `(.L_x_442) ;  /* 0x0000000400d07947 */ /* 0x000fea0003800000 */
.L_x_457:
[----:B--2---:R0:W-:Y:S01]  /*5c10*/  STG.E.U16 desc[UR36][R8.64], R3 ;  /* 0x0000000308007986 */ /* 0x0041e2000c101524 */
[----:B------:R-:W-:Y:S01]  /*5c20*/  IMAD.MOV.U32 R25, RZ, RZ, R23 ;  /* 0x000000ffff197224 */ /* 0x000fe200078e0017 */
[----:B------:R-:W-:Y:S06]  /*5c30*/  BRA `(.L_x_442) ;  /* 0x0000000400c47947 */ /* 0x000fec0003800000 */
.L_x_454:
        /* <DEDUP_REMOVED lines=8> */
[----:B--2---:R-:W-:Y:S02]  /*5cc0*/  IMAD.U32 R3, R3, 0x10000, RZ ;  /* 0x0001000003037824 */ /* 0x004fe400078e00ff */
[----:B------:R-:W-:-:S04]  /*5cd0*/  IMAD.MOV.U32 R25, RZ, RZ, R23 ;  /* 0x000000ffff197224 */ /* 0x000fc800078e0017 */
[----:B------:R-:W0:Y:S02]  /*5ce0*/  F2I.FTZ.U32.TRUNC.NTZ R3, R3 ;  /* 0x0000000300037305 */ /* 0x000e24000021f000 */
[----:B0-----:R0:W-:Y:S01]  /*5cf0*/  STG.E.U16 desc[UR36][R8.64], R3 ;  /* 0x0000000308007986 */ /* 0x0011e2000c101524 */
[----:B------:R-:W-:Y:S05]  /*5d00*/  BRA `(.L_x_442) ;  /* 0x0000000400907947 */ /* 0x000fea0003800000 */
.L_x_466:
[----:B--2---:R-:W-:Y:S01]  /*5d10*/  IMAD.U32 R5, R3, 0x10000, RZ ;  /* 0x0001000003057824 */ /* 0x004fe200078e00ff */
[----:B------:R-:W-:Y:S01]  /*5d20*/  BSSY B0, `(.L_x_467) ;  /* 0x0000014000007945 */ /* 0x000fe20003800000 */
[----:B---3--:R-:W-:-:S03]  /*5d30*/  IMAD.MOV.U32 R4, RZ, RZ, 0x80 ;  /* 0x00000080ff047424 */ /* 0x008fc600078e00ff */
        /* <DEDUP_REMOVED lines=14> */
.L_x_469:
[----:B------:R-:W-:-:S04]  /*5e20*/  LOP3.LUT R3, R5, 0x80000000, RZ, 0xc0, !PT ;  /* 0x8000000005037812 */ /* 0x000fc800078ec0ff */
[----:B------:R-:W-:-:S04]  /*5e30*/  SHF.R.U32.HI R3, RZ, 0x18, R3 ;  /* 0x00000018ff037819 */ /* 0x000fc80000011603 */
[----:B------:R-:W-:-:S04]  /*5e40*/  LOP3.LUT R0, R0, R3, RZ, 0xfc, !PT ;  /* 0x0000000300007212 */ /* 0x000fc800078efcff */
[----:B------:R-:W-:-:S07]  /*5e50*/  PRMT R4, R0, 0x7610, R4 ;  /* 0x0000761000047816 */ /* 0x000fce0000000004 */
.L_x_468:
[----:B------:R-:W-:Y:S05]  /*5e60*/  BSYNC B0 ;  /* 0x0000000000007941 */ /* 0x000fea0003800000 */
.L_x_467:
[----:B------:R0:W-:Y:S01]  /*5e70*/  STG.E.U8 desc[UR36][R8.64], R4 ;  /* 0x0000000408007986 */ /* 0x0001e2000c101124 */
[----:B------:R-:W-:Y:S01]  /*5e80*/  IMAD.MOV.U32 R25, RZ, RZ, R23 ;  /* 0x000000ffff197224 */ /* 0x000fe200078e0017 */
[----:B------:R-:W-:Y:S06]  /*5e90*/  BRA `(.L_x_442) ;  /* 0x00000004002c7947 */ /* 0x000fec0003800000 */
.L_x_465:
        /* <DEDUP_REMOVED lines=17> */
.L_x_472:
[----:B------:R-:W-:-:S04]  /*5fb0*/  LOP3.LUT R3, R5, 0x80000000, RZ, 0xc0, !PT ;  /* 0x8000000005037812 */ /* 0x000fc800078ec0ff */
[----:B------:R-:W-:-:S04]  /*5fc0*/  SHF.R.U32.HI R3, RZ, 0x18, R3 ;  /* 0x00000018ff037819 */ /* 0x000fc80000011603 */
[----:B------:R-:W-:-:S04]  /*5fd0*/  LOP3.LUT R0, R0, R3, RZ, 0xfc, !PT ;  /* 0x0000000300007212 */ /* 0x000fc800078efcff */
[----:B------:R-:W-:-:S07]  /*5fe0*/  PRMT R4, R0, 0x7610, R4 ;  /* 0x0000761000047816 */ /* 0x000fce0000000004 */
.L_x_471:
[----:B------:R-:W-:Y:S05]  /*5ff0*/  BSYNC B0 ;  /* 0x0000000000007941 */ /* 0x000fea0003800000 */
.L_x_470:
[----:B------:R0:W-:Y:S01]  /*6000*/  STG.E.U8 desc[UR36][R8.64], R4 ;  /* 0x0000000408007986 */ /* 0x0001e2000c101124 */
[----:B------:R-:W-:Y:S01]  /*6010*/  IMAD.MOV.U32 R25, RZ, RZ, R23 ;  /* 0x000000ffff197224 */ /* 0x000fe200078e0017 */
[----:B------:R-:W-:Y:S06]  /*6020*/  BRA `(.L_x_442) ;  /* 0x0000000000c87947 */ /* 0x000fec0003800000 */
.L_x_464:
[----:B------:R-:W-:-:S13]  /*6030*/  ISETP.NE.AND P0, PT, R0, 0x1c, PT ;  /* 0x0000001c0000780c */ /* 0x000fda0003f05270 */
[----:B------:R-:W-:Y:S05]  /*6040*/  @!P0 BRA `(.L_x_473) ;  /* 0x0000000000b08947 */ /* 0x000fea0003800000 */
[----:B------:R-:W-:-:S13]  /*6050*/  ISETP.NE.AND P0, PT, R0, 0x1d, PT ;  /* 0x0000001d0000780c */ /* 0x000fda0003f05270 */
[----:B------:R-:W-:Y:S05]  /*6060*/  @!P0 BRA `(.L_x_474) ;  /* 0x0000000000948947 */ /* 0x000fea0003800000 */
[----:B------:R-:W-:-:S13]  /*6070*/  ISETP.NE.AND P0, PT, R0, 0x2c, PT ;  /* 0x0000002c0000780c */ /* 0x000fda0003f05270 */
[----:B------:R-:W-:Y:S05]  /*6080*/  @P0 BRA `(.L_x_447) ;  /* 0x0000000000440947 */ /* 0x000fea0003800000 */
[----:B--23--:R-:W-:Y:S02]  /*6090*/  IMAD.U32 R4, R3, 0x10000, RZ ;  /* 0x0001000003047824 */ /* 0x00cfe400078e00ff */
[----:B------:R-:W-:-:S03]  /*60a0*/  IMAD.MOV.U32 R25, RZ, RZ, R23 ;  /* 0x000000ffff197224 */ /* 0x000fc600078e0017 */
        /* <DEDUP_REMOVED lines=15> */
.L_x_447:
[----:B------:R-:W-:Y:S01]  /*61a0*/  MOV R14, 0x0 ;  /* 0x00000000000e7802 */ /* 0x000fe20000000f00 */
[----:B------:R-:W-:Y:S01]  /*61b0*/  ULDC.64 UR4, c[0x4][0x158] ;  /* 0x0100560000047ab9 */ /* 0x000fe20000000a00 */
[----:B------:R-:W-:Y:S01]  /*61c0*/  ULDC.64 UR6, c[0x4][0x160] ;  /* 0x0100580000067ab9 */ /* 0x000fe20000000a00 */
[----:B---3--:R-:W-:Y:S02]  /*61d0*/  IMAD.U32 R4, RZ, RZ, UR4 ;  /* 0x00000004ff047e24 */ /* 0x008fe4000f8e00ff */
        /* <DEDUP_REMOVED lines=11> */
[----:B012-4-:R-:W-:Y:S05]  /*6290*/  CALL.ABS.NOINC R14 ;  /* 0x000000000e007343 */ /* 0x017fea0003c00000 */
.L_x_475:
[----:B------:R-:W-:Y:S01]  /*62a0*/  IMAD.MOV.U32 R25, RZ, RZ, R23 ;  /* 0x000000ffff197224 */ /* 0x000fe200078e0017 */
[----:B------:R-:W-:Y:S06]  /*62b0*/  BRA `(.L_x_442) ;  /* 0x0000000000247947 */ /* 0x000fec0003800000 */
.L_x_474:
[----:B--23--:R-:W-:Y:S02]  /*62c0*/  IMAD.U32 R4, R3, 0x10000, RZ ;  /* 0x0001000003047824 */ /* 0x00cfe400078e00ff */
[----:B------:R-:W-:-:S04]  /*62d0*/  IMAD.MOV.U32 R25, RZ, RZ, R23 ;  /* 0x000000ffff197224 */ /* 0x000fc800078e0017 */
[----:B------:R-:W0:Y:S02]  /*62e0*/  F2I.U64.TRUNC R4, R4 ;  /* 0x0000000400047311 */ /* 0x000e24000020d800 */
[----:B0-----:R0:W-:Y:S01]  /*62f0*/  STG.E.64 desc[UR36][R8.64], R4 ;  /* 0x0000000408007986 */ /* 0x0011e2000c101b24 */
[----:B------:R-:W-:Y:S05]  /*6300*/  BRA `(.L_x_442) ;  /* 0x0000000000107947 */ /* 0x000fea0003800000 */
.L_x_473:
[----:B--2---:R-:W-:Y:S02]  /*6310*/  IMAD.U32 R3, R3, 0x10000, RZ ;  /* 0x0001000003037824 */ /* 0x004fe400078e00ff */
[----:B------:R-:W-:-:S04]  /*6320*/  IMAD.MOV.U32 R25, RZ, RZ, R23 ;  /* 0x000000ffff197224 */ /* 0x000fc800078e0017 */
[----:B------:R-:W0:Y:S02]  /*6330*/  F2I.FTZ.U32.TRUNC.NTZ R3, R3 ;  /* 0x0000000300037305 */ /* 0x000e24000021f000 */
[----:B0-----:R0:W-:Y:S02]  /*6340*/  STG.E desc[UR36][R8.64], R3 ;  /* 0x0000000308007986 */ /* 0x0011e4000c101924 */
.L_x_442:
[----:B------:R-:W-:Y:S05]  /*6350*/  BSYNC B6 ;  /* 0x0000000000067941 */ /* 0x000fea0003800000 */
.L_x_441:
[----:B------:R-:W-:Y:S01]  /*6360*/  ISETP.GE.AND P0, PT, R25, R16, PT ;  /* 0x000000101900720c */ /* 0x000fe20003f06270 */
[----:B------:R-:W-:-:S12]  /*6370*/  BSSY B6, `(.L_x_476) ;  /* 0x00001fc000067945 */ /* 0x000fd80003800000 */
[----:B------:R-:W-:Y:S05]  /*6380*/  @P0 BRA `(.L_x_477) ;  /* 0x0000001c00e80947 */ /* 0x000fea0003800000 */
[----:B0-----:R-:W0:Y:S01]  /*6390*/  LDC.64 R8, c[0x0][0x218] ;  /* 0x00008600ff087b82 */ /* 0x001e220000000a00 */
[----:B------:R-:W-:Y:S01]  /*63a0*/  IMAD R0, R2, 0x200, R25 ;  /* 0x0000020002007824 */ /* 0x000fe200078e0219 */
[----:B---3--:R-:W-:Y:S01]  /*63b0*/  PRMT R4, R19, 0x9910, RZ ;  /* 0x0000991013047816 */ /* 0x008fe200000000ff */
[----:B------:R-:W-:Y:S02]  /*63c0*/  ULDC UR4, c[0x0][0x238] ;  /* 0x00008e0000047ab9 */ /* 0x000fe40000000800 */
[----:B--2---:R-:W-:Y:S02]  /*63d0*/  IMAD R3, R0, UR4, RZ ;  /* 0x0000000400037c24 */ /* 0x004fe4000f8e02ff */
        /* <DEDUP_REMOVED lines=13> */
[----:B----4-:R-:W-:-:S04]  /*64b0*/  IMAD.U32 R22, R22, 0x10000, RZ ;  /* 0x0001000016167824 */ /* 0x010fc800078e00ff */
[----:B------:R-:W0:Y:S02]  /*64c0*/  F2I.FTZ.TRUNC.NTZ R3, R22 ;  /* 0x0000001600037305 */ /* 0x000e24000021f100 */
[----:B0-----:R0:W-:Y:S01]  /*64d0*/  STG.E.U8 desc[UR36][R8.64], R3 ;  /* 0x0000000308007986 */ /* 0x0011e2000c101124 */
[----:B------:R-:W-:Y:S05]  /*64e0*/  BRA `(.L_x_483) ;  /* 0x0000000c00947947 */ /* 0x000fea0003800000 */
.L_x_481:
[----:B----4-:R-:W-:-:S06]  /*64f0*/  IMAD.U32 R5, R22, 0x10000, RZ ;  /* 0x0001000016057824 */ /* 0x010fcc00078e00ff */
[----:B------:R-:W0:Y:S02]  /*6500*/  F2I.S64.TRUNC R4, R5 ;  /* 0x0000000500047311 */ /* 0x000e24000020d900 */
[----:B0-----:R0:W-:Y:S01]  /*6510*/  STG.E.U8 desc[UR36][R8.64], R4 ;  /* 0x0000000408007986 */ /* 0x0011e2000c101124 */
[----:B------:R-:W-:Y:S05]  /*6520*/  BRA `(.L_x_483) ;  /* 0x0000000c00847947 */ /* 0x000fea0003800000 */
.L_x_480:
[----:B------:R-:W-:-:S13]  /*6530*/  ISETP.NE.AND P0, PT, R0, 0x2, PT ;  /* 0x000000020000780c */ /* 0x000fda0003f05270 */
[----:B------:R-:W-:Y:S05]  /*6540*/  @!P0 BRA `(.L_x_484) ;  /* 0x0000000000308947 */ /* 0x000fea0003800000 */
[----:B------:R-:W-:-:S13]  /*6550*/  ISETP.NE.AND P0, PT, R0, 0x3, PT ;  /* 0x000000030000780c */ /* 0x000fda0003f05270 */
[----:B------:R-:W-:Y:S05]  /*6560*/  @!P0 BRA `(.L_x_485) ;  /* 0x0000000000188947 */ /* 0x000fea0003800000 */
[----:B------:R-:W-:-:S13]  /*6570*/  ISETP.NE.AND P0, PT, R0, 0x4, PT ;  /* 0x000000040000780c */ /* 0x000fda0003f05270 */
[----:B------:R-:W-:Y:S05]  /*6580*/  @P0 BRA `(.L_x_482) ;  /* 0x0000000c000c0947 */ /* 0x000fea0003800000 */
[----:B----4-:R-:W-:-:S06]  /*6590*/  IMAD.U32 R4, R22, 0x10000, RZ ;  /* 0x0001000016047824 */ /* 0x010fcc00078e00ff */
[----:B------:R-:W0:Y:S02]  /*65a0*/  F2I.S64.TRUNC R4, R4 ;  /* 0x0000000400047311 */ /* 0x000e24000020d900 */
[----:B0-----:R0:W-:Y:S01]  /*65b0*/  STG.E.64 desc[UR36][R8.64], R4 ;  /* 0x0000000408007986 */ /* 0x0011e2000c101b24 */
[----:B------:R-:W-:Y:S05]  /*65c0*/  BRA `(.L_x_483) ;  /* 0x0000000c005c7947 */ /* 0x000fea0003800000 */
.L_x_485:
[----:B----4-:R-:W-:-:S04]  /*65d0*/  IMAD.U32 R22, R22, 0x10000, RZ ;  /* 0x0001000016167824 */ /* 0x010fc800078e00ff */
[----:B------:R-:W0:Y:S02]  /*65e0*/  F2I.FTZ.TRUNC.NTZ R3, R22 ;  /* 0x0000001600037305 */ /* 0x000e24000021f100 */
[----:B0-----:R0:W-:Y:S01]  /*65f0*/  STG.E desc[UR36][R8.64], R3 ;  /* 0x0000000308007986 */ /* 0x0011e2000c101924 */
[----:B------:R-:W-:Y:S05]  /*6600*/  BRA `(.L_x_483) ;  /* 0x0000000c004c7947 */ /* 0x000fea0003800000 */
.L_x_484:
[----:B----4-:R-:W-:-:S04]  /*6610*/  IMAD.U32 R22, R22, 0x10000, RZ ;  /* 0x0001000016167824 */ /* 0x010fc800078e00ff */
[----:B------:R-:W0:Y:S02]  /*6620*/  F2I.FTZ.TRUNC.NTZ R3, R22 ;  /* 0x0000001600037305 */ /* 0x000e24000021f100 */
[----:B0-----:R0:W-:Y:S01]  /*6630*/  STG.E.U16 desc[UR36][R8.64], R3 ;  /* 0x0000000308007986 */ /* 0x0011e2000c101524 */
[----:B------:R-:W-:Y:S05]  /*6640*/  BRA `(.L_x_483) ;  /* 0x0000000c003c7947 */ /* 0x000fea0003800000 */
.L_x_479:
[----:B------:R-:W-:-:S13]  /*6650*/  ISETP.GT.AND P0, PT, R0, 0x6, PT ;  /* 0x000000060000780c */ /* 0x000fda0003f04270 */
[----:B------:R-:W-:Y:S05]  /*6660*/  @P0 BRA `(.L_x_486) ;  /* 0x00000000002c0947 */ /* 0x000fea0003800000 */
[----:B------:R-:W-:-:S13]  /*6670*/  ISETP.NE.AND P0, PT, R0, 0x5, PT ;  /* 0x000000050000780c */ /* 0x000fda0003f05270 */
[----:B------:R-:W-:Y:S05]  /*6680*/  @!P0 BRA `(.L_x_487) ;  /* 0x0000000000148947 */ /* 0x000fea0003800000 */
[----:B------:R-:W-:-:S13]  /*6690*/  ISETP.NE.AND P0, PT, R0, 0x6, PT ;  /* 0x000000060000780c */ /* 0x000fda0003f05270 */
[----:B------:R-:W-:Y:S05]  /*66a0*/  @P0 BRA `(.L_x_482) ;  /* 0x0000000800c40947 */ /* 0x000fea0003800000 */
[----:B----4-:R-:W-:-:S05]  /*66b0*/  IMAD.U32 R3, R22, 0x10000, RZ ;  /* 0x0001000016037824 */ /* 0x010fca00078e00ff */
[----:B------:R0:W-:Y:S01]  /*66c0*/  STG.E desc[UR36][R8.64], R3 ;  /* 0x0000000308007986 */ /* 0x0001e2000c101924 */
[----:B------:R-:W-:Y:S05]  /*66d0*/  BRA `(.L_x_483) ;  /* 0x0000000c00187947 */ /* 0x000fea0003800000 */
.L_x_487:
[----:B----4-:R-:W-:-:S05]  /*66e0*/  IMAD.U32 R0, R22, 0x10000, RZ ;  /* 0x0001000016007824 */ /* 0x010fca00078e00ff */
[----:B------:R-:W-:-:S05]  /*66f0*/  F2FP.F16.F32.PACK_AB R0, RZ, R0 ;  /* 0x00000000ff00723e */ /* 0x000fca00000000ff */
[----:B------:R0:W-:Y:S01]  /*6700*/  STG.E.U16 desc[UR36][R8.64], R0 ;  /* 0x0000000008007986 */ /* 0x0001e2000c101524 */
[----:B------:R-:W-:Y:S05]  /*6710*/  BRA `(.L_x_483) ;  /* 0x0000000c00087947 */ /* 0x000fea0003800000 */
.L_x_486:
[----:B------:R-:W-:-:S13]  /*6720*/  ISETP.NE.AND P0, PT, R0, 0x7, PT ;  /* 0x000000070000780c */ /* 0x000fda0003f05270 */
[----:B------:R-:W-:Y:S05]  /*6730*/  @!P0 BRA `(.L_x_488) ;  /* 0x0000000000348947 */ /* 0x000fea0003800000 */
[----:B------:R-:W-:-:S13]  /*6740*/  ISETP.NE.AND P0, PT, R0, 0x8, PT ;  /* 0x000000080000780c */ /* 0x000fda0003f05270 */
[----:B------:R-:W-:Y:S05]  /*6750*/  @!P0 BRA `(.L_x_489) ;  /* 0x0000000000188947 */ /* 0x000fea0003800000 */
[----:B------:R-:W-:-:S13]  /*6760*/  ISETP.NE.AND P0, PT, R0, 0x9, PT ;  /* 0x000000090000780c */ /* 0x000fda0003f05270 */
[----:B------:R-:W-:Y:S05]  /*6770*/  @P0 BRA `(.L_x_482) ;  /* 0x0000000800900947 */ /* 0x000fea0003800000 */
[----:B----4-:R-:W-:Y:S02]  /*6780*/  IMAD.U32 R22, R22, 0x10000, RZ ;  /* 0x0001000016167824 */ /* 0x010fe400078e00ff */
[----:B------:R-:W-:-:S05]  /*6790*/  IMAD.MOV.U32 R23, RZ, RZ, RZ ;  /* 0x000000ffff177224 */ /* 0x000fca00078e00ff */
[----:B------:R0:W-:Y:S01]  /*67a0*/  STG.E.64 desc[UR36][R8.64], R22 ;  /* 0x0000001608007986 */ /* 0x0001e2000c101b24 */
[----:B------:R-:W-:Y:S05]  /*67b0*/  BRA `(.L_x_483) ;  /* 0x0000000800e07947 */ /* 0x000fea0003800000 */
.L_x_489:
[----:B----4-:R-:W-:-:S05]  /*67c0*/  IMAD.U32 R22, R22, 0x10000, RZ ;  /* 0x0001000016167824 */ /* 0x010fca00078e00ff */
[----:B------:R-:W-:-:S04]  /*67d0*/  F2FP.F16.F32.PACK_AB R3, RZ, R22 ;  /* 0x00000016ff03723e */ /* 0x000fc800000000ff */
[----:B------:R-:W-:-:S05]  /*67e0*/  PRMT R3, R3, 0x5410, RZ ;  /* 0x0000541003037816 */ /* 0x000fca00000000ff */
[----:B------:R0:W-:Y:S01]  /*67f0*/  STG.E desc[UR36][R8.64], R3 ;  /* 0x0000000308007986 */ /* 0x0001e2000c101924 */
[----:B------:R-:W-:Y:S05]  /*6800*/  BRA `(.L_x_483) ;  /* 0x0000000800cc7947 */ /* 0x000fea0003800000 */
.L_x_488:
[----:B----4-:R-:W-:-:S04]  /*6810*/  IMAD.U32 R4, R22, 0x10000, RZ ;  /* 0x0001000016047824 */ /* 0x010fc800078e00ff */
[----:B------:R-:W-:-:S06]  /*6820*/  FMUL.FTZ R4, R4, 1 ;  /* 0x3f80000004047820 */ /* 0x000fcc0000410000 */
[----:B------:R-:W0:Y:S02]  /*6830*/  F2F.F64.F32 R4, R4 ;  /* 0x0000000400047310 */ /* 0x000e240000201800 */
[----:B0-----:R0:W-:Y:S01]  /*6840*/  STG.E.64 desc[UR36][R8.64], R4 ;  /* 0x0000000408007986 */ /* 0x0011e2000c101b24 */
[----:B------:R-:W-:Y:S05]  /*6850*/  BRA `(.L_x_483) ;  /* 0x0000000800b87947 */ /* 0x000fea0003800000 */
.L_x_478:
        /* <DEDUP_REMOVED lines=8> */
[----:B----4-:R-:W-:-:S05]  /*68e0*/  IMAD.U32 R22, R22, 0x10000, RZ ;  /* 0x0001000016167824 */ /* 0x010fca00078e00ff */
[----:B------:R-:W-:-:S04]  /*68f0*/  FSETP.NEU.FTZ.AND P0, PT, R22, RZ, PT ;  /* 0x000000ff1600720b */ /* 0x000fc80003f1d000 */
[----:B------:R-:W-:-:S05]  /*6900*/  SEL R3, RZ, 0x1, !P0 ;  /* 0x00000001ff037807 */ /* 0x000fca0004000000 */
[----:B------:R0:W-:Y:S01]  /*6910*/  STG.E.U8 desc[UR36][R8.64], R3 ;  /* 0x0000000308007986 */ /* 0x0001e2000c101124 */
[----:B------:R-:W-:Y:S05]  /*6920*/  BRA `(.L_x_483) ;  /* 0x0000000800847947 */ /* 0x000fea0003800000 */
.L_x_492:
[----:B----4-:R-:W-:Y:S01]  /*6930*/  IMAD.U32 R22, R22, 0x10000, RZ ;  /* 0x0001000016167824 */ /* 0x010fe200078e00ff */
[----:B------:R-:W-:-:S03]  /*6940*/  CS2R R6, SRZ ;  /* 0x0000000000067805 */ /* 0x000fc6000001ff00 */
[----:B------:R-:W-:-:S06]  /*6950*/  FMUL.FTZ R4, R22, 1 ;  /* 0x3f80000016047820 */ /* 0x000fcc0000410000 */
[----:B------:R-:W0:Y:S02]  /*6960*/  F2F.F64.F32 R4, R4 ;  /* 0x0000000400047310 */ /* 0x000e240000201800 */
[----:B0-----:R0:W-:Y:S01]  /*6970*/  STG.E.128 desc[UR36][R8.64], R4 ;  /* 0x0000000408007986 */ /* 0x0011e2000c101d24 */
[----:B------:R-:W-:Y:S05]  /*6980*/  BRA `(.L_x_483) ;  /* 0x00000008006c7947 */ /* 0x000fea0003800000 */
.L_x_491:
[----:B------:R-:W-:-:S13]  /*6990*/  ISETP.NE.AND P0, PT, R0, 0xf, PT ;  /* 0x0000000f0000780c */ /* 0x000fda0003f05270 */
[----:B------:R-:W-:Y:S05]  /*69a0*/  @!P0 BRA `(.L_x_493) ;  /* 0x0000000000b48947 */ /* 0x000fea0003800000 */
[----:B------:R-:W-:-:S13]  /*69b0*/  ISETP.NE.AND P0, PT, R0, 0x17, PT ;  /* 0x000000170000780c */ /* 0x000fda0003f05270 */
[----:B------:R-:W-:Y:S05]  /*69c0*/  @!P0 BRA `(.L_x_494) ;  /* 0x0000000000548947 */ /* 0x000fea0003800000 */
[----:B------:R-:W-:-:S13]  /*69d0*/  ISETP.NE.AND P0, PT, R0, 0x18, PT ;  /* 0x000000180000780c */ /* 0x000fda0003f05270 */
[----:B------:R-:W-:Y:S05]  /*69e0*/  @P0 BRA `(.L_x_482) ;  /* 0x0000000400f40947 */ /* 0x000fea0003800000 */
[----:B----4-:R-:W-:Y:S01]  /*69f0*/  IMAD.U32 R7, R22, 0x10000, RZ ;  /* 0x0001000016077824 */ /* 0x010fe200078e00ff */
        /* <DEDUP_REMOVED lines=14> */
.L_x_496:
[----:B------:R-:W-:Y:S05]  /*6ae0*/  BSYNC B0 ;  /* 0x0000000000007941 */ /* 0x000fea0003800000 */
.L_x_495:
[----:B------:R-:W-:-:S05]  /*6af0*/  LOP3.LUT R5, R0, R5, RZ, 0xfc, !PT ;  /* 0x0000000500057212 */ /* 0x000fca00078efcff */
[----:B------:R0:W-:Y:S01]  /*6b00*/  STG.E.U8 desc[UR36][R8.64], R5 ;  /* 0x0000000508007986 */ /* 0x0001e2000c101124 */
[----:B------:R-:W-:Y:S05]  /*6b10*/  BRA `(.L_x_483) ;  /* 0x0000000800087947 */ /* 0x000fea0003800000 */
.L_x_494:
[----:B----4-:R-:W-:Y:S01]  /*6b20*/  IMAD.U32 R5, R22, 0x10000, RZ ;  /* 0x0001000016057824 */ /* 0x010fe200078e00ff */
        /* <DEDUP_REMOVED lines=12> */
.L_x_498:
[----:B------:R-:W-:Y:S01]  /*6bf0*/  IMAD.MOV.U32 R0, RZ, RZ, 0x7f ;  /* 0x0000007fff007424 */ /* 0x000fe200078e00ff */
[----:B------:R-:W-:-:S04]  /*6c00*/  ISETP.GT.U32.AND P0, PT, R3, 0x7f800000, PT ;  /* 0x7f8000000300780c */ /* 0x000fc80003f04070 */
[----:B------:R-:W-:-:S09]  /*6c10*/  SEL R0, R0, 0x7c, P0 ;  /* 0x0000007c00007807 */ /* 0x000fd20000000000 */
.L_x_499:
[----:B------:R-:W-:Y:S05]  /*6c20*/  BSYNC B0 ;  /* 0x0000000000007941 */ /* 0x000fea0003800000 */
.L_x_497:
[----:B------:R-:W-:-:S04]  /*6c30*/  LOP3.LUT R3, R5, 0x80000000, RZ, 0xc0, !PT ;  /* 0x8000000005037812 */ /* 0x000fc800078ec0ff */
[----:B------:R-:W-:-:S04]  /*6c40*/  SHF.R.U32.HI R3, RZ, 0x18, R3 ;  /* 0x00000018ff037819 */ /* 0x000fc80000011603 */
[----:B------:R-:W-:-:S05]  /*6c50*/  LOP3.LUT R3, R0, R3, RZ, 0xfc, !PT ;  /* 0x0000000300037212 */ /* 0x000fca00078efcff */
[----:B------:R0:W-:Y:S01]  /*6c60*/  STG.E.U8 desc[UR36][R8.64], R3 ;  /* 0x0000000308007986 */ /* 0x0001e2000c101124 */
[----:B------:R-:W-:Y:S05]  /*6c70*/  BRA `(.L_x_483) ;  /* 0x0000000400b07947 */ /* 0x000fea0003800000 */
.L_x_493:
[----:B----4-:R0:W-:Y:S01]  /*6c80*/  STG.E.U16 desc[UR36][R8.64], R22 ;  /* 0x0000001608007986 */ /* 0x0101e2000c101524 */
[----:B------:R-:W-:Y:S05]  /*6c90*/  BRA `(.L_x_483) ;  /* 0x0000000400a87947 */ /* 0x000fea0003800000 */
.L_x_490:
        /* <DEDUP_REMOVED lines=8> */
[----:B----4-:R-:W-:-:S06]  /*6d20*/  IMAD.U32 R3, R22, 0x10000, RZ ;  /* 0x0001000016037824 */ /* 0x010fcc00078e00ff */
[----:B------:R-:W0:Y:S02]  /*6d30*/  F2I.FTZ.U32.TRUNC.NTZ R3, R3 ;  /* 0x0000000300037305 */ /* 0x000e24000021f000 */
[----:B0-----:R0:W-:Y:S01]  /*6d40*/  STG.E.U16 desc[UR36][R8.64], R3 ;  /* 0x0000000308007986 */ /* 0x0011e2000c101524 */
[----:B------:R-:W-:Y:S05]  /*6d50*/  BRA `(.L_x_483) ;  /* 0x0000000400787947 */ /* 0x000fea0003800000 */
.L_x_502:
[----:B----4-:R-:W-:Y:S01]  /*6d60*/  IMAD.U32 R5, R22, 0x10000, RZ ;  /* 0x0001000016057824 */ /* 0x010fe200078e00ff */
        /* <DEDUP_REMOVED lines=16> */
.L_x_505:
[----:B------:R-:W-:-:S04]  /*6e70*/  LOP3.LUT R3, R5, 0x80000000, RZ, 0xc0, !PT ;  /* 0x8000000005037812 */ /* 0x000fc800078ec0ff */
[----:B------:R-:W-:-:S04]  /*6e80*/  SHF.R.U32.HI R3, RZ, 0x18, R3 ;  /* 0x00000018ff037819 */ /* 0x000fc80000011603 */
[----:B------:R-:W-:-:S04]  /*6e90*/  LOP3.LUT R0, R0, R3, RZ, 0xfc, !PT ;  /* 0x0000000300007212 */ /* 0x000fc800078efcff */
[----:B------:R-:W-:-:S07]  /*6ea0*/  PRMT R4, R0, 0x7610, R4 ;  /* 0x0000761000047816 */ /* 0x000fce0000000004 */
.L_x_504:
[----:B------:R-:W-:Y:S05]  /*6eb0*/  BSYNC B0 ;  /* 0x0000000000007941 */ /* 0x000fea0003800000 */
.L_x_503:
[----:B------:R4:W-:Y:S01]  /*6ec0*/  STG.E.U8 desc[UR36][R8.64], R4 ;  /* 0x0000000408007986 */ /* 0x0009e2000c101124 */
[----:B------:R-:W-:Y:S05]  /*6ed0*/  BRA `(.L_x_483) ;  /* 0x0000000400187947 */ /* 0x000fea0003800000 */
.L_x_501:
        /* <DEDUP_REMOVED lines=17> */
.L_x_508:
[----:B------:R-:W-:-:S04]  /*6ff0*/  LOP3.LUT R3, R5, 0x80000000, RZ, 0xc0, !PT ;  /* 0x8000000005037812 */ /* 0x000fc800078ec0ff */
[----:B------:R-:W-:-:S04]  /*7000*/  SHF.R.U32.HI R3, RZ, 0x18, R3 ;  /* 0x00000018ff037819 */ /* 0x000fc80000011603 */
[----:B------:R-:W-:-:S04]  /*7010*/  LOP3.LUT R0, R0, R3, RZ, 0xfc, !PT ;  /* 0x0000000300007212 */ /* 0x000fc800078efcff */
[----:B------:R-:W-:-:S07]  /*7020*/  PRMT R4, R0, 0x7610, R4 ;  /* 0x0000761000047816 */ /* 0x000fce0000000004 */
.L_x_507:
[----:B------:R-:W-:Y:S05]  /*7030*/  BSYNC B0 ;  /* 0x0000000000007941 */ /* 0x000fea0003800000 */
.L_x_506:
[----:B------:R0:W-:Y:S01]  /*7040*/  STG.E.U8 desc[UR36][R8.64], R4 ;  /* 0x0000000408007986 */ /* 0x0001e2000c101124 */
[----:B------:R-:W-:Y:S05]  /*7050*/  BRA `(.L_x_483) ;  /* 0x0000000000b87947 */ /* 0x000fea0003800000 */
.L_x_500:
[----:B------:R-:W-:-:S13]  /*7060*/  ISETP.NE.AND P0, PT, R0, 0x1c, PT ;  /* 0x0000001c0000780c */ /* 0x000fda0003f05270 */
[----:B------:R-:W-:Y:S05]  /*7070*/  @!P0 BRA `(.L_x_509) ;  /* 0x0000000000a48947 */ /* 0x000fea0003800000 */
[----:B------:R-:W-:-:S13]  /*7080*/  ISETP.NE.AND P0, PT, R0, 0x1d, PT ;  /* 0x0000001d0000780c */ /* 0x000fda0003f05270 */
[----:B------:R-:W-:Y:S05]  /*7090*/  @!P0 BRA `(.L_x_510) ;  /* 0x00000000008c8947 */ /* 0x000fea0003800000 */
[----:B------:R-:W-:-:S13]  /*70a0*/  ISETP.NE.AND P0, PT, R0, 0x2c, PT ;  /* 0x0000002c0000780c */ /* 0x000fda0003f05270 */
[----:B------:R-:W-:Y:S05]  /*70b0*/  @P0 BRA `(.L_x_482) ;  /* 0x0000000000400947 */ /* 0x000fea0003800000 */
[----:B----4-:R-:W-:-:S05]  /*70c0*/  IMAD.U32 R22, R22, 0x10000, RZ ;  /* 0x0001000016167824 */ /* 0x010fca00078e00ff */
        /* <DEDUP_REMOVED lines=15> */
.L_x_482:
        /* <DEDUP_REMOVED lines=15> */
[----:B01--4-:R-:W-:Y:S05]  /*72b0*/  CALL.ABS.NOINC R14 ;  /* 0x000000000e007343 */ /* 0x013fea0003c00000 */
.L_x_511:
[----:B------:R-:W-:Y:S05]  /*72c0*/  BRA `(.L_x_483) ;  /* 0x00000000001c7947 */ /* 0x000fea0003800000 */
.L_x_510:
[----:B----4-:R-:W-:-:S06]  /*72d0*/  IMAD.U32 R4, R22, 0x10000, RZ ;  /* 0x0001000016047824 */ /* 0x010fcc00078e00ff */
[----:B------:R-:W0:Y:S02]  /*72e0*/  F2I.U64.TRUNC R4, R4 ;  /* 0x0000000400047311 */ /* 0x000e24000020d800 */
[----:B0-----:R3:W-:Y:S01]  /*72f0*/  STG.E.64 desc[UR36][R8.64], R4 ;  /* 0x0000000408007986 */ /* 0x0017e2000c101b24 */
[----:B------:R-:W-:Y:S05]  /*7300*/  BRA `(.L_x_483) ;  /* 0x00000000000c7947 */ /* 0x000fea0003800000 */
.L_x_509:
[----:B----4-:R-:W-:-:S04]  /*7310*/  IMAD.U32 R22, R22, 0x10000, RZ ;  /* 0x0001000016167824 */ /* 0x010fc800078e00ff */
[----:B------:R-:W0:Y:S02]  /*7320*/  F2I.FTZ.U32.TRUNC.NTZ R3, R22 ;  /* 0x0000001600037305 */ /* 0x000e24000021f000 */
[----:B0-----:R0:W-:Y:S02]  /*7330*/  STG.E desc[UR36][R8.64], R3 ;  /* 0x0000000308007986 */ /* 0x0011e4000c101924 */
.L_x_483:
[----:B------:R-:W-:-:S05]  /*7340*/  VIADD R25, R25, 0x80 ;  /* 0x0000008019197836 */ /* 0x000fca0000000000 */
[----:B------:R-:W-:-:S13]  /*7350*/  ISETP.GE.AND P0, PT, R25, R16, PT ;  /* 0x000000101900720c */ /* 0x000fda0003f06270 */
[----:B------:R-:W-:Y:S05]  /*7360*/  @P0 BRA `(.L_x_477) ;  /* 0x0000000c00f00947 */ /* 0x000fea0003800000 */
[----:B0-234-:R-:W0:Y:S01]  /*7370*/  LDC.64 R8, c[0x0][0x218] ;  /* 0x00008600ff087b82 */ /* 0x01de220000000a00 */
        /* <DEDUP_REMOVED lines=17> */
[----:B-1----:R-:W-:-:S06]  /*7490*/  IMAD.U32 R17, R17, 0x10000, RZ ;  /* 0x0001000011117824 */ /* 0x002fcc00078e00ff */
[----:B------:R-:W0:Y:S02]  /*74a0*/  F2I.FTZ.TRUNC.NTZ R17, R17 ;  /* 0x0000001100117305 */ /* 0x000e24000021f100 */
[----:B0-----:R4:W-:Y:S01]  /*74b0*/  STG.E.U8 desc[UR36][R8.64], R17 ;  /* 0x0000001108007986 */ /* 0x0019e2000c101124 */
[----:B------:R-:W-:Y:S05]  /*74c0*/  BRA `(.L_x_517) ;  /* 0x0000000c00947947 */ /* 0x000fea0003800000 */
.L_x_515:
[----:B-1----:R-:W-:-:S06]  /*74d0*/  IMAD.U32 R5, R17, 0x10000, RZ ;  /* 0x0001000011057824 */ /* 0x002fcc00078e00ff */
[----:B------:R-:W0:Y:S02]  /*74e0*/  F2I.S64.TRUNC R4, R5 ;  /* 0x0000000500047311 */ /* 0x000e24000020d900 */
[----:B0-----:R3:W-:Y:S01]  /*74f0*/  STG.E.U8 desc[UR36][R8.64], R4 ;  /* 0x0000000408007986 */ /* 0x0017e2000c101124 */
[----:B------:R-:W-:Y:S05]  /*7500*/  BRA `(.L_x_517) ;  /* 0x0000000c00847947 */ /* 0x000fea0003800000 */
.L_x_514:
        /* <DEDUP_REMOVED lines=10> */
.L_x_519:
[----:B-1----:R-:W-:-:S06]  /*75b0*/  IMAD.U32 R17, R17, 0x10000, RZ ;  /* 0x0001000011117824 */ /* 0x002fcc00078e00ff */
[----:B------:R-:W0:Y:S02]  /*75c0*/  F2I.FTZ.TRUNC.NTZ R17, R17 ;  /* 0x0000001100117305 */ /* 0x000e24000021f100 */
[----:B0-----:R2:W-:Y:S01]  /*75d0*/  STG.E desc[UR36][R8.64], R17 ;  /* 0x0000001108007986 */ /* 0x0015e2000c101924 */
[----:B------:R-:W-:Y:S05]  /*75e0*/  BRA `(.L_x_517) ;  /* 0x0000000c004c7947 */ /* 0x000fea0003800000 */
.L_x_518:
[----:B-1----:R-:W-:-:S06]  /*75f0*/  IMAD.U32 R17, R17, 0x10000, RZ ;  /* 0x0001000011117824 */ /* 0x002fcc00078e00ff */
[----:B------:R-:W0:Y:S02]  /*7600*/  F2I.FTZ.TRUNC.NTZ R17, R17 ;  /* 0x0000001100117305 */ /* 0x000e24000021f100 */
[----:B0-----:R0:W-:Y:S01]  /*7610*/  STG.E.U16 desc[UR36][R8.64], R17 ;  /* 0x0000001108007986 */ /* 0x0011e2000c101524 */
[----:B------:R-:W-:Y:S05]  /*7620*/  BRA `(.L_x_517) ;  /* 0x0000000c003c7947 */ /* 0x000fea0003800000 */
.L_x_513:
        /* <DEDUP_REMOVED lines=9> */
.L_x_521:
[----:B-1----:R-:W-:-:S05]  /*76c0*/  IMAD.U32 R0, R17, 0x10000, RZ ;  /* 0x0001000011007824 */ /* 0x002fca00078e00ff */
[----:B------:R-:W-:-:S05]  /*76d0*/  F2FP.F16.F32.PACK_AB R0, RZ, R0 ;  /* 0x00000000ff00723e */ /* 0x000fca00000000ff */
[----:B------:R0:W-:Y:S01]  /*76e0*/  STG.E.U16 desc[UR36][R8.64], R0 ;  /* 0x0000000008007986 */ /* 0x0001e2000c101524 */
[----:B------:R-:W-:Y:S05]  /*76f0*/  BRA `(.L_x_517) ;  /* 0x0000000c00087947 */ /* 0x000fea0003800000 */
.L_x_520:
        /* <DEDUP_REMOVED lines=10> */
.L_x_523:
[----:B-1----:R-:W-:-:S05]  /*77a0*/  IMAD.U32 R17, R17, 0x10000, RZ ;  /* 0x0001000011117824 */ /* 0x002fca00078e00ff */
[----:B------:R-:W-:-:S04]  /*77b0*/  F2FP.F16.F32.PACK_AB R3, RZ, R17 ;  /* 0x00000011ff03723e */ /* 0x000fc800000000ff */
[----:B------:R-:W-:-:S05]  /*77c0*/  PRMT R3, R3, 0x5410, RZ ;  /* 0x0000541003037816 */ /* 0x000fca00000000ff */
[----:B------:R0:W-:Y:S01]  /*77d0*/  STG.E desc[UR36][R8.64], R3 ;  /* 0x0000000308007986 */ /* 0x0001e2000c101924 */
[----:B------:R-:W-:Y:S05]  /*77e0*/  BRA `(.L_x_517) ;  /* 0x0000000800cc7947 */ /* 0x000fea0003800000 */
.L_x_522:
[----:B-1----:R-:W-:-:S04]  /*77f0*/  IMAD.U32 R4, R17, 0x10000, RZ ;  /* 0x0001000011047824 */ /* 0x002fc800078e00ff */
[----:B------:R-:W-:-:S06]  /*7800*/  FMUL.FTZ R4, R4, 1 ;  /* 0x3f80000004047820 */ /* 0x000fcc0000410000 */
[----:B------:R-:W0:Y:S02]  /*7810*/  F2F.F64.F32 R4, R4 ;  /* 0x0000000400047310 */ /* 0x000e240000201800 */
[----:B0-----:R0:W-:Y:S01]  /*7820*/  STG.E.64 desc[UR36][R8.64], R4 ;  /* 0x0000000408007986 */ /* 0x0011e2000c101b24 */
[----:B------:R-:W-:Y:S05]  /*7830*/  BRA `(.L_x_517) ;  /* 0x0000000800b87947 */ /* 0x000fea0003800000 */
.L_x_512:
        /* <DEDUP_REMOVED lines=13> */
.L_x_526:
[----:B-1----:R-:W-:Y:S01]  /*7910*/  IMAD.U32 R17, R17, 0x10000, RZ ;  /* 0x0001000011117824 */ /* 0x002fe200078e00ff */
[----:B------:R-:W-:-:S03]  /*7920*/  CS2R R6, SRZ ;  /* 0x0000000000067805 */ /* 0x000fc6000001ff00 */
[----:B------:R-:W-:-:S06]  /*7930*/  FMUL.FTZ R4, R17, 1 ;  /* 0x3f80000011047820 */ /* 0x000fcc0000410000 */
[----:B------:R-:W0:Y:S02]  /*7940*/  F2F.F64.F32 R4, R4 ;  /* 0x0000000400047310 */ /* 0x000e240000201800 */
[----:B0-----:R0:W-:Y:S01]  /*7950*/  STG.E.128 desc[UR36][R8.64], R4 ;  /* 0x0000000408007986 */ /* 0x0011e2000c101d24 */
[----:B------:R-:W-:Y:S05]  /*7960*/  BRA `(.L_x_517) ;  /* 0x00000008006c7947 */ /* 0x000fea0003800000 */
.L_x_525:
        /* <DEDUP_REMOVED lines=21> */
.L_x_530:
[----:B------:R-:W-:Y:S05]  /*7ac0*/  BSYNC B0 ;  /* 0x0000000000007941 */ /* 0x000fea0003800000 */
.L_x_529:
[----:B------:R-:W-:-:S05]  /*7ad0*/  LOP3.LUT R5, R0, R5, RZ, 0xfc, !PT ;  /* 0x0000000500057212 */ /* 0x000fca00078efcff */
[----:B------:R0:W-:Y:S01]  /*7ae0*/  STG.E.U8 desc[UR36][R8.64], R5 ;  /* 0x0000000508007986 */ /* 0x0001e2000c101124 */
[----:B------:R-:W-:Y:S05]  /*7af0*/  BRA `(.L_x_517) ;  /* 0x0000000800087947 */ /* 0x000fea0003800000 */
.L_x_528:
        /* <DEDUP_REMOVED lines=13> */
.L_x_532:
[----:B------:R-:W-:Y:S01]  /*7bd0*/  IMAD.MOV.U32 R0, RZ, RZ, 0x7f ;  /* 0x0000007fff007424 */ /* 0x000fe200078e00ff */
[----:B------:R-:W-:-:S04]  /*7be0*/  ISETP.GT.U32.AND P0, PT, R3, 0x7f800000, PT ;  /* 0x7f8000000300780c */ /* 0x000fc80003f04070 */
[----:B------:R-:W-:-:S09]  /*7bf0*/  SEL R0, R0, 0x7c, P0 ;  /* 0x0000007c00007807 */ /* 0x000fd20000000000 */
.L_x_533:
[----:B------:R-:W-:Y:S05]  /*7c00*/  BSYNC B0 ;  /* 0x0000000000007941 */ /* 0x000fea0003800000 */
.L_x_531:
[----:B------:R-:W-:-:S04]  /*7c10*/  LOP3.LUT R3, R17, 0x80000000, RZ, 0xc0, !PT ;  /* 0x8000000011037812 */ /* 0x000fc800078ec0ff */
[----:B------:R-:W-:-:S04]  /*7c20*/  SHF.R.U32.HI R3, RZ, 0x18, R3 ;  /* 0x00000018ff037819 */ /* 0x000fc80000011603 */
[----:B------:R-:W-:-:S05]  /*7c30*/  LOP3.LUT R3, R0, R3, RZ, 0xfc, !PT ;  /* 0x0000000300037212 */ /* 0x000fca00078efcff */
[----:B------:R0:W-:Y:S01]  /*7c40*/  STG.E.U8 desc[UR36][R8.64], R3 ;  /* 0x0000000308007986 */ /* 0x0001e2000c101124 */
[----:B------:R-:W-:Y:S05]  /*7c50*/  BRA `(.L_x_517) ;  /* 0x0000000400b07947 */ /* 0x000fea0003800000 */
.L_x_527:
[----:B-1----:R0:W-:Y:S01]  /*7c60*/  STG.E.U16 desc[UR36][R8.64], R17 ;  /* 0x0000001108007986 */ /* 0x0021e2000c101524 */
[----:B------:R-:W-:Y:S05]  /*7c70*/  BRA `(.L_x_517) ;  /* 0x0000000400a87947 */ /* 0x000fea0003800000 */
.L_x_524:
        /* <DEDUP_REMOVED lines=12> */
.L_x_536:
        /* <DEDUP_REMOVED lines=17> */
.L_x_539:
[----:B------:R-:W-:-:S04]  /*7e50*/  LOP3.LUT R3, R17, 0x80000000, RZ, 0xc0, !PT ;  /* 0x8000000011037812 */ /* 0x000fc800078ec0ff */
[----:B------:R-:W-:-:S04]  /*7e60*/  SHF.R.U32.HI R3, RZ, 0x18, R3 ;  /* 0x00000018ff037819 */ /* 0x000fc80000011603 */
[----:B------:R-:W-:-:S04]  /*7e70*/  LOP3.LUT R0, R0, R3, RZ, 0xfc, !PT ;  /* 0x0000000300007212 */ /* 0x000fc800078efcff */
[----:B------:R-:W-:-:S07]  /*7e80*/  PRMT R4, R0, 0x7610, R4 ;  /* 0x0000761000047816 */ /* 0x000fce0000000004 */
.L_x_538:
[----:B------:R-:W-:Y:S05]  /*7e90*/  BSYNC B0 ;  /* 0x0000000000007941 */ /* 0x000fea0003800000 */
.L_x_537:
[----:B------:R0:W-:Y:S01]  /*7ea0*/  STG.E.U8 desc[UR36][R8.64], R4 ;  /* 0x0000000408007986 */ /* 0x0001e2000c101124 */
[----:B------:R-:W-:Y:S05]  /*7eb0*/  BRA `(.L_x_517) ;  /* 0x0000000400187947 */ /* 0x000fea0003800000 */
.L_x_535:
        /* <DEDUP_REMOVED lines=17> */
.L_x_542:
[----:B------:R-:W-:-:S04]  /*7fd0*/  LOP3.LUT R3, R17, 0x80000000, RZ, 0xc0, !PT ;  /* 0x8000000011037812 */ /* 0x000fc800078ec0ff */
[----:B------:R-:W-:-:S04]  /*7fe0*/  SHF.R.U32.HI R3, RZ, 0x18, R3 ;  /* 0x00000018ff037819 */ /* 0x000fc80000011603 */
[----:B------:R-:W-:-:S04]  /*7ff0*/  LOP3.LUT R0, R0, R3, RZ, 0xfc, !PT ;  /* 0x0000000300007212 */ /* 0x000fc800078efcff */
[----:B------:R-:W-:-:S07]  /*8000*/  PRMT R4, R0, 0x7610, R4 ;  /* 0x0000761000047816 */ /* 0x000fce0000000004 */
.L_x_541:
[----:B------:R-:W-:Y:S05]  /*8010*/  BSYNC B0 ;  /* 0x0000000000007941 */ /* 0x000fea0003800000 */
.L_x_540:
[----:B------:R0:W-:Y:S01]  /*8020*/  STG.E.U8 desc[UR36][R8.64], R4 ;  /* 0x0000000408007986 */ /* 0x0001e2000c101124 */
[----:B------:R-:W-:Y:S05]  /*8030*/  BRA `(.L_x_517) ;  /* 0x0000000000b87947 */ /* 0x000fea0003800000 */
.L_x_534:
        /* <DEDUP_REMOVED lines=22> */
.L_x_516:
        /* <DEDUP_REMOVED lines=15> */
[----:B01----:R-:W-:Y:S05]  /*8290*/  CALL.ABS.NOINC R14 ;  /* 0x000000000e007343 */ /* 0x003fea0003c00000 */
.L_x_545:
[----:B------:R-:W-:Y:S05]  /*82a0*/  BRA `(.L_x_517) ;  /* 0x00000000001c7947 */ /* 0x000fea0003800000 */
.L_x_544:
[----:B-1----:R-:W-:-:S06]  /*82b0*/  IMAD.U32 R4, R17, 0x10000, RZ ;  /* 0x0001000011047824 */ /* 0x002fcc00078e00ff */
[----:B------:R-:W0:Y:S02]  /*82c0*/  F2I.U64.TRUNC R4, R4 ;  /* 0x0000000400047311 */ /* 0x000e24000020d800 */
[----:B0-----:R0:W-:Y:S01]  /*82d0*/  STG.E.64 desc[UR36][R8.64], R4 ;  /* 0x0000000408007986 */ /* 0x0011e2000c101b24 */
[----:B------:R-:W-:Y:S05]  /*82e0*/  BRA `(.L_x_517) ;  /* 0x00000000000c7947 */ /* 0x000fea0003800000 */
.L_x_543:
[----:B-1----:R-:W-:-:S06]  /*82f0*/  IMAD.U32 R17, R17, 0x10000, RZ ;  /* 0x0001000011117824 */ /* 0x002fcc00078e00ff */
[----:B------:R-:W0:Y:S02]  /*8300*/  F2I.FTZ.U32.TRUNC.NTZ R17, R17 ;  /* 0x0000001100117305 */ /* 0x000e24000021f000 */
[----:B0-----:R0:W-:Y:S02]  /*8310*/  STG.E desc[UR36][R8.64], R17 ;  /* 0x0000001108007986 */ /* 0x0011e4000c101924 */
.L_x_517:
[----:B------:R-:W-:-:S07]  /*8320*/  VIADD R25, R25, 0x80 ;  /* 0x0000008019197836 */ /* 0x000fce0000000000 */
.L_x_477:
[----:B------:R-:W-:Y:S05]  /*8330*/  BSYNC B6 ;  /* 0x0000000000067941 */ /* 0x000fea0003800000 */
.L_x_476:
[----:B------:R-:W-:-:S13]  /*8340*/  ISETP.GE.AND P0, PT, R25, R16, PT ;  /* 0x000000101900720c */ /* 0x000fda0003f06270 */
[----:B------:R-:W-:Y:S05]  /*8350*/  @P0 EXIT ;  /* 0x000000000000094d */ /* 0x000fea0003800000 */
[----:B01-34-:R-:W0:Y:S01]  /*8360*/  LDC.64 R4, c[0x0][0x218] ;  /* 0x00008600ff047b82 */ /* 0x01be220000000a00 */
[----:B------:R-:W-:Y:S01]  /*8370*/  PRMT R0, R19, 0x9910, RZ ;  /* 0x0000991013007816 */ /* 0x000fe200000000ff */
[----:B------:R-:W-:Y:S01]  /*8380*/  IMAD R2, R2, 0x200, R25 ;  /* 0x0000020002027824 */ /* 0x000fe200078e0219 */
[----:B------:R-:W-:Y:S02]  /*8390*/  ULDC UR4, c[0x0][0x238] ;  /* 0x00008e0000047ab9 */ /* 0x000fe40000000800 */
[----:B------:R-:W-:Y:S01]  /*83a0*/  ISETP.GT.AND P1, PT, R0, 0x9, PT ;  /* 0x000000090000780c */ /* 0x000fe20003f24270 */
[----:B--2---:R-:W-:-:S05]  /*83b0*/  IMAD R3, R2, UR4, RZ ;  /* 0x0000000402037c24 */ /* 0x004fca000f8e02ff */
        /* <DEDUP_REMOVED lines=11> */
[----:B------:R-:W-:-:S04]  /*8470*/  IMAD.U32 R18, R18, 0x10000, RZ ;  /* 0x0001000012127824 */ /* 0x000fc800078e00ff */
[----:B------:R-:W0:Y:S02]  /*8480*/  F2I.FTZ.TRUNC.NTZ R5, R18 ;  /* 0x0000001200057305 */ /* 0x000e24000021f100 */
[----:B0-----:R-:W-:Y:S01]  /*8490*/  STG.E.U8 desc[UR36][R2.64], R5 ;  /* 0x0000000502007986 */ /* 0x001fe2000c101124 */
[----:B------:R-:W-:Y:S05]  /*84a0*/  EXIT ;  /* 0x000000000000794d */ /* 0x000fea0003800000 */
.L_x_549:
[----:B------:R-:W-:-:S06]  /*84b0*/  IMAD.U32 R5, R18, 0x10000, RZ ;  /* 0x0001000012057824 */ /* 0x000fcc00078e00ff */
[----:B------:R-:W0:Y:S02]  /*84c0*/  F2I.S64.TRUNC R4, R5 ;  /* 0x0000000500047311 */ /* 0x000e24000020d900 */
[----:B0-----:R-:W-:Y:S01]  /*84d0*/  STG.E.U8 desc[UR36][R2.64], R4 ;  /* 0x0000000402007986 */ /* 0x001fe2000c101124 */
[----:B------:R-:W-:Y:S05]  /*84e0*/  EXIT ;  /* 0x000000000000794d */ /* 0x000fea0003800000 */
.L_x_548:
[----:B------:R-:W-:-:S13]  /*84f0*/  ISETP.NE.AND P0, PT, R0, 0x2, PT ;  /* 0x000000020000780c */ /* 0x000fda0003f05270 */
[----:B------:R-:W-:Y:S05]  /*8500*/  @!P0 BRA `(.L_x_551) ;  /* 0x0000000000308947 */ /* 0x000fea0003800000 */
[----:B------:R-:W-:-:S13]  /*8510*/  ISETP.NE.AND P0, PT, R0, 0x3, PT ;  /* 0x000000030000780c */ /* 0x000fda0003f05270 */
[----:B------:R-:W-:Y:S05]  /*8520*/  @!P0 BRA `(.L_x_552) ;  /* 0x0000000000188947 */ /* 0x000fea0003800000 */
[----:B------:R-:W-:-:S13]  /*8530*/  ISETP.NE.AND P0, PT, R0, 0x4, PT ;  /* 0x000000040000780c */ /* 0x000fda0003f05270 */
[----:B------:R-:W-:Y:S05]  /*8540*/  @P0 BRA `(.L_x_550) ;  /* 0x0000000c000c0947 */ /* 0x000fea0003800000 */
[----:B------:R-:W-:-:S06]  /*8550*/  IMAD.U32 R4, R18, 0x10000, RZ ;  /* 0x0001000012047824 */ /* 0x000fcc00078e00ff */
[----:B------:R-:W0:Y:S02]  /*8560*/  F2I.S64.TRUNC R4, R4 ;  /* 0x0000000400047311 */ /* 0x000e24000020d900 */
[----:B0-----:R-:W-:Y:S01]  /*8570*/  STG.E.64 desc[UR36][R2.64], R4 ;  /* 0x0000000402007986 */ /* 0x001fe2000c101b24 */
[----:B------:R-:W-:Y:S05]  /*8580*/  EXIT ;  /* 0x000000000000794d */ /* 0x000fea0003800000 */
.L_x_552:
[----:B------:R-:W-:-:S04]  /*8590*/  IMAD.U32 R18, R18, 0x10000, RZ ;  /* 0x0001000012127824 */ /* 0x000fc800078e00ff */
[----:B------:R-:W0:Y:S02]  /*85a0*/  F2I.FTZ.TRUNC.NTZ R5, R18 ;  /* 0x0000001200057305 */ /* 0x000e24000021f100 */
[----:B0-----:R-:W-:Y:S01]  /*85b0*/  STG.E desc[UR36][R2.64], R5 ;  /* 0x0000000502007986 */ /* 0x001fe2000c101924 */
[----:B------:R-:W-:Y:S05]  /*85c0*/  EXIT ;  /* 0x000000000000794d */ /* 0x000fea0003800000 */
.L_x_551:
[----:B------:R-:W-:-:S04]  /*85d0*/  IMAD.U32 R18, R18, 0x10000, RZ ;  /* 0x0001000012127824 */ /* 0x000fc800078e00ff */
[----:B------:R-:W0:Y:S02]  /*85e0*/  F2I.FTZ.TRUNC.NTZ R5, R18 ;  /* 0x0000001200057305 */ /* 0x000e24000021f100 */
[----:B0-----:R-:W-:Y:S01]  /*85f0*/  STG.E.U16 desc[UR36][R2.64], R5 ;  /* 0x0000000502007986 */ /* 0x001fe2000c101524 */
[----:B------:R-:W-:Y:S05]  /*8600*/  EXIT ;  /* 0x000000000000794d */ /* 0x000fea0003800000 */
.L_x_547:
[----:B------:R-:W-:-:S13]  /*8610*/  ISETP.GT.AND P0, PT, R0, 0x6, PT ;  /* 0x000000060000780c */ /* 0x000fda0003f04270 */
[----:B------:R-:W-:Y:S05]  /*8620*/  @P0 BRA `(.L_x_553) ;  /* 0x00000000002c0947 */ /* 0x000fea0003800000 */
[----:B------:R-:W-:-:S13]  /*8630*/  ISETP.NE.AND P0, PT, R0, 0x5, PT ;  /* 0x000000050000780c */ /* 0x000fda0003f05270 */
[----:B------:R-:W-:Y:S05]  /*8640*/  @!P0 BRA `(.L_x_554) ;  /* 0x0000000000148947 */ /* 0x000fea0003800000 */
[----:B------:R-:W-:-:S13]  /*8650*/  ISETP.NE.AND P0, PT, R0, 0x6, PT ;  /* 0x000000060000780c */ /* 0x000fda0003f05270 */
[----:B------:R-:W-:Y:S05]  /*8660*/  @P0 BRA `(.L_x_550) ;  /* 0x0000000800c40947 */ /* 0x000fea0003800000 */
[----:B------:R-:W-:-:S05]  /*8670*/  IMAD.U32 R5, R18, 0x10000, RZ ;  /* 0x0001000012057824 */ /* 0x000fca00078e00ff */
[----:B------:R-:W-:Y:S01]  /*8680*/  STG.E desc[UR36][R2.64], R5 ;  /* 0x0000000502007986 */ /* 0x000fe2000c101924 */
[----:B------:R-:W-:Y:S05]  /*8690*/  EXIT ;  /* 0x000000000000794d */ /* 0x000fea0003800000 */
.L_x_554:
[----:B------:R-:W-:-:S05]  /*86a0*/  IMAD.U32 R0, R18, 0x10000, RZ ;  /* 0x0001000012007824 */ /* 0x000fca00078e00ff */
[----:B------:R-:W-:-:S05]  /*86b0*/  F2FP.F16.F32.PACK_AB R0, RZ, R0 ;  /* 0x00000000ff00723e */ /* 0x000fca00000000ff */
[----:B------:R-:W-:Y:S01]  /*86c0*/  STG.E.U16 desc[UR36][R2.64], R0 ;  /* 0x0000000002007986 */ /* 0x000fe2000c101524 */
[----:B------:R-:W-:Y:S05]  /*86d0*/  EXIT ;  /* 0x000000000000794d */ /* 0x000fea0003800000 */
.L_x_553:
[----:B------:R-:W-:-:S13]  /*86e0*/  ISETP.NE.AND P0, PT, R0, 0x7, PT ;  /* 0x000000070000780c */ /* 0x000fda0003f05270 */
[----:B------:R-:W-:Y:S05]  /*86f0*/  @!P0 BRA `(.L_x_555) ;  /* 0x0000000000348947 */ /* 0x000fea0003800000 */
[----:B------:R-:W-:-:S13]  /*8700*/  ISETP.NE.AND P0, PT, R0, 0x8, PT ;  /* 0x000000080000780c */ /* 0x000fda0003f05270 */
[----:B------:R-:W-:Y:S05]  /*8710*/  @!P0 BRA `(.L_x_556) ;  /* 0x0000000000188947 */ /* 0x000fea0003800000 */
[----:B------:R-:W-:-:S13]  /*8720*/  ISETP.NE.AND P0, PT, R0, 0x9, PT ;  /* 0x000000090000780c */ /* 0x000fda0003f05270 */
[----:B------:R-:W-:Y:S05]  /*8730*/  @P0 BRA `(.L_x_550) ;  /* 0x0000000800900947 */ /* 0x000fea0003800000 */
[----:B------:R-:W-:Y:S02]  /*8740*/  IMAD.U32 R18, R18, 0x10000, RZ ;  /* 0x0001000012127824 */ /* 0x000fe400078e00ff */
[----:B------:R-:W-:-:S05]  /*8750*/  IMAD.MOV.U32 R19, RZ, RZ, RZ ;  /* 0x000000ffff137224 */ /* 0x000fca00078e00ff */
[----:B------:R-:W-:Y:S01]  /*8760*/  STG.E.64 desc[UR36][R2.64], R18 ;  /* 0x0000001202007986 */ /* 0x000fe2000c101b24 */
[----:B------:R-:W-:Y:S05]  /*8770*/  EXIT ;  /* 0x000000000000794d */ /* 0x000fea0003800000 */
.L_x_556:
[----:B------:R-:W-:-:S05]  /*8780*/  IMAD.U32 R18, R18, 0x10000, RZ ;  /* 0x0001000012127824 */ /* 0x000fca00078e00ff */
[----:B------:R-:W-:-:S04]  /*8790*/  F2FP.F16.F32.PACK_AB R5, RZ, R18 ;  /* 0x00000012ff05723e */ /* 0x000fc800000000ff */
[----:B------:R-:W-:-:S05]  /*87a0*/  PRMT R5, R5, 0x5410, RZ ;  /* 0x0000541005057816 */ /* 0x000fca00000000ff */
[----:B------:R-:W-:Y:S01]  /*87b0*/  STG.E desc[UR36][R2.64], R5 ;  /* 0x0000000502007986 */ /* 0x000fe2000c101924 */
[----:B------:R-:W-:Y:S05]  /*87c0*/  EXIT ;  /* 0x000000000000794d */ /* 0x000fea0003800000 */
.L_x_555:
[----:B------:R-:W-:-:S04]  /*87d0*/  IMAD.U32 R4, R18, 0x10000, RZ ;  /* 0x0001000012047824 */ /* 0x000fc800078e00ff */
[----:B------:R-:W-:-:S06]  /*87e0*/  FMUL.FTZ R4, R4, 1 ;  /* 0x3f80000004047820 */ /* 0x000fcc0000410000 */
[----:B------:R-:W0:Y:S02]  /*87f0*/  F2F.F64.F32 R4, R4 ;  /* 0x0000000400047310 */ /* 0x000e240000201800 */
[----:B0-----:R-:W-:Y:S01]  /*8800*/  STG.E.64 desc[UR36][R2.64], R4 ;  /* 0x0000000402007986 */ /* 0x001fe2000c101b24 */
[----:B------:R-:W-:Y:S05]  /*8810*/  EXIT ;  /* 0x000000000000794d */ /* 0x000fea0003800000 */
.L_x_546:
        /* <DEDUP_REMOVED lines=8> */
[----:B------:R-:W-:-:S05]  /*88a0*/  IMAD.U32 R18, R18, 0x10000, RZ ;  /* 0x0001000012127824 */ /* 0x000fca00078e00ff */
[----:B------:R-:W-:-:S04]  /*88b0*/  FSETP.NEU.FTZ.AND P0, PT, R18, RZ, PT ;  /* 0x000000ff1200720b */ /* 0x000fc80003f1d000 */
[----:B------:R-:W-:-:S05]  /*88c0*/  SEL R5, RZ, 0x1, !P0 ;  /* 0x00000001ff057807 */ /* 0x000fca0004000000 */
[----:B------:R-:W-:Y:S01]  /*88d0*/  STG.E.U8 desc[UR36][R2.64], R5 ;  /* 0x0000000502007986 */ /* 0x000fe2000c101124 */
[----:B------:R-:W-:Y:S05]  /*88e0*/  EXIT ;  /* 0x000000000000794d */ /* 0x000fea0003800000 */
.L_x_559:
[----:B------:R-:W-:Y:S01]  /*88f0*/  IMAD.U32 R18, R18, 0x10000, RZ ;  /* 0x0001000012127824 */ /* 0x000fe200078e00ff */
[----:B------:R-:W-:-:S03]  /*8900*/  CS2R R6, SRZ ;  /* 0x0000000000067805 */ /* 0x000fc6000001ff00 */
[----:B------:R-:W-:-:S06]  /*8910*/  FMUL.FTZ R4, R18, 1 ;  /* 0x3f80000012047820 */ /* 0x000fcc0000410000 */
[----:B------:R-:W0:Y:S02]  /*8920*/  F2F.F64.F32 R4, R4 ;  /* 0x0000000400047310 */ /* 0x000e240000201800 */
[----:B0-----:R-:W-:Y:S01]  /*8930*/  STG.E.128 desc[UR36][R2.64], R4 ;  /* 0x0000000402007986 */ /* 0x001fe2000c101d24 */
[----:B------:R-:W-:Y:S05]  /*8940*/  EXIT ;  /* 0x000000000000794d */ /* 0x000fea0003800000 */
.L_x_558:
[----:B------:R-:W-:-:S13]  /*8950*/  ISETP.NE.AND P0, PT, R0, 0xf, PT ;  /* 0x0000000f0000780c */ /* 0x000fda0003f05270 */
[----:B------:R-:W-:Y:S05]  /*8960*/  @!P0 BRA `(.L_x_560) ;  /* 0x0000000000b48947 */ /* 0x000fea0003800000 */
[----:B------:R-:W-:-:S13]  /*8970*/  ISETP.NE.AND P0, PT, R0, 0x17, PT ;  /* 0x000000170000780c */ /* 0x000fda0003f05270 */
[----:B------:R-:W-:Y:S05]  /*8980*/  @!P0 BRA `(.L_x_561) ;  /* 0x0000000000548947 */ /* 0x000fea0003800000 */
[----:B------:R-:W-:-:S13]  /*8990*/  ISETP.NE.AND P0, PT, R0, 0x18, PT ;  /* 0x000000180000780c */ /* 0x000fda0003f05270 */
[----:B------:R-:W-:Y:S05]  /*89a0*/  @P0 BRA `(.L_x_550) ;  /* 0x0000000400f40947 */ /* 0x000fea0003800000 */
[----:B------:R-:W-:Y:S01]  /*89b0*/  IMAD.U32 R7, R18, 0x10000, RZ ;  /* 0x0001000012077824 */ /* 0x000fe200078e00ff */
        /* <DEDUP_REMOVED lines=14> */
.L_x_563:
[----:B------:R-:W-:Y:S05]  /*8aa0*/  BSYNC B0 ;  /* 0x0000000000007941 */ /* 0x000fea0003800000 */
.L_x_562:
[----:B------:R-:W-:-:S05]  /*8ab0*/  LOP3.LUT R5, R0, R5, RZ, 0xfc, !PT ;  /* 0x0000000500057212 */ /* 0x000fca00078efcff */
[----:B------:R-:W-:Y:S01]  /*8ac0*/  STG.E.U8 desc[UR36][R2.64], R5 ;  /* 0x0000000502007986 */ /* 0x000fe2000c101124 */
[----:B------:R-:W-:Y:S05]  /*8ad0*/  EXIT ;  /* 0x000000000000794d */ /* 0x000fea0003800000 */
.L_x_561:
[----:B------:R-:W-:Y:S01]  /*8ae0*/  IMAD.U32 R5, R18, 0x10000, RZ ;  /* 0x0001000012057824 */ /* 0x000fe200078e00ff */
        /* <DEDUP_REMOVED lines=12> */
.L_x_565:
[----:B------:R-:W-:Y:S01]  /*8bb0*/  IMAD.MOV.U32 R0, RZ, RZ, 0x7f ;  /* 0x0000007fff007424 */ /* 0x000fe200078e00ff */
[----:B------:R-:W-:-:S04]  /*8bc0*/  ISETP.GT.U32.AND P0, PT, R4, 0x7f800000, PT ;  /* 0x7f8000000400780c */ /* 0x000fc80003f04070 */
[----:B------:R-:W-:-:S09]  /*8bd0*/  SEL R0, R0, 0x7c, P0 ;  /* 0x0000007c00007807 */ /* 0x000fd20000000000 */
.L_x_566:
[----:B------:R-:W-:Y:S05]  /*8be0*/  BSYNC B0 ;  /* 0x0000000000007941 */ /* 0x000fea0003800000 */
.L_x_564:
[----:B------:R-:W-:-:S04]  /*8bf0*/  LOP3.LUT R4, R5, 0x80000000, RZ, 0xc0, !PT ;  /* 0x8000000005047812 */ /* 0x000fc800078ec0ff */
[----:B------:R-:W-:-:S04]  /*8c00*/  SHF.R.U32.HI R5, RZ, 0x18, R4 ;  /* 0x00000018ff057819 */ /* 0x000fc80000011604 */
[----:B------:R-:W-:-:S05]  /*8c10*/  LOP3.LUT R5, R0, R5, RZ, 0xfc, !PT ;  /* 0x0000000500057212 */ /* 0x000fca00078efcff */
[----:B------:R-:W-:Y:S01]  /*8c20*/  STG.E.U8 desc[UR36][R2.64], R5 ;  /* 0x0000000502007986 */ /* 0x000fe2000c101124 */
[----:B------:R-:W-:Y:S05]  /*8c30*/  EXIT ;  /* 0x000000000000794d */ /* 0x000fea0003800000 */
.L_x_560:
[----:B------:R-:W-:Y:S01]  /*8c40*/  STG.E.U16 desc[UR36][R2.64], R18 ;  /* 0x0000001202007986 */ /* 0x000fe2000c101524 */
[----:B------:R-:W-:Y:S05]  /*8c50*/  EXIT ;  /* 0x000000000000794d */ /* 0x000fea0003800000 */
.L_x_557:
        /* <DEDUP_REMOVED lines=8> */
[----:B------:R-:W-:-:S06]  /*8ce0*/  IMAD.U32 R5, R18, 0x10000, RZ ;  /* 0x0001000012057824 */ /* 0x000fcc00078e00ff */
[----:B------:R-:W0:Y:S02]  /*8cf0*/  F2I.FTZ.U32.TRUNC.NTZ R5, R5 ;  /* 0x0000000500057305 */ /* 0x000e24000021f000 */
[----:B0-----:R-:W-:Y:S01]  /*8d00*/  STG.E.U16 desc[UR36][R2.64], R5 ;  /* 0x0000000502007986 */ /* 0x001fe2000c101524 */
[----:B------:R-:W-:Y:S05]  /*8d10*/  EXIT ;  /* 0x000000000000794d */ /* 0x000fea0003800000 */
.L_x_569:
[----:B------:R-:W-:Y:S01]  /*8d20*/  IMAD.U32 R7, R18, 0x10000, RZ ;  /* 0x0001000012077824 */ /* 0x000fe200078e00ff */
        /* <DEDUP_REMOVED lines=12> */
[----:B------:R-:W-:-:S05]  /*8df0*/  FADD.FTZ R0, R5, 8192 ;  /* 0x4600000005007421 */ /* 0x000fca0000010000 */
[----:B------:R-:W-:Y:S02]  /*8e00*/  LOP3.LUT P0, R4, R0, 0xff, RZ, 0xc0, !PT ;  /* 0x000000ff00047812 */ /* 0x000fe4000780c0ff */
[----:B------:R-:W-:-:S11]  /*8e10*/  PRMT R0, RZ, 0x7610, R0 ;  /* 0x00007610ff007816 */ /* 0x000fd60000000000 */
[----:B------:R-:W-:Y:S05]  /*8e20*/  @!P0 BRA `(.L_x_571) ;  /* 0x0000000000108947 */ /* 0x000fea0003800000 */
.L_x_572:
[----:B------:R-:W-:-:S04]  /*8e30*/  LOP3.LUT R0, R7, 0x80000000, RZ, 0xc0, !PT ;  /* 0x8000000007007812 */ /* 0x000fc800078ec0ff */
[----:B------:R-:W-:-:S04]  /*8e40*/  SHF.R.U32.HI R5, RZ, 0x18, R0 ;  /* 0x00000018ff057819 */ /* 0x000fc80000011600 */
[----:B------:R-:W-:-:S04]  /*8e50*/  LOP3.LUT R4, R4, R5, RZ, 0xfc, !PT ;  /* 0x0000000504047212 */ /* 0x000fc800078efcff */
[----:B------:R-:W-:-:S07]  /*8e60*/  PRMT R0, R4, 0x7610, R0 ;  /* 0x0000761004007816 */ /* 0x000fce0000000000 */
.L_x_571:
[----:B------:R-:W-:Y:S05]  /*8e70*/  BSYNC B0 ;  /* 0x0000000000007941 */ /* 0x000fea0003800000 */
.L_x_570:
[----:B------:R-:W-:Y:S01]  /*8e80*/  STG.E.U8 desc[UR36][R2.64], R0 ;  /* 0x0000000002007986 */ /* 0x000fe2000c101124 */
[----:B------:R-:W-:Y:S05]  /*8e90*/  EXIT ;  /* 0x000000000000794d */ /* 0x000fea0003800000 */
.L_x_568:
        /* <DEDUP_REMOVED lines=17> */
.L_x_575:
[----:B------:R-:W-:-:S04]  /*8fb0*/  LOP3.LUT R0, R7, 0x80000000, RZ, 0xc0, !PT ;  /* 0x8000000007007812 */ /* 0x000fc800078ec0ff */
[----:B------:R-:W-:-:S04]  /*8fc0*/  SHF.R.U32.HI R5, RZ, 0x18, R0 ;  /* 0x00000018ff057819 */ /* 0x000fc80000011600 */
[----:B------:R-:W-:-:S04]  /*8fd0*/  LOP3.LUT R4, R4, R5, RZ, 0xfc, !PT ;  /* 0x0000000504047212 */ /* 0x000fc800078efcff */
[----:B------:R-:W-:-:S07]  /*8fe0*/  PRMT R0, R4, 0x7610, R0 ;  /* 0x0000761004007816 */ /* 0x000fce0000000000 */
.L_x_574:
[----:B------:R-:W-:Y:S05]  /*8ff0*/  BSYNC B0 ;  /* 0x0000000000007941 */ /* 0x000fea0003800000 */
.L_x_573:
[----:B------:R-:W-:Y:S01]  /*9000*/  STG.E.U8 desc[UR36][R2.64], R0 ;  /* 0x0000000002007986 */ /* 0x000fe2000c101124 */
[----:B------:R-:W-:Y:S05]  /*9010*/  EXIT ;  /* 0x000000000000794d */ /* 0x000fea0003800000 */
.L_x_567:
[----:B------:R-:W-:-:S13]  /*9020*/  ISETP.NE.AND P0, PT, R0, 0x1c, PT ;  /* 0x0000001c0000780c */ /* 0x000fda0003f05270 */
[----:B------:R-:W-:Y:S05]  /*9030*/  @!P0 BRA `(.L_x_576) ;  /* 0x0000000000a48947 */ /* 0x000fea0003800000 */
[----:B------:R-:W-:-:S13]  /*9040*/  ISETP.NE.AND P0, PT, R0, 0x1d, PT ;  /* 0x0000001d0000780c */ /* 0x000fda0003f05270 */
[----:B------:R-:W-:Y:S05]  /*9050*/  @!P0 BRA `(.L_x_577) ;  /* 0x00000000008c8947 */ /* 0x000fea0003800000 */
[----:B------:R-:W-:-:S13]  /*9060*/  ISETP.NE.AND P0, PT, R0, 0x2c, PT ;  /* 0x0000002c0000780c */ /* 0x000fda0003f05270 */
[----:B------:R-:W-:Y:S05]  /*9070*/  @P0 BRA `(.L_x_550) ;  /* 0x0000000000400947 */ /* 0x000fea0003800000 */
[----:B------:R-:W-:-:S05]  /*9080*/  IMAD.U32 R5, R18, 0x10000, RZ ;  /* 0x0001000012057824 */ /* 0x000fca00078e00ff */
        /* <DEDUP_REMOVED lines=15> */
.L_x_550:
[----:B------:R-:W-:Y:S01]  /*9180*/  MOV R0, 0x0 ;  /* 0x0000000000007802 */ /* 0x000fe20000000f00 */
[----:B------:R-:W-:Y:S01]  /*9190*/  ULDC.64 UR4, c[0x4][0x158] ;  /* 0x0100560000047ab9 */ /* 0x000fe20000000a00 */
[----:B------:R-:W-:Y:S01]  /*91a0*/  ULDC.64 UR6, c[0x4][0x70] ;  /* 0x01001c0000067ab9 */ /* 0x000fe20000000a00 */
[----:B------:R-:W-:Y:S01]  /*91b0*/  IMAD.U32 R4, RZ, RZ, UR4 ;  /* 0x00000004ff047e24 */ /* 0x000fe2000f8e00ff */
[----:B------:R0:W1:Y:S01]  /*91c0*/  LDC.64 R2, c[0x4][R0] ;  /* 0x0100000000027b82 */ /* 0x0000620000000a00 */
        /* <DEDUP_REMOVED lines=11> */
.L_x_578:
[----:B------:R-:W-:Y:S05]  /*9280*/  EXIT ;  /* 0x000000000000794d */ /* 0x000fea0003800000 */
.L_x_577:
[----:B------:R-:W-:-:S06]  /*9290*/  IMAD.U32 R4, R18, 0x10000, RZ ;  /* 0x0001000012047824 */ /* 0x000fcc00078e00ff */
[----:B------:R-:W0:Y:S02]  /*92a0*/  F2I.U64.TRUNC R4, R4 ;  /* 0x0000000400047311 */ /* 0x000e24000020d800 */
[----:B0-----:R-:W-:Y:S01]  /*92b0*/  STG.E.64 desc[UR36][R2.64], R4 ;  /* 0x0000000402007986 */ /* 0x001fe2000c101b24 */
[----:B------:R-:W-:Y:S05]  /*92c0*/  EXIT ;  /* 0x000000000000794d */ /* 0x000fea0003800000 */
.L_x_576:
[----:B------:R-:W-:-:S04]  /*92d0*/  IMAD.U32 R18, R18, 0x10000, RZ ;  /* 0x0001000012127824 */ /* 0x000fc800078e00ff */
[----:B------:R-:W0:Y:S02]  /*92e0*/  F2I.FTZ.U32.TRUNC.NTZ R5, R18 ;  /* 0x0000001200057305 */ /* 0x000e24000021f000 */
[----:B0-----:R-:W-:Y:S01]  /*92f0*/  STG.E desc[UR36][R2.64], R5 ;  /* 0x0000000502007986 */ /* 0x001fe2000c101924 */
[----:B------:R-:W-:Y:S05]  /*9300*/  EXIT ;  /* 0x000000000000794d */ /* 0x000fea0003800000 */
.L_x_579:
        /* <DEDUP_REMOVED lines=15> */
.L_x_21041:


//--------------------- .text._ZN2at6native18elementwise_kernelILi128ELi4EZNS0_22gpu_kernel_impl_nocastIZZZNS0_17acosh_kernel_cudaERNS_18TensorIteratorBaseEENKUlvE0_clEvENKUlvE2_clEvEUlN3c108BFloat16EE_EEvS4_RKT_EUliE_EEviT1_ --------------------------
	.section	.text._ZN2at6native18elementwise_kernelILi128ELi4EZNS0_22gpu_kernel_impl_nocastIZZZNS0_17acosh_kernel_cudaERNS_18TensorIteratorBaseEENKUlvE0_clEvENKUlvE2_clEvEUlN3c108BFloat16EE_EEvS4_RKT_EUliE_EEviT1_,"ax",@progbits
	.align	128
        .global         _ZN2at6native18elementwise_kernelILi128ELi4EZNS0_22gpu_kernel_impl_nocastIZZZNS0_17acosh_kernel_cudaERNS_18TensorIteratorBaseEENKUlvE0_clEvENKUlvE2_clEvEUlN3c108BFloat16EE_EEvS4_RKT_EUliE_EEviT1_
        .type           _ZN2at6native18elementwise_kernelILi128ELi4EZNS0_22gpu_kernel_impl_nocastIZZZNS0_17acosh_kernel_cudaERNS_18TensorIteratorBaseEENKUlvE0_clEvENKUlvE2_clEvEUlN3c108BFloat16EE_EEvS4_RKT_EUliE_EEviT1_,@function
        .size           _ZN2at6native18elementwise_kernelILi128ELi4EZNS0_22gpu_kernel_impl_nocastIZZZNS0_17acosh_kernel_cudaERNS_18TensorIteratorBaseEENKUlvE0_clEvENKUlvE2_clEvEUlN3c108BFloat16EE_EEvS4_RKT_EUliE_EEviT1_,(.L_x_21042 - _ZN2at6native18elementwise_kernelILi128ELi4EZNS0_22gpu_kernel_impl_nocastIZZZNS0_17acosh_kernel_cudaERNS_18TensorIteratorBaseEENKUlvE0_clEvENKUlvE2_clEvEUlN3c108BFloat16EE_EEvS4_RKT_EUliE_EEviT1_)
        .other          _ZN2at6native18elementwise_kernelILi128ELi4EZNS0_22gpu_kernel_impl_nocastIZZZNS0_17acosh_kernel_cudaERNS_18TensorIteratorBaseEENKUlvE0_clEvENKUlvE2_clEvEUlN3c108BFloat16EE_EEvS4_RKT_EUliE_EEviT1_,@"STO_CUDA_ENTRY STV_DEFAULT"
_ZN2at6native18elementwise_kernelILi128ELi4EZNS0_22gpu_kernel_impl_nocastIZZZNS0_17acosh_kernel_cudaERNS_18TensorIteratorBaseEENKUlvE0_clEvENKUlvE2_clEvEUlN3c108BFloat16EE_EEvS4_RKT_EUliE_EEviT1_:
.text._ZN2at6native18elementwise_kernelILi128ELi4EZNS0_22gpu_kernel_impl_nocastIZZZNS0_17acosh_kernel_cudaERNS_18TensorIteratorBaseEENKUlvE0_clEvENKUlvE2_clEvEUlN3c108BFloat16EE_EEvS4_RKT_EUliE_EEviT1_:
[----:B------:R-:W-:Y:S01]  /*0000*/  LDC R1, c[0x0][0x28] ;  /* 0x00000a00ff017b82 */ /* 0x000fe20000000800 */
[----:B------:R-:W0:Y:S01]  /*0010*/  S2R R0, SR_CTAID.X ;  /* 0x0000000000007919 */ /* 0x000e220000002500 */
[----:B------:R-:W-:Y:S01]  /*0020*/  ULDC UR6, c[0x0][0x210] ;  /* 0x0000840000067ab9 */ /* 0x000fe20000000800 */
[----:B------:R-:W-:Y:S01]  /*0030*/  ULDC.64 UR4, c[0x0][0x208] ;  /* 0x0000820000047ab9 */ /* 0x000fe20000000a00 */
[----:B------:R-:W-:Y:S01]  /*0040*/  BSSY B0, `(.L_x_580) ;  /* 0x000016c000007945 */ /* 0x000fe20003800000 */
[----:B------:R-:W0:Y:S02]  /*0050*/  S2R R3, SR_TID.X ;  /* 0x0000000000037919 */ /* 0x000e240000002100 */
[----:B0-----:R-:W-:-:S04]  /*0060*/  LEA R0, R0, R3, 0x9 ;  /* 0x0000000300007211 */ /* 0x001fc800078e48ff */
[----:B------:R-:W-:-:S13]  /*0070*/  ISETP.GE.AND P0, PT, R0, UR6, PT ;  /* 0x0000000600007c0c */ /* 0x000fda000bf06270 */
[----:B------:R-:W-:Y:S05]  /*0080*/  @P0 BRA `(.L_x_581) ;  /* 0x00000014009c0947 */ /* 0x000fea0003800000 */
[----:B------:R-:W0:Y:S01]  /*0090*/  LDC R8, c[0x0][0x218] ;  /* 0x00008600ff087b82 */ /* 0x000e220000000800 */
[----:B------:R-:W-:Y:S02]  /*00a0*/  CS2R R2, SRZ ;  /* 0x0000000000027805 */ /* 0x000fe4000001ff00 */
[----:B0-----:R-:W-:-:S13]  /*00b0*/  ISETP.NE.AND P0, PT, R8, RZ, PT ;  /* 0x000000ff0800720c */ /* 0x001fda0003f05270 */
[----:B------:R-:W-:Y:S05]  /*00c0*/  @!P0 BRA `(.L_x_582) ;  /* 0x0000001000b08947 */ /* 0x000fea0003800000 */
[----:B------:R-:W-:Y:S01]  /*00d0*/  HFMA2.MMA R2, -RZ, RZ, 0, 0 ;  /* 0x00000000ff027435 */ /* 0x000fe200000001ff */
[----:B------:R-:W-:Y:S01]  /*00e0*/  MOV R3, R0 ;  /* 0x0000000000037202 */ /* 0x000fe20000000f00 */
[----:B------:R-:W-:Y:S01]  /*00f0*/  ULDC.64 UR8, c[0x0][0x220] ;  /* 0x0000880000087ab9 */ /* 0x000fe20000000a00 */
[----:B------:R-:W-:Y:S01]  /*0100*/  ISETP.NE.AND P0, PT, R8, 0x1, PT ;  /* 0x000000010800780c */ /* 0x000fe20003f05270 */
[----:B------:R-:W-:-:S06]  /*0110*/  ULDC UR7, c[0x0][0x21c] ;  /* 0x0000870000077ab9 */ /* 0x000fcc0000000800 */
[----:B------:R-:W-:-:S05]  /*0120*/  IMAD.HI.U32 R4, R0, UR8, R2 ;  /* 0x0000000800047c27 */ /* 0x000fca000f8e0002 */
[----:B------:R-:W-:Y:S01]  /*0130*/  SHF.R.U32.HI R5, RZ, UR9, R4 ;  /* 0x00000009ff057c19 */ /* 0x000fe20008011604 */
[----:B------:R-:W-:-:S03]  /*0140*/  ULDC.64 UR8, c[0x0][0x348] ;  /* 0x0000d20000087ab9 */ /* 0x000fc60000000a00 */
[----:B------:R-:W-:-:S05]  /*0150*/  IADD3 R3, -R5, RZ, RZ ;  /* 0x000000ff05037210 */ /* 0x000fca0007ffe1ff */
[----:B------:R-:W-:-:S04]  /*0160*/  IMAD R9, R3, UR7, R0 ;  /* 0x0000000703097c24 */ /* 0x000fc8000f8e0200 */
[C---:B------:R-:W-:Y:S02]  /*0170*/  IMAD R3, R9.reuse, UR8, RZ ;  /* 0x0000000809037c24 */ /* 0x040fe4000f8e02ff */
[----:B------:R-:W-:Y:S01]  /*0180*/  IMAD R2, R9, UR9, RZ ;  /* 0x0000000909027c24 */ /* 0x000fe2000f8e02ff */
[----:B------:R-:W-:Y:S06]  /*0190*/  @!P0 BRA `(.L_x_582) ;  /* 0x00000010007c8947 */ /* 0x000fec0003800000 */
[----:B------:R-:W-:Y:S01]  /*01a0*/  MOV R4, RZ ;  /* 0x000000ff00047202 */ /* 0x000fe20000000f00 */
[----:B------:R-:W-:Y:S01]  /*01b0*/  ULDC.64 UR10, c[0x0][0x228] ;  /* 0x00008a00000a7ab9 */ /* 0x000fe20000000a00 */
[----:B------:R-:W-:Y:S01]  /*01c0*/  ULDC UR7, c[0x0][0x230] ;  /* 0x00008c0000077ab9 */ /* 0x000fe20000000800 */
[----:B------:R-:W-:Y:S02]  /*01d0*/  ISETP.NE.AND P0, PT, R8, 0x2, PT ;  /* 0x000000020800780c */ /* 0x000fe40003f05270 */
[----:B------:R-:W-:-:S05]  /*01e0*/  IMAD.HI.U32 R6, R5, UR11, R4 ;  /* 0x0000000b05067c27 */ /* 0x000fca000f8e0004 */
[----:B------:R-:W-:-:S04]  /*01f0*/  SHF.R.U32.HI R7, RZ, UR7, R6 ;  /* 0x00000007ff077c19 */ /* 0x000fc80008011606 */
[----:B------:R-:W-:-:S05]  /*0200*/  IADD3 R4, -R7, RZ, RZ ;  /* 0x000000ff07047210 */ /* 0x000fca0007ffe1ff */
[----:B------:R-:W-:Y:S01]  /*0210*/  IMAD R4, R4, UR10, R5 ;  /* 0x0000000a04047c24 */ /* 0x000fe2000f8e0205 */
[----:B------:R-:W-:-:S03]  /*0220*/  ULDC.64 UR10, c[0x0][0x350] ;  /* 0x0000d400000a7ab9 */ /* 0x000fc60000000a00 */
[C---:B------:R-:W-:Y:S02]  /*0230*/  IMAD R3, R4.reuse, UR10, RZ ;  /* 0x0000000a04037c24 */ /* 0x040fe4000f8e02ff */
[----:B------:R-:W-:Y:S02]  /*0240*/  IMAD R2, R4, UR11, RZ ;  /* 0x0000000b04027c24 */ /* 0x000fe4000f8e02ff */
[C---:B------:R-:W-:Y:S02]  /*0250*/  IMAD R3, R9.reuse, UR8, R3 ;  /* 0x0000000809037c24 */ /* 0x040fe4000f8e0203 */
[----:B------:R-:W-:Y:S01]  /*0260*/  IMAD R2, R9, UR9, R2 ;  /* 0x0000000909027c24 */ /* 0x000fe2000f8e0202 */
[----:B------:R-:W-:Y:S06]  /*0270*/  @!P0 BRA `(.L_x_582) ;  /* 0x0000001000448947 */ /* 0x000fec0003800000 */
[----:B------:R-:W-:Y:S01]  /*0280*/  HFMA2.MMA R6, -RZ, RZ, 0, 0 ;  /* 0x00000000ff067435 */ /* 0x000fe200000001ff */
[----:B------:R-:W-:Y:S01]  /*0290*/  ULDC.64 UR8, c[0x0][0x238] ;  /* 0x00008e0000087ab9 */ /* 0x000fe20000000a00 */
[----:B------:R-:W-:Y:S01]  /*02a0*/  ISETP.NE.AND P0, PT, R8, 0x3, PT ;  /* 0x000000030800780c */ /* 0x000fe20003f05270 */
[----:B------:R-:W-:-:S07]  /*02b0*/  ULDC UR7, c[0x0][0x234] ;  /* 0x00008d0000077ab9 */ /* 0x000fce0000000800 */
        /* <DEDUP_REMOVED lines=17> */
[C---:B------:R-:W-:Y:S02]  /*03d0*/  IMAD R3, R4.reuse, UR8, R3 ;  /* 0x0000000804037c24 */ /* 0x040fe4000f8e0203 */
[----:B------:R-:W-:Y:S01]  /*03e0*/  IMAD R2, R4, UR9, R2 ;  /* 0x0000000904027c24 */ /* 0x000fe2000f8e0202 */
[----:B------:R-:W-:Y:S06]  /*03f0*/  @!P0 BRA `(.L_x_582) ;  /* 0x0000000c00e48947 */ /* 0x000fec0003800000 */
[----:B------:R-:W-:Y:S01]  /*0400*/  MOV R6, RZ ;  /* 0x000000ff00067202 */ /* 0x000fe20000000f00 */
[----:B------:R-:W-:Y:S01]  /*0410*/  ULDC.64 UR8, c[0x0][0x250] ;  /* 0x0000940000087ab9 */ /* 0x000fe20000000a00 */
[----:B------:R-:W-:Y:S01]  /*0420*/  ISETP.NE.AND P0, PT, R8, 0x5, PT ;  /* 0x000000050800780c */ /* 0x000fe20003f05270 */
[----:B------:R-:W-:Y:S02]  /*0430*/  ULDC UR7, c[0x0][0x24c] ;  /* 0x0000930000077ab9 */ /* 0x000fe40000000800 */
        /* <DEDUP_REMOVED lines=8> */
[----:B------:R-:W-:Y:S01]  /*04c0*/  HFMA2.MMA R4, -RZ, RZ, 0, 0 ;  /* 0x00000000ff047435 */ /* 0x000fe200000001ff */
[----:B------:R-:W-:Y:S01]  /*04d0*/  ULDC.64 UR8, c[0x0][0x258] ;  /* 0x0000960000087ab9 */ /* 0x000fe20000000a00 */
[----:B------:R-:W-:Y:S01]  /*04e0*/  ULDC UR7, c[0x0][0x260] ;  /* 0x0000980000077ab9 */ /* 0x000fe20000000800 */
[----:B------:R-:W-:-:S07]  /*04f0*/  ISETP.NE.AND P0, PT, R8, 0x6, PT ;  /* 0x000000060800780c */ /* 0x000fce0003f05270 */
        /* <DEDUP_REMOVED lines=212> */
[----:B------:R-:W-:Y:S01]  /*1240*/  ISETP.NE.AND P0, PT, R8, 0x18, PT ;  /* 0x000000180800780c */ /* 0x000fe20003f05270 */
[----:B------:R-:W-:Y:S01]  /*1250*/  HFMA2.MMA R4, -RZ, RZ, 0, 0 ;  /* 0x00000000ff047435 */ /* 0x000fe200000001ff */
[----:B------:R-:W-:Y:S01]  /*1260*/  ULDC.64 UR8, c[0x0][0x330] ;  /* 0x0000cc0000087ab9 */ /* 0x000fe20000000a00 */
[----:B------:R-:W-:-:S08]  /*1270*/  ULDC UR7, c[0x0][0x338] ;  /* 0x0000ce0000077ab9 */ /* 0x000fd00000000800 */
[----:B------:R-:W-:Y:S02]  /*1280*/  IMAD.HI.U32 R8, R5, UR9, R4 ;  /* 0x0000000905087c27 */ /* 0x000fe4000f8e0004 */
[----:B------:R-:W0:Y:S03]  /*1290*/  @P0 LDC.64 R12, c[0x0][0x340] ;  /* 0x0000d000ff0c0b82 */ /* 0x000e260000000a00 */
[----:B------:R-:W-:Y:S02]  /*12a0*/  SHF.R.U32.HI R9, RZ, UR7, R8 ;  /* 0x00000007ff097c19 */ /* 0x000fe40008011608 */
[----:B------:R-:W-:Y:S02]  /*12b0*/  @P0 MOV R8, RZ ;  /* 0x000000ff00080202 */ /* 0x000fe40000000f00 */
[C---:B------:R-:W-:Y:S01]  /*12c0*/  IADD3 R11, -R9.reuse, RZ, RZ ;  /* 0x000000ff090b7210 */ /* 0x040fe20007ffe1ff */
[----:B------:R-:W1:Y:S08]  /*12d0*/  @P0 LDC R15, c[0x0][0x33c] ;  /* 0x0000cf00ff0f0b82 */ /* 0x000e700000000800 */
[----:B------:R-:W2:Y:S01]  /*12e0*/  @P0 LDC.64 R6, c[0x0][0x408] ;  /* 0x00010200ff060b82 */ /* 0x000ea20000000a00 */
[----:B0-----:R-:W-:-:S05]  /*12f0*/  @P0 IMAD.HI.U32 R4, R9, R12, R8 ;  /* 0x0000000c09040227 */ /* 0x001fca00078e0008 */
[----:B------:R-:W-:Y:S01]  /*1300*/  @P0 SHF.R.U32.HI R8, RZ, R13, R4 ;  /* 0x0000000dff080219 */ /* 0x000fe20000011604 */
[----:B------:R-:W-:Y:S01]  /*1310*/  IMAD R4, R11, UR8, R5 ;  /* 0x000000080b047c24 */ /* 0x000fe2000f8e0205 */
[----:B------:R-:W-:Y:S02]  /*1320*/  ULDC.64 UR8, c[0x0][0x400] ;  /* 0x0001000000087ab9 */ /* 0x000fe40000000a00 */
[----:B------:R-:W-:Y:S01]  /*1330*/  @P0 IADD3 R8, -R8, RZ, RZ ;  /* 0x000000ff08080210 */ /* 0x000fe20007ffe1ff */
[C---:B------:R-:W-:Y:S02]  /*1340*/  IMAD R3, R4.reuse, UR8, R3 ;  /* 0x0000000804037c24 */ /* 0x040fe4000f8e0203 */
[----:B------:R-:W-:Y:S02]  /*1350*/  IMAD R2, R4, UR9, R2 ;  /* 0x0000000904027c24 */ /* 0x000fe4000f8e0202 */
[----:B-1----:R-:W-:-:S04]  /*1360*/  @P0 IMAD R8, R8, R15, R9 ;  /* 0x0000000f08080224 */ /* 0x002fc800078e0209 */
[C---:B--2---:R-:W-:Y:S02]  /*1370*/  @P0 IMAD R3, R8.reuse, R6, R3 ;  /* 0x0000000608030224 */ /* 0x044fe400078e0203 */
[----:B------:R-:W-:-:S07]  /*1380*/  @P0 IMAD R2, R8, R7, R2 ;  /* 0x0000000708020224 */ /* 0x000fce00078e0202 */
.L_x_582:
[----:B------:R-:W-:Y:S02]  /*1390*/  ULDC.64 UR8, c[0x0][0x418] ;  /* 0x0001060000087ab9 */ /* 0x000fe40000000a00 */
[----:B------:R-:W-:-:S04]  /*13a0*/  IADD3 R4, P0, R2, UR8, RZ ;  /* 0x0000000802047c10 */ /* 0x000fc8000ff1e0ff */
[----:B------:R-:W-:Y:S01]  /*13b0*/  IADD3.X R5, RZ, UR9, RZ, P0, !PT ;  /* 0x00000009ff057c10 */ /* 0x000fe200087fe4ff */
[----:B------:R-:W-:-:S04]  /*13c0*/  ULDC.64 UR8, c[0x0][0x410] ;  /* 0x0001040000087ab9 */ /* 0x000fc80000000a00 */
[----:B------:R-:W2:Y:S01]  /*13d0*/  LDG.E.U16 R4, desc[UR4][R4.64] ;  /* 0x0000000404047981 */ /* 0x000ea2000c1e1500 */
[----:B------:R-:W-:Y:S01]  /*13e0*/  BSSY B1, `(.L_x_583) ;  /* 0x000002d000017945 */ /* 0x000fe20003800000 */
[----:B--2---:R-:W-:-:S05]  /*13f0*/  SHF.L.U32 R2, R4, 0x10, RZ ;  /* 0x0000001004027819 */ /* 0x004fca00000006ff */
[C---:B------:R-:W-:Y:S01]  /*1400*/  FFMA.FTZ R6, R2.reuse, R2, -1 ;  /* 0xbf80000002067423 */ /* 0x040fe20000010002 */
[----:B------:R-:W-:-:S03]  /*1410*/  FADD.FTZ R2, R2, -1 ;  /* 0xbf80000002027421 */ /* 0x000fc60000010000 */
[----:B------:R-:W0:Y:S01]  /*1420*/  MUFU.RSQ R7, R6 ;  /* 0x0000000600077308 */ /* 0x000e220000001400 */
[----:B------:R-:W-:Y:S02]  /*1430*/  FSETP.NEU.FTZ.AND P1, PT, R6, RZ, PT ;  /* 0x000000ff0600720b */ /* 0x000fe40003f3d000 */
[----:B------:R-:W-:Y:S01]  /*1440*/  ISETP.GT.U32.AND P0, PT, R2, 0x4b000000, PT ;  /* 0x4b0000000200780c */ /* 0x000fe20003f04070 */
[----:B0-----:R-:W-:Y:S01]  /*1450*/  FMUL.FTZ R9, R6, R7 ;  /* 0x0000000706097220 */ /* 0x001fe20000410000 */
[----:B------:R-:W-:-:S03]  /*1460*/  FMUL.FTZ R8, R7, 0.5 ;  /* 0x3f00000007087820 */ /* 0x000fc60000410000 */
[----:B------:R-:W-:Y:S01]  /*1470*/  FFMA.FTZ R7, -R9, R9, R6 ;  /* 0x0000000909077223 */ /* 0x000fe20000010106 */
[----:B------:R-:W-:-:S03]  /*1480*/  MOV R6, 0x3e800000 ;  /* 0x3e80000000067802 */ /* 0x000fc60000000f00 */
[----:B------:R-:W-:-:S05]  /*1490*/  FFMA.FTZ R7, R8, R7, R9 ;  /* 0x0000000708077223 */ /* 0x000fca0000010009 */
[----:B------:R-:W-:-:S04]  /*14a0*/  FSEL R7, R7, RZ, P1 ;  /* 0x000000ff07077208 */ /* 0x000fc80000800000 */
[----:B------:R-:W-:-:S05]  /*14b0*/  FSEL R7, R7, -1.0000001192092895508, !P0 ;  /* 0xbf80000107077808 */ /* 0x000fca0004000000 */
[----:B------:R-:W-:Y:S01]  /*14c0*/  FADD.FTZ R8, R2, R7 ;  /* 0x0000000702087221 */ /* 0x000fe20000010000 */
[----:B------:R-:W-:-:S03]  /*14d0*/  MOV R7, 0x3d39bf78 ;  /* 0x3d39bf7800077802 */ /* 0x000fc60000000f00 */
[C---:B------:R-:W-:Y:S01]  /*14e0*/  FADD.FTZ.RZ R2, R8.reuse, 1 ;  /* 0x3f80000008027421 */ /* 0x040fe2000001c000 */
[----:B------:R-:W-:-:S04]  /*14f0*/  ISETP.GE.U32.AND P1, PT, R8, 0x7f800000, PT ;  /* 0x7f8000000800780c */ /* 0x000fc80003f26070 */
[----:B------:R-:W-:-:S04]  /*1500*/  IADD3 R2, R2, -0x3f400000, RZ ;  /* 0xc0c0000002027810 */ /* 0x000fc80007ffe0ff */
[----:B------:R-:W-:-:S04]  /*1510*/  LOP3.LUT R2, R2, 0xff800000, RZ, 0xc0, !PT ;  /* 0xff80000002027812 */ /* 0x000fc800078ec0ff */
[----:B------:R-:W-:Y:S02]  /*1520*/  IADD3 R5, -R2, 0x40800000, RZ ;  /* 0x4080000002057810 */ /* 0x000fe40007ffe1ff */
[----:B------:R-:W-:-:S03]  /*1530*/  IADD3 R4, R8, -R2, RZ ;  /* 0x8000000208047210 */ /* 0x000fc60007ffe0ff */
[----:B------:R-:W-:-:S04]  /*1540*/  FFMA.FTZ R5, R5, R6, -1 ;  /* 0xbf80000005057423 */ /* 0x000fc80000010006 */
        /* <DEDUP_REMOVED lines=9> */
[C---:B------:R-:W-:Y:S01]  /*15e0*/  FMUL.FTZ R7, R4.reuse, R5 ;  /* 0x0000000504077220 */ /* 0x040fe20000410000 */
[----:B------:R-:W-:Y:S02]  /*15f0*/  I2FP.F32.S32 R5, R2 ;  /* 0x0000000200057245 */ /* 0x000fe40000201400 */
[----:B------:R-:W-:Y:S01]  /*1600*/  IADD3 R2, P2, R3, UR8, RZ ;  /* 0x0000000803027c10 */ /* 0x000fe2000ff5e0ff */
[----:B------:R-:W-:Y:S02]  /*1610*/  FFMA.FTZ R4, R4, R7, R4 ;  /* 0x0000000704047223 */ /* 0x000fe40000010004 */
[----:B------:R-:W-:Y:S01]  /*1620*/  FMUL.FTZ R5, R5, 1.1920928955078125e-07 ;  /* 0x3400000005057820 */ /* 0x000fe20000410000 */
[----:B------:R-:W-:-:S03]  /*1630*/  IADD3.X R3, RZ, UR9, RZ, P2, !PT ;  /* 0x00000009ff037c10 */ /* 0x000fc600097fe4ff */
[----:B------:R-:W-:Y:S01]  /*1640*/  FFMA.FTZ R4, R5, 0.69314718246459960938, R4 ;  /* 0x3f31721805047823 */ /* 0x000fe20000010004 */
[----:B------:R-:W-:Y:S06]  /*1650*/  @!P1 BRA `(.L_x_584) ;  /* 0x0000000000149947 */ /* 0x000fec0003800000 */
[C---:B------:R-:W-:Y:S02]  /*1660*/  ISETP.GE.AND P1, PT, R8.reuse, -0x407fffff, PT ;  /* 0xbf8000010800780c */ /* 0x040fe40003f26270 */
[----:B------:R-:W-:-:S11]  /*1670*/  FSETP.NEU.FTZ.AND P2, PT, R8, RZ, PT ;  /* 0x000000ff0800720b */ /* 0x000fd60003f5d000 */
[----:B------:R-:W-:-:S05]  /*1680*/  @P1 MOV R5, 0x7f800000 ;  /* 0x7f80000000051802 */ /* 0x000fca0000000f00 */
[----:B------:R-:W-:-:S05]  /*1690*/  @P1 FFMA.FTZ R4, R8, R5, +INF ;  /* 0x7f80000008041423 */ /* 0x000fca0000010005 */
[----:B------:R-:W-:-:S07]  /*16a0*/  FSEL R4, R4, -RZ, P2 ;  /* 0x800000ff04047208 */ /* 0x000fce0001000000 */
.L_x_584:
[----:B------:R-:W-:Y:S05]  /*16b0*/  BSYNC B1 ;  /* 0x0000000000017941 */ /* 0x000fea0003800000 */
.L_x_583:
[----:B------:R-:W-:Y:S01]  /*16c0*/  @P0 FADD.FTZ R4, R4, 0.69314718246459960938 ;  /* 0x3f31721804040421 */ /* 0x000fe20000010000 */
[----:B------:R-:W-:-:S04]  /*16d0*/  IADD3 R0, R0, 0x80, RZ ;  /* 0x0000008000007810 */ /* 0x000fc80007ffe0ff */
[----:B------:R-:W-:-:S05]  /*16e0*/  F2FP.BF16.F32.PACK_AB R4, RZ, R4 ;  /* 0x00000004ff04723e */ /* 0x000fca00000010ff */
[----:B------:R0:W-:Y:S02]  /*16f0*/  STG.E.U16 desc[UR4][R2.64], R4 ;  /* 0x0000000402007986 */ /* 0x0001e4000c101504 */
.L_x_581:
[----:B------:R-:W-:Y:S05]  /*1700*/  BSYNC B0 ;  /* 0x0000000000007941 */ /* 0x000fea0003800000 */
.L_x_580:
[----:B------:R-:W-:Y:S01]  /*1710*/  ISETP.GE.AND P0, PT, R0, UR6, PT ;  /* 0x0000000600007c0c */ /* 0x000fe2000bf06270 */
[----:B------:R-:W-:-:S12]  /*1720*/  BSSY B0, `(.L_x_585) ;  /* 0x00002ce000007945 */ /* 0x000fd80003800000 */
[----:B------:R-:W-:Y:S05]  /*1730*/  @P0 BRA `(.L_x_586) ;  /* 0x0000002c00300947 */ /* 0x000fea0003800000 */
[----:B------:R-:W1:Y:S01]  /*1740*/  LDC R8, c[0x0][0x218] ;  /* 0x00008600ff087b82 */ /* 0x000e620000000800 */
[----:B0-----:R-:W-:Y:S02]  /*1750*/  CS2R R2, SRZ ;  /* 0x0000000000027805 */ /* 0x001fe4000001ff00 */
[----:B-1----:R-:W-:-:S13]  /*1760*/  ISETP.NE.AND P0, PT, R8, RZ, PT ;  /* 0x000000ff0800720c */ /* 0x002fda0003f05270 */
        /* <DEDUP_REMOVED lines=299> */
.L_x_587:
        /* <DEDUP_REMOVED lines=50> */
.L_x_589:
[----:B------:R-:W-:Y:S05]  /*2d40*/  BSYNC B1 ;  /* 0x0000000000017941 */ /* 0x000fea0003800000 */
.L_x_588:
[----:B------:R-:W-:Y:S01]  /*2d50*/  @P0 FADD.FTZ R4, R4, 0.69314718246459960938 ;  /* 0x3f31721804040421 */ /* 0x000fe20000010000 */
[----:B------:R-:W-:-:S04]  /*2d60*/  IADD3 R0, R0, 0x80, RZ ;  /* 0x0000008000007810 */ /* 0x000fc80007ffe0ff */
[----:B------:R-:W-:Y:S02]  /*2d70*/  F2FP.BF16.F32.PACK_AB R4, RZ, R4 ;  /* 0x00000004ff04723e */ /* 0x000fe400000010ff */
[----:B------:R-:W-:-:S03]  /*2d80*/  ISETP.GE.AND P0, PT, R0, UR6, PT ;  /* 0x0000000600007c0c */ /* 0x000fc6000bf06270 */
[----:B------:R1:W-:Y:S10]  /*2d90*/  STG.E.U16 desc[UR4][R2.64], R4 ;  /* 0x0000000402007986 */ /* 0x0003f4000c101504 */
[----:B------:R-:W-:Y:S05]  /*2da0*/  @P0 BRA `(.L_x_586) ;  /* 0x0000001400940947 */ /* 0x000fea0003800000 */
[----:B------:R-:W0:Y:S01]  /*2db0*/  LDC R8, c[0x0][0x218] ;  /* 0x00008600ff087b82 */ /* 0x000e220000000800 */
[----:B-1----:R-:W-:Y:S02]  /*2dc0*/  CS2R R2, SRZ ;  /* 0x0000000000027805 */ /* 0x002fe4000001ff00 */
        /* <DEDUP_REMOVED lines=280> */
[----:B------:R-:W-:Y:S01]  /*3f50*/  ULDC.64 UR8, c[0x0][0x330] ;  /* 0x0000cc0000087ab9 */ /* 0x000fe20000000a00 */
[----:B------:R-:W-:Y:S01]  /*3f60*/  MOV R4, RZ ;  /* 0x000000ff00047202 */ /* 0x000fe20000000f00 */
[----:B------:R-:W-:-:S04]  /*3f70*/  ULDC UR7, c[0x0][0x338] ;  /* 0x0000ce0000077ab9 */ /* 0x000fc80000000800 */
[----:B------:R-:W-:-:S05]  /*3f80*/  IMAD.HI.U32 R8, R5, UR9, R4 ;  /* 0x0000000905087c27 */ /* 0x000fca000f8e0004 */
[----:B------:R-:W-:Y:S01]  /*3f90*/  SHF.R.U32.HI R9, RZ, UR7, R8 ;  /* 0x00000007ff097c19 */ /* 0x000fe20008011608 */
[----:B------:R-:W0:Y:S01]  /*3fa0*/  @P0 LDC.64 R12, c[0x0][0x340] ;  /* 0x0000d000ff0c0b82 */ /* 0x000e220000000a00 */
[----:B------:R-:W-:Y:S02]  /*3fb0*/  @P0 MOV R8, RZ ;  /* 0x000000ff00080202 */ /* 0x000fe40000000f00 */
[----:B------:R-:W-:-:S05]  /*3fc0*/  IADD3 R11, -R9, RZ, RZ ;  /* 0x000000ff090b7210 */ /* 0x000fca0007ffe1ff */
        /* <DEDUP_REMOVED lines=12> */
.L_x_590:
        /* <DEDUP_REMOVED lines=50> */
.L_x_592:
[----:B------:R-:W-:Y:S05]  /*43b0*/  BSYNC B1 ;  /* 0x0000000000017941 */ /* 0x000fea0003800000 */
.L_x_591:
[----:B------:R-:W-:Y:S01]  /*43c0*/  @P0 FADD.FTZ R4, R4, 0.69314718246459960938 ;  /* 0x3f31721804040421 */ /* 0x000fe20000010000 */
[----:B------:R-:W-:-:S04]  /*43d0*/  IADD3 R0, R0, 0x80, RZ ;  /* 0x0000008000007810 */ /* 0x000fc80007ffe0ff */
[----:B------:R-:W-:-:S05]  /*43e0*/  F2FP.BF16.F32.PACK_AB R4, RZ, R4 ;  /* 0x00000004ff04723e */ /* 0x000fca00000010ff */
[----:B------:R2:W-:Y:S02]  /*43f0*/  STG.E.U16 desc[UR4][R2.64], R4 ;  /* 0x0000000402007986 */ /* 0x0005e4000c101504 */
.L_x_586:
[----:B------:R-:W-:Y:S05]  /*4400*/  BSYNC B0 ;  /* 0x0000000000007941 */ /* 0x000fea0003800000 */
.L_x_585:
[----:B------:R-:W-:-:S13]  /*4410*/  ISETP.GE.AND P0, PT, R0, UR6, PT ;  /* 0x0000000600007c0c */ /* 0x000fda000bf06270 */
[----:B------:R-:W-:Y:S05]  /*4420*/  @P0 EXIT ;  /* 0x000000000000094d */ /* 0x000fea0003800000 */
[----:B------:R-:W3:Y:S01]  /*4430*/  LDC R8, c[0x0][0x218] ;  /* 0x00008600ff087b82 */ /* 0x000ee20000000800 */
[----:B012---:R-:W-:Y:S02]  /*4440*/  CS2R R2, SRZ ;  /* 0x0000000000027805 */ /* 0x007fe4000001ff00 */
[----:B---3--:R-:W-:-:S13]  /*4450*/  ISETP.NE.AND P0, PT, R8, RZ, PT ;  /* 0x000000ff0800720c */ /* 0x008fda0003f05270 */
[----:B------:R-:W-:Y:S05]  /*4460*/  @!P0 BRA `(.L_x_593) ;  /* 0x0000001000a88947 */ /* 0x000fea0003800000 */
[----:B------:R-:W-:Y:S01]  /*4470*/  HFMA2.MMA R2, -RZ, RZ, 0, 0 ;  /* 0x00000000ff027435 */ /* 0x000fe200000001ff */
[----:B------:R-:W-:Y:S01]  /*4480*/  MOV R3, R0 ;  /* 0x0000000000037202 */ /* 0x000fe20000000f00 */
[----:B------:R-:W-:Y:S01]  /*4490*/  ULDC.64 UR6, c[0x0][0x220] ;  /* 0x0000880000067ab9 */ /* 0x000fe20000000a00 */
[----:B------:R-:W-:-:S07]  /*44a0*/  ISETP.NE.AND P0, PT, R8, 0x1, PT ;  /* 0x000000010800780c */ /* 0x000fce0003f05270 */
[----:B------:R-:W-:Y:S01]  /*44b0*/  IMAD.HI.U32 R4, R0, UR6, R2 ;  /* 0x0000000600047c27 */ /* 0x000fe2000f8e0002 */
[----:B------:R-:W-:-:S04]  /*44c0*/  ULDC UR6, c[0x0][0x21c] ;  /* 0x0000870000067ab9 */ /* 0x000fc80000000800 */
[----:B------:R-:W-:-:S04]  /*44d0*/  SHF.R.U32.HI R5, RZ, UR7, R4 ;  /* 0x00000007ff057c19 */ /* 0x000fc80008011604 */
[----:B------:R-:W-:-:S05]  /*44e0*/  IADD3 R3, -R5, RZ, RZ ;  /* 0x000000ff05037210 */ /* 0x000fca0007ffe1ff */
[----:B------:R-:W-:Y:S01]  /*44f0*/  IMAD R0, R3, UR6, R0 ;  /* 0x0000000603007c24 */ /* 0x000fe2000f8e0200 */
[----:B------:R-:W-:-:S03]  /*4500*/  ULDC.64 UR6, c[0x0][0x348] ;  /* 0x0000d20000067ab9 */ /* 0x000fc60000000a00 */
        /* <DEDUP_REMOVED lines=41> */
[----:B------:R-:W-:-:S03]  /*47a0*/  ISETP.NE.AND P0, PT, R8, 0x5, PT ;  /* 0x000000050800780c */ /* 0x000fc60003f05270 */
        /* <DEDUP_REMOVED lines=23> */
[----:B------:R-:W-:-:S08]  /*4920*/  ISETP.NE.AND P0, PT, R8, 0x7, PT ;  /* 0x000000070800780c */ /* 0x000fd00003f05270 */
        /* <DEDUP_REMOVED lines=208> */
[----:B------:R-:W-:Y:S01]  /*5630*/  @P0 MOV R6, RZ ;  /* 0x000000ff00060202 */ /* 0x000fe20000000f00 */
[----:B------:R-:W-:Y:S01]  /*5640*/  ULDC.64 UR6, c[0x0][0x400] ;  /* 0x0001000000067ab9 */ /* 0x000fe20000000a00 */
[----:B------:R-:W-:-:S05]  /*5650*/  IADD3 R4, -R7, RZ, RZ ;  /* 0x000000ff07047210 */ /* 0x000fca0007ffe1ff */
[----:B------:R-:W1:Y:S01]  /*5660*/  @P0 LDC R11, c[0x0][0x33c] ;  /* 0x0000cf00ff0b0b82 */ /* 0x000e620000000800 */
[----:B------:R-:W-:-:S04]  /*5670*/  IMAD R4, R4, UR8, R5 ;  /* 0x0000000804047c24 */ /* 0x000fc8000f8e0205 */
[C---:B------:R-:W-:Y:S02]  /*5680*/  IMAD R3, R4.reuse, UR6, R3 ;  /* 0x0000000604037c24 */ /* 0x040fe4000f8e0203 */
[----:B------:R-:W-:Y:S01]  /*5690*/  IMAD R2, R4, UR7, R2 ;  /* 0x0000000704027c24 */ /* 0x000fe2000f8e0202 */
[----:B------:R-:W2:Y:S01]  /*56a0*/  @P0 LDC.64 R12, c[0x0][0x408] ;  /* 0x00010200ff0c0b82 */ /* 0x000ea20000000a00 */
[----:B0-----:R-:W-:-:S05]  /*56b0*/  @P0 IMAD.HI.U32 R0, R7, R8, R6 ;  /* 0x0000000807000227 */ /* 0x001fca00078e0006 */
[----:B------:R-:W-:-:S04]  /*56c0*/  @P0 SHF.R.U32.HI R0, RZ, R9, R0 ;  /* 0x00000009ff000219 */ /* 0x000fc80000011600 */
[----:B------:R-:W-:-:S05]  /*56d0*/  @P0 IADD3 R6, -R0, RZ, RZ ;  /* 0x000000ff00060210 */ /* 0x000fca0007ffe1ff */
[----:B-1----:R-:W-:-:S04]  /*56e0*/  @P0 IMAD R6, R11, R6, R7 ;  /* 0x000000060b060224 */ /* 0x002fc800078e0207 */
[C---:B--2---:R-:W-:Y:S02]  /*56f0*/  @P0 IMAD R3, R6.reuse, R12, R3 ;  /* 0x0000000c06030224 */ /* 0x044fe400078e0203 */
[----:B------:R-:W-:-:S07]  /*5700*/  @P0 IMAD R2, R6, R13, R2 ;  /* 0x0000000d06020224 */ /* 0x000fce00078e0202 */
.L_x_593:
        /* <DEDUP_REMOVED lines=16> */
[----:B------:R-:W-:-:S04]  /*5810*/  MOV R9, 0x3d39bf78 ;  /* 0x3d39bf7800097802 */ /* 0x000fc80000000f00 */
        /* <DEDUP_REMOVED lines=9> */
[-C--:B------:R-:W-:Y:S02]  /*58b0*/  IADD3 R2, R7, -R0.reuse, RZ ;  /* 0x8000000007027210 */ /* 0x080fe40007ffe0ff */
[----:B------:R-:W-:Y:S01]  /*58c0*/  I2FP.F32.S32 R0, R0 ;  /* 0x0000000000007245 */ /* 0x000fe20000201400 */
[----:B------:R-:W-:-:S04]  /*58d0*/  FFMA.FTZ R5, R4, R5, -1 ;  /* 0xbf80000004057423 */ /* 0x000fc80000010005 */
[----:B------:R-:W-:Y:S01]  /*58e0*/  FADD.FTZ R2, R2, R5 ;  /* 0x0000000502027221 */ /* 0x000fe20000010000 */
[----:B------:R-:W-:-:S03]  /*58f0*/  FMUL.FTZ R0, R0, 1.1920928955078125e-07 ;  /* 0x3400000000007820 */ /* 0x000fc60000410000 */
        /* <DEDUP_REMOVED lines=9> */
[----:B------:R-:W-:Y:S01]  /*5990*/  FFMA.FTZ R5, R2, R5, R2 ;  /* 0x0000000502057223 */ /* 0x000fe20000010002 */
[----:B------:R-:W-:-:S03]  /*59a0*/  IADD3 R2, P2, R3, UR6, RZ ;  /* 0x0000000603027c10 */ /* 0x000fc6000ff5e0ff */
[----:B------:R-:W-:Y:S01]  /*59b0*/  FFMA.FTZ R0, R0, 0.69314718246459960938, R5 ;  /* 0x3f31721800007823 */ /* 0x000fe20000010005 */
[----:B------:R-:W-:Y:S01]  /*59c0*/  IADD3.X R3, RZ, UR7, RZ, P2, !PT ;  /* 0x00000007ff037c10 */ /* 0x000fe200097fe4ff */
[----:B------:R-:W-:Y:S08]  /*59d0*/  @!P1 BRA `(.L_x_595) ;  /* 0x0000000000149947 */ /* 0x000ff00003800000 */
[C---:B------:R-:W-:Y:S02]  /*59e0*/  ISETP.GE.AND P1, PT, R7.reuse, -0x407fffff, PT ;  /* 0xbf8000010700780c */ /* 0x040fe40003f26270 */
[----:B------:R-:W-:-:S11]  /*59f0*/  FSETP.NEU.FTZ.AND P2, PT, R7, RZ, PT ;  /* 0x000000ff0700720b */ /* 0x000fd60003f5d000 */
[----:B------:R-:W-:-:S05]  /*5a00*/  @P1 MOV R4, 0x7f800000 ;  /* 0x7f80000000041802 */ /* 0x000fca0000000f00 */
[----:B------:R-:W-:-:S05]  /*5a10*/  @P1 FFMA.FTZ R0, R7, R4, +INF ;  /* 0x7f80000007001423 */ /* 0x000fca0000010004 */
[----:B------:R-:W-:-:S07]  /*5a20*/  FSEL R0, R0, -RZ, P2 ;  /* 0x800000ff00007208 */ /* 0x000fce0001000000 */
.L_x_595:
[----:B------:R-:W-:Y:S05]  /*5a30*/  BSYNC B0 ;  /* 0x0000000000007941 */ /* 0x000fea0003800000 */
.L_x_594:
[----:B------:R-:W-:-:S05]  /*5a40*/  @P0 FADD.FTZ R0, R0, 0.69314718246459960938 ;  /* 0x3f31721800000421 */ /* 0x000fca0000010000 */
[----:B------:R-:W-:-:S05]  /*5a50*/  F2FP.BF16.F32.PACK_AB R0, RZ, R0 ;  /* 0x00000000ff00723e */ /* 0x000fca00000010ff */
[----:B------:R-:W-:Y:S01]  /*5a60*/  STG.E.U16 desc[UR4][R2.64], R0 ;  /* 0x0000000002007986 */ /* 0x000fe2000c101504 */
[----:B------:R-:W-:Y:S05]  /*5a70*/  EXIT ;  /* 0x000000000000794d */ /* 0x000fea0003800000 */
.L_x_596:
        /* <DEDUP_REMOVED lines=16> */
.L_x_21042:


//--------------------- .text._ZN2at6native27unrolled_elementwise_kernelIZZZNS0_17acosh_kernel_cudaERNS_18TensorIteratorBaseEENKUlvE0_clEvENKUlvE2_clEvEUlN3c108BFloat16EE_St5arrayIPcLm2EELi4E23TrivialOffsetCalculatorILi1EjESD_NS0_6memory15LoadWithoutCastENSE_16StoreWithoutCastEEEviT_T0_T2_T3_T4_T5_ --------------------------
	.section	.text._ZN2at6native27unrolled_elementwise_kernelIZZZNS0_17acosh_kernel_cudaERNS_18TensorIteratorBaseEENKUlvE0_clEvENKUlvE2_clEvEUlN3c108BFloat16EE_St5arrayIPcLm2EELi4E23TrivialOffsetCalculatorILi1EjESD_NS0_6memory15LoadWithoutCastENSE_16StoreWithoutCastEEEviT_T0_T2_T3_T4_T5_,"ax",@progbits
	.align	128
        .global         _ZN2at6native27unrolled_elementwise_kernelIZZZNS0_17acosh_kernel_cudaERNS_18TensorIteratorBaseEENKUlvE0_clEvENKUlvE2_clEvEUlN3c108BFloat16EE_St5arrayIPcLm2EELi4E23TrivialOffsetCalculatorILi1EjESD_NS0_6memory15LoadWithoutCastENSE_16StoreWithoutCastEEEviT_T0_T2_T3_T4_T5_
        .type           _ZN2at6native27unrolled_elementwise_kernelIZZZNS0_17acosh_kernel_cudaERNS_18TensorIteratorBaseEENKUlvE0_clEvENKUlvE2_clEvEUlN3c108BFloat16EE_St5arrayIPcLm2EELi4E23TrivialOffsetCalculatorILi1EjESD_NS0_6memory15LoadWithoutCastENSE_16StoreWithoutCastEEEviT_T0_T2_T3_T4_T5_,@function
        .size           _ZN2at6native27unrolled_elementwise_kernelIZZZNS0_17acosh_kernel_cudaERNS_18TensorIteratorBaseEENKUlvE0_clEvENKUlvE2_clEvEUlN3c108BFloat16EE_St5arrayIPcLm2EELi4E23TrivialOffsetCalculatorILi1EjESD_NS0_6memory15LoadWithoutCastENSE_16StoreWithoutCastEEEviT_T0_T2_T3_T4_T5_,(.L_x_21043 - _ZN2at6native27unrolled_elementwise_kernelIZZZNS0_17acosh_kernel_cudaERNS_18TensorIteratorBaseEENKUlvE0_clEvENKUlvE2_clEvEUlN3c108BFloat16EE_St5arrayIPcLm2EELi4E23TrivialOffsetCalculatorILi1EjESD_NS0_6memory15LoadWithoutCastENSE_16StoreWithoutCastEEEviT_T0_T2_T3_T4_T5_)
        .other          _ZN2at6native27unrolled_elementwise_kernelIZZZNS0_17acosh_kernel_cudaERNS_18TensorIteratorBaseEENKUlvE0_clEvENKUlvE2_clEvEUlN3c108BFloat16EE_St5arrayIPcLm2EELi4E23TrivialOffsetCalculatorILi1EjESD_NS0_6memory15LoadWithoutCastENSE_16StoreWithoutCastEEEviT_T0_T2_T3_T4_T5_,@"STO_CUDA_ENTRY STV_DEFAULT"
_ZN2at6native27unrolled_elementwise_kernelIZZZNS0_17acosh_kernel_cudaERNS_18TensorIteratorBaseEENKUlvE0_clEvENKUlvE2_clEvEUlN3c108BFloat16EE_St5arrayIPcLm2EELi4E23TrivialOffsetCalculatorILi1EjESD_NS0_6memory15LoadWithoutCastENSE_16StoreWithoutCastEEEviT_T0_T2_T3_T4_T5_:
.text._ZN2at6native27unrolled_elementwise_kernelIZZZNS0_17acosh_kernel_cudaERNS_18TensorIteratorBaseEENKUlvE0_clEvENKUlvE2_clEvEUlN3c108BFloat16EE_St5arrayIPcLm2EELi4E23TrivialOffsetCalculatorILi1EjESD_NS0_6memory15LoadWithoutCastENSE_16StoreWithoutCastEEEviT_T0_T2_T3_T4_T5_:
[----:B------:R-:W-:Y:S01]  /*0000*/  LDC R1, c[0x0][0x28] ;  /* 0x00000a00ff017b82 */ /* 0x000fe20000000800 */
[----:B------:R-:W0:Y:S07]  /*0010*/  S2R R0, SR_CTAID.X ;  /* 0x0000000000007919 */ /* 0x000e2e0000002500 */
[----:B------:R-:W0:Y:S01]  /*0020*/  LDC R5, c[0x0][0x210] ;  /* 0x00008400ff057b82 */ /* 0x000e220000000800 */
[----:B------:R-:W-:Y:S01]  /*0030*/  ULDC.64 UR4, c[0x0][0x208] ;  /* 0x0000820000047ab9 */ /* 0x000fe20000000a00 */
[----:B------:R-:W1:Y:S01]  /*0040*/  S2R R3, SR_TID.X ;  /* 0x0000000000037919 */ /* 0x000e620000002100 */
[----:B0-----:R-:W-:Y:S01]  /*0050*/  IMAD R2, R0, -0x200, R5 ;  /* 0xfffffe0000027824 */ /* 0x001fe200078e0205 */
[----:B-1----:R-:W-:-:S04]  /*0060*/  MOV R13, R3 ;  /* 0x00000003000d7202 */ /* 0x002fc80000000f00 */
[----:B------:R-:W-:-:S13]  /*0070*/  ISETP.GE.AND P2, PT, R3, R2, PT ;  /* 0x000000020300720c */ /* 0x000fda0003f46270 */
[----:B------:R-:W-:Y:S01]  /*0080*/  @!P2 LEA R15, R0, R13, 0x9 ;  /* 0x0000000d000fa211 */ /* 0x000fe200078e48ff */
[----:B------:R-:W0:Y:S01]  /*0090*/  @!P2 LDC.64 R4, c[0x0][0x220] ;  /* 0x00008800ff04ab82 */ /* 0x000e220000000a00 */
[----:B------:R-:W-:-:S04]  /*00a0*/  @!P2 IADD3 R13, R13, 0x80, RZ ;  /* 0x000000800d0da810 */ /* 0x000fc80007ffe0ff */
[----:B------:R-:W-:-:S13]  /*00b0*/  ISETP.GE.AND P0, PT, R13, R2, PT ;  /* 0x000000020d00720c */ /* 0x000fda0003f06270 */
[----:B------:R-:W-:Y:S01]  /*00c0*/  @!P0 LEA R17, R0, R13, 0x9 ;  /* 0x0000000d00118211 */ /* 0x000fe200078e48ff */
[----:B------:R-:W1:Y:S01]  /*00d0*/  @!P0 LDC.64 R10, c[0x0][0x220] ;  /* 0x00008800ff0a8b82 */ /* 0x000e620000000a00 */
[----:B------:R-:W-:-:S04]  /*00e0*/  @!P0 IADD3 R13, R13, 0x80, RZ ;  /* 0x000000800d0d8810 */ /* 0x000fc80007ffe0ff */
[----:B------:R-:W-:Y:S01]  /*00f0*/  ISETP.GE.AND P3, PT, R13, R2, PT ;  /* 0x000000020d00720c */ /* 0x000fe20003f66270 */
[----:B0-----:R-:W-:-:S12]  /*0100*/  @!P2 IMAD.WIDE.U32 R4, R15, 0x2, R4 ;  /* 0x000000020f04a825 */ /* 0x001fd800078e0004 */
[----:B------:R-:W-:Y:S01]  /*0110*/  @!P3 LEA R19, R0, R13, 0x9 ;  /* 0x0000000d0013b211 */ /* 0x000fe200078e48ff */
[----:B------:R-:W0:Y:S01]  /*0120*/  @!P3 LDC.64 R8, c[0x0][0x220] ;  /* 0x00008800ff08bb82 */ /* 0x000e220000000a00 */
[----:B------:R-:W-:-:S04]  /*0130*/  @!P3 IADD3 R13, R13, 0x80, RZ ;  /* 0x000000800d0db810 */ /* 0x000fc80007ffe0ff */
[----:B------:R-:W-:Y:S01]  /*0140*/  ISETP.GE.AND P1, PT, R13, R2, PT ;  /* 0x000000020d00720c */ /* 0x000fe20003f26270 */
[----:B-1----:R-:W-:-:S12]  /*0150*/  @!P0 IMAD.WIDE.U32 R10, R17, 0x2, R10 ;  /* 0x00000002110a8825 */ /* 0x002fd800078e000a */
[----:B------:R-:W1:Y:S01]  /*0160*/  @!P1 LDC.64 R6, c[0x0][0x220] ;  /* 0x00008800ff069b82 */ /* 0x000e620000000a00 */
[----:B------:R-:W-:Y:S01]  /*0170*/  @!P1 LEA R13, R0, R13, 0x9 ;  /* 0x0000000d000d9211 */ /* 0x000fe200078e48ff */
[--C-:B0-----:R-:W-:Y:S01]  /*0180*/  @!P3 IMAD.WIDE.U32 R14, R19, 0x2, R8.reuse ;  /* 0x00000002130eb825 */ /* 0x101fe200078e0008 */
[----:B------:R-:W-:Y:S02]  /*0190*/  PRMT R9, RZ, 0x7610, R9 ;  /* 0x00007610ff097816 */ /* 0x000fe40000000009 */
[----:B------:R-:W-:-:S04]  /*01a0*/  PRMT R8, RZ, 0x7610, R8 ;  /* 0x00007610ff087816 */ /* 0x000fc80000000008 */
[----:B------:R0:W5:Y:S04]  /*01b0*/  @!P2 LDG.E.U16 R9, desc[UR4][R4.64] ;  /* 0x000000040409a981 */ /* 0x000168000c1e1500 */
[----:B------:R0:W5:Y:S01]  /*01c0*/  @!P0 LDG.E.U16 R8, desc[UR4][R10.64] ;  /* 0x000000040a088981 */ /* 0x000162000c1e1500 */
[--C-:B-1----:R-:W-:Y:S01]  /*01d0*/  @!P1 IMAD.WIDE.U32 R12, R13, 0x2, R6.reuse ;  /* 0x000000020d0c9825 */ /* 0x102fe200078e0006 */
[----:B------:R-:W-:Y:S02]  /*01e0*/  PRMT R7, RZ, 0x7610, R7 ;  /* 0x00007610ff077816 */ /* 0x000fe40000000007 */
[----:B------:R-:W-:-:S04]  /*01f0*/  PRMT R6, RZ, 0x7610, R6 ;  /* 0x00007610ff067816 */ /* 0x000fc80000000006 */
[----:B------:R0:W5:Y:S04]  /*0200*/  @!P3 LDG.E.U16 R7, desc[UR4][R14.64] ;  /* 0x000000040e07b981 */ /* 0x000168000c1e1500 */
[----:B------:R0:W5:Y:S01]  /*0210*/  @!P1 LDG.E.U16 R6, desc[UR4][R12.64] ;  /* 0x000000040c069981 */ /* 0x000162000c1e1500 */
[----:B------:R-:W-:Y:S04]  /*0220*/  BSSY B0, `(.L_x_597) ;  /* 0x0000030000007945 */ /* 0x000fe80003800000 */
[----:B------:R-:W-:Y:S05]  /*0230*/  @P2 BRA `(.L_x_598) ;  /* 0x0000000000b82947 */ /* 0x000fea0003800000 */
[----:B-----5:R-:W-:Y:S01]  /*0240*/  SHF.L.U32 R9, R9, 0x10, RZ ;  /* 0x0000001009097819 */ /* 0x020fe200000006ff */
[----:B------:R-:W-:Y:S04]  /*0250*/  BSSY B1, `(.L_x_599) ;  /* 0x000002a000017945 */ /* 0x000fe80003800000 */
[----:B0-----:R-:W-:-:S04]  /*0260*/  FFMA.FTZ R5, R9, R9, -1 ;  /* 0xbf80000009057423 */ /* 0x001fc80000010009 */
[----:B------:R-:W0:Y:S01]  /*0270*/  MUFU.RSQ R4, R5 ;  /* 0x0000000500047308 */ /* 0x000e220000001400 */
[C---:B------:R-:W-:Y:S01]  /*0280*/  FSETP.NEU.FTZ.AND P1, PT, R5.reuse, RZ, PT ;  /* 0x000000ff0500720b */ /* 0x040fe20003f3d000 */
[----:B0-----:R-:W-:Y:S01]  /*0290*/  FMUL.FTZ R10, R5, R4 ;  /* 0x00000004050a7220 */ /* 0x001fe20000410000 */
[----:B------:R-:W-:Y:S01]  /*02a0*/  FMUL.FTZ R11, R4, 0.5 ;  /* 0x3f000000040b7820 */ /* 0x000fe20000410000 */
[----:B------:R-:W-:Y:S02]  /*02b0*/  FADD.FTZ R4, R9, -1 ;  /* 0xbf80000009047421 */ /* 0x000fe40000010000 */
[----:B------:R-:W-:-:S03]  /*02c0*/  FFMA.FTZ R12, -R10, R10, R5 ;  /* 0x0000000a0a0c7223 */ /* 0x000fc60000010105 */
[----:B------:R-:W-:Y:S01]  /*02d0*/  ISETP.GT.U32.AND P0, PT, R4, 0x4b000000, PT ;  /* 0x4b0000000400780c */ /* 0x000fe20003f04070 */
[----:B------:R-:W-:Y:S01]  /*02e0*/  FFMA.FTZ R11, R11, R12, R10 ;  /* 0x0000000c0b0b7223 */ /* 0x000fe2000001000a */
[----:B------:R-:W-:-:S04]  /*02f0*/  MOV R12, 0x3d39bf78 ;  /* 0x3d39bf78000c7802 */ /* 0x000fc80000000f00 */
[----:B------:R-:W-:-:S04]  /*0300*/  FSEL R11, R11, RZ, P1 ;  /* 0x000000ff0b0b7208 */ /* 0x000fc80000800000 */
[----:B------:R-:W-:-:S05]  /*0310*/  FSEL R11, R11, -1.0000001192092895508, !P0 ;  /* 0xbf8000010b0b7808 */ /* 0x000fca0004000000 */
[----:B------:R-:W-:Y:S01]  /*0320*/  FADD.FTZ R4, R4, R11 ;  /* 0x0000000b04047221 */ /* 0x000fe20000010000 */
[----:B------:R-:W-:-:S03]  /*0330*/  HFMA2.MMA R11, -RZ, RZ, 1.625, 0 ;  /* 0x3e800000ff0b7435 */ /* 0x000fc600000001ff */
        /* <DEDUP_REMOVED lines=24> */
[----:B------:R-:W-:-:S05]  /*04c0*/  @P1 MOV R9, 0x7f800000 ;  /* 0x7f80000000091802 */ /* 0x000fca0000000f00 */
[----:B------:R-:W-:-:S05]  /*04d0*/  @P1 FFMA.FTZ R5, R4, R9, +INF ;  /* 0x7f80000004051423 */ /* 0x000fca0000010009 */
[----:B------:R-:W-:-:S07]  /*04e0*/  FSEL R5, R5, -RZ, P2 ;  /* 0x800000ff05057208 */ /* 0x000fce0001000000 */
.L_x_600:
[----:B------:R-:W-:Y:S05]  /*04f0*/  BSYNC B1 ;  /* 0x0000000000017941 */ /* 0x000fea0003800000 */
.L_x_599:
[----:B------:R-:W-:-:S05]  /*0500*/  @P0 FADD.FTZ R5, R5, 0.69314718246459960938 ;  /* 0x3f31721805050421 */ /* 0x000fca0000010000 */
[----:B------:R-:W-:-:S07]  /*0510*/  F2FP.BF16.F32.PACK_AB R4, RZ, R5 ;  /* 0x00000005ff04723e */ /* 0x000fce00000010ff */
.L_x_598:
[----:B------:R-:W-:Y:S05]  /*0520*/  BSYNC B0 ;  /* 0x0000000000007941 */ /* 0x000fea0003800000 */
.L_x_597:
[----:B0-----:R-:W-:Y:S01]  /*0530*/  IADD3 R5, R3, 0x80, RZ ;  /* 0x0000008003057810 */ /* 0x001fe20007ffe0ff */
[----:B------:R-:W-:Y:S03]  /*0540*/  BSSY B0, `(.L_x_601) ;  /* 0x0000031000007945 */ /* 0x000fe60003800000 */
[----:B------:R-:W-:-:S13]  /*0550*/  ISETP.GE.AND P0, PT, R5, R2, PT ;  /* 0x000000020500720c */ /* 0x000fda0003f06270 */
[----:B------:R-:W-:Y:S05]  /*0560*/  @P0 BRA `(.L_x_602) ;  /* 0x0000000000b80947 */ /* 0x000fea0003800000 */
[----:B-----5:R-:W-:Y:S01]  /*0570*/  SHF.L.U32 R8, R8, 0x10, RZ ;  /* 0x0000001008087819 */ /* 0x020fe200000006ff */
[----:B------:R-:W-:Y:S01]  /*0580*/  BSSY B1, `(.L_x_603) ;  /* 0x000002a000017945 */ /* 0x000fe20003800000 */
[----:B------:R-:W-:-:S03]  /*0590*/  MOV R13, 0x3d39bf78 ;  /* 0x3d39bf78000d7802 */ /* 0x000fc60000000f00 */
[C---:B------:R-:W-:Y:S01]  /*05a0*/  FFMA.FTZ R9, R8.reuse, R8, -1 ;  /* 0xbf80000008097423 */ /* 0x040fe20000010008 */
[----:B------:R-:W-:-:S03]  /*05b0*/  FADD.FTZ R8, R8, -1 ;  /* 0xbf80000008087421 */ /* 0x000fc60000010000 */
[----:B------:R-:W0:Y:S01]  /*05c0*/  MUFU.RSQ R10, R9 ;  /* 0x00000009000a7308 */ /* 0x000e220000001400 */
[C---:B------:R-:W-:Y:S02]  /*05d0*/  FSETP.NEU.FTZ.AND P1, PT, R9.reuse, RZ, PT ;  /* 0x000000ff0900720b */ /* 0x040fe40003f3d000 */
[----:B------:R-:W-:Y:S01]  /*05e0*/  ISETP.GT.U32.AND P0, PT, R8, 0x4b000000, PT ;  /* 0x4b0000000800780c */ /* 0x000fe20003f04070 */
[----:B0-----:R-:W-:Y:S01]  /*05f0*/  FMUL.FTZ R12, R9, R10 ;  /* 0x0000000a090c7220 */ /* 0x001fe20000410000 */
[----:B------:R-:W-:-:S03]  /*0600*/  FMUL.FTZ R11, R10, 0.5 ;  /* 0x3f0000000a0b7820 */ /* 0x000fc60000410000 */
[----:B------:R-:W-:-:S04]  /*0610*/  FFMA.FTZ R10, -R12, R12, R9 ;  /* 0x0000000c0c0a7223 */ /* 0x000fc80000010109 */
[----:B------:R-:W-:Y:S01]  /*0620*/  FFMA.FTZ R10, R11, R10, R12 ;  /* 0x0000000a0b0a7223 */ /* 0x000fe2000001000c */
[----:B------:R-:W-:-:S04]  /*0630*/  HFMA2.MMA R12, -RZ, RZ, 1.625, 0 ;  /* 0x3e800000ff0c7435 */ /* 0x000fc800000001ff */
[----:B------:R-:W-:-:S04]  /*0640*/  FSEL R10, R10, RZ, P1 ;  /* 0x000000ff0a0a7208 */ /* 0x000fc80000800000 */
[----:B------:R-:W-:-:S05]  /*0650*/  FSEL R11, R10, -1.0000001192092895508, !P0 ;  /* 0xbf8000010a0b7808 */ /* 0x000fca0004000000 */
[----:B------:R-:W-:-:S04]  /*0660*/  FADD.FTZ R8, R8, R11 ;  /* 0x0000000b08087221 */ /* 0x000fc80000010000 */
        /* <DEDUP_REMOVED lines=27> */
.L_x_604:
[----:B------:R-:W-:Y:S05]  /*0820*/  BSYNC B1 ;  /* 0x0000000000017941 */ /* 0x000fea0003800000 */
.L_x_603:
[----:B------:R-:W-:-:S05]  /*0830*/  @P0 FADD.FTZ R9, R9, 0.69314718246459960938 ;  /* 0x3f31721809090421 */ /* 0x000fca0000010000 */
[----:B------:R-:W-:-:S07]  /*0840*/  F2FP.BF16.F32.PACK_AB R8, RZ, R9 ;  /* 0x00000009ff08723e */ /* 0x000fce00000010ff */
.L_x_602:
[----:B------:R-:W-:Y:S05]  /*0850*/  BSYNC B0 ;  /* 0x0000000000007941 */ /* 0x000fea0003800000 */
.L_x_601:
[----:B-----5:R-:W-:Y:S01]  /*0860*/  IADD3 R9, R3, 0x100, RZ ;  /* 0x0000010003097810 */ /* 0x020fe20007ffe0ff */
[----:B------:R-:W-:Y:S03]  /*0870*/  BSSY B0, `(.L_x_605) ;  /* 0x0000031000007945 */ /* 0x000fe60003800000 */
[----:B------:R-:W-:-:S13]  /*0880*/  ISETP.GE.AND P0, PT, R9, R2, PT ;  /* 0x000000020900720c */ /* 0x000fda0003f06270 */
[----:B------:R-:W-:Y:S05]  /*0890*/  @P0 BRA `(.L_x_606) ;  /* 0x0000000000b80947 */ /* 0x000fea0003800000 */
[----:B------:R-:W-:Y:S01]  /*08a0*/  SHF.L.U32 R7, R7, 0x10, RZ ;  /* 0x0000001007077819 */ /* 0x000fe200000006ff */
[----:B------:R-:W-:Y:S01]  /*08b0*/  BSSY B1, `(.L_x_607) ;  /* 0x000002a000017945 */ /* 0x000fe20003800000 */
[----:B------:R-:W-:-:S03]  /*08c0*/  MOV R14, 0x3d39bf78 ;  /* 0x3d39bf78000e7802 */ /* 0x000fc60000000f00 */
        /* <DEDUP_REMOVED lines=40> */
.L_x_608:
[----:B------:R-:W-:Y:S05]  /*0b50*/  BSYNC B1 ;  /* 0x0000000000017941 */ /* 0x000fea0003800000 */
.L_x_607:
[----:B------:R-:W-:-:S05]  /*0b60*/  @P0 FADD.FTZ R9, R9, 0.69314718246459960938 ;  /* 0x3f31721809090421 */ /* 0x000fca0000010000 */
[----:B------:R-:W-:-:S07]  /*0b70*/  F2FP.BF16.F32.PACK_AB R7, RZ, R9 ;  /* 0x00000009ff07723e */ /* 0x000fce00000010ff */
.L_x_606:
[----:B------:R-:W-:Y:S05]  /*0b80*/  BSYNC B0 ;  /* 0x0000000000007941 */ /* 0x000fea0003800000 */
.L_x_605:
[----:B------:R-:W-:Y:S01]  /*0b90*/  IADD3 R9, R3, 0x180, RZ ;  /* 0x0000018003097810 */ /* 0x000fe20007ffe0ff */
        /* <DEDUP_REMOVED lines=46> */
.L_x_612:
[----:B------:R-:W-:Y:S05]  /*0e80*/  BSYNC B1 ;  /* 0x0000000000017941 */ /* 0x000fea0003800000 */
.L_x_611:
[----:B------:R-:W-:-:S05]  /*0e90*/  @P0 FADD.FTZ R9, R9, 0.69314718246459960938 ;  /* 0x3f31721809090421 */ /* 0x000fca0000010000 */
[----:B------:R-:W-:-:S07]  /*0ea0*/  F2FP.BF16.F32.PACK_AB R6, RZ, R9 ;  /* 0x00000009ff06723e */ /* 0x000fce00000010ff */
.L_x_610:
[----:B------:R-:W-:Y:S05]  /*0eb0*/  BSYNC B0 ;  /* 0x0000000000007941 */ /* 0x000fea0003800000 */
.L_x_609:
[----:B------:R-:W-:Y:S01]  /*0ec0*/  ISETP.GE.AND P0, PT, R3, R2, PT ;  /* 0x000000020300720c */ /* 0x000fe20003f06270 */
[----:B------:R-:W-:Y:S04]  /*0ed0*/  BSSY B0, `(.L_x_613) ;  /* 0x0000017000007945 */ /* 0x000fe80003800000 */
[----:B------:R-:W-:Y:S08]  /*0ee0*/  BSSY B1, `(.L_x_614) ;  /* 0x000000f000017945 */ /* 0x000ff00003800000 */
[----:B------:R-:W-:Y:S05]  /*0ef0*/  @P0 BRA `(.L_x_615) ;  /* 0x0000000000340947 */ /* 0x000fea0003800000 */
[----:B------:R-:W0:Y:S01]  /*0f00*/  LDC.64 R10, c[0x0][0x218] ;  /* 0x00008600ff0a7b82 */ /* 0x000e220000000a00 */
[----:B------:R-:W-:-:S05]  /*0f10*/  LEA R3, R0, R3, 0x9 ;  /* 0x0000000300037211 */ /* 0x000fca00078e48ff */
[----:B0-----:R-:W-:Y:S01]  /*0f20*/  IMAD.WIDE.U32 R10, R3, 0x2, R10 ;  /* 0x00000002030a7825 */ /* 0x001fe200078e000a */
[----:B------:R-:W-:-:S04]  /*0f30*/  MOV R3, R5 ;  /* 0x0000000500037202 */ /* 0x000fc80000000f00 */
[----:B------:R0:W-:Y:S01]  /*0f40*/  STG.E.U16 desc[UR4][R10.64], R4 ;  /* 0x000000040a007986 */ /* 0x0001e2000c101504 */
[----:B------:R-:W-:-:S13]  /*0f50*/  ISETP.GE.AND P0, PT, R3, R2, PT ;  /* 0x000000020300720c */ /* 0x000fda0003f06270 */
[----:B------:R-:W-:Y:S05]  /*0f60*/  @P0 BREAK B1 ;  /* 0x0000000000010942 */ /* 0x000fea0003800000 */
[----:B0-----:R-:W-:Y:S05]  /*0f70*/  @P0 BRA `(.L_x_616) ;  /* 0x0000000000300947 */ /* 0x001fea0003800000 */
[----:B------:R-:W0:Y:S01]  /*0f80*/  LDC.64 R4, c[0x0][0x218] ;  /* 0x00008600ff047b82 */ /* 0x000e220000000a00 */
[----:B------:R-:W-:Y:S02]  /*0f90*/  LEA R9, R0, R3, 0x9 ;  /* 0x0000000300097211 */ /* 0x000fe400078e48ff */
[----:B------:R-:W-:-:S03]  /*0fa0*/  IADD3 R3, R3, 0x80, RZ ;  /* 0x0000008003037810 */ /* 0x000fc60007ffe0ff */
[----:B0-----:R-:W-:-:S05]  /*0fb0*/  IMAD.WIDE.U32 R4, R9, 0x2, R4 ;  /* 0x0000000209047825 */ /* 0x001fca00078e0004 */
[----:B------:R0:W-:Y:S02]  /*0fc0*/  STG.E.U16 desc[UR4][R4.64], R8 ;  /* 0x0000000804007986 */ /* 0x0001e4000c101504 */
.L_x_615:
[----:B------:R-:W-:Y:S05]  /*0fd0*/  BSYNC B1 ;  /* 0x0000000000017941 */ /* 0x000fea0003800000 */
.L_x_614:
[----:B------:R-:W-:-:S13]  /*0fe0*/  ISETP.GE.AND P0, PT, R3, R2, PT ;  /* 0x000000020300720c */ /* 0x000fda0003f06270 */
[----:B0-----:R-:W0:Y:S01]  /*0ff0*/  @!P0 LDC.64 R4, c[0x0][0x218] ;  /* 0x00008600ff048b82 */ /* 0x001e220000000a00 */
[----:B------:R-:W-:Y:S02]  /*1000*/  @!P0 LEA R9, R0, R3, 0x9 ;  /* 0x0000000300098211 */ /* 0x000fe400078e48ff */
[----:B------:R-:W-:-:S03]  /*1010*/  @!P0 IADD3 R3, R3, 0x80, RZ ;  /* 0x0000008003038810 */ /* 0x000fc60007ffe0ff */
[----:B0-----:R-:W-:-:S05]  /*1020*/  @!P0 IMAD.WIDE.U32 R4, R9, 0x2, R4 ;  /* 0x0000000209048825 */ /* 0x001fca00078e0004 */
[----:B------:R0:W-:Y:S02]  /*1030*/  @!P0 STG.E.U16 desc[UR4][R4.64], R7 ;  /* 0x0000000704008986 */ /* 0x0001e4000c101504 */
.L_x_616:
[----:B------:R-:W-:Y:S05]  /*1040*/  BSYNC B0 ;  /* 0x0000000000007941 */ /* 0x000fea0003800000 */
.L_x_613:
[----:B------:R-:W-:Y:S05]  /*1050*/  WARPSYNC.ALL ;  /* 0x0000000000007948 */ /* 0x000fea0003800000 */
[----:B------:R-:W-:-:S13]  /*1060*/  ISETP.GE.AND P0, PT, R3, R2, PT ;  /* 0x000000020300720c */ /* 0x000fda0003f06270 */
[----:B------:R-:W-:Y:S05]  /*1070*/  @P0 EXIT ;  /* 0x000000000000094d */ /* 0x000fea0003800000 */
[----:B0-----:R-:W0:Y:S01]  /*1080*/  LDC.64 R4, c[0x0][0x218] ;  /* 0x00008600ff047b82 */ /* 0x001e220000000a00 */
[----:B------:R-:W-:-:S05]  /*1090*/  LEA R3, R0, R3, 0x9 ;  /* 0x0000000300037211 */ /* 0x000fca00078e48ff */
[----:B0-----:R-:W-:-:S05]  /*10a0*/  IMAD.WIDE.U32 R2, R3, 0x2, R4 ;  /* 0x0000000203027825 */ /* 0x001fca00078e0004 */
[----:B------:R-:W-:Y:S01]  /*10b0*/  STG.E.U16 desc[UR4][R2.64], R6 ;  /* 0x0000000602007986 */ /* 0x000fe2000c101504 */
[----:B------:R-:W-:Y:S05]  /*10c0*/  EXIT ;  /* 0x000000000000794d */ /* 0x000fea0003800000 */
.L_x_617:
        /* <DEDUP_REMOVED lines=11> */
.L_x_21043:


//--------------------- .text._ZN2at6native29vectorized_elementwise_kernelILi2EZZZNS0_17acosh_kernel_cudaERNS_18TensorIteratorBaseEENKUlvE0_clEvENKUlvE2_clEvEUlN3c108BFloat16EE_St5arrayIPcLm2EEEEviT0_T1_ --------------------------
	.section	.text._ZN2at6native29vectorized_elementwise_kernelILi2EZZZNS0_17acosh_kernel_cudaERNS_18TensorIteratorBaseEENKUlvE0_clEvENKUlvE2_clEvEUlN3c108BFloat16EE_St5arrayIPcLm2EEEEviT0_T1_,"ax",@progbits
	.align	128
        .global         _ZN2at6native29vectorized_elementwise_kernelILi2EZZZNS0_17acosh_kernel_cudaERNS_18TensorIteratorBaseEENKUlvE0_clEvENKUlvE2_clEvEUlN3c108BFloat16EE_St5arrayIPcLm2EEEEviT0_T1_
        .type           _ZN2at6native29vectorized_elementwise_kernelILi2EZZZNS0_17acosh_kernel_cudaERNS_18TensorIteratorBaseEENKUlvE0_clEvENKUlvE2_clEvEUlN3c108BFloat16EE_St5arrayIPcLm2EEEEviT0_T1_,@function
        .size           _ZN2at6native29vectorized_elementwise_kernelILi2EZZZNS0_17acosh_kernel_cudaERNS_18TensorIteratorBaseEENKUlvE0_clEvENKUlvE2_clEvEUlN3c108BFloat16EE_St5arrayIPcLm2EEEEviT0_T1_,(.L_x_21044 - _ZN2at6native29vectorized_elementwise_kernelILi2EZZZNS0_17acosh_kernel_cudaERNS_18TensorIteratorBaseEENKUlvE0_clEvENKUlvE2_clEvEUlN3c108BFloat16EE_St5arrayIPcLm2EEEEviT0_T1_)
        .other          _ZN2at6native29vectorized_elementwise_kernelILi2EZZZNS0_17acosh_kernel_cudaERNS_18TensorIteratorBaseEENKUlvE0_clEvENKUlvE2_clEvEUlN3c108BFloat16EE_St5arrayIPcLm2EEEEviT0_T1_,@"STO_CUDA_ENTRY STV_DEFAULT"
_ZN2at6native29vectorized_elementwise_kernelILi2EZZZNS0_17acosh_kernel_cudaERNS_18TensorIteratorBaseEENKUlvE0_clEvENKUlvE2_clEvEUlN3c108BFloat16EE_St5arrayIPcLm2EEEEviT0_T1_:
.text._ZN2at6native29vectorized_elementwise_kernelILi2EZZZNS0_17acosh_kernel_cudaERNS_18TensorIteratorBaseEENKUlvE0_clEvENKUlvE2_clEvEUlN3c108BFloat16EE_St5arrayIPcLm2EEEEviT0_T1_:
[----:B------:R-:W-:Y:S01]  /*0000*/  LDC R1, c[0x0][0x28] ;  /* 0x00000a00ff017b82 */ /* 0x000fe20000000800 */
[----:B------:R-:W0:Y:S01]  /*0010*/  S2R R16, SR_CTAID.X ;  /* 0x0000000000107919 */ /* 0x000e220000002500 */
[----:B------:R-:W-:Y:S01]  /*0020*/  ULDC UR4, c[0x0][0x210] ;  /* 0x0000840000047ab9 */ /* 0x000fe20000000800 */
[----:B0-----:R-:W-:-:S04]  /*0030*/  SHF.L.U32 R16, R16, 0xa, RZ ;  /* 0x0000000a10107819 */ /* 0x001fc800000006ff */
[----:B------:R-:W-:Y:S01]  /*0040*/  IADD3 R17, -R16, UR4, RZ ;  /* 0x0000000410117c10 */ /* 0x000fe2000fffe1ff */
[----:B------:R-:W-:-:S03]  /*0050*/  ULDC.64 UR4, c[0x0][0x208] ;  /* 0x0000820000047ab9 */ /* 0x000fc60000000a00 */
[----:B------:R-:W-:-:S13]  /*0060*/  ISETP.GE.U32.AND P0, PT, R17, 0x400, PT ;  /* 0x000004001100780c */ /* 0x000fda0003f06070 */
[----:B------:R-:W-:Y:S05]  /*0070*/  @!P0 BRA `(.L_x_618) ;  /* 0x0000001400d08947 */ /* 0x000fea0003800000 */
[----:B------:R-:W0:Y:S01]  /*0080*/  S2R R5, SR_TID.X ;  /* 0x0000000000057919 */ /* 0x000e220000002100 */
[----:B------:R-:W1:Y:S02]  /*0090*/  LDC.64 R2, c[0x0][0x220] ;  /* 0x00008800ff027b82 */ /* 0x000e640000000a00 */
[----:B-1----:R-:W-:-:S04]  /*00a0*/  IMAD.WIDE R2, R16, 0x2, R2 ;  /* 0x0000000210027825 */ /* 0x002fc800078e0202 */
[----:B0-----:R-:W-:-:S05]  /*00b0*/  IMAD.WIDE.U32 R2, R5, 0x4, R2 ;  /* 0x0000000405027825 */ /* 0x001fca00078e0002 */
[----:B------:R-:W2:Y:S04]  /*00c0*/  LDG.E R9, desc[UR4][R2.64] ;  /* 0x0000000402097981 */ /* 0x000ea8000c1e1900 */
[----:B------:R-:W3:Y:S04]  /*00d0*/  LDG.E R0, desc[UR4][R2.64+0x200] ;  /* 0x0002000402007981 */ /* 0x000ee8000c1e1900 */
[----:B------:R-:W4:Y:S04]  /*00e0*/  LDG.E R6, desc[UR4][R2.64+0x400] ;  /* 0x0004000402067981 */ /* 0x000f28000c1e1900 */
[----:B------:R0:W5:Y:S01]  /*00f0*/  LDG.E R4, desc[UR4][R2.64+0x600] ;  /* 0x0006000402047981 */ /* 0x000162000c1e1900 */
[----:B------:R-:W-:Y:S01]  /*0100*/  BSSY B0, `(.L_x_619) ;  /* 0x0000077000007945 */ /* 0x000fe20003800000 */
[----:B--2---:R-:W-:-:S02]  /*0110*/  SHF.L.U32 R7, R9, 0x10, RZ ;  /* 0x0000001009077819 */ /* 0x004fc400000006ff */
[----:B------:R-:W-:-:S03]  /*0120*/  PRMT R9, R9, 0x7632, R9 ;  /* 0x0000763209097816 */ /* 0x000fc60000000009 */
[----:B------:R-:W-:Y:S01]  /*0130*/  FFMA.FTZ R8, R7, R7, -1 ;  /* 0xbf80000007087423 */ /* 0x000fe20000010007 */
[----:B------:R-:W-:Y:S01]  /*0140*/  SHF.L.U32 R13, R9, 0x10, RZ ;  /* 0x00000010090d7819 */ /* 0x000fe200000006ff */
[----:B------:R-:W-:Y:S02]  /*0150*/  FADD.FTZ R12, R7, -1 ;  /* 0xbf800000070c7421 */ /* 0x000fe40000010000 */
[----:B------:R-:W1:Y:S01]  /*0160*/  MUFU.RSQ R9, R8 ;  /* 0x0000000800097308 */ /* 0x000e620000001400 */
[----:B------:R-:W-:Y:S01]  /*0170*/  FSETP.NEU.FTZ.AND P1, PT, R8, RZ, PT ;  /* 0x000000ff0800720b */ /* 0x000fe20003f3d000 */
[C---:B------:R-:W-:Y:S01]  /*0180*/  FFMA.FTZ R14, R13.reuse, R13, -1 ;  /* 0xbf8000000d0e7423 */ /* 0x040fe2000001000d */
[----:B------:R-:W-:Y:S01]  /*0190*/  ISETP.GT.U32.AND P0, PT, R12, 0x4b000000, PT ;  /* 0x4b0000000c00780c */ /* 0x000fe20003f04070 */
[----:B------:R-:W-:-:S04]  /*01a0*/  FADD.FTZ R7, R13, -1 ;  /* 0xbf8000000d077421 */ /* 0x000fc80000010000 */
[----:B------:R-:W0:Y:S01]  /*01b0*/  MUFU.RSQ R15, R14 ;  /* 0x0000000e000f7308 */ /* 0x000e220000001400 */
[----:B------:R-:W-:Y:S01]  /*01c0*/  ISETP.GT.U32.AND P2, PT, R7, 0x4b000000, PT ;  /* 0x4b0000000700780c */ /* 0x000fe20003f44070 */
[----:B-1----:R-:W-:Y:S01]  /*01d0*/  FMUL.FTZ R11, R8, R9 ;  /* 0x00000009080b7220 */ /* 0x002fe20000410000 */
[----:B------:R-:W-:-:S03]  /*01e0*/  FMUL.FTZ R10, R9, 0.5 ;  /* 0x3f000000090a7820 */ /* 0x000fc60000410000 */
[----:B------:R-:W-:-:S04]  /*01f0*/  FFMA.FTZ R9, -R11, R11, R8 ;  /* 0x0000000b0b097223 */ /* 0x000fc80000010108 */
[----:B------:R-:W-:Y:S01]  /*0200*/  FFMA.FTZ R9, R10, R9, R11 ;  /* 0x000000090a097223 */ /* 0x000fe2000001000b */
[----:B0-----:R-:W-:Y:S01]  /*0210*/  FMUL.FTZ R3, R14, R15 ;  /* 0x0000000f0e037220 */ /* 0x001fe20000410000 */
[----:B------:R-:W-:-:S03]  /*0220*/  FMUL.FTZ R2, R15, 0.5 ;  /* 0x3f0000000f027820 */ /* 0x000fc60000410000 */
[----:B------:R-:W-:Y:S01]  /*0230*/  FFMA.FTZ R8, -R3, R3, R14 ;  /* 0x0000000303087223 */ /* 0x000fe2000001010e */
[----:B------:R-:W-:Y:S02]  /*0240*/  FSEL R9, R9, RZ, P1 ;  /* 0x000000ff09097208 */ /* 0x000fe40000800000 */
[----:B------:R-:W-:Y:S01]  /*0250*/  FSETP.NEU.FTZ.AND P1, PT, R14, RZ, PT ;  /* 0x000000ff0e00720b */ /* 0x000fe20003f3d000 */
[----:B------:R-:W-:Y:S01]  /*0260*/  FFMA.FTZ R2, R2, R8, R3 ;  /* 0x0000000802027223 */ /* 0x000fe20000010003 */
[----:B------:R-:W-:Y:S02]  /*0270*/  FSEL R9, R9, -1.0000001192092895508, !P0 ;  /* 0xbf80000109097808 */ /* 0x000fe40004000000 */
[----:B---3--:R-:W-:Y:S02]  /*0280*/  SHF.L.U32 R8, R0, 0x10, RZ ;  /* 0x0000001000087819 */ /* 0x008fe400000006ff */
[----:B------:R-:W-:Y:S01]  /*0290*/  FSEL R2, R2, RZ, P1 ;  /* 0x000000ff02027208 */ /* 0x000fe20000800000 */
[----:B------:R-:W-:Y:S01]  /*02a0*/  FADD.FTZ R12, R12, R9 ;  /* 0x000000090c0c7221 */ /* 0x000fe20000010000 */
[----:B------:R-:W-:-:S02]  /*02b0*/  P2R R3, PR, RZ, 0x4 ;  /* 0x00000004ff037803 */ /* 0x000fc40000000000 */
[----:B------:R-:W-:Y:S01]  /*02c0*/  FSEL R10, R2, -1.0000001192092895508, !P2 ;  /* 0xbf800001020a7808 */ /* 0x000fe20005000000 */
[----:B------:R-:W-:Y:S01]  /*02d0*/  FADD.FTZ.RZ R3, R12, 1 ;  /* 0x3f8000000c037421 */ /* 0x000fe2000001c000 */
[----:B------:R-:W-:Y:S01]  /*02e0*/  FFMA.FTZ R2, R8, R8, -1 ;  /* 0xbf80000008027423 */ /* 0x000fe20000010008 */
[----:B------:R-:W-:Y:S01]  /*02f0*/  PRMT R0, R0, 0x7632, R0 ;  /* 0x0000763200007816 */ /* 0x000fe20000000000 */
[----:B------:R-:W-:Y:S01]  /*0300*/  FADD.FTZ R8, R8, -1 ;  /* 0xbf80000008087421 */ /* 0x000fe20000010000 */
[----:B------:R-:W-:Y:S01]  /*0310*/  FADD.FTZ R10, R7, R10 ;  /* 0x0000000a070a7221 */ /* 0x000fe20000010000 */
[----:B------:R-:W-:Y:S01]  /*0320*/  IADD3 R3, R3, -0x3f400000, RZ ;  /* 0xc0c0000003037810 */ /* 0x000fe20007ffe0ff */
[----:B------:R-:W0:Y:S01]  /*0330*/  MUFU.RSQ R19, R2 ;  /* 0x0000000200137308 */ /* 0x000e220000001400 */
[----:B------:R-:W-:Y:S01]  /*0340*/  SHF.L.U32 R0, R0, 0x10, RZ ;  /* 0x0000001000007819 */ /* 0x000fe200000006ff */
[----:B------:R-:W-:Y:S01]  /*0350*/  FADD.FTZ.RZ R11, R10, 1 ;  /* 0x3f8000000a0b7421 */ /* 0x000fe2000001c000 */
[----:B------:R-:W-:Y:S01]  /*0360*/  LOP3.LUT R9, R3, 0xff800000, RZ, 0xc0, !PT ;  /* 0xff80000003097812 */ /* 0x000fe200078ec0ff */
[----:B------:R-:W-:Y:S01]  /*0370*/  HFMA2.MMA R3, -RZ, RZ, 1.625, 0 ;  /* 0x3e800000ff037435 */ /* 0x000fe200000001ff */
[----:B------:R-:W-:Y:S01]  /*0380*/  FSETP.NEU.FTZ.AND P2, PT, R2, RZ, PT ;  /* 0x000000ff0200720b */ /* 0x000fe20003f5d000 */
[----:B------:R-:W-:Y:S01]  /*0390*/  FFMA.FTZ R14, R0, R0, -1 ;  /* 0xbf800000000e7423 */ /* 0x000fe20000010000 */
[----:B------:R-:W-:-:S02]  /*03a0*/  IADD3 R11, R11, -0x3f400000, RZ ;  /* 0xc0c000000b0b7810 */ /* 0x000fc40007ffe0ff */
[----:B------:R-:W-:Y:S01]  /*03b0*/  IADD3 R18, -R9, 0x40800000, RZ ;  /* 0x4080000009127810 */ /* 0x000fe20007ffe1ff */
[----:B------:R-:W1:Y:S01]  /*03c0*/  MUFU.RSQ R15, R14 ;  /* 0x0000000e000f7308 */ /* 0x000e620000001400 */
[----:B------:R-:W-:Y:S02]  /*03d0*/  LOP3.LUT R13, R11, 0xff800000, RZ, 0xc0, !PT ;  /* 0xff8000000b0d7812 */ /* 0x000fe400078ec0ff */
[----:B------:R-:W-:Y:S01]  /*03e0*/  IADD3 R11, R12, -R9, RZ ;  /* 0x800000090c0b7210 */ /* 0x000fe20007ffe0ff */
[----:B------:R-:W-:Y:S01]  /*03f0*/  FFMA.FTZ R18, R18, R3, -1 ;  /* 0xbf80000012127423 */ /* 0x000fe20000010003 */
[----:B------:R-:W-:Y:S01]  /*0400*/  IADD3 R20, -R13, 0x40800000, RZ ;  /* 0x408000000d147810 */ /* 0x000fe20007ffe1ff */
[----:B0-----:R-:W-:Y:S02]  /*0410*/  FMUL.FTZ R21, R2, R19 ;  /* 0x0000001302157220 */ /* 0x001fe40000410000 */
[----:B------:R-:W-:Y:S01]  /*0420*/  FADD.FTZ R11, R11, R18 ;  /* 0x000000120b0b7221 */ /* 0x000fe20000010000 */
[----:B------:R-:W-:Y:S01]  /*0430*/  FMUL.FTZ R18, R19, 0.5 ;  /* 0x3f00000013127820 */ /* 0x000fe20000410000 */
[----:B------:R-:W-:Y:S01]  /*0440*/  IADD3 R17, R10, -R13, RZ ;  /* 0x8000000d0a117210 */ /* 0x000fe20007ffe0ff */
[----:B------:R-:W-:Y:S01]  /*0450*/  FFMA.FTZ R19, -R21, R21, R2 ;  /* 0x0000001515137223 */ /* 0x000fe20000010102 */
[----:B------:R-:W-:Y:S01]  /*0460*/  MOV R2, 0x3d39bf78 ;  /* 0x3d39bf7800027802 */ /* 0x000fe20000000f00 */
[----:B------:R-:W-:Y:S01]  /*0470*/  FFMA.FTZ R20, R20, R3, -1 ;  /* 0xbf80000014147423 */ /* 0x000fe20000010003 */
[----:B------:R-:W-:Y:S01]  /*0480*/  FSETP.NEU.FTZ.AND P3, PT, R14, RZ, PT ;  /* 0x000000ff0e00720b */ /* 0x000fe20003f7d000 */
[----:B------:R-:W-:Y:S01]  /*0490*/  FFMA.FTZ R19, R18, R19, R21 ;  /* 0x0000001312137223 */ /* 0x000fe20000010015 */
[----:B------:R-:W-:Y:S01]  /*04a0*/  ISETP.GT.U32.AND P1, PT, R8, 0x4b000000, PT ;  /* 0x4b0000000800780c */ /* 0x000fe20003f24070 */
[----:B------:R-:W-:Y:S01]  /*04b0*/  FFMA.FTZ R18, R11, -R2, 0.10546888411045074463 ;  /* 0x3dd800120b127423 */ /* 0x000fe20000010802 */
[----:B-1----:R-:W-:Y:S01]  /*04c0*/  FMUL.FTZ R21, R14, R15 ;  /* 0x0000000f0e157220 */ /* 0x002fe20000410000 */
[----:B------:R-:W-:Y:S01]  /*04d0*/  FADD.FTZ R17, R17, R20 ;  /* 0x0000001411117221 */ /* 0x000fe20000010000 */
[----:B------:R-:W-:Y:S01]  /*04e0*/  FMUL.FTZ R20, R15, 0.5 ;  /* 0x3f0000000f147820 */ /* 0x000fe20000410000 */
[----:B------:R-:W-:Y:S01]  /*04f0*/  FFMA.FTZ R18, R11, R18, -0.13229703903198242188 ;  /* 0xbe0778e00b127423 */ /* 0x000fe20000010012 */
[----:B------:R-:W-:Y:S01]  /*0500*/  FFMA.FTZ R15, -R21, R21, R14 ;  /* 0x00000015150f7223 */ /* 0x000fe2000001010e */
[----:B------:R-:W-:Y:S01]  /*0510*/  FADD.FTZ R14, R0, -1 ;  /* 0xbf800000000e7421 */ /* 0x000fe20000010000 */
[----:B------:R-:W-:Y:S01]  /*0520*/  FSEL R19, R19, RZ, P2 ;  /* 0x000000ff13137208 */ /* 0x000fe20001000000 */
[----:B------:R-:W-:Y:S01]  /*0530*/  FFMA.FTZ R18, R11, R18, 0.14491446316242218018 ;  /* 0x3e1464750b127423 */ /* 0x000fe20000010012 */
[----:B------:R-:W-:Y:S01]  /*0540*/  FFMA.FTZ R0, R17, -R2, 0.10546888411045074463 ;  /* 0x3dd8001211007423 */ /* 0x000fe20000010802 */
[----:B------:R-:W-:Y:S01]  /*0550*/  FFMA.FTZ R15, R20, R15, R21 ;  /* 0x0000000f140f7223 */ /* 0x000fe20000010015 */
[----:B------:R-:W-:Y:S01]  /*0560*/  FSEL R19, R19, -1.0000001192092895508, !P1 ;  /* 0xbf80000113137808 */ /* 0x000fe20004800000 */
[----:B------:R-:W-:Y:S01]  /*0570*/  FFMA.FTZ R18, R11, R18, -0.16641564667224884033 ;  /* 0xbe2a68dd0b127423 */ /* 0x000fe20000010012 */
[----:B------:R-:W-:Y:S01]  /*0580*/  FFMA.FTZ R20, R17, R0, -0.13229703903198242188 ;  /* 0xbe0778e011147423 */ /* 0x000fe20000010000 */
[----:B------:R-:W-:-:S02]  /*0590*/  ISETP.GT.U32.AND P2, PT, R14, 0x4b000000, PT ;  /* 0x4b0000000e00780c */ /* 0x000fc40003f44070 */
[----:B------:R-:W-:Y:S01]  /*05a0*/  FSEL R15, R15, RZ, P3 ;  /* 0x000000ff0f0f7208 */ /* 0x000fe20001800000 */
[----:B------:R-:W-:Y:S01]  /*05b0*/  FFMA.FTZ R18, R11, R18, 0.19988867640495300293 ;  /* 0x3e4caf9e0b127423 */ /* 0x000fe20000010012 */
[----:B------:R-:W-:Y:S01]  /*05c0*/  FFMA.FTZ R20, R17, R20, 0.14491446316242218018 ;  /* 0x3e14647511147423 */ /* 0x000fe20000010014 */
[----:B------:R-:W-:Y:S01]  /*05d0*/  FADD.FTZ R0, R8, R19 ;  /* 0x0000001308007221 */ /* 0x000fe20000010000 */
[----:B------:R-:W-:Y:S01]  /*05e0*/  FSEL R19, R15, -1.0000001192092895508, !P2 ;  /* 0xbf8000010f137808 */ /* 0x000fe20005000000 */
[----:B------:R-:W-:Y:S01]  /*05f0*/  FFMA.FTZ R8, R11, R18, -0.25000196695327758789 ;  /* 0xbe8000420b087423 */ /* 0x000fe20000010012 */
[C---:B----4-:R-:W-:Y:S01]  /*0600*/  PRMT R21, R6.reuse, 0x7632, R21 ;  /* 0x0000763206157816 */ /* 0x050fe20000000015 */
[----:B------:R-:W-:Y:S01]  /*0610*/  FFMA.FTZ R20, R17, R20, -0.16641564667224884033 ;  /* 0xbe2a68dd11147423 */ /* 0x000fe20000010014 */
[----:B------:R-:W-:Y:S01]  /*0620*/  SHF.L.U32 R15, R6, 0x10, RZ ;  /* 0x00000010060f7819 */ /* 0x000fe200000006ff */
[----:B------:R-:W-:Y:S01]  /*0630*/  FFMA.FTZ R8, R11, R8, 0.33333510160446166992 ;  /* 0x3eaaaae60b087423 */ /* 0x000fe20000010008 */
[----:B------:R-:W-:Y:S01]  /*0640*/  FADD.FTZ R6, R14, R19 ;  /* 0x000000130e067221 */ /* 0x000fe20000010000 */
[----:B------:R-:W-:Y:S01]  /*0650*/  SHF.L.U32 R18, R21, 0x10, RZ ;  /* 0x0000001015127819 */ /* 0x000fe200000006ff */
[----:B------:R-:W-:Y:S01]  /*0660*/  FFMA.FTZ R14, R17, R20, 0.19988867640495300293 ;  /* 0x3e4caf9e110e7423 */ /* 0x000fe20000010014 */
[----:B------:R-:W-:Y:S01]  /*0670*/  FADD.FTZ.RZ R19, R0, 1 ;  /* 0x3f80000000137421 */ /* 0x000fe2000001c000 */
[----:B------:R-:W-:Y:S01]  /*0680*/  FFMA.FTZ R8, R11, R8, -0.5 ;  /* 0xbf0000000b087423 */ /* 0x000fe20000010008 */
[----:B------:R-:W-:Y:S01]  /*0690*/  FFMA.FTZ R20, R15, R15, -1 ;  /* 0xbf8000000f147423 */ /* 0x000fe2000001000f */
[----:B------:R-:W-:Y:S01]  /*06a0*/  FFMA.FTZ R22, R17, R14, -0.25000196695327758789 ;  /* 0xbe80004211167423 */ /* 0x000fe2000001000e */
[----:B------:R-:W-:Y:S01]  /*06b0*/  FFMA.FTZ R14, R18, R18, -1 ;  /* 0xbf800000120e7423 */ /* 0x000fe20000010012 */
[----:B------:R-:W-:Y:S01]  /*06c0*/  FMUL.FTZ R8, R11, R8 ;  /* 0x000000080b087220 */ /* 0x000fe20000410000 */
[----:B------:R-:W-:Y:S01]  /*06d0*/  ISETP.GE.U32.AND P3, PT, R12, 0x7f800000, PT ;  /* 0x7f8000000c00780c */ /* 0x000fe20003f66070 */
[----:B------:R-:W-:Y:S01]  /*06e0*/  FFMA.FTZ R22, R17, R22, 0.33333510160446166992 ;  /* 0x3eaaaae611167423 */ /* 0x000fe20000010016 */
[----:B------:R-:W-:Y:S01]  /*06f0*/  IADD3 R19, R19, -0x3f400000, RZ ;  /* 0xc0c0000013137810 */ /* 0x000fe20007ffe0ff */
[----:B------:R-:W-:Y:S01]  /*0700*/  FADD.FTZ.RZ R24, R6, 1 ;  /* 0x3f80000006187421 */ /* 0x000fe2000001c000 */
[----:B------:R0:W1:Y:S01]  /*0710*/  MUFU.RSQ R23, R20 ;  /* 0x0000001400177308 */ /* 0x0000620000001400 */
[----:B------:R-:W-:Y:S01]  /*0720*/  FFMA.FTZ R8, R11, R8, R11 ;  /* 0x000000080b087223 */ /* 0x000fe2000001000b */
[----:B------:R-:W-:Y:S01]  /*0730*/  LOP3.LUT R11, R19, 0xff800000, RZ, 0xc0, !PT ;  /* 0xff800000130b7812 */ /* 0x000fe200078ec0ff */
[----:B------:R-:W-:Y:S01]  /*0740*/  FFMA.FTZ R22, R17, R22, -0.5 ;  /* 0xbf00000011167423 */ /* 0x000fe20000010016 */
[----:B------:R-:W-:-:S02]  /*0750*/  I2FP.F32.S32 R19, R9 ;  /* 0x0000000900137245 */ /* 0x000fc40000201400 */
[----:B------:R-:W-:Y:S01]  /*0760*/  IADD3 R24, R24, -0x3f400000, RZ ;  /* 0xc0c0000018187810 */ /* 0x000fe20007ffe0ff */
[----:B------:R-:W-:Y:S01]  /*0770*/  FMUL.FTZ R22, R17, R22 ;  /* 0x0000001611167220 */ /* 0x000fe20000410000 */
[----:B------:R0:W2:Y:S01]  /*0780*/  MUFU.RSQ R21, R14 ;  /* 0x0000000e00157308 */ /* 0x0000a20000001400 */
[----:B------:R-:W-:Y:S01]  /*0790*/  IADD3 R26, -R11, 0x40800000, RZ ;  /* 0x408000000b1a7810 */ /* 0x000fe20007ffe1ff */
[----:B------:R-:W-:Y:S01]  /*07a0*/  FMUL.FTZ R19, R19, 1.1920928955078125e-07 ;  /* 0x3400000013137820 */ /* 0x000fe20000410000 */
[----:B------:R-:W-:Y:S01]  /*07b0*/  LOP3.LUT R9, R24, 0xff800000, RZ, 0xc0, !PT ;  /* 0xff80000018097812 */ /* 0x000fe200078ec0ff */
[----:B------:R-:W-:Y:S01]  /*07c0*/  FFMA.FTZ R17, R17, R22, R17 ;  /* 0x0000001611117223 */ /* 0x000fe20000010011 */
[----:B------:R-:W-:Y:S01]  /*07d0*/  IADD3 R24, R0, -R11, RZ ;  /* 0x8000000b00187210 */ /* 0x000fe20007ffe0ff */
[----:B------:R-:W-:Y:S01]  /*07e0*/  FFMA.FTZ R25, R26, R3, -1 ;  /* 0xbf8000001a197423 */ /* 0x000fe20000010003 */
[----:B------:R-:W-:Y:S01]  /*07f0*/  IADD3 R22, -R9, 0x40800000, RZ ;  /* 0x4080000009167810 */ /* 0x000fe20007ffe1ff */
[----:B------:R-:W-:Y:S01]  /*0800*/  FFMA.FTZ R8, R19, 0.69314718246459960938, R8 ;  /* 0x3f31721813087823 */ /* 0x000fe20000010008 */
[----:B01----:R-:W-:Y:S06]  /*0810*/  @!P3 BRA `(.L_x_620) ;  /* 0x000000000014b947 */ /* 0x003fec0003800000 */
[C---:B------:R-:W-:Y:S02]  /*0820*/  ISETP.GE.AND P3, PT, R12.reuse, -0x407fffff, PT ;  /* 0xbf8000010c00780c */ /* 0x040fe40003f66270 */
[----:B------:R-:W-:-:S11]  /*0830*/  FSETP.NEU.FTZ.AND P4, PT, R12, RZ, PT ;  /* 0x000000ff0c00720b */ /* 0x000fd60003f9d000 */
[----:B------:R-:W-:-:S05]  /*0840*/  @P3 MOV R19, 0x7f800000 ;  /* 0x7f80000000133802 */ /* 0x000fca0000000f00 */
[----:B------:R-:W-:-:S05]  /*0850*/  @P3 FFMA.FTZ R8, R12, R19, +INF ;  /* 0x7f8000000c083423 */ /* 0x000fca0000010013 */
[----:B------:R-:W-:-:S07]  /*0860*/  FSEL R8, R8, -RZ, P4 ;  /* 0x800000ff08087208 */ /* 0x000fce0002000000 */
.L_x_620:
[----:B------:R-:W-:Y:S05]  /*0870*/  BSYNC B0 ;  /* 0x0000000000007941 */ /* 0x000fea0003800000 */
.L_x_619:
[----:B------:R-:W-:Y:S01]  /*0880*/  FADD.FTZ R19, R24, R25 ;  /* 0x0000001918137221 */ /* 0x000fe20000010000 */
[----:B------:R-:W-:Y:S01]  /*0890*/  FMUL.FTZ R25, R20, R23 ;  /* 0x0000001714197220 */ /* 0x000fe20000410000 */
[----:B------:R-:W-:Y:S01]  /*08a0*/  FMUL.FTZ R26, R23, 0.5 ;  /* 0x3f000000171a7820 */ /* 0x000fe20000410000 */
[----:B------:R-:W-:Y:S01]  /*08b0*/  FFMA.FTZ R27, R22, R3, -1 ;  /* 0xbf800000161b7423 */ /* 0x000fe20000010003 */
[----:B------:R-:W-:Y:S01]  /*08c0*/  FFMA.FTZ R22, R19, -R2, 0.10546888411045074463 ;  /* 0x3dd8001213167423 */ /* 0x000fe20000010802 */
[----:B------:R-:W-:Y:S01]  /*08d0*/  FFMA.FTZ R23, -R25, R25, R20 ;  /* 0x0000001919177223 */ /* 0x000fe20000010114 */
[----:B------:R-:W-:Y:S01]  /*08e0*/  IADD3 R24, R6, -R9, RZ ;  /* 0x8000000906187210 */ /* 0x000fe20007ffe0ff */
[----:B------:R-:W-:Y:S01]  /*08f0*/  FADD.FTZ R12, R15, -1 ;  /* 0xbf8000000f0c7421 */ /* 0x000fe20000010000 */
[----:B------:R-:W-:Y:S01]  /*0900*/  FFMA.FTZ R22, R19, R22, -0.13229703903198242188 ;  /* 0xbe0778e013167423 */ /* 0x000fe20000010016 */
[----:B------:R-:W-:Y:S01]  /*0910*/  FFMA.FTZ R26, R26, R23, R25 ;  /* 0x000000171a1a7223 */ /* 0x000fe20000010019 */
[----:B--2---:R-:W-:Y:S01]  /*0920*/  FMUL.FTZ R23, R14, R21 ;  /* 0x000000150e177220 */ /* 0x004fe20000410000 */
[----:B------:R-:W-:Y:S01]  /*0930*/  FADD.FTZ R15, R24, R27 ;  /* 0x0000001b180f7221 */ /* 0x000fe20000010000 */
[----:B------:R-:W-:Y:S01]  /*0940*/  FSETP.NEU.FTZ.AND P4, PT, R20, RZ, PT ;  /* 0x000000ff1400720b */ /* 0x000fe20003f9d000 */
[----:B------:R-:W-:Y:S01]  /*0950*/  FMUL.FTZ R20, R21, 0.5 ;  /* 0x3f00000015147820 */ /* 0x000fe20000410000 */
[----:B------:R-:W-:Y:S01]  /*0960*/  FFMA.FTZ R24, -R23, R23, R14 ;  /* 0x0000001717187223 */ /* 0x000fe2000001010e */
[C---:B------:R-:W-:Y:S01]  /*0970*/  FFMA.FTZ R22, R19.reuse, R22, 0.14491446316242218018 ;  /* 0x3e14647513167423 */ /* 0x040fe20000010016 */
[----:B------:R-:W-:Y:S01]  /*0980*/  FSETP.NEU.FTZ.AND P5, PT, R14, RZ, PT ;  /* 0x000000ff0e00720b */ /* 0x000fe20003fbd000 */
[----:B------:R-:W-:Y:S01]  /*0990*/  FADD.FTZ R18, R18, -1 ;  /* 0xbf80000012127421 */ /* 0x000fe20000010000 */
[----:B------:R-:W-:Y:S01]  /*09a0*/  FFMA.FTZ R20, R20, R24, R23 ;  /* 0x0000001814147223 */ /* 0x000fe20000010017 */
[----:B------:R-:W-:Y:S01]  /*09b0*/  FFMA.FTZ R22, R19, R22, -0.16641564667224884033 ;  /* 0xbe2a68dd13167423 */ /* 0x000fe20000010016 */
[----:B------:R-:W-:Y:S01]  /*09c0*/  ISETP.GT.U32.AND P3, PT, R12, 0x4b000000, PT ;  /* 0x4b0000000c00780c */ /* 0x000fe20003f64070 */
[----:B------:R-:W-:Y:S01]  /*09d0*/  FFMA.FTZ R14, R15, -R2, 0.10546888411045074463 ;  /* 0x3dd800120f0e7423 */ /* 0x000fe20000010802 */
[----:B------:R-:W-:Y:S01]  /*09e0*/  FSEL R26, R26, RZ, P4 ;  /* 0x000000ff1a1a7208 */ /* 0x000fe20002000000 */
[----:B------:R-:W-:Y:S01]  /*09f0*/  FFMA.FTZ R22, R19, R22, 0.19988867640495300293 ;  /* 0x3e4caf9e13167423 */ /* 0x000fe20000010016 */
[----:B------:R-:W-:Y:S01]  /*0a00*/  FSEL R20, R20, RZ, P5 ;  /* 0x000000ff14147208 */ /* 0x000fe20002800000 */
[----:B------:R-:W-:Y:S01]  /*0a10*/  FFMA.FTZ R14, R15, R14, -0.13229703903198242188 ;  /* 0xbe0778e00f0e7423 */ /* 0x000fe2000001000e */
[----:B------:R-:W-:Y:S01]  /*0a20*/  ISETP.GE.U32.AND P5, PT, R10, 0x7f800000, PT ;  /* 0x7f8000000a00780c */ /* 0x000fe20003fa6070 */
[C---:B------:R-:W-:Y:S01]  /*0a30*/  FFMA.FTZ R22, R19.reuse, R22, -0.25000196695327758789 ;  /* 0xbe80004213167423 */ /* 0x040fe20000010016 */
[----:B------:R-:W-:Y:S01]  /*0a40*/  FSEL R21, R26, -1.0000001192092895508, !P3 ;  /* 0xbf8000011a157808 */ /* 0x000fe20005800000 */
[----:B------:R-:W-:Y:S01]  /*0a50*/  BSSY B0, `(.L_x_621) ;  /* 0x0000014000007945 */ /* 0x000fe20003800000 */
[----:B------:R-:W-:Y:S01]  /*0a60*/  ISETP.GT.U32.AND P4, PT, R18, 0x4b000000, PT ;  /* 0x4b0000001200780c */ /* 0x000fe20003f84070 */
[----:B------:R-:W-:Y:S01]  /*0a70*/  FFMA.FTZ R22, R19, R22, 0.33333510160446166992 ;  /* 0x3eaaaae613167423 */ /* 0x000fe20000010016 */
[----:B------:R-:W-:Y:S01]  /*0a80*/  I2FP.F32.S32 R13, R13 ;  /* 0x0000000d000d7245 */ /* 0x000fe20000201400 */
[----:B------:R-:W-:Y:S01]  /*0a90*/  FADD.FTZ R12, R12, R21 ;  /* 0x000000150c0c7221 */ /* 0x000fe20000010000 */
[----:B------:R-:W-:Y:S01]  /*0aa0*/  FSEL R21, R20, -1.0000001192092895508, !P4 ;  /* 0xbf80000114157808 */ /* 0x000fe20006000000 */
[----:B------:R-:W-:Y:S01]  /*0ab0*/  FFMA.FTZ R20, R15, R14, 0.14491446316242218018 ;  /* 0x3e1464750f147423 */ /* 0x000fe2000001000e */
[----:B------:R-:W-:Y:S01]  /*0ac0*/  FFMA.FTZ R22, R19, R22, -0.5 ;  /* 0xbf00000013167423 */ /* 0x000fe20000010016 */
[----:B------:R-:W-:Y:S01]  /*0ad0*/  FADD.FTZ.RZ R23, R12, 1 ;  /* 0x3f8000000c177421 */ /* 0x000fe2000001c000 */
[----:B------:R-:W-:Y:S01]  /*0ae0*/  FMUL.FTZ R14, R13, 1.1920928955078125e-07 ;  /* 0x340000000d0e7820 */ /* 0x000fe20000410000 */
[----:B------:R-:W-:Y:S01]  /*0af0*/  FFMA.FTZ R24, R15, R20, -0.16641564667224884033 ;  /* 0xbe2a68dd0f187423 */ /* 0x000fe20000010014 */
[----:B------:R-:W-:-:S02]  /*0b00*/  FMUL.FTZ R20, R19, R22 ;  /* 0x0000001613147220 */ /* 0x000fc40000410000 */
[----:B------:R-:W-:Y:S01]  /*0b10*/  IADD3 R23, R23, -0x3f400000, RZ ;  /* 0xc0c0000017177810 */ /* 0x000fe20007ffe0ff */
[----:B------:R-:W-:Y:S01]  /*0b20*/  FFMA.FTZ R13, R14, 0.69314718246459960938, R17 ;  /* 0x3f3172180e0d7823 */ /* 0x000fe20000010011 */
[----:B------:R-:W-:Y:S06]  /*0b30*/  @!P5 BRA `(.L_x_622) ;  /* 0x000000000014d947 */ /* 0x000fec0003800000 */
[----:B------:R-:W-:-:S13]  /*0b40*/  ISETP.GE.AND P5, PT, R10, -0x407fffff, PT ;  /* 0xbf8000010a00780c */ /* 0x000fda0003fa6270 */
[----:B------:R-:W-:-:S05]  /*0b50*/  @P5 MOV R17, 0x7f800000 ;  /* 0x7f80000000115802 */ /* 0x000fca0000000f00 */
[C---:B------:R-:W-:Y:S01]  /*0b60*/  @P5 FFMA.FTZ R13, R10.reuse, R17, +INF ;  /* 0x7f8000000a0d5423 */ /* 0x040fe20000010011 */
[----:B------:R-:W-:-:S04]  /*0b70*/  FSETP.NEU.FTZ.AND P5, PT, R10, RZ, PT ;  /* 0x000000ff0a00720b */ /* 0x000fc80003fbd000 */
[----:B------:R-:W-:-:S09]  /*0b80*/  FSEL R13, R13, -RZ, P5 ;  /* 0x800000ff0d0d7208 */ /* 0x000fd20002800000 */
.L_x_622:
[----:B------:R-:W-:Y:S05]  /*0b90*/  BSYNC B0 ;  /* 0x0000000000007941 */ /* 0x000fea0003800000 */
.L_x_621:
[----:B------:R-:W-:Y:S01]  /*0ba0*/  LOP3.LUT R17, R23, 0xff800000, RZ, 0xc0, !PT ;  /* 0xff80000017117812 */ /* 0x000fe200078ec0ff */
[----:B------:R-:W-:Y:S01]  /*0bb0*/  FFMA.FTZ R20, R19, R20, R19 ;  /* 0x0000001413147223 */ /* 0x000fe20000010013 */
[----:B------:R-:W-:Y:S01]  /*0bc0*/  FADD.FTZ R19, R18, R21 ;  /* 0x0000001512137221 */ /* 0x000fe20000010000 */
[----:B-----5:R-:W-:Y:S01]  /*0bd0*/  SHF.L.U32 R14, R4, 0x10, RZ ;  /* 0x00000010040e7819 */ /* 0x020fe200000006ff */
[----:B------:R-:W-:Y:S01]  /*0be0*/  FFMA.FTZ R24, R15, R24, 0.19988867640495300293 ;  /* 0x3e4caf9e0f187423 */ /* 0x000fe20000010018 */
[----:B------:R-:W-:Y:S01]  /*0bf0*/  IADD3 R10, -R17, 0x40800000, RZ ;  /* 0x40800000110a7810 */ /* 0x000fe20007ffe1ff */
[----:B------:R-:W-:Y:S01]  /*0c00*/  FADD.FTZ.RZ R22, R19, 1 ;  /* 0x3f80000013167421 */ /* 0x000fe2000001c000 */
[----:B------:R-:W-:Y:S01]  /*0c10*/  IADD3 R21, R12, -R17, RZ ;  /* 0x800000110c157210 */ /* 0x000fe20007ffe0ff */
[C---:B------:R-:W-:Y:S01]  /*0c20*/  FFMA.FTZ R24, R15.reuse, R24, -0.25000196695327758789 ;  /* 0xbe8000420f187423 */ /* 0x040fe20000010018 */
[----:B------:R-:W-:Y:S01]  /*0c30*/  FFMA.FTZ R18, R14, R14, -1 ;  /* 0xbf8000000e127423 */ /* 0x000fe2000001000e */
[----:B------:R-:W-:Y:S01]  /*0c40*/  ISETP.GE.U32.AND P5, PT, R0, 0x7f800000, PT ;  /* 0x7f8000000000780c */ /* 0x000fe20003fa6070 */
[----:B------:R-:W-:Y:S01]  /*0c50*/  FFMA.FTZ R10, R10, R3, -1 ;  /* 0xbf8000000a0a7423 */ /* 0x000fe20000010003 */
[----:B------:R-:W-:Y:S01]  /*0c60*/  IADD3 R22, R22, -0x3f400000, RZ ;  /* 0xc0c0000016167810 */ /* 0x000fe20007ffe0ff */
[----:B------:R-:W-:Y:S01]  /*0c70*/  FFMA.FTZ R24, R15, R24, 0.33333510160446166992 ;  /* 0x3eaaaae60f187423 */ /* 0x000fe20000010018 */
[----:B------:R0:W1:Y:S01]  /*0c80*/  MUFU.RSQ R23, R18 ;  /* 0x0000001200177308 */ /* 0x0000620000001400 */
[----:B------:R-:W-:Y:S01]  /*0c90*/  FADD.FTZ R21, R21, R10 ;  /* 0x0000000a15157221 */ /* 0x000fe20000010000 */
[----:B------:R-:W-:Y:S01]  /*0ca0*/  LOP3.LUT R10, R22, 0xff800000, RZ, 0xc0, !PT ;  /* 0xff800000160a7812 */ /* 0x000fe200078ec0ff */
[----:B------:R-:W-:Y:S01]  /*0cb0*/  FFMA.FTZ R24, R15, R24, -0.5 ;  /* 0xbf0000000f187423 */ /* 0x000fe20000010018 */
[----:B------:R-:W-:Y:S01]  /*0cc0*/  I2FP.F32.S32 R11, R11 ;  /* 0x0000000b000b7245 */ /* 0x000fe20000201400 */
[----:B------:R-:W-:Y:S01]  /*0cd0*/  FFMA.FTZ R22, R21, -R2, 0.10546888411045074463 ;  /* 0x3dd8001215167423 */ /* 0x000fe20000010802 */
[----:B------:R-:W-:Y:S01]  /*0ce0*/  IADD3 R26, -R10, 0x40800000, RZ ;  /* 0x408000000a1a7810 */ /* 0x000fe20007ffe1ff */
[----:B------:R-:W-:Y:S01]  /*0cf0*/  FMUL.FTZ R24, R15, R24 ;  /* 0x000000180f187220 */ /* 0x000fe20000410000 */
[----:B------:R-:W-:Y:S01]  /*0d00*/  BSSY B0, `(.L_x_623) ;  /* 0x000000d000007945 */ /* 0x000fe20003800000 */
[----:B------:R-:W-:Y:S01]  /*0d10*/  FMUL.FTZ R11, R11, 1.1920928955078125e-07 ;  /* 0x340000000b0b7820 */ /* 0x000fe20000410000 */
[----:B------:R-:W-:Y:S01]  /*0d20*/  IADD3 R25, R19, -R10, RZ ;  /* 0x8000000a13197210 */ /* 0x000fe20007ffe0ff */
[----:B------:R-:W-:Y:S01]  /*0d30*/  FFMA.FTZ R15, R15, R24, R15 ;  /* 0x000000180f0f7223 */ /* 0x000fe2000001000f */
[----:B------:R-:W-:Y:S01]  /*0d40*/  FFMA.FTZ R26, R26, R3, -1 ;  /* 0xbf8000001a1a7423 */ /* 0x000fe20000010003 */
[----:B------:R-:W-:Y:S01]  /*0d50*/  FFMA.FTZ R22, R21, R22, -0.13229703903198242188 ;  /* 0xbe0778e015167423 */ /* 0x000fe20000010016 */
[----:B------:R-:W-:Y:S01]  /*0d60*/  FFMA.FTZ R11, R11, 0.69314718246459960938, R20 ;  /* 0x3f3172180b0b7823 */ /* 0x000fe20000010014 */
[----:B0-----:R-:W-:Y:S06]  /*0d70*/  @!P5 BRA `(.L_x_624) ;  /* 0x000000000014d947 */ /* 0x001fec0003800000 */
[----:B------:R-:W-:-:S13]  /*0d80*/  ISETP.GE.AND P5, PT, R0, -0x407fffff, PT ;  /* 0xbf8000010000780c */ /* 0x000fda0003fa6270 */
[----:B------:R-:W-:-:S05]  /*0d90*/  @P5 MOV R27, 0x7f800000 ;  /* 0x7f800000001b5802 */ /* 0x000fca0000000f00 */
[C---:B------:R-:W-:Y:S01]  /*0da0*/  @P5 FFMA.FTZ R11, R0.reuse, R27, +INF ;  /* 0x7f800000000b5423 */ /* 0x040fe2000001001b */
[----:B------:R-:W-:-:S04]  /*0db0*/  FSETP.NEU.FTZ.AND P5, PT, R0, RZ, PT ;  /* 0x000000ff0000720b */ /* 0x000fc80003fbd000 */
[----:B------:R-:W-:-:S09]  /*0dc0*/  FSEL R11, R11, -RZ, P5 ;  /* 0x800000ff0b0b7208 */ /* 0x000fd20002800000 */
.L_x_624:
[----:B------:R-:W-:Y:S05]  /*0dd0*/  BSYNC B0 ;  /* 0x0000000000007941 */ /* 0x000fea0003800000 */
.L_x_623:
[----:B------:R-:W-:Y:S01]  /*0de0*/  ISETP.GE.U32.AND P5, PT, R6, 0x7f800000, PT ;  /* 0x7f8000000600780c */ /* 0x000fe20003fa6070 */
[----:B------:R-:W-:Y:S01]  /*0df0*/  FADD.FTZ R25, R25, R26 ;  /* 0x0000001a19197221 */ /* 0x000fe20000010000 */
[----:B------:R-:W-:Y:S01]  /*0e00*/  FFMA.FTZ R22, R21, R22, 0.14491446316242218018 ;  /* 0x3e14647515167423 */ /* 0x000fe20000010016 */
[----:B------:R-:W-:Y:S01]  /*0e10*/  I2FP.F32.S32 R9, R9 ;  /* 0x0000000900097245 */ /* 0x000fe20000201400 */
[----:B-1----:R-:W-:Y:S01]  /*0e20*/  FMUL.FTZ R27, R18, R23 ;  /* 0x00000017121b7220 */ /* 0x002fe20000410000 */
[----:B------:R-:W-:Y:S01]  /*0e30*/  FFMA.FTZ R0, R25, -R2, 0.10546888411045074463 ;  /* 0x3dd8001219007423 */ /* 0x000fe20000010802 */
[----:B------:R-:W-:Y:S01]  /*0e40*/  FFMA.FTZ R22, R21, R22, -0.16641564667224884033 ;  /* 0xbe2a68dd15167423 */ /* 0x000fe20000010016 */
[----:B------:R-:W-:Y:S01]  /*0e50*/  BSSY B0, `(.L_x_625) ;  /* 0x000000f000007945 */ /* 0x000fe20003800000 */
[----:B------:R-:W-:Y:S01]  /*0e60*/  FMUL.FTZ R20, R23, 0.5 ;  /* 0x3f00000017147820 */ /* 0x000fe20000410000 */
[----:B------:R-:W-:Y:S01]  /*0e70*/  FFMA.FTZ R26, R25, R0, -0.13229703903198242188 ;  /* 0xbe0778e0191a7423 */ /* 0x000fe20000010000 */
[----:B------:R-:W-:Y:S01]  /*0e80*/  FFMA.FTZ R24, R21, R22, 0.19988867640495300293 ;  /* 0x3e4caf9e15187423 */ /* 0x000fe20000010016 */
[----:B------:R-:W-:Y:S01]  /*0e90*/  FMUL.FTZ R0, R9, 1.1920928955078125e-07 ;  /* 0x3400000009007820 */ /* 0x000fe20000410000 */
[----:B------:R-:W-:Y:S01]  /*0ea0*/  FFMA.FTZ R9, -R27, R27, R18 ;  /* 0x0000001b1b097223 */ /* 0x000fe20000010112 */
[----:B------:R-:W-:Y:S01]  /*0eb0*/  FFMA.FTZ R22, R25, R26, 0.14491446316242218018 ;  /* 0x3e14647519167423 */ /* 0x000fe2000001001a */
[----:B------:R-:W-:Y:S01]  /*0ec0*/  FFMA.FTZ R24, R21, R24, -0.25000196695327758789 ;  /* 0xbe80004215187423 */ /* 0x000fe20000010018 */
[----:B------:R-:W-:Y:S01]  /*0ed0*/  FFMA.FTZ R0, R0, 0.69314718246459960938, R15 ;  /* 0x3f31721800007823 */ /* 0x000fe2000001000f */
[----:B------:R-:W-:Y:S06]  /*0ee0*/  @!P5 BRA `(.L_x_626) ;  /* 0x000000000014d947 */ /* 0x000fec0003800000 */
[----:B------:R-:W-:-:S13]  /*0ef0*/  ISETP.GE.AND P5, PT, R6, -0x407fffff, PT ;  /* 0xbf8000010600780c */ /* 0x000fda0003fa6270 */
[----:B------:R-:W-:-:S05]  /*0f00*/  @P5 MOV R15, 0x7f800000 ;  /* 0x7f800000000f5802 */ /* 0x000fca0000000f00 */
[C---:B------:R-:W-:Y:S01]  /*0f10*/  @P5 FFMA.FTZ R0, R6.reuse, R15, +INF ;  /* 0x7f80000006005423 */ /* 0x040fe2000001000f */
[----:B------:R-:W-:-:S04]  /*0f20*/  FSETP.NEU.FTZ.AND P5, PT, R6, RZ, PT ;  /* 0x000000ff0600720b */ /* 0x000fc80003fbd000 */
[----:B------:R-:W-:-:S09]  /*0f30*/  FSEL R0, R0, -RZ, P5 ;  /* 0x800000ff00007208 */ /* 0x000fd20002800000 */
.L_x_626:
[----:B------:R-:W-:Y:S05]  /*0f40*/  BSYNC B0 ;  /* 0x0000000000007941 */ /* 0x000fea0003800000 */
.L_x_625:
[----:B------:R-:W-:Y:S01]  /*0f50*/  FFMA.FTZ R6, R20, R9, R27 ;  /* 0x0000000914067223 */ /* 0x000fe2000001001b */
[----:B------:R-:W-:Y:S01]  /*0f60*/  FSETP.NEU.FTZ.AND P5, PT, R18, RZ, PT ;  /* 0x000000ff1200720b */ /* 0x000fe20003fbd000 */
[----:B------:R-:W-:Y:S01]  /*0f70*/  FFMA.FTZ R24, R21, R24, 0.33333510160446166992 ;  /* 0x3eaaaae615187423 */ /* 0x000fe20000010018 */
[----:B------:R-:W-:Y:S01]  /*0f80*/  FFMA.FTZ R22, R25, R22, -0.16641564667224884033 ;  /* 0xbe2a68dd19167423 */ /* 0x000fe20000010016 */
[----:B------:R-:W-:Y:S01]  /*0f90*/  I2FP.F32.S32 R17, R17 ;  /* 0x0000001100117245 */ /* 0x000fe20000201400 */
[----:B------:R-:W-:Y:S01]  /*0fa0*/  BSSY B0, `(.L_x_627) ;  /* 0x0000012000007945 */ /* 0x000fe20003800000 */
[----:B------:R-:W-:Y:S01]  /*0fb0*/  FSEL R6, R6, RZ, P5 ;  /* 0x000000ff06067208 */ /* 0x000fe20002800000 */
[----:B------:R-:W-:Y:S01]  /*0fc0*/  FFMA.FTZ R24, R21, R24, -0.5 ;  /* 0xbf00000015187423 */ /* 0x000fe20000010018 */
[----:B------:R-:W-:Y:S01]  /*0fd0*/  ISETP.GE.U32.AND P5, PT, R12, 0x7f800000, PT ;  /* 0x7f8000000c00780c */ /* 0x000fe20003fa6070 */
[----:B------:R-:W-:Y:S01]  /*0fe0*/  FFMA.FTZ R22, R25, R22, 0.19988867640495300293 ;  /* 0x3e4caf9e19167423 */ /* 0x000fe20000010016 */
[----:B------:R-:W-:Y:S01]  /*0ff0*/  FMUL.FTZ R17, R17, 1.1920928955078125e-07 ;  /* 0x3400000011117820 */ /* 0x000fe20000410000 */
[----:B------:R-:W-:-:S02]  /*1000*/  FMUL.FTZ R24, R21, R24 ;  /* 0x0000001815187220 */ /* 0x000fc40000410000 */
[----:B------:R-:W-:Y:S02]  /*1010*/  FFMA.FTZ R22, R25, R22, -0.25000196695327758789 ;  /* 0xbe80004219167423 */ /* 0x000fe40000010016 */
[----:B------:R-:W-:Y:S02]  /*1020*/  FFMA.FTZ R24, R21, R24, R21 ;  /* 0x0000001815187223 */ /* 0x000fe40000010015 */
[----:B------:R-:W-:Y:S02]  /*1030*/  FFMA.FTZ R22, R25, R22, 0.33333510160446166992 ;  /* 0x3eaaaae619167423 */ /* 0x000fe40000010016 */
[----:B------:R-:W-:Y:S02]  /*1040*/  FFMA.FTZ R9, R17, 0.69314718246459960938, R24 ;  /* 0x3f31721811097823 */ /* 0x000fe40000010018 */
[----:B------:R-:W-:Y:S01]  /*1050*/  FFMA.FTZ R22, R25, R22, -0.5 ;  /* 0xbf00000019167423 */ /* 0x000fe20000010016 */
[----:B------:R-:W-:Y:S06]  /*1060*/  @!P5 BRA `(.L_x_628) ;  /* 0x000000000014d947 */ /* 0x000fec0003800000 */
[----:B------:R-:W-:-:S13]  /*1070*/  ISETP.GE.AND P5, PT, R12, -0x407fffff, PT ;  /* 0xbf8000010c00780c */ /* 0x000fda0003fa6270 */
[----:B------:R-:W-:-:S05]  /*1080*/  @P5 MOV R15, 0x7f800000 ;  /* 0x7f800000000f5802 */ /* 0x000fca0000000f00 */
[C---:B------:R-:W-:Y:S01]  /*1090*/  @P5 FFMA.FTZ R9, R12.reuse, R15, +INF ;  /* 0x7f8000000c095423 */ /* 0x040fe2000001000f */
[----:B------:R-:W-:-:S04]  /*10a0*/  FSETP.NEU.FTZ.AND P5, PT, R12, RZ, PT ;  /* 0x000000ff0c00720b */ /* 0x000fc80003fbd000 */
[----:B------:R-:W-:-:S09]  /*10b0*/  FSEL R9, R9, -RZ, P5 ;  /* 0x800000ff09097208 */ /* 0x000fd20002800000 */
.L_x_628:
[----:B------:R-:W-:Y:S05]  /*10c0*/  BSYNC B0 ;  /* 0x0000000000007941 */ /* 0x000fea0003800000 */
.L_x_627:
[----:B------:R-:W-:Y:S01]  /*10d0*/  ISETP.GE.U32.AND P5, PT, R19, 0x7f800000, PT ;  /* 0x7f8000001300780c */ /* 0x000fe20003fa6070 */
[C---:B------:R-:W-:Y:S01]  /*10e0*/  FMUL.FTZ R22, R25.reuse, R22 ;  /* 0x0000001619167220 */ /* 0x040fe20000410000 */
[----:B------:R-:W-:Y:S01]  /*10f0*/  I2FP.F32.S32 R10, R10 ;  /* 0x0000000a000a7245 */ /* 0x000fe20000201400 */
[----:B------:R-:W-:Y:S01]  /*1100*/  BSSY B0, `(.L_x_629) ;  /* 0x000000b000007945 */ /* 0x000fe20003800000 */
[----:B------:R-:W-:Y:S01]  /*1110*/  FADD.FTZ R14, R14, -1 ;  /* 0xbf8000000e0e7421 */ /* 0x000fe20000010000 */
[----:B------:R-:W-:Y:S02]  /*1120*/  FFMA.FTZ R25, R25, R22, R25 ;  /* 0x0000001619197223 */ /* 0x000fe40000010019 */
[----:B------:R-:W-:-:S04]  /*1130*/  FMUL.FTZ R10, R10, 1.1920928955078125e-07 ;  /* 0x340000000a0a7820 */ /* 0x000fc80000410000 */
[----:B------:R-:W-:Y:S02]  /*1140*/  FFMA.FTZ R10, R10, 0.69314718246459960938, R25 ;  /* 0x3f3172180a0a7823 */ /* 0x000fe40000010019 */
[----:B------:R-:W-:Y:S05]  /*1150*/  @!P5 BRA `(.L_x_630) ;  /* 0x000000000014d947 */ /* 0x000fea0003800000 */
[----:B------:R-:W-:-:S13]  /*1160*/  ISETP.GE.AND P5, PT, R19, -0x407fffff, PT ;  /* 0xbf8000011300780c */ /* 0x000fda0003fa6270 */
[----:B------:R-:W-:-:S05]  /*1170*/  @P5 MOV R12, 0x7f800000 ;  /* 0x7f800000000c5802 */ /* 0x000fca0000000f00 */
[C---:B------:R-:W-:Y:S01]  /*1180*/  @P5 FFMA.FTZ R10, R19.reuse, R12, +INF ;  /* 0x7f800000130a5423 */ /* 0x040fe2000001000c */
[----:B------:R-:W-:-:S04]  /*1190*/  FSETP.NEU.FTZ.AND P5, PT, R19, RZ, PT ;  /* 0x000000ff1300720b */ /* 0x000fc80003fbd000 */
[----:B------:R-:W-:-:S09]  /*11a0*/  FSEL R10, R10, -RZ, P5 ;  /* 0x800000ff0a0a7208 */ /* 0x000fd20002800000 */
.L_x_630:
[----:B------:R-:W-:Y:S05]  /*11b0*/  BSYNC B0 ;  /* 0x0000000000007941 */ /* 0x000fea0003800000 */
.L_x_629:
[----:B------:R-:W-:Y:S01]  /*11c0*/  ISETP.GT.U32.AND P5, PT, R14, 0x4b000000, PT ;  /* 0x4b0000000e00780c */ /* 0x000fe20003fa4070 */
[----:B------:R-:W-:Y:S03]  /*11d0*/  BSSY B0, `(.L_x_631) ;  /* 0x000001f000007945 */ /* 0x000fe60003800000 */
        /* <DEDUP_REMOVED lines=9> */
[----:B------:R-:W-:Y:S01]  /*1270*/  FFMA.FTZ R17, R14, R3, -1 ;  /* 0xbf8000000e117423 */ /* 0x000fe20000010003 */
[----:B------:R-:W-:-:S03]  /*1280*/  PRMT R14, R4, 0x7632, R14 ;  /* 0x00007632040e7816 */ /* 0x000fc6000000000e */
        /* <DEDUP_REMOVED lines=14> */
[----:B------:R-:W-:-:S13]  /*1370*/  ISETP.GE.AND P6, PT, R6, -0x407fffff, PT ;  /* 0xbf8000010600780c */ /* 0x000fda0003fc6270 */
[----:B------:R-:W-:-:S05]  /*1380*/  @P6 MOV R15, 0x7f800000 ;  /* 0x7f800000000f6802 */ /* 0x000fca0000000f00 */
[C---:B------:R-:W-:Y:S01]  /*1390*/  @P6 FFMA.FTZ R4, R6.reuse, R15, +INF ;  /* 0x7f80000006046423 */ /* 0x040fe2000001000f */
[----:B------:R-:W-:-:S04]  /*13a0*/  FSETP.NEU.FTZ.AND P6, PT, R6, RZ, PT ;  /* 0x000000ff0600720b */ /* 0x000fc80003fdd000 */
[----:B------:R-:W-:-:S09]  /*13b0*/  FSEL R4, R4, -RZ, P6 ;  /* 0x800000ff04047208 */ /* 0x000fd20003000000 */
.L_x_632:
[----:B------:R-:W-:Y:S05]  /*13c0*/  BSYNC B0 ;  /* 0x0000000000007941 */ /* 0x000fea0003800000 */
.L_x_631:
[----:B------:R-:W-:Y:S01]  /*13d0*/  SHF.L.U32 R6, R14, 0x10, RZ ;  /* 0x000000100e067819 */ /* 0x000fe200000006ff */
[----:B------:R-:W-:Y:S01]  /*13e0*/  @P0 FADD.FTZ R8, R8, 0.69314718246459960938 ;  /* 0x3f31721808080421 */ /* 0x000fe20000010000 */
[----:B------:R-:W-:Y:S03]  /*13f0*/  BSSY B0, `(.L_x_633) ;  /* 0x0000028000007945 */ /* 0x000fe60003800000 */
[C---:B------:R-:W-:Y:S01]  /*1400*/  FFMA.FTZ R12, R6.reuse, R6, -1 ;  /* 0xbf800000060c7423 */ /* 0x040fe20000010006 */
[----:B------:R-:W-:-:S03]  /*1410*/  FADD.FTZ R6, R6, -1 ;  /* 0xbf80000006067421 */ /* 0x000fc60000010000 */
[----:B------:R-:W0:Y:S01]  /*1420*/  MUFU.RSQ R15, R12 ;  /* 0x0000000c000f7308 */ /* 0x000e220000001400 */
[C---:B------:R-:W-:Y:S01]  /*1430*/  FSETP.NEU.FTZ.AND P0, PT, R12.reuse, RZ, PT ;  /* 0x000000ff0c00720b */ /* 0x040fe20003f1d000 */
[----:B0-----:R-:W-:Y:S01]  /*1440*/  FMUL.FTZ R17, R12, R15 ;  /* 0x0000000f0c117220 */ /* 0x001fe20000410000 */
[----:B------:R-:W-:-:S03]  /*1450*/  FMUL.FTZ R14, R15, 0.5 ;  /* 0x3f0000000f0e7820 */ /* 0x000fc60000410000 */
[----:B------:R-:W-:-:S04]  /*1460*/  FFMA.FTZ R15, -R17, R17, R12 ;  /* 0x00000011110f7223 */ /* 0x000fc8000001010c */
[----:B------:R-:W-:-:S05]  /*1470*/  FFMA.FTZ R14, R14, R15, R17 ;  /* 0x0000000f0e0e7223 */ /* 0x000fca0000010011 */
[----:B------:R-:W-:Y:S02]  /*1480*/  FSEL R14, R14, RZ, P0 ;  /* 0x000000ff0e0e7208 */ /* 0x000fe40000000000 */
[----:B------:R-:W-:-:S04]  /*1490*/  ISETP.GT.U32.AND P0, PT, R6, 0x4b000000, PT ;  /* 0x4b0000000600780c */ /* 0x000fc80003f04070 */
        /* <DEDUP_REMOVED lines=29> */
.L_x_634:
[----:B------:R-:W-:Y:S05]  /*1670*/  BSYNC B0 ;  /* 0x0000000000007941 */ /* 0x000fea0003800000 */
.L_x_633:
[----:B------:R-:W0:Y:S01]  /*1680*/  LDC.64 R2, c[0x0][0x218] ;  /* 0x00008600ff027b82 */ /* 0x000e220000000a00 */
[----:B------:R-:W-:Y:S01]  /*1690*/  ISETP.GT.U32.AND P6, PT, R7, 0x4b000000, PT ;  /* 0x4b0000000700780c */ /* 0x000fe20003fc4070 */
[----:B------:R-:W-:Y:S01]  /*16a0*/  @P3 FADD.FTZ R9, R9, 0.69314718246459960938 ;  /* 0x3f31721809093421 */ /* 0x000fe20000010000 */
[----:B------:R-:W-:Y:S01]  /*16b0*/  @P4 FADD.FTZ R10, R10, 0.69314718246459960938 ;  /* 0x3f3172180a0a4421 */ /* 0x000fe20000010000 */
[----:B------:R-:W-:Y:S01]  /*16c0*/  @P1 FADD.FTZ R11, R11, 0.69314718246459960938 ;  /* 0x3f3172180b0b1421 */ /* 0x000fe20000010000 */
[----:B------:R-:W-:Y:S01]  /*16d0*/  @P2 FADD.FTZ R0, R0, 0.69314718246459960938 ;  /* 0x3f31721800002421 */ /* 0x000fe20000010000 */
[----:B------:R-:W-:Y:S01]  /*16e0*/  @P5 FADD.FTZ R4, R4, 0.69314718246459960938 ;  /* 0x3f31721804045421 */ /* 0x000fe20000010000 */
[----:B------:R-:W-:Y:S01]  /*16f0*/  @P0 FADD.FTZ R15, R15, 0.69314718246459960938 ;  /* 0x3f3172180f0f0421 */ /* 0x000fe20000010000 */
[----:B------:R-:W-:-:S04]  /*1700*/  F2FP.BF16.F32.PACK_AB R7, R10, R9 ;  /* 0x000000090a07723e */ /* 0x000fc800000010ff */
[----:B------:R-:W-:Y:S02]  /*1710*/  F2FP.BF16.F32.PACK_AB R9, R15, R4 ;  /* 0x000000040f09723e */ /* 0x000fe400000010ff */
[----:B------:R-:W-:Y:S01]  /*1720*/  @P6 FADD.FTZ R13, R13, 0.69314718246459960938 ;  /* 0x3f3172180d0d6421 */ /* 0x000fe20000010000 */
[----:B0-----:R-:W-:-:S04]  /*1730*/  IMAD.WIDE.U32 R16, R16, 0x2, R2 ;  /* 0x0000000210107825 */ /* 0x001fc800078e0002 */
[----:B------:R-:W-:Y:S01]  /*1740*/  F2FP.BF16.F32.PACK_AB R3, R13, R8 ;  /* 0x000000080d03723e */ /* 0x000fe200000010ff */
[----:B------:R-:W-:Y:S01]  /*1750*/  IMAD.WIDE R16, R5, 0x4, R16 ;  /* 0x0000000405107825 */ /* 0x000fe200078e0210 */
[----:B------:R-:W-:-:S04]  /*1760*/  F2FP.BF16.F32.PACK_AB R5, R0, R11 ;  /* 0x0000000b0005723e */ /* 0x000fc800000010ff */
[----:B------:R-:W-:Y:S04]  /*1770*/  STG.E desc[UR4][R16.64], R3 ;  /* 0x0000000310007986 */ /* 0x000fe8000c101904 */
[----:B------:R-:W-:Y:S04]  /*1780*/  STG.E desc[UR4][R16.64+0x200], R5 ;  /* 0x0002000510007986 */ /* 0x000fe8000c101904 */
[----:B------:R-:W-:Y:S04]  /*1790*/  STG.E desc[UR4][R16.64+0x400], R7 ;  /* 0x0004000710007986 */ /* 0x000fe8000c101904 */
[----:B------:R-:W-:Y:S01]  /*17a0*/  STG.E desc[UR4][R16.64+0x600], R9 ;  /* 0x0006000910007986 */ /* 0x000fe2000c101904 */
[----:B------:R-:W-:Y:S05]  /*17b0*/  EXIT ;  /* 0x000000000000794d */ /* 0x000fea0003800000 */
.L_x_618:
[----:B------:R-:W0:Y:S01]  /*17c0*/  S2R R18, SR_TID.X ;  /* 0x0000000000127919 */ /* 0x000e220000002100 */
[----:B------:R-:W-:Y:S02]  /*17d0*/  PRMT R0, RZ, 0x7610, R0 ;  /* 0x00007610ff007816 */ /* 0x000fe40000000000 */
[----:B0-----:R-:W-:Y:S02]  /*17e0*/  ISETP.GE.AND P0, PT, R18, R17, PT ;  /* 0x000000111200720c */ /* 0x001fe40003f06270 */
[----:B------:R-:W-:-:S11]  /*17f0*/  MOV R25, R18 ;  /* 0x0000001200197202 */ /* 0x000fd60000000f00 */
[----:B------:R-:W-:Y:S01]  /*1800*/  @!P0 IADD3 R20, R16, R25, RZ ;  /* 0x0000001910148210 */ /* 0x000fe20007ffe0ff */
[----:B------:R-:W0:Y:S01]  /*1810*/  @!P0 LDC.64 R12, c[0x0][0x220] ;  /* 0x00008800ff0c8b82 */ /* 0x000e220000000a00 */
[----:B------:R-:W-:-:S04]  /*1820*/  @!P0 IADD3 R25, R25, 0x80, RZ ;  /* 0x0000008019198810 */ /* 0x000fc80007ffe0ff */
[----:B------:R-:W-:-:S13]  /*1830*/  ISETP.GE.AND P6, PT, R25, R17, PT ;  /* 0x000000111900720c */ /* 0x000fda0003fc6270 */
[----:B------:R-:W-:Y:S01]  /*1840*/  @!P6 IADD3 R5, R16, R25, RZ ;  /* 0x000000191005e210 */ /* 0x000fe20007ffe0ff */
[----:B------:R-:W1:Y:S01]  /*1850*/  @!P6 LDC.64 R2, c[0x0][0x220] ;  /* 0x00008800ff02eb82 */ /* 0x000e620000000a00 */
[----:B------:R-:W-:-:S04]  /*1860*/  @!P6 IADD3 R25, R25, 0x80, RZ ;  /* 0x000000801919e810 */ /* 0x000fc80007ffe0ff */
[----:B------:R-:W-:-:S13]  /*1870*/  ISETP.GE.AND P5, PT, R25, R17, PT ;  /* 0x000000111900720c */ /* 0x000fda0003fa6270 */
[----:B------:R-:W-:Y:S01]  /*1880*/  @!P5 IADD3 R29, R16, R25, RZ ;  /* 0x00000019101dd210 */ /* 0x000fe20007ffe0ff */
[----:B------:R-:W2:Y:S01]  /*1890*/  @!P5 LDC.64 R14, c[0x0][0x220] ;  /* 0x00008800ff0edb82 */ /* 0x000ea20000000a00 */
[----:B------:R-:W-:-:S04]  /*18a0*/  @!P5 IADD3 R25, R25, 0x80, RZ ;  /* 0x000000801919d810 */ /* 0x000fc80007ffe0ff */
[----:B------:R-:W-:Y:S01]  /*18b0*/  ISETP.GE.AND P4, PT, R25, R17, PT ;  /* 0x000000111900720c */ /* 0x000fe20003f86270 */
[----:B-1----:R-:W-:-:S05]  /*18c0*/  @!P6 IMAD.WIDE.U32 R2, R5, 0x2, R2 ;  /* 0x000000020502e825 */ /* 0x002fca00078e0002 */
[----:B------:R1:W5:Y:S07]  /*18d0*/  @!P6 LDG.E.U16 R0, desc[UR4][R2.64] ;  /* 0x000000040200e981 */ /* 0x00036e000c1e1500 */
[----:B------:R-:W-:Y:S01]  /*18e0*/  @!P4 IADD3 R27, R16, R25, RZ ;  /* 0x00000019101bc210 */ /* 0x000fe20007ffe0ff */
[----:B------:R-:W3:Y:S01]  /*18f0*/  @!P4 LDC.64 R10, c[0x0][0x220] ;  /* 0x00008800ff0acb82 */ /* 0x000ee20000000a00 */
[----:B------:R-:W-:-:S04]  /*1900*/  @!P4 IADD3 R25, R25, 0x80, RZ ;  /* 0x000000801919c810 */ /* 0x000fc80007ffe0ff */
[----:B------:R-:W-:-:S13]  /*1910*/  ISETP.GE.AND P3, PT, R25, R17, PT ;  /* 0x000000111900720c */ /* 0x000fda0003f66270 */
[----:B------:R-:W-:Y:S01]  /*1920*/  @!P3 IADD3 R23, R16, R25, RZ ;  /* 0x000000191017b210 */ /* 0x000fe20007ffe0ff */
[----:B-1----:R-:W1:Y:S01]  /*1930*/  @!P3 LDC.64 R2, c[0x0][0x220] ;  /* 0x00008800ff02bb82 */ /* 0x002e620000000a00 */
[----:B------:R-:W-:-:S04]  /*1940*/  @!P3 IADD3 R25, R25, 0x80, RZ ;  /* 0x000000801919b810 */ /* 0x000fc80007ffe0ff */
[----:B------:R-:W-:-:S13]  /*1950*/  ISETP.GE.AND P2, PT, R25, R17, PT ;  /* 0x000000111900720c */ /* 0x000fda0003f46270 */
[----:B------:R-:W-:Y:S01]  /*1960*/  @!P2 IADD3 R19, R16, R25, RZ ;  /* 0x000000191013a210 */ /* 0x000fe20007ffe0ff */
[----:B------:R-:W4:Y:S01]  /*1970*/  @!P2 LDC.64 R4, c[0x0][0x220] ;  /* 0x00008800ff04ab82 */ /* 0x000f220000000a00 */
[----:B------:R-:W-:-:S04]  /*1980*/  @!P2 IADD3 R25, R25, 0x80, RZ ;  /* 0x000000801919a810 */ /* 0x000fc80007ffe0ff */
[----:B------:R-:W-:-:S13]  /*1990*/  ISETP.GE.AND P1, PT, R25, R17, PT ;  /* 0x000000111900720c */ /* 0x000fda0003f26270 */
[----:B------:R-:W-:Y:S01]  /*19a0*/  @!P1 IADD3 R21, R16, R25, RZ ;  /* 0x0000001910159210 */ /* 0x000fe20007ffe0ff */
[----:B------:R-:W2:Y:S01]  /*19b0*/  @!P1 LDC.64 R6, c[0x0][0x220] ;  /* 0x00008800ff069b82 */ /* 0x000ea20000000a00 */
[----:B------:R-:W-:-:S04]  /*19c0*/  @!P1 IADD3 R25, R25, 0x80, RZ ;  /* 0x0000008019199810 */ /* 0x000fc80007ffe0ff */
[----:B------:R-:W-:-:S13]  /*19d0*/  ISETP.GE.AND P6, PT, R25, R17, PT ;  /* 0x000000111900720c */ /* 0x000fda0003fc6270 */
[----:B------:R-:W3:Y:S01]  /*19e0*/  @!P6 LDC.64 R8, c[0x0][0x220] ;  /* 0x00008800ff08eb82 */ /* 0x000ee20000000a00 */
[----:B0-----:R-:W-:Y:S01]  /*19f0*/  @!P0 IMAD.WIDE.U32 R12, R20, 0x2, R12 ;  /* 0x00000002140c8825 */ /* 0x001fe200078e000c */
[----:B------:R-:W-:Y:S02]  /*1a00*/  PRMT R20, RZ, 0x7610, R20 ;  /* 0x00007610ff147816 */ /* 0x000fe40000000014 */
[----:B------:R-:W-:Y:S01]  /*1a10*/  @!P6 IADD3 R25, R16, R25, RZ ;  /* 0x000000191019e210 */ /* 0x000fe20007ffe0ff */
[----:B-1----:R-:W-:Y:S01]  /*1a20*/  @!P3 IMAD.WIDE.U32 R2, R23, 0x2, R2 ;  /* 0x000000021702b825 */ /* 0x002fe200078e0002 */
[----:B------:R-:W-:Y:S02]  /*1a30*/  PRMT R22, RZ, 0x7610, R22 ;  /* 0x00007610ff167816 */ /* 0x000fe40000000016 */
[----:B------:R0:W5:Y:S01]  /*1a40*/  @!P0 LDG.E.U16 R20, desc[UR4][R12.64] ;  /* 0x000000040c148981 */ /* 0x000162000c1e1500 */
[----:B----4-:R-:W-:Y:S01]  /*1a50*/  @!P2 IMAD.WIDE.U32 R4, R19, 0x2, R4 ;  /* 0x000000021304a825 */ /* 0x010fe200078e0004 */
[----:B------:R-:W-:-:S02]  /*1a60*/  PRMT R23, RZ, 0x7610, R23 ;  /* 0x00007610ff177816 */ /* 0x000fc40000000017 */
[----:B------:R-:W-:Y:S01]  /*1a70*/  PRMT R19, RZ, 0x7610, R19 ;  /* 0x00007610ff137816 */ /* 0x000fe20000000013 */
[----:B--2---:R-:W-:Y:S01]  /*1a80*/  @!P1 IMAD.WIDE.U32 R6, R21, 0x2, R6 ;  /* 0x0000000215069825 */ /* 0x004fe200078e0006 */
[----:B------:R-:W-:-:S03]  /*1a90*/  PRMT R21, RZ, 0x7610, R21 ;  /* 0x00007610ff157816 */ /* 0x000fc60000000015 */
[----:B------:R-:W-:Y:S01]  /*1aa0*/  @!P5 IMAD.WIDE.U32 R14, R29, 0x2, R14 ;  /* 0x000000021d0ed825 */ /* 0x000fe200078e000e */
[----:B0-----:R-:W-:Y:S01]  /*1ab0*/  PRMT R13, RZ, 0x7610, R13 ;  /* 0x00007610ff0d7816 */ /* 0x001fe2000000000d */
[----:B------:R0:W5:Y:S01]  /*1ac0*/  @!P2 LDG.E.U16 R19, desc[UR4][R4.64] ;  /* 0x000000040413a981 */ /* 0x000162000c1e1500 */
[----:B------:R-:W-:Y:S01]  /*1ad0*/  PRMT R12, RZ, 0x7610, R12 ;  /* 0x00007610ff0c7816 */ /* 0x000fe2000000000c */
[----:B---3--:R-:W-:Y:S02]  /*1ae0*/  @!P4 IMAD.WIDE.U32 R10, R27, 0x2, R10 ;  /* 0x000000021b0ac825 */ /* 0x008fe400078e000a */
[----:B------:R0:W5:Y:S02]  /*1af0*/  @!P5 LDG.E.U16 R22, desc[UR4][R14.64] ;  /* 0x000000040e16d981 */ /* 0x000164000c1e1500 */
[----:B------:R-:W-:Y:S02]  /*1b00*/  @!P6 IMAD.WIDE.U32 R8, R25, 0x2, R8 ;  /* 0x000000021908e825 */ /* 0x000fe400078e0008 */
[----:B------:R0:W5:Y:S04]  /*1b10*/  @!P4 LDG.E.U16 R23, desc[UR4][R10.64] ;  /* 0x000000040a17c981 */ /* 0x000168000c1e1500 */
[----:B------:R0:W5:Y:S04]  /*1b20*/  @!P3 LDG.E.U16 R21, desc[UR4][R2.64] ;  /* 0x000000040215b981 */ /* 0x000168000c1e1500 */
[----:B------:R0:W5:Y:S04]  /*1b30*/  @!P1 LDG.E.U16 R13, desc[UR4][R6.64] ;  /* 0x00000004060d9981 */ /* 0x000168000c1e1500 */
[----:B------:R0:W5:Y:S01]  /*1b40*/  @!P6 LDG.E.U16 R12, desc[UR4][R8.64] ;  /* 0x00000004080ce981 */ /* 0x000162000c1e1500 */
[----:B------:R-:W-:Y:S04]  /*1b50*/  BSSY B0, `(.L_x_635) ;  /* 0x0000030000007945 */ /* 0x000fe80003800000 */
[----:B------:R-:W-:Y:S05]  /*1b60*/  @P0 BRA `(.L_x_636) ;  /* 0x0000000000b80947 */ /* 0x000fea0003800000 */
[----:B-----5:R-:W-:Y:S01]  /*1b70*/  SHF.L.U32 R20, R20, 0x10, RZ ;  /* 0x0000001014147819 */ /* 0x020fe200000006ff */
[----:B------:R-:W-:Y:S01]  /*1b80*/  BSSY B1, `(.L_x_637) ;  /* 0x000002a000017945 */ /* 0x000fe20003800000 */
[----:B0-----:R-:W-:-:S03]  /*1b90*/  MOV R7, 0x3d39bf78 ;  /* 0x3d39bf7800077802 */ /* 0x001fc60000000f00 */
[----:B------:R-:W-:-:S04]  /*1ba0*/  FFMA.FTZ R3, R20, R20, -1 ;  /* 0xbf80000014037423 */ /* 0x000fc80000010014 */
        /* <DEDUP_REMOVED lines=39> */
.L_x_638:
[----:B------:R-:W-:Y:S05]  /*1e20*/  BSYNC B1 ;  /* 0x0000000000017941 */ /* 0x000fea0003800000 */
.L_x_637:
[----:B------:R-:W-:-:S05]  /*1e30*/  @P2 FADD.FTZ R3, R3, 0.69314718246459960938 ;  /* 0x3f31721803032421 */ /* 0x000fca0000010000 */
[----:B------:R-:W-:-:S07]  /*1e40*/  F2FP.BF16.F32.PACK_AB R9, RZ, R3 ;  /* 0x00000003ff09723e */ /* 0x000fce00000010ff */
.L_x_636:
[----:B------:R-:W-:Y:S05]  /*1e50*/  BSYNC B0 ;  /* 0x0000000000007941 */ /* 0x000fea0003800000 */
.L_x_635:
        /* <DEDUP_REMOVED lines=47> */
.L_x_642:
[----:B------:R-:W-:Y:S05]  /*2150*/  BSYNC B1 ;  /* 0x0000000000017941 */ /* 0x000fea0003800000 */
.L_x_641:
[----:B------:R-:W-:-:S05]  /*2160*/  @P2 FADD.FTZ R3, R3, 0.69314718246459960938 ;  /* 0x3f31721803032421 */ /* 0x000fca0000010000 */
[----:B------:R-:W-:-:S07]  /*2170*/  F2FP.BF16.F32.PACK_AB R3, RZ, R3 ;  /* 0x00000003ff03723e */ /* 0x000fce00000010ff */
.L_x_640:
[----:B------:R-:W-:Y:S05]  /*2180*/  BSYNC B0 ;  /* 0x0000000000007941 */ /* 0x000fea0003800000 */
.L_x_639:
        /* <DEDUP_REMOVED lines=47> */
.L_x_646:
[----:B------:R-:W-:Y:S05]  /*2480*/  BSYNC B1 ;  /* 0x0000000000017941 */ /* 0x000fea0003800000 */
.L_x_645:
[----:B------:R-:W-:-:S05]  /*2490*/  @P2 FADD.FTZ R4, R4, 0.69314718246459960938 ;  /* 0x3f31721804042421 */ /* 0x000fca0000010000 */
[----:B------:R-:W-:-:S07]  /*24a0*/  F2FP.BF16.F32.PACK_AB R0, RZ, R4 ;  /* 0x00000004ff00723e */ /* 0x000fce00000010ff */
.L_x_644:
[----:B------:R-:W-:Y:S05]  /*24b0*/  BSYNC B0 ;  /* 0x0000000000007941 */ /* 0x000fea0003800000 */
.L_x_643:
[----:B------:R-:W-:Y:S01]  /*24c0*/  IADD3 R4, R18, 0x180, RZ ;  /* 0x0000018012047810 */ /* 0x000fe20007ffe0ff */
[----:B------:R-:W-:Y:S03]  /*24d0*/  BSSY B0, `(.L_x_647) ;  /* 0x0000031000007945 */ /* 0x000fe60003800000 */
[----:B------:R-:W-:-:S13]  /*24e0*/  ISETP.GE.AND P0, PT, R4, R17, PT ;  /* 0x000000110400720c */ /* 0x000fda0003f06270 */
[----:B------:R-:W-:Y:S05]  /*24f0*/  @P0 BRA `(.L_x_648) ;  /* 0x0000000000b80947 */ /* 0x000fea0003800000 */
[----:B------:R-:W-:Y:S01]  /*2500*/  SHF.L.U32 R23, R23, 0x10, RZ ;  /* 0x0000001017177819 */ /* 0x000fe200000006ff */
[----:B------:R-:W-:Y:S01]  /*2510*/  BSSY B1, `(.L_x_649) ;  /* 0x000002a000017945 */ /* 0x000fe20003800000 */
[----:B------:R-:W-:-:S03]  /*2520*/  MOV R11, 0x3d39bf78 ;  /* 0x3d39bf78000b7802 */ /* 0x000fc60000000f00 */
        /* <DEDUP_REMOVED lines=40> */
.L_x_650:
[----:B------:R-:W-:Y:S05]  /*27b0*/  BSYNC B1 ;  /* 0x0000000000017941 */ /* 0x000fea0003800000 */
.L_x_649:
[----:B------:R-:W-:-:S05]  /*27c0*/  @P2 FADD.FTZ R5, R5, 0.69314718246459960938 ;  /* 0x3f31721805052421 */ /* 0x000fca0000010000 */
[----:B------:R-:W-:-:S07]  /*27d0*/  F2FP.BF16.F32.PACK_AB R4, RZ, R5 ;  /* 0x00000005ff04723e */ /* 0x000fce00000010ff */
.L_x_648:
[----:B------:R-:W-:Y:S05]  /*27e0*/  BSYNC B0 ;  /* 0x0000000000007941 */ /* 0x000fea0003800000 */
.L_x_647:
[----:B------:R-:W-:Y:S01]  /*27f0*/  IADD3 R6, R18, 0x200, RZ ;  /* 0x0000020012067810 */ /* 0x000fe20007ffe0ff */
[----:B------:R-:W-:Y:S03]  /*2800*/  BSSY B0, `(.L_x_651) ;  /* 0x0000031000007945 */ /* 0x000fe60003800000 */
[----:B------:R-:W-:-:S13]  /*2810*/  ISETP.GE.AND P0, PT, R6, R17, PT ;  /* 0x000000110600720c */ /* 0x000fda0003f06270 */
[----:B------:R-:W-:Y:S05]  /*2820*/  @P0 BRA `(.L_x_652) ;  /* 0x0000000000b80947 */ /* 0x000fea0003800000 */
[----:B------:R-:W-:Y:S01]  /*2830*/  SHF.L.U32 R21, R21, 0x10, RZ ;  /* 0x0000001015157819 */ /* 0x000fe200000006ff */
[----:B------:R-:W-:Y:S01]  /*2840*/  HFMA2.MMA R11, -RZ, RZ, 1.625, 0 ;  /* 0x3e800000ff0b7435 */ /* 0x000fe200000001ff */
[----:B------:R-:W-:Y:S03]  /*2850*/  BSSY B1, `(.L_x_653) ;  /* 0x0000029000017945 */ /* 0x000fe60003800000 */
        /* <DEDUP_REMOVED lines=40> */
.L_x_654:
[----:B------:R-:W-:Y:S05]  /*2ae0*/  BSYNC B1 ;  /* 0x0000000000017941 */ /* 0x000fea0003800000 */
.L_x_653:
[----:B------:R-:W-:-:S05]  /*2af0*/  @P2 FADD.FTZ R6, R6, 0.69314718246459960938 ;  /* 0x3f31721806062421 */ /* 0x000fca0000010000 */
[----:B------:R-:W-:-:S07]  /*2b00*/  F2FP.BF16.F32.PACK_AB R5, RZ, R6 ;  /* 0x00000006ff05723e */ /* 0x000fce00000010ff */
.L_x_652:
[----:B------:R-:W-:Y:S05]  /*2b10*/  BSYNC B0 ;  /* 0x0000000000007941 */ /* 0x000fea0003800000 */
.L_x_651:
        /* <DEDUP_REMOVED lines=15> */
[----:B------:R-:W-:-:S05]  /*2c10*/  FFMA.FTZ R10, R11, R10, R8 ;  /* 0x0000000a0b0a7223 */ /* 0x000fca0000010008 */
        /* <DEDUP_REMOVED lines=31> */
.L_x_658:
[----:B------:R-:W-:Y:S05]  /*2e10*/  BSYNC B1 ;  /* 0x0000000000017941 */ /* 0x000fea0003800000 */
.L_x_657:
[----:B------:R-:W-:-:S05]  /*2e20*/  @P2 FADD.FTZ R7, R7, 0.69314718246459960938 ;  /* 0x3f31721807072421 */ /* 0x000fca0000010000 */
[----:B------:R-:W-:-:S07]  /*2e30*/  F2FP.BF16.F32.PACK_AB R6, RZ, R7 ;  /* 0x00000007ff06723e */ /* 0x000fce00000010ff */
.L_x_656:
[----:B------:R-:W-:Y:S05]  /*2e40*/  BSYNC B0 ;  /* 0x0000000000007941 */ /* 0x000fea0003800000 */
.L_x_655:
[----:B------:R-:W-:Y:S01]  /*2e50*/  IADD3 R8, R18, 0x300, RZ ;  /* 0x0000030012087810 */ /* 0x000fe20007ffe0ff */
[----:B------:R-:W-:Y:S03]  /*2e60*/  BSSY B0, `(.L_x_659) ;  /* 0x0000031000007945 */ /* 0x000fe60003800000 */
[----:B------:R-:W-:-:S13]  /*2e70*/  ISETP.GE.AND P0, PT, R8, R17, PT ;  /* 0x000000110800720c */ /* 0x000fda0003f06270 */
[----:B------:R-:W-:Y:S05]  /*2e80*/  @P0 BRA `(.L_x_660) ;  /* 0x0000000000b80947 */ /* 0x000fea0003800000 */
[----:B------:R-:W-:Y:S01]  /*2e90*/  SHF.L.U32 R13, R13, 0x10, RZ ;  /* 0x000000100d0d7819 */ /* 0x000fe200000006ff */
[----:B------:R-:W-:Y:S04]  /*2ea0*/  BSSY B1, `(.L_x_661) ;  /* 0x000002a000017945 */ /* 0x000fe80003800000 */
[----:B------:R-:W-:-:S04]  /*2eb0*/  FFMA.FTZ R8, R13, R13, -1 ;  /* 0xbf8000000d087423 */ /* 0x000fc8000001000d */
[----:B------:R-:W0:Y:S01]  /*2ec0*/  MUFU.RSQ R7, R8 ;  /* 0x0000000800077308 */ /* 0x000e220000001400 */
[C---:B------:R-:W-:Y:S01]  /*2ed0*/  FSETP.NEU.FTZ.AND P0, PT, R8.reuse, RZ, PT ;  /* 0x000000ff0800720b */ /* 0x040fe20003f1d000 */
[----:B0-----:R-:W-:Y:S01]  /*2ee0*/  FMUL.FTZ R11, R8, R7 ;  /* 0x00000007080b7220 */ /* 0x001fe20000410000 */
[----:B------:R-:W-:Y:S01]  /*2ef0*/  FMUL.FTZ R10, R7, 0.5 ;  /* 0x3f000000070a7820 */ /* 0x000fe20000410000 */
[----:B------:R-:W-:Y:S01]  /*2f00*/  FADD.FTZ R7, R13, -1 ;  /* 0xbf8000000d077421 */ /* 0x000fe20000010000 */
[----:B------:R-:W-:Y:S01]  /*2f10*/  MOV R13, 0x3d39bf78 ;  /* 0x3d39bf78000d7802 */ /* 0x000fe20000000f00 */
        /* <DEDUP_REMOVED lines=34> */
.L_x_662:
[----:B------:R-:W-:Y:S05]  /*3140*/  BSYNC B1 ;  /* 0x0000000000017941 */ /* 0x000fea0003800000 */
.L_x_661:
[----:B------:R-:W-:-:S05]  /*3150*/  @P2 FADD.FTZ R8, R8, 0.69314718246459960938 ;  /* 0x3f31721808082421 */ /* 0x000fca0000010000 */
[----:B------:R-:W-:-:S07]  /*3160*/  F2FP.BF16.F32.PACK_AB R7, RZ, R8 ;  /* 0x00000008ff07723e */ /* 0x000fce00000010ff */
.L_x_660:
[----:B------:R-:W-:Y:S05]  /*3170*/  BSYNC B0 ;  /* 0x0000000000007941 */ /* 0x000fea0003800000 */
.L_x_659:
        /* <DEDUP_REMOVED lines=47> */
.L_x_666:
[----:B------:R-:W-:Y:S05]  /*3470*/  BSYNC B1 ;  /* 0x0000000000017941 */ /* 0x000fea0003800000 */
.L_x_665:
[----:B------:R-:W-:-:S05]  /*3480*/  @P2 FADD.FTZ R10, R10, 0.69314718246459960938 ;  /* 0x3f3172180a0a2421 */ /* 0x000fca0000010000 */
[----:B------:R-:W-:-:S07]  /*3490*/  F2FP.BF16.F32.PACK_AB R8, RZ, R10 ;  /* 0x0000000aff08723e */ /* 0x000fce00000010ff */
.L_x_664:
[----:B------:R-:W-:Y:S05]  /*34a0*/  BSYNC B0 ;  /* 0x0000000000007941 */ /* 0x000fea0003800000 */
.L_x_663:
[----:B------:R-:W-:Y:S01]  /*34b0*/  ISETP.GE.AND P0, PT, R18, R17, PT ;  /* 0x000000111200720c */ /* 0x000fe20003f06270 */
[----:B------:R-:W-:Y:S04]  /*34c0*/  BSSY B0, `(.L_x_667) ;  /* 0x0000034000007945 */ /* 0x000fe80003800000 */
[----:B------:R-:W-:Y:S08]  /*34d0*/  BSSY B1, `(.L_x_668) ;  /* 0x000002c000017945 */ /* 0x000ff00003800000 */
[----:B------:R-:W-:Y:S05]  /*34e0*/  @P0 BRA `(.L_x_669) ;  /* 0x0000000000340947 */ /* 0x000fea0003800000 */
[----:B------:R-:W0:Y:S01]  /*34f0*/  LDC.64 R10, c[0x0][0x218] ;  /* 0x00008600ff0a7b82 */ /* 0x000e220000000a00 */
[----:B------:R-:W-:Y:S02]  /*3500*/  IADD3 R13, R16, R18, RZ ;  /* 0x00000012100d7210 */ /* 0x000fe40007ffe0ff */
[----:B------:R-:W-:-:S04]  /*3510*/  MOV R18, R2 ;  /* 0x0000000200127202 */ /* 0x000fc80000000f00 */
[----:B------:R-:W-:Y:S01]  /*3520*/  ISETP.GE.AND P0, PT, R18, R17, PT ;  /* 0x000000111200720c */ /* 0x000fe20003f06270 */
[----:B0-----:R-:W-:-:S05]  /*3530*/  IMAD.WIDE.U32 R10, R13, 0x2, R10 ;  /* 0x000000020d0a7825 */ /* 0x001fca00078e000a */
[----:B------:R0:W-:Y:S07]  /*3540*/  STG.E.U16 desc[UR4][R10.64], R9 ;  /* 0x000000090a007986 */ /* 0x0001ee000c101504 */
[----:B------:R-:W-:Y:S05]  /*3550*/  @P0 BRA `(.L_x_670) ;  /* 0x0000000000340947 */ /* 0x000fea0003800000 */
[----:B0-----:R-:W0:Y:S01]  /*3560*/  LDC.64 R10, c[0x0][0x218] ;  /* 0x00008600ff0a7b82 */ /* 0x001e220000000a00 */
[----:B------:R-:W-:Y:S02]  /*3570*/  IADD3 R9, R16, R18, RZ ;  /* 0x0000001210097210 */ /* 0x000fe40007ffe0ff */
[----:B------:R-:W-:Y:S02]  /*3580*/  PRMT R12, R3, 0x7610, R12 ;  /* 0x00007610030c7816 */ /* 0x000fe4000000000c */
[----:B------:R-:W-:Y:S01]  /*3590*/  IADD3 R18, R18, 0x80, RZ ;  /* 0x0000008012127810 */ /* 0x000fe20007ffe0ff */
[----:B0-----:R-:W-:-:S05]  /*35a0*/  IMAD.WIDE.U32 R2, R9, 0x2, R10 ;  /* 0x0000000209027825 */ /* 0x001fca00078e000a */
[----:B------:R0:W-:Y:S02]  /*35b0*/  STG.E.U16 desc[UR4][R2.64], R12 ;  /* 0x0000000c02007986 */ /* 0x0001e4000c101504 */
.L_x_669:
[----:B------:R-:W-:-:S13]  /*35c0*/  ISETP.GE.AND P0, PT, R18, R17, PT ;  /* 0x000000111200720c */ /* 0x000fda0003f06270 */
[----:B------:R-:W-:Y:S05]  /*35d0*/  @P0 BRA `(.L_x_671) ;  /* 0x0000000000300947 */ /* 0x000fea0003800000 */
[----:B0-----:R-:W0:Y:S01]  /*35e0*/  LDC.64 R2, c[0x0][0x218] ;  /* 0x00008600ff027b82 */ /* 0x001e220000000a00 */
[----:B------:R-:W-:Y:S02]  /*35f0*/  IADD3 R9, R16, R18, RZ ;  /* 0x0000001210097210 */ /* 0x000fe40007ffe0ff */
[----:B------:R-:W-:-:S03]  /*3600*/  IADD3 R18, R18, 0x80, RZ ;  /* 0x0000008012127810 */ /* 0x000fc60007ffe0ff */
[----:B0-----:R-:W-:-:S05]  /*3610*/  IMAD.WIDE.U32 R2, R9, 0x2, R2 ;  /* 0x0000000209027825 */ /* 0x001fca00078e0002 */
[----:B------:R1:W-:Y:S02]  /*3620*/  STG.E.U16 desc[UR4][R2.64], R0 ;  /* 0x0000000002007986 */ /* 0x0003e4000c101504 */
.L_x_670:
[----:B------:R-:W-:-:S13]  /*3630*/  ISETP.GE.AND P0, PT, R18, R17, PT ;  /* 0x000000111200720c */ /* 0x000fda0003f06270 */
[----:B------:R-:W-:Y:S05]  /*3640*/  @P0 BRA `(.L_x_672) ;  /* 0x0000000000300947 */ /* 0x000fea0003800000 */
[----:B-1----:R-:W1:Y:S01]  /*3650*/  LDC.64 R2, c[0x0][0x218] ;  /* 0x00008600ff027b82 */ /* 0x002e620000000a00 */
[----:B0-----:R-:W-:Y:S02]  /*3660*/  IADD3 R9, R16, R18, RZ ;  /* 0x0000001210097210 */ /* 0x001fe40007ffe0ff */
[----:B------:R-:W-:-:S03]  /*3670*/  IADD3 R18, R18, 0x80, RZ ;  /* 0x0000008012127810 */ /* 0x000fc60007ffe0ff */
[----:B-1----:R-:W-:-:S05]  /*3680*/  IMAD.WIDE.U32 R2, R9, 0x2, R2 ;  /* 0x0000000209027825 */ /* 0x002fca00078e0002 */
[----:B------:R1:W-:Y:S02]  /*3690*/  STG.E.U16 desc[UR4][R2.64], R4 ;  /* 0x0000000402007986 */ /* 0x0003e4000c101504 */
.L_x_671:
[----:B------:R-:W-:-:S13]  /*36a0*/  ISETP.GE.AND P0, PT, R18, R17, PT ;  /* 0x000000111200720c */ /* 0x000fda0003f06270 */
[----:B------:R-:W-:Y:S05]  /*36b0*/  @P0 BRA `(.L_x_673) ;  /* 0x0000000000340947 */ /* 0x000fea0003800000 */
[----:B01----:R-:W0:Y:S01]  /*36c0*/  LDC.64 R2, c[0x0][0x218] ;  /* 0x00008600ff027b82 */ /* 0x003e220000000a00 */
[----:B------:R-:W-:Y:S02]  /*36d0*/  IADD3 R9, R16, R18, RZ ;  /* 0x0000001210097210 */ /* 0x000fe40007ffe0ff */
[----:B------:R-:W-:-:S03]  /*36e0*/  IADD3 R18, R18, 0x80, RZ ;  /* 0x0000008012127810 */ /* 0x000fc60007ffe0ff */
[----:B0-----:R-:W-:-:S05]  /*36f0*/  IMAD.WIDE.U32 R2, R9, 0x2, R2 ;  /* 0x0000000209027825 */ /* 0x001fca00078e0002 */
[----:B------:R2:W-:Y:S02]  /*3700*/  STG.E.U16 desc[UR4][R2.64], R5 ;  /* 0x0000000502007986 */ /* 0x0005e4000c101504 */
.L_x_672:
[----:B------:R-:W-:-:S13]  /*3710*/  ISETP.GE.AND P0, PT, R18, R17, PT ;  /* 0x000000111200720c */ /* 0x000fda0003f06270 */
[----:B------:R-:W-:Y:S05]  /*3720*/  @P0 BREAK B1 ;  /* 0x0000000000010942 */ /* 0x000fea0003800000 */
[----:B------:R-:W-:Y:S05]  /*3730*/  @P0 BRA `(.L_x_674) ;  /* 0x0000000000300947 */ /* 0x000fea0003800000 */
[----:B-12---:R-:W1:Y:S01]  /*3740*/  LDC.64 R2, c[0x0][0x218] ;  /* 0x00008600ff027b82 */ /* 0x006e620000000a00 */
[----:B------:R-:W-:Y:S02]  /*3750*/  IADD3 R5, R16, R18, RZ ;  /* 0x0000001210057210 */ /* 0x000fe40007ffe0ff */
[----:B------:R-:W-:-:S03]  /*3760*/  IADD3 R18, R18, 0x80, RZ ;  /* 0x0000008012127810 */ /* 0x000fc60007ffe0ff */
[----:B-1----:R-:W-:-:S05]  /*3770*/  IMAD.WIDE.U32 R2, R5, 0x2, R2 ;  /* 0x0000000205027825 */ /* 0x002fca00078e0002 */
[----:B------:R2:W-:Y:S02]  /*3780*/  STG.E.U16 desc[UR4][R2.64], R6 ;  /* 0x0000000602007986 */ /* 0x0005e4000c101504 */
.L_x_673:
[----:B------:R-:W-:Y:S05]  /*3790*/  BSYNC B1 ;  /* 0x0000000000017941 */ /* 0x000fea0003800000 */
.L_x_668:
[----:B------:R-:W-:-:S13]  /*37a0*/  ISETP.GE.AND P0, PT, R18, R17, PT ;  /* 0x000000111200720c */ /* 0x000fda0003f06270 */
[----:B012---:R-:W0:Y:S01]  /*37b0*/  @!P0 LDC.64 R2, c[0x0][0x218] ;  /* 0x00008600ff028b82 */ /* 0x007e220000000a00 */
[----:B------:R-:W-:Y:S02]  /*37c0*/  @!P0 IADD3 R5, R16, R18, RZ ;  /* 0x0000001210058210 */ /* 0x000fe40007ffe0ff */
[----:B------:R-:W-:-:S03]  /*37d0*/  @!P0 IADD3 R18, R18, 0x80, RZ ;  /* 0x0000008012128810 */ /* 0x000fc60007ffe0ff */
[----:B0-----:R-:W-:-:S05]  /*37e0*/  @!P0 IMAD.WIDE.U32 R2, R5, 0x2, R2 ;  /* 0x0000000205028825 */ /* 0x001fca00078e0002 */
[----:B------:R3:W-:Y:S02]  /*37f0*/  @!P0 STG.E.U16 desc[UR4][R2.64], R7 ;  /* 0x0000000702008986 */ /* 0x0007e4000c101504 */
.L_x_674:
[----:B------:R-:W-:Y:S05]  /*3800*/  BSYNC B0 ;  /* 0x0000000000007941 */ /* 0x000fea0003800000 */
.L_x_667:
[----:B------:R-:W-:Y:S05]  /*3810*/  WARPSYNC.ALL ;  /* 0x0000000000007948 */ /* 0x000fea0003800000 */
[----:B------:R-:W-:-:S13]  /*3820*/  ISETP.GE.AND P0, PT, R18, R17, PT ;  /* 0x000000111200720c */ /* 0x000fda0003f06270 */
[----:B------:R-:W-:Y:S05]  /*3830*/  @P0 EXIT ;  /* 0x000000000000094d */ /* 0x000fea0003800000 */
[----:B-123--:R-:W1:Y:S01]  /*3840*/  LDC.64 R2, c[0x0][0x218] ;  /* 0x00008600ff027b82 */ /* 0x00ee620000000a00 */
[----:B------:R-:W-:-:S05]  /*3850*/  IADD3 R5, R16, R18, RZ ;  /* 0x0000001210057210 */ /* 0x000fca0007ffe0ff */
[----:B-1----:R-:W-:-:S05]  /*3860*/  IMAD.WIDE.U32 R2, R5, 0x2, R2 ;  /* 0x0000000205027825 */ /* 0x002fca00078e0002 */
[----:B------:R-:W-:Y:S01]  /*3870*/  STG.E.U16 desc[UR4][R2.64], R8 ;  /* 0x0000000802007986 */ /* 0x000fe2000c101504 */
[----:B------:R-:W-:Y:S05]  /*3880*/  EXIT ;  /* 0x000000000000794d */ /* 0x000fea0003800000 */
.L_x_675:
        /* <DEDUP_REMOVED lines=15> */
.L_x_21044:


//--------------------- .text._ZN2at6native29vectorized_elementwise_kernelILi4EZZZNS0_17acosh_kernel_cudaERNS_18TensorIteratorBaseEENKUlvE0_clEvENKUlvE2_clEvEUlN3c108BFloat16EE_St5arrayIPcLm2EEEEviT0_T1_ --------------------------
	.section	.text._ZN2at6native29vectorized_elementwise_kernelILi4EZZZNS0_17acosh_kernel_cudaERNS_18TensorIteratorBaseEENKUlvE0_clEvENKUlvE2_clEvEUlN3c108BFloat16EE_St5arrayIPcLm2EEEEviT0_T1_,"ax",@progbits
	.align	128
        .global         _ZN2at6native29vectorized_elementwise_kernelILi4EZZZNS0_17acosh_kernel_cudaERNS_18TensorIteratorBaseEENKUlvE0_clEvENKUlvE2_clEvEUlN3c108BFloat16EE_St5arrayIPcLm2EEEEviT0_T1_
        .type           _ZN2at6native29vectorized_elementwise_kernelILi4EZZZNS0_17acosh_kernel_cudaERNS_18TensorIteratorBaseEENKUlvE0_clEvENKUlvE2_clEvEUlN3c108BFloat16EE_St5arrayIPcLm2EEEEviT0_T1_,@function
        .size           _ZN2at6native29vectorized_elementwise_kernelILi4EZZZNS0_17acosh_kernel_cudaERNS_18TensorIteratorBaseEENKUlvE0_clEvENKUlvE2_clEvEUlN3c108BFloat16EE_St5arrayIPcLm2EEEEviT0_T1_,(.L_x_21045 - _ZN2at6native29vectorized_elementwise_kernelILi4EZZZNS0_17acosh_kernel_cudaERNS_18TensorIteratorBaseEENKUlvE0_clEvENKUlvE2_clEvEUlN3c108BFloat16EE_St5arrayIPcLm2EEEEviT0_T1_)
        .other          _ZN2at6native29vectorized_elementwise_kernelILi4EZZZNS0_17acosh_kernel_cudaERNS_18TensorIteratorBaseEENKUlvE0_clEvENKUlvE2_clEvEUlN3c108BFloat16EE_St5arrayIPcLm2EEEEviT0_T1_,@"STO_CUDA_ENTRY STV_DEFAULT"
_ZN2at6native29vectorized_elementwise_kernelILi4EZZZNS0_17acosh_kernel_cudaERNS_18TensorIteratorBaseEENKUlvE0_clEvENKUlvE2_clEvEUlN3c108BFloat16EE_St5arrayIPcLm2EEEEviT0_T1_:
.text._ZN2at6native29vectorized_elementwise_kernelILi4EZZZNS0_17acosh_kernel_cudaERNS_18TensorIteratorBaseEENKUlvE0_clEvENKUlvE2_clEvEUlN3c108BFloat16EE_St5arrayIPcLm2EEEEviT0_T1_:
        /* <DEDUP_REMOVED lines=12> */
[----:B------:R-:W2:Y:S04]  /*00c0*/  LDG.E.64 R18, desc[UR4][R4.64] ;  /* 0x0000000404127981 */ /* 0x000ea8000c1e1b00 */
[----:B------:R0:W3:Y:S01]  /*00d0*/  LDG.E.64 R2, desc[UR4][R4.64+0x400] ;  /* 0x0004000404027981 */ /* 0x0000e2000c1e1b00 */
[----:B------:R-:W-:Y:S01]  /*00e0*/  BSSY B0, `(.L_x_677) ;  /* 0x0000091000007945 */ /* 0x000fe20003800000 */
[C---:B--2---:R-:W-:Y:S02]  /*00f0*/  SHF.L.U32 R12, R18.reuse, 0x10, RZ ;  /* 0x00000010120c7819 */ /* 0x044fe400000006ff */
[C---:B------:R-:W-:Y:S02]  /*0100*/  SHF.L.U32 R8, R19.reuse, 0x10, RZ ;  /* 0x0000001013087819 */ /* 0x040fe400000006ff */
[----:B------:R-:W-:Y:S01]  /*0110*/  PRMT R9, R18, 0x7632, R9 ;  /* 0x0000763212097816 */ /* 0x000fe20000000009 */
[----:B------:R-:W-:Y:S01]  /*0120*/  FFMA.FTZ R0, R12, R12, -1 ;  /* 0xbf8000000c007423 */ /* 0x000fe2000001000c */
[----:B------:R-:W-:Y:S01]  /*0130*/  PRMT R19, R19, 0x7632, R19 ;  /* 0x0000763213137816 */ /* 0x000fe20000000013 */
[----:B------:R-:W-:Y:S01]  /*0140*/  FFMA.FTZ R10, R8, R8, -1 ;  /* 0xbf800000080a7423 */ /* 0x000fe20000010008 */
[----:B------:R-:W-:Y:S01]  /*0150*/  SHF.L.U32 R9, R9, 0x10, RZ ;  /* 0x0000001009097819 */ /* 0x000fe200000006ff */
[----:B------:R-:W0:Y:S01]  /*0160*/  MUFU.RSQ R11, R0 ;  /* 0x00000000000b7308 */ /* 0x000e220000001400 */
[----:B------:R-:W-:Y:S01]  /*0170*/  FSETP.NEU.FTZ.AND P1, PT, R0, RZ, PT ;  /* 0x000000ff0000720b */ /* 0x000fe20003f3d000 */
[----:B------:R-:W-:Y:S01]  /*0180*/  FADD.FTZ R12, R12, -1 ;  /* 0xbf8000000c0c7421 */ /* 0x000fe20000010000 */
[----:B------:R-:W-:Y:S01]  /*0190*/  FSETP.NEU.FTZ.AND P3, PT, R10, RZ, PT ;  /* 0x000000ff0a00720b */ /* 0x000fe20003f7d000 */
[C---:B------:R-:W-:Y:S01]  /*01a0*/  FFMA.FTZ R6, R9.reuse, R9, -1 ;  /* 0xbf80000009067423 */ /* 0x040fe20000010009 */
[----:B------:R-:W-:-:S02]  /*01b0*/  FADD.FTZ R9, R9, -1 ;  /* 0xbf80000009097421 */ /* 0x000fc40000010000 */
[----:B------:R-:W-:Y:S01]  /*01c0*/  ISETP.GT.U32.AND P0, PT, R12, 0x4b000000, PT ;  /* 0x4b0000000c00780c */ /* 0x000fe20003f04070 */
[----:B------:R-:W1:Y:S01]  /*01d0*/  MUFU.RSQ R15, R10 ;  /* 0x0000000a000f7308 */ /* 0x000e620000001400 */
[----:B------:R-:W-:Y:S02]  /*01e0*/  FSETP.NEU.FTZ.AND P2, PT, R6, RZ, PT ;  /* 0x000000ff0600720b */ /* 0x000fe40003f5d000 */
[----:B------:R-:W-:-:S05]  /*01f0*/  ISETP.GT.U32.AND P4, PT, R9, 0x4b000000, PT ;  /* 0x4b0000000900780c */ /* 0x000fca0003f84070 */
[----:B------:R-:W2:Y:S01]  /*0200*/  MUFU.RSQ R13, R6 ;  /* 0x00000006000d7308 */ /* 0x000ea20000001400 */
[----:B0-----:R-:W-:Y:S01]  /*0210*/  FMUL.FTZ R5, R0, R11 ;  /* 0x0000000b00057220 */ /* 0x001fe20000410000 */
[----:B------:R-:W-:-:S03]  /*0220*/  FMUL.FTZ R4, R11, 0.5 ;  /* 0x3f0000000b047820 */ /* 0x000fc60000410000 */
[----:B------:R-:W-:Y:S01]  /*0230*/  FFMA.FTZ R0, -R5, R5, R0 ;  /* 0x0000000505007223 */ /* 0x000fe20000010100 */
[----:B-1----:R-:W-:-:S03]  /*0240*/  FMUL.FTZ R17, R10, R15 ;  /* 0x0000000f0a117220 */ /* 0x002fc60000410000 */
[----:B------:R-:W-:Y:S01]  /*0250*/  FFMA.FTZ R5, R4, R0, R5 ;  /* 0x0000000004057223 */ /* 0x000fe20000010005 */
[----:B------:R-:W-:Y:S01]  /*0260*/  SHF.L.U32 R0, R19, 0x10, RZ ;  /* 0x0000001013007819 */ /* 0x000fe200000006ff */
[----:B------:R-:W-:Y:S01]  /*0270*/  FMUL.FTZ R14, R15, 0.5 ;  /* 0x3f0000000f0e7820 */ /* 0x000fe20000410000 */
[----:B------:R-:W-:Y:S02]  /*0280*/  FFMA.FTZ R10, -R17, R17, R10 ;  /* 0x00000011110a7223 */ /* 0x000fe4000001010a */
[----:B------:R-:W-:Y:S01]  /*0290*/  FSEL R5, R5, RZ, P1 ;  /* 0x000000ff05057208 */ /* 0x000fe20000800000 */
[----:B------:R-:W-:Y:S01]  /*02a0*/  FFMA.FTZ R4, R0, R0, -1 ;  /* 0xbf80000000047423 */ /* 0x000fe20000010000 */
[----:B------:R-:W-:Y:S01]  /*02b0*/  FFMA.FTZ R14, R14, R10, R17 ;  /* 0x0000000a0e0e7223 */ /* 0x000fe20000010011 */
[----:B--2---:R-:W-:Y:S01]  /*02c0*/  FMUL.FTZ R11, R6, R13 ;  /* 0x0000000d060b7220 */ /* 0x004fe20000410000 */
[----:B------:R-:W-:Y:S01]  /*02d0*/  FADD.FTZ R10, R8, -1 ;  /* 0xbf800000080a7421 */ /* 0x000fe20000010000 */
[----:B------:R-:W-:Y:S01]  /*02e0*/  FMUL.FTZ R8, R13, 0.5 ;  /* 0x3f0000000d087820 */ /* 0x000fe20000410000 */
[----:B------:R-:W-:Y:S01]  /*02f0*/  FSEL R5, R5, -1.0000001192092895508, !P0 ;  /* 0xbf80000105057808 */ /* 0x000fe20004000000 */
[----:B------:R-:W0:Y:S01]  /*0300*/  MUFU.RSQ R13, R4 ;  /* 0x00000004000d7308 */ /* 0x000e220000001400 */
[----:B------:R-:W-:Y:S01]  /*0310*/  FFMA.FTZ R6, -R11, R11, R6 ;  /* 0x0000000b0b067223 */ /* 0x000fe20000010106 */
[----:B------:R-:W-:Y:S01]  /*0320*/  ISETP.GT.U32.AND P1, PT, R10, 0x4b000000, PT ;  /* 0x4b0000000a00780c */ /* 0x000fe20003f24070 */
[----:B------:R-:W-:Y:S01]  /*0330*/  FADD.FTZ R0, R0, -1 ;  /* 0xbf80000000007421 */ /* 0x000fe20000010000 */
[----:B------:R-:W-:Y:S01]  /*0340*/  FSEL R14, R14, RZ, P3 ;  /* 0x000000ff0e0e7208 */ /* 0x000fe20001800000 */
[----:B------:R-:W-:Y:S01]  /*0350*/  FFMA.FTZ R6, R8, R6, R11 ;  /* 0x0000000608067223 */ /* 0x000fe2000001000b */
[----:B------:R-:W-:Y:S01]  /*0360*/  FADD.FTZ R12, R12, R5 ;  /* 0x000000050c0c7221 */ /* 0x000fe20000010000 */
[----:B------:R-:W-:-:S02]  /*0370*/  P2R R5, PR, RZ, 0x10 ;  /* 0x00000010ff057803 */ /* 0x000fc40000000000 */
[----:B------:R-:W-:Y:S01]  /*0380*/  FSEL R11, R14, -1.0000001192092895508, !P1 ;  /* 0xbf8000010e0b7808 */ /* 0x000fe20004800000 */
[----:B------:R-:W-:Y:S01]  /*0390*/  FADD.FTZ.RZ R5, R12, 1 ;  /* 0x3f8000000c057421 */ /* 0x000fe2000001c000 */
[----:B------:R-:W-:Y:S02]  /*03a0*/  FSEL R6, R6, RZ, P2 ;  /* 0x000000ff06067208 */ /* 0x000fe40001000000 */
[----:B------:R-:W-:Y:S01]  /*03b0*/  FSETP.NEU.FTZ.AND P3, PT, R4, RZ, PT ;  /* 0x000000ff0400720b */ /* 0x000fe20003f7d000 */
[----:B------:R-:W-:Y:S01]  /*03c0*/  FADD.FTZ R8, R10, R11 ;  /* 0x0000000b0a087221 */ /* 0x000fe20000010000 */
[----:B------:R-:W-:Y:S02]  /*03d0*/  FSEL R6, R6, -1.0000001192092895508, !P4 ;  /* 0xbf80000106067808 */ /* 0x000fe40006000000 */
[----:B------:R-:W-:Y:S01]  /*03e0*/  IADD3 R5, R5, -0x3f400000, RZ ;  /* 0xc0c0000005057810 */ /* 0x000fe20007ffe0ff */
[----:B0-----:R-:W-:Y:S01]  /*03f0*/  FMUL.FTZ R11, R4, R13 ;  /* 0x0000000d040b7220 */ /* 0x001fe20000410000 */
[----:B------:R-:W-:Y:S01]  /*0400*/  FMUL.FTZ R14, R13, 0.5 ;  /* 0x3f0000000d0e7820 */ /* 0x000fe20000410000 */
[----:B------:R-:W-:Y:S01]  /*0410*/  FADD.FTZ R10, R9, R6 ;  /* 0x00000006090a7221 */ /* 0x000fe20000010000 */
[----:B------:R-:W-:Y:S01]  /*0420*/  HFMA2.MMA R6, -RZ, RZ, 1.625, 0 ;  /* 0x3e800000ff067435 */ /* 0x000fe200000001ff */
[----:B------:R-:W-:Y:S01]  /*0430*/  LOP3.LUT R15, R5, 0xff800000, RZ, 0xc0, !PT ;  /* 0xff800000050f7812 */ /* 0x000fe200078ec0ff */
[----:B------:R-:W-:Y:S01]  /*0440*/  FFMA.FTZ R17, -R11, R11, R4 ;  /* 0x0000000b0b117223 */ /* 0x000fe20000010104 */
[----:B------:R-:W-:Y:S01]  /*0450*/  FADD.FTZ.RZ R4, R8, 1 ;  /* 0x3f80000008047421 */ /* 0x000fe2000001c000 */
[----:B------:R-:W-:Y:S01]  /*0460*/  FADD.FTZ.RZ R13, R10, 1 ;  /* 0x3f8000000a0d7421 */ /* 0x000fe2000001c000 */
[----:B------:R-:W-:Y:S01]  /*0470*/  IADD3 R5, -R15, 0x40800000, RZ ;  /* 0x408000000f057810 */ /* 0x000fe20007ffe1ff */
[----:B------:R-:W-:Y:S01]  /*0480*/  FFMA.FTZ R11, R14, R17, R11 ;  /* 0x000000110e0b7223 */ /* 0x000fe2000001000b */
[----:B------:R-:W-:-:S02]  /*0490*/  IADD3 R21, R12, -R15, RZ ;  /* 0x8000000f0c157210 */ /* 0x000fc40007ffe0ff */
[----:B------:R-:W-:Y:S01]  /*04a0*/  IADD3 R14, R4, -0x3f400000, RZ ;  /* 0xc0c00000040e7810 */ /* 0x000fe20007ffe0ff */
[----:B------:R-:W-:Y:S01]  /*04b0*/  FFMA.FTZ R4, R5, R6, -1 ;  /* 0xbf80000005047423 */ /* 0x000fe20000010006 */
[----:B------:R-:W-:Y:S02]  /*04c0*/  IADD3 R13, R13, -0x3f400000, RZ ;  /* 0xc0c000000d0d7810 */ /* 0x000fe40007ffe0ff */
[----:B------:R-:W-:Y:S01]  /*04d0*/  LOP3.LUT R5, R14, 0xff800000, RZ, 0xc0, !PT ;  /* 0xff8000000e057812 */ /* 0x000fe200078ec0ff */
[----:B------:R-:W-:Y:S01]  /*04e0*/  FADD.FTZ R21, R21, R4 ;  /* 0x0000000415157221 */ /* 0x000fe20000010000 */
[----:B------:R-:W-:Y:S02]  /*04f0*/  LOP3.LUT R13, R13, 0xff800000, RZ, 0xc0, !PT ;  /* 0xff8000000d0d7812 */ /* 0x000fe400078ec0ff */
[----:B------:R-:W-:Y:S02]  /*0500*/  IADD3 R23, -R5, 0x40800000, RZ ;  /* 0x4080000005177810 */ /* 0x000fe40007ffe1ff */
[----:B------:R-:W-:-:S02]  /*0510*/  IADD3 R17, -R13, 0x40800000, RZ ;  /* 0x408000000d117810 */ /* 0x000fc40007ffe1ff */
[----:B------:R-:W-:Y:S01]  /*0520*/  MOV R4, 0x3d39bf78 ;  /* 0x3d39bf7800047802 */ /* 0x000fe20000000f00 */
[-C--:B------:R-:W-:Y:S01]  /*0530*/  FFMA.FTZ R20, R23, R6.reuse, -1 ;  /* 0xbf80000017147423 */ /* 0x080fe20000010006 */
[----:B------:R-:W-:Y:S01]  /*0540*/  IADD3 R19, R8, -R5, RZ ;  /* 0x8000000508137210 */ /* 0x000fe20007ffe0ff */
[----:B------:R-:W-:Y:S01]  /*0550*/  FFMA.FTZ R18, R17, R6, -1 ;  /* 0xbf80000011127423 */ /* 0x000fe20000010006 */
[----:B------:R-:W-:Y:S01]  /*0560*/  IADD3 R25, R10, -R13, RZ ;  /* 0x8000000d0a197210 */ /* 0x000fe20007ffe0ff */
[----:B------:R-:W-:Y:S01]  /*0570*/  FFMA.FTZ R14, R21, -R4, 0.10546888411045074463 ;  /* 0x3dd80012150e7423 */ /* 0x000fe20000010804 */
[----:B---3--:R-:W-:Y:S01]  /*0580*/  SHF.L.U32 R17, R2, 0x10, RZ ;  /* 0x0000001002117819 */ /* 0x008fe200000006ff */
[----:B------:R-:W-:Y:S01]  /*0590*/  FADD.FTZ R19, R19, R20 ;  /* 0x0000001413137221 */ /* 0x000fe20000010000 */
[----:B------:R-:W-:Y:S01]  /*05a0*/  ISETP.GT.U32.AND P2, PT, R0, 0x4b000000, PT ;  /* 0x4b0000000000780c */ /* 0x000fe20003f44070 */
[----:B------:R-:W-:Y:S01]  /*05b0*/  FADD.FTZ R25, R25, R18 ;  /* 0x0000001219197221 */ /* 0x000fe20000010000 */
[----:B------:R-:W-:Y:S01]  /*05c0*/  FFMA.FTZ R14, R21, R14, -0.13229703903198242188 ;  /* 0xbe0778e0150e7423 */ /* 0x000fe2000001000e */
[-C--:B------:R-:W-:Y:S01]  /*05d0*/  FFMA.FTZ R20, R19, -R4.reuse, 0.10546888411045074463 ;  /* 0x3dd8001213147423 */ /* 0x080fe20000010804 */
[----:B------:R-:W-:Y:S01]  /*05e0*/  FSEL R11, R11, RZ, P3 ;  /* 0x000000ff0b0b7208 */ /* 0x000fe20001800000 */
[----:B------:R-:W-:Y:S01]  /*05f0*/  FFMA.FTZ R18, R25, -R4, 0.10546888411045074463 ;  /* 0x3dd8001219127423 */ /* 0x000fe20000010804 */
[----:B------:R-:W-:Y:S01]  /*0600*/  FFMA.FTZ R14, R21, R14, 0.14491446316242218018 ;  /* 0x3e146475150e7423 */ /* 0x000fe2000001000e */
[----:B------:R-:W-:Y:S01]  /*0610*/  FFMA.FTZ R22, R19, R20, -0.13229703903198242188 ;  /* 0xbe0778e013167423 */ /* 0x000fe20000010014 */
[----:B------:R-:W-:Y:S01]  /*0620*/  FSEL R11, R11, -1.0000001192092895508, !P2 ;  /* 0xbf8000010b0b7808 */ /* 0x000fe20005000000 */
[----:B------:R-:W-:Y:S01]  /*0630*/  FFMA.FTZ R20, R25, R18, -0.13229703903198242188 ;  /* 0xbe0778e019147423 */ /* 0x000fe20000010012 */
[----:B------:R-:W-:Y:S01]  /*0640*/  FFMA.FTZ R14, R21, R14, -0.16641564667224884033 ;  /* 0xbe2a68dd150e7423 */ /* 0x000fe2000001000e */
[----:B------:R-:W-:Y:S01]  /*0650*/  FFMA.FTZ R22, R19, R22, 0.14491446316242218018 ;  /* 0x3e14647513167423 */ /* 0x000fe20000010016 */
[----:B------:R-:W-:Y:S01]  /*0660*/  ISETP.GE.U32.AND P4, PT, R12, 0x7f800000, PT ;  /* 0x7f8000000c00780c */ /* 0x000fe20003f86070 */
[----:B------:R-:W-:Y:S01]  /*0670*/  FFMA.FTZ R20, R25, R20, 0.14491446316242218018 ;  /* 0x3e14647519147423 */ /* 0x000fe20000010014 */
[----:B------:R-:W-:Y:S01]  /*0680*/  FFMA.FTZ R18, R21, R14, 0.19988867640495300293 ;  /* 0x3e4caf9e15127423 */ /* 0x000fe2000001000e */
[----:B------:R-:W-:Y:S01]  /*0690*/  PRMT R14, R2, 0x7632, R14 ;  /* 0x00007632020e7816 */ /* 0x000fe2000000000e */
[----:B------:R-:W-:Y:S01]  /*06a0*/  FFMA.FTZ R22, R19, R22, -0.16641564667224884033 ;  /* 0xbe2a68dd13167423 */ /* 0x000fe20000010016 */
[----:B------:R-:W-:Y:S01]  /*06b0*/  FFMA.FTZ R2, R25, R20, -0.16641564667224884033 ;  /* 0xbe2a68dd19027423 */ /* 0x000fe20000010014 */
[----:B------:R-:W-:Y:S01]  /*06c0*/  FFMA.FTZ R18, R21, R18, -0.25000196695327758789 ;  /* 0xbe80004215127423 */ /* 0x000fe20000010012 */
[----:B------:R-:W-:Y:S01]  /*06d0*/  FFMA.FTZ R20, R17, R17, -1 ;  /* 0xbf80000011147423 */ /* 0x000fe20000010011 */
[----:B------:R-:W-:Y:S01]  /*06e0*/  FFMA.FTZ R22, R19, R22, 0.19988867640495300293 ;  /* 0x3e4caf9e13167423 */ /* 0x000fe20000010016 */
[----:B------:R-:W-:Y:S01]  /*06f0*/  FFMA.FTZ R2, R25, R2, 0.19988867640495300293 ;  /* 0x3e4caf9e19027423 */ /* 0x000fe20000010002 */
[----:B------:R-:W-:Y:S01]  /*0700*/  FFMA.FTZ R18, R21, R18, 0.33333510160446166992 ;  /* 0x3eaaaae615127423 */ /* 0x000fe20000010012 */
[----:B------:R-:W0:Y:S01]  /*0710*/  MUFU.RSQ R27, R20 ;  /* 0x00000014001b7308 */ /* 0x000e220000001400 */
[----:B------:R-:W-:Y:S01]  /*0720*/  FFMA.FTZ R24, R19, R22, -0.25000196695327758789 ;  /* 0xbe80004213187423 */ /* 0x000fe20000010016 */
[----:B------:R-:W-:Y:S01]  /*0730*/  FFMA.FTZ R22, R25, R2, -0.25000196695327758789 ;  /* 0xbe80004219167423 */ /* 0x000fe20000010002 */
[----:B------:R-:W-:Y:S01]  /*0740*/  FADD.FTZ R0, R0, R11 ;  /* 0x0000000b00007221 */ /* 0x000fe20000010000 */
[----:B------:R-:W-:Y:S01]  /*0750*/  FFMA.FTZ R18, R21, R18, -0.5 ;  /* 0xbf00000015127423 */ /* 0x000fe20000010012 */
[----:B------:R-:W-:Y:S01]  /*0760*/  FFMA.FTZ R24, R19, R24, 0.33333510160446166992 ;  /* 0x3eaaaae613187423 */ /* 0x000fe20000010018 */
[----:B------:R-:W-:Y:S01]  /*0770*/  FFMA.FTZ R22, R25, R22, 0.33333510160446166992 ;  /* 0x3eaaaae619167423 */ /* 0x000fe20000010016 */
[----:B------:R-:W-:Y:S01]  /*0780*/  FADD.FTZ.RZ R2, R0, 1 ;  /* 0x3f80000000027421 */ /* 0x000fe2000001c000 */
[----:B------:R-:W-:Y:S01]  /*0790*/  FMUL.FTZ R18, R21, R18 ;  /* 0x0000001215127220 */ /* 0x000fe20000410000 */
[----:B------:R-:W-:Y:S01]  /*07a0*/  SHF.L.U32 R14, R14, 0x10, RZ ;  /* 0x000000100e0e7819 */ /* 0x000fe200000006ff */
[----:B------:R-:W-:Y:S01]  /*07b0*/  FFMA.FTZ R24, R19, R24, -0.5 ;  /* 0xbf00000013187423 */ /* 0x000fe20000010018 */
[----:B------:R-:W-:Y:S01]  /*07c0*/  FFMA.FTZ R22, R25, R22, -0.5 ;  /* 0xbf00000019167423 */ /* 0x000fe20000010016 */
[----:B------:R-:W-:Y:S01]  /*07d0*/  FFMA.FTZ R21, R21, R18, R21 ;  /* 0x0000001215157223 */ /* 0x000fe20000010015 */
[----:B------:R-:W-:Y:S01]  /*07e0*/  IADD3 R11, R2, -0x3f400000, RZ ;  /* 0xc0c00000020b7810 */ /* 0x000fe20007ffe0ff */
[----:B------:R-:W-:Y:S01]  /*07f0*/  FFMA.FTZ R18, R14, R14, -1 ;  /* 0xbf8000000e127423 */ /* 0x000fe2000001000e */
[----:B------:R-:W-:Y:S01]  /*0800*/  FMUL.FTZ R2, R19, R24 ;  /* 0x0000001813027220 */ /* 0x000fe20000410000 */
[----:B------:R-:W-:Y:S01]  /*0810*/  FMUL.FTZ R22, R25, R22 ;  /* 0x0000001619167220 */ /* 0x000fe20000410000 */
[----:B------:R-:W-:Y:S01]  /*0820*/  LOP3.LUT R11, R11, 0xff800000, RZ, 0xc0, !PT ;  /* 0xff8000000b0b7812 */ /* 0x000fe200078ec0ff */
[----:B------:R-:W1:Y:S01]  /*0830*/  MUFU.RSQ R23, R18 ;  /* 0x0000001200177308 */ /* 0x000e620000001400 */
[----:B------:R-:W-:Y:S01]  /*0840*/  FFMA.FTZ R2, R19, R2, R19 ;  /* 0x0000000213027223 */ /* 0x000fe20000010013 */
[----:B------:R-:W-:Y:S01]  /*0850*/  FFMA.FTZ R19, R25, R22, R25 ;  /* 0x0000001619137223 */ /* 0x000fe20000010019 */
[----:B0-----:R-:W-:Y:S01]  /*0860*/  FMUL.FTZ R25, R20, R27 ;  /* 0x0000001b14197220 */ /* 0x001fe20000410000 */
[----:B------:R-:W-:Y:S01]  /*0870*/  IADD3 R29, -R11, 0x40800000, RZ ;  /* 0x408000000b1d7810 */ /* 0x000fe20007ffe1ff */
[----:B------:R-:W-:Y:S01]  /*0880*/  FMUL.FTZ R22, R27, 0.5 ;  /* 0x3f0000001b167820 */ /* 0x000fe20000410000 */
[----:B------:R-:W-:Y:S01]  /*0890*/  IADD3 R24, R0, -R11, RZ ;  /* 0x8000000b00187210 */ /* 0x000fe20007ffe0ff */
[----:B------:R-:W-:Y:S01]  /*08a0*/  FFMA.FTZ R26, -R25, R25, R20 ;  /* 0x00000019191a7223 */ /* 0x000fe20000010114 */
[----:B------:R-:W-:Y:S01]  /*08b0*/  FSETP.NEU.FTZ.AND P5, PT, R20, RZ, PT ;  /* 0x000000ff1400720b */ /* 0x000fe20003fbd000 */
[----:B------:R-:W-:Y:S01]  /*08c0*/  FFMA.FTZ R29, R29, R6, -1 ;  /* 0xbf8000001d1d7423 */ /* 0x000fe20000010006 */
[----:B------:R-:W-:Y:S01]  /*08d0*/  FADD.FTZ R20, R17, -1 ;  /* 0xbf80000011147421 */ /* 0x000fe20000010000 */
[----:B------:R-:W-:Y:S01]  /*08e0*/  FFMA.FTZ R22, R22, R26, R25 ;  /* 0x0000001a16167223 */ /* 0x000fe20000010019 */
[----:B------:R-:W-:Y:S01]  /*08f0*/  I2FP.F32.S32 R15, R15 ;  /* 0x0000000f000f7245 */ /* 0x000fe20000201400 */
[----:B------:R-:W-:-:S02]  /*0900*/  FADD.FTZ R17, R24, R29 ;  /* 0x0000001d18117221 */ /* 0x000fc40000010000 */
[----:B------:R-:W-:Y:S02]  /*0910*/  ISETP.GT.U32.AND P3, PT, R20, 0x4b000000, PT ;  /* 0x4b0000001400780c */ /* 0x000fe40003f64070 */
[----:B------:R-:W-:Y:S01]  /*0920*/  FSEL R24, R22, RZ, P5 ;  /* 0x000000ff16187208 */ /* 0x000fe20002800000 */
[----:B-1----:R-:W-:Y:S01]  /*0930*/  FMUL.FTZ R25, R18, R23 ;  /* 0x0000001712197220 */ /* 0x002fe20000410000 */
[----:B------:R-:W-:Y:S01]  /*0940*/  FMUL.FTZ R22, R15, 1.1920928955078125e-07 ;  /* 0x340000000f167820 */ /* 0x000fe20000410000 */
[----:B------:R-:W-:Y:S01]  /*0950*/  FMUL.FTZ R26, R23, 0.5 ;  /* 0x3f000000171a7820 */ /* 0x000fe20000410000 */
[----:B------:R-:W-:Y:S01]  /*0960*/  FSEL R23, R24, -1.0000001192092895508, !P3 ;  /* 0xbf80000118177808 */ /* 0x000fe20005800000 */
[----:B------:R-:W-:Y:S01]  /*0970*/  FFMA.FTZ R27, -R25, R25, R18 ;  /* 0x00000019191b7223 */ /* 0x000fe20000010112 */
[----:B------:R-:W-:Y:S01]  /*0980*/  FFMA.FTZ R15, R22, 0.69314718246459960938, R21 ;  /* 0x3f317218160f7823 */ /* 0x000fe20000010015 */
[----:B------:R-:W-:Y:S06]  /*0990*/  @!P4 BRA `(.L_x_678) ;  /* 0x000000000014c947 */ /* 0x000fec0003800000 */
[C---:B------:R-:W-:Y:S02]  /*09a0*/  ISETP.GE.AND P4, PT, R12.reuse, -0x407fffff, PT ;  /* 0xbf8000010c00780c */ /* 0x040fe40003f86270 */
[----:B------:R-:W-:-:S11]  /*09b0*/  FSETP.NEU.FTZ.AND P5, PT, R12, RZ, PT ;  /* 0x000000ff0c00720b */ /* 0x000fd60003fbd000 */
[----:B------:R-:W-:-:S05]  /*09c0*/  @P4 MOV R21, 0x7f800000 ;  /* 0x7f80000000154802 */ /* 0x000fca0000000f00 */
[----:B------:R-:W-:-:S05]  /*09d0*/  @P4 FFMA.FTZ R15, R12, R21, +INF ;  /* 0x7f8000000c0f4423 */ /* 0x000fca0000010015 */
[----:B------:R-:W-:-:S07]  /*09e0*/  FSEL R15, R15, -RZ, P5 ;  /* 0x800000ff0f0f7208 */ /* 0x000fce0002800000 */
.L_x_678:
[----:B------:R-:W-:Y:S05]  /*09f0*/  BSYNC B0 ;  /* 0x0000000000007941 */ /* 0x000fea0003800000 */
.L_x_677:
[C---:B------:R-:W-:Y:S01]  /*0a00*/  FFMA.FTZ R22, R17.reuse, -R4, 0.10546888411045074463 ;  /* 0x3dd8001211167423 */ /* 0x040fe20000010804 */
[----:B------:R-:W-:Y:S01]  /*0a10*/  ISETP.GE.U32.AND P5, PT, R10, 0x7f800000, PT ;  /* 0x7f8000000a00780c */ /* 0x000fe20003fa6070 */
[----:B------:R-:W-:Y:S01]  /*0a20*/  FADD.FTZ R12, R20, R23 ;  /* 0x00000017140c7221 */ /* 0x000fe20000010000 */
[----:B------:R-:W-:Y:S01]  /*0a30*/  FSETP.NEU.FTZ.AND P4, PT, R18, RZ, PT ;  /* 0x000000ff1200720b */ /* 0x000fe20003f9d000 */
[C---:B------:R-:W-:Y:S01]  /*0a40*/  FFMA.FTZ R22, R17.reuse, R22, -0.13229703903198242188 ;  /* 0xbe0778e011167423 */ /* 0x040fe20000010016 */
[----:B------:R-:W-:Y:S01]  /*0a50*/  FFMA.FTZ R26, R26, R27, R25 ;  /* 0x0000001b1a1a7223 */ /* 0x000fe20000010019 */
[----:B------:R-:W-:Y:S01]  /*0a60*/  FADD.FTZ.RZ R18, R12, 1 ;  /* 0x3f8000000c127421 */ /* 0x000fe2000001c000 */
[----:B------:R-:W-:Y:S01]  /*0a70*/  FADD.FTZ R14, R14, -1 ;  /* 0xbf8000000e0e7421 */ /* 0x000fe20000010000 */
[----:B------:R-:W-:Y:S01]  /*0a80*/  I2FP.F32.S32 R13, R13 ;  /* 0x0000000d000d7245 */ /* 0x000fe20000201400 */
[C---:B------:R-:W-:Y:S01]  /*0a90*/  FFMA.FTZ R22, R17.reuse, R22, 0.14491446316242218018 ;  /* 0x3e14647511167423 */ /* 0x040fe20000010016 */
[----:B------:R-:W-:Y:S01]  /*0aa0*/  FSEL R26, R26, RZ, P4 ;  /* 0x000000ff1a1a7208 */ /* 0x000fe20002000000 */
[----:B------:R-:W-:Y:S01]  /*0ab0*/  BSSY B0, `(.L_x_679) ;  /* 0x000000f000007945 */ /* 0x000fe20003800000 */
[----:B------:R-:W-:Y:S01]  /*0ac0*/  IADD3 R20, R18, -0x3f400000, RZ ;  /* 0xc0c0000012147810 */ /* 0x000fe20007ffe0ff */
[----:B------:R-:W-:Y:S01]  /*0ad0*/  FFMA.FTZ R22, R17, R22, -0.16641564667224884033 ;  /* 0xbe2a68dd11167423 */ /* 0x000fe20000010016 */
[----:B------:R-:W-:Y:S01]  /*0ae0*/  ISETP.GT.U32.AND P4, PT, R14, 0x4b000000, PT ;  /* 0x4b0000000e00780c */ /* 0x000fe20003f84070 */
[----:B------:R-:W-:Y:S01]  /*0af0*/  FMUL.FTZ R18, R13, 1.1920928955078125e-07 ;  /* 0x340000000d127820 */ /* 0x000fe20000410000 */
[----:B------:R-:W-:Y:S01]  /*0b00*/  LOP3.LUT R13, R20, 0xff800000, RZ, 0xc0, !PT ;  /* 0xff800000140d7812 */ /* 0x000fe200078ec0ff */
[----:B------:R-:W-:Y:S01]  /*0b10*/  FFMA.FTZ R22, R17, R22, 0.19988867640495300293 ;  /* 0x3e4caf9e11167423 */ /* 0x000fe20000010016 */
[----:B------:R-:W-:Y:S01]  /*0b20*/  FSEL R21, R26, -1.0000001192092895508, !P4 ;  /* 0xbf8000011a157808 */ /* 0x000fe20006000000 */
[----:B------:R-:W-:Y:S01]  /*0b30*/  FFMA.FTZ R19, R18, 0.69314718246459960938, R19 ;  /* 0x3f31721812137823 */ /* 0x000fe20000010013 */
[----:B------:R-:W-:Y:S07]  /*0b40*/  @!P5 BRA `(.L_x_680) ;  /* 0x000000000014d947 */ /* 0x000fee0003800000 */
[----:B------:R-:W-:-:S13]  /*0b50*/  ISETP.GE.AND P5, PT, R10, -0x407fffff, PT ;  /* 0xbf8000010a00780c */ /* 0x000fda0003fa6270 */
[----:B------:R-:W-:-:S05]  /*0b60*/  @P5 MOV R23, 0x7f800000 ;  /* 0x7f80000000175802 */ /* 0x000fca0000000f00 */
[C---:B------:R-:W-:Y:S01]  /*0b70*/  @P5 FFMA.FTZ R19, R10.reuse, R23, +INF ;  /* 0x7f8000000a135423 */ /* 0x040fe20000010017 */
[----:B------:R-:W-:-:S04]  /*0b80*/  FSETP.NEU.FTZ.AND P5, PT, R10, RZ, PT ;  /* 0x000000ff0a00720b */ /* 0x000fc80003fbd000 */
[----:B------:R-:W-:-:S09]  /*0b90*/  FSEL R19, R19, -RZ, P5 ;  /* 0x800000ff13137208 */ /* 0x000fd20002800000 */
.L_x_680:
[----:B------:R-:W-:Y:S05]  /*0ba0*/  BSYNC B0 ;  /* 0x0000000000007941 */ /* 0x000fea0003800000 */
.L_x_679:
[----:B------:R-:W-:Y:S01]  /*0bb0*/  FADD.FTZ R21, R14, R21 ;  /* 0x000000150e157221 */ /* 0x000fe20000010000 */
[----:B------:R-:W-:Y:S01]  /*0bc0*/  FFMA.FTZ R22, R17, R22, -0.25000196695327758789 ;  /* 0xbe80004211167423 */ /* 0x000fe20000010016 */
[----:B------:R-:W-:Y:S01]  /*0bd0*/  SHF.L.U32 R14, R3, 0x10, RZ ;  /* 0x00000010030e7819 */ /* 0x000fe200000006ff */
[----:B------:R-:W-:Y:S01]  /*0be0*/  BSSY B0, `(.L_x_681) ;  /* 0x000001d000007945 */ /* 0x000fe20003800000 */
[----:B------:R-:W-:Y:S01]  /*0bf0*/  IADD3 R25, -R13, 0x40800000, RZ ;  /* 0x408000000d197810 */ /* 0x000fe20007ffe1ff */
[----:B------:R-:W-:Y:S01]  /*0c00*/  FADD.FTZ.RZ R20, R21, 1 ;  /* 0x3f80000015147421 */ /* 0x000fe2000001c000 */
[----:B------:R-:W-:Y:S01]  /*0c10*/  FFMA.FTZ R22, R17, R22, 0.33333510160446166992 ;  /* 0x3eaaaae611167423 */ /* 0x000fe20000010016 */
[----:B------:R-:W-:Y:S01]  /*0c20*/  IADD3 R23, R12, -R13, RZ ;  /* 0x8000000d0c177210 */ /* 0x000fe20007ffe0ff */
[----:B------:R-:W-:Y:S01]  /*0c30*/  FFMA.FTZ R18, R14, R14, -1 ;  /* 0xbf8000000e127423 */ /* 0x000fe2000001000e */
[----:B------:R-:W-:Y:S01]  /*0c40*/  FFMA.FTZ R10, R25, R6, -1 ;  /* 0xbf800000190a7423 */ /* 0x000fe20000010006 */
[----:B------:R-:W-:Y:S01]  /*0c50*/  ISETP.GE.U32.AND P5, PT, R8, 0x7f800000, PT ;  /* 0x7f8000000800780c */ /* 0x000fe20003fa6070 */
[----:B------:R-:W-:Y:S01]  /*0c60*/  FFMA.FTZ R22, R17, R22, -0.5 ;  /* 0xbf00000011167423 */ /* 0x000fe20000010016 */
[----:B------:R-:W-:Y:S01]  /*0c70*/  IADD3 R20, R20, -0x3f400000, RZ ;  /* 0xc0c0000014147810 */ /* 0x000fe20007ffe0ff */
[----:B------:R0:W1:Y:S01]  /*0c80*/  MUFU.RSQ R25, R18 ;  /* 0x0000001200197308 */ /* 0x0000620000001400 */
[----:B------:R-:W-:Y:S01]  /*0c90*/  FADD.FTZ R23, R23, R10 ;  /* 0x0000000a17177221 */ /* 0x000fe20000010000 */
[----:B------:R-:W-:Y:S01]  /*0ca0*/  FMUL.FTZ R22, R17, R22 ;  /* 0x0000001611167220 */ /* 0x000fe20000410000 */
[----:B------:R-:W-:-:S02]  /*0cb0*/  LOP3.LUT R10, R20, 0xff800000, RZ, 0xc0, !PT ;  /* 0xff800000140a7812 */ /* 0x000fc400078ec0ff */
[----:B------:R-:W-:Y:S01]  /*0cc0*/  I2FP.F32.S32 R20, R5 ;  /* 0x0000000500147245 */ /* 0x000fe20000201400 */
[----:B------:R-:W-:Y:S01]  /*0cd0*/  FFMA.FTZ R5, R17, R22, R17 ;  /* 0x0000001611057223 */ /* 0x000fe20000010011 */
[----:B------:R-:W-:Y:S01]  /*0ce0*/  IADD3 R27, -R10, 0x40800000, RZ ;  /* 0x408000000a1b7810 */ /* 0x000fe20007ffe1ff */
[----:B------:R-:W-:Y:S02]  /*0cf0*/  FFMA.FTZ R22, R23, -R4, 0.10546888411045074463 ;  /* 0x3dd8001217167423 */ /* 0x000fe40000010804 */
[----:B------:R-:W-:Y:S01]  /*0d00*/  FMUL.FTZ R17, R20, 1.1920928955078125e-07 ;  /* 0x3400000014117820 */ /* 0x000fe20000410000 */
[----:B------:R-:W-:Y:S01]  /*0d10*/  IADD3 R20, R21, -R10, RZ ;  /* 0x8000000a15147210 */ /* 0x000fe20007ffe0ff */
        /* <DEDUP_REMOVED lines=9> */
.L_x_682:
[----:B------:R-:W-:Y:S05]  /*0db0*/  BSYNC B0 ;  /* 0x0000000000007941 */ /* 0x000fea0003800000 */
.L_x_681:
[----:B------:R-:W-:Y:S01]  /*0dc0*/  ISETP.GE.U32.AND P5, PT, R0, 0x7f800000, PT ;  /* 0x7f8000000000780c */ /* 0x000fe20003fa6070 */
[C---:B------:R-:W-:Y:S01]  /*0dd0*/  FFMA.FTZ R22, R23.reuse, R22, 0.14491446316242218018 ;  /* 0x3e14647517167423 */ /* 0x040fe20000010016 */
[----:B------:R-:W-:Y:S01]  /*0de0*/  FADD.FTZ R17, R20, R27 ;  /* 0x0000001b14117221 */ /* 0x000fe20000010000 */
[----:B------:R-:W-:Y:S01]  /*0df0*/  I2FP.F32.S32 R11, R11 ;  /* 0x0000000b000b7245 */ /* 0x000fe20000201400 */
[----:B-1----:R-:W-:Y:S01]  /*0e00*/  FMUL.FTZ R27, R18, R25 ;  /* 0x00000019121b7220 */ /* 0x002fe20000410000 */
[----:B------:R-:W-:Y:S01]  /*0e10*/  FFMA.FTZ R22, R23, R22, -0.16641564667224884033 ;  /* 0xbe2a68dd17167423 */ /* 0x000fe20000010016 */
[----:B------:R-:W-:Y:S01]  /*0e20*/  FFMA.FTZ R20, R17, -R4, 0.10546888411045074463 ;  /* 0x3dd8001211147423 */ /* 0x000fe20000010804 */
[----:B------:R-:W-:Y:S01]  /*0e30*/  BSSY B0, `(.L_x_683) ;  /* 0x000000f000007945 */ /* 0x000fe20003800000 */
[----:B------:R-:W-:Y:S01]  /*0e40*/  FMUL.FTZ R8, R25, 0.5 ;  /* 0x3f00000019087820 */ /* 0x000fe20000410000 */
[----:B------:R-:W-:Y:S01]  /*0e50*/  FFMA.FTZ R24, R23, R22, 0.19988867640495300293 ;  /* 0x3e4caf9e17187423 */ /* 0x000fe20000010016 */
[----:B------:R-:W-:Y:S01]  /*0e60*/  FFMA.FTZ R20, R17, R20, -0.13229703903198242188 ;  /* 0xbe0778e011147423 */ /* 0x000fe20000010014 */
[----:B------:R-:W-:Y:S01]  /*0e70*/  FMUL.FTZ R22, R11, 1.1920928955078125e-07 ;  /* 0x340000000b167820 */ /* 0x000fe20000410000 */
[----:B------:R-:W-:Y:S01]  /*0e80*/  FFMA.FTZ R11, -R27, R27, R18 ;  /* 0x0000001b1b0b7223 */ /* 0x000fe20000010112 */
[----:B------:R-:W-:Y:S01]  /*0e90*/  FFMA.FTZ R24, R23, R24, -0.25000196695327758789 ;  /* 0xbe80004217187423 */ /* 0x000fe20000010018 */
[----:B------:R-:W-:Y:S01]  /*0ea0*/  FFMA.FTZ R20, R17, R20, 0.14491446316242218018 ;  /* 0x3e14647511147423 */ /* 0x000fe20000010014 */
[----:B------:R-:W-:Y:S01]  /*0eb0*/  FFMA.FTZ R5, R22, 0.69314718246459960938, R5 ;  /* 0x3f31721816057823 */ /* 0x000fe20000010005 */
[----:B------:R-:W-:Y:S06]  /*0ec0*/  @!P5 BRA `(.L_x_684) ;  /* 0x000000000014d947 */ /* 0x000fec0003800000 */
[----:B------:R-:W-:-:S13]  /*0ed0*/  ISETP.GE.AND P5, PT, R0, -0x407fffff, PT ;  /* 0xbf8000010000780c */ /* 0x000fda0003fa6270 */
[----:B------:R-:W-:-:S05]  /*0ee0*/  @P5 MOV R25, 0x7f800000 ;  /* 0x7f80000000195802 */ /* 0x000fca0000000f00 */
[C---:B------:R-:W-:Y:S01]  /*0ef0*/  @P5 FFMA.FTZ R5, R0.reuse, R25, +INF ;  /* 0x7f80000000055423 */ /* 0x040fe20000010019 */
[----:B------:R-:W-:-:S04]  /*0f00*/  FSETP.NEU.FTZ.AND P5, PT, R0, RZ, PT ;  /* 0x000000ff0000720b */ /* 0x000fc80003fbd000 */
[----:B------:R-:W-:-:S09]  /*0f10*/  FSEL R5, R5, -RZ, P5 ;  /* 0x800000ff05057208 */ /* 0x000fd20002800000 */
.L_x_684:
[----:B------:R-:W-:Y:S05]  /*0f20*/  BSYNC B0 ;  /* 0x0000000000007941 */ /* 0x000fea0003800000 */
.L_x_683:
        /* <DEDUP_REMOVED lines=23> */
.L_x_686:
[----:B------:R-:W-:Y:S05]  /*10a0*/  BSYNC B0 ;  /* 0x0000000000007941 */ /* 0x000fea0003800000 */
.L_x_685:
        /* <DEDUP_REMOVED lines=14> */
.L_x_688:
[----:B------:R-:W-:Y:S05]  /*1190*/  BSYNC B0 ;  /* 0x0000000000007941 */ /* 0x000fea0003800000 */
.L_x_687:
        /* <DEDUP_REMOVED lines=23> */
[--C-:B------:R-:W-:Y:S01]  /*1310*/  FFMA.FTZ R12, R13, R12, R13.reuse ;  /* 0x0000000c0d0c7223 */ /* 0x100fe2000001000d */
[----:B------:R-:W-:-:S03]  /*1320*/  PRMT R13, R3, 0x7632, R13 ;  /* 0x00007632030d7816 */ /* 0x000fc6000000000d */
[----:B------:R-:W-:Y:S01]  /*1330*/  FFMA.FTZ R3, R11, 0.69314718246459960938, R12 ;  /* 0x3f3172180b037823 */ /* 0x000fe2000001000c */
[----:B------:R-:W-:Y:S06]  /*1340*/  @!P6 BRA `(.L_x_690) ;  /* 0x000000000014e947 */ /* 0x000fec0003800000 */
[----:B------:R-:W-:-:S13]  /*1350*/  ISETP.GE.AND P6, PT, R0, -0x407fffff, PT ;  /* 0xbf8000010000780c */ /* 0x000fda0003fc6270 */
[----:B------:R-:W-:-:S05]  /*1360*/  @P6 MOV R11, 0x7f800000 ;  /* 0x7f800000000b6802 */ /* 0x000fca0000000f00 */
[C---:B------:R-:W-:Y:S01]  /*1370*/  @P6 FFMA.FTZ R3, R0.reuse, R11, +INF ;  /* 0x7f80000000036423 */ /* 0x040fe2000001000b */
[----:B------:R-:W-:-:S04]  /*1380*/  FSETP.NEU.FTZ.AND P6, PT, R0, RZ, PT ;  /* 0x000000ff0000720b */ /* 0x000fc80003fdd000 */
[----:B------:R-:W-:-:S09]  /*1390*/  FSEL R3, R3, -RZ, P6 ;  /* 0x800000ff03037208 */ /* 0x000fd20003000000 */
.L_x_690:
[----:B------:R-:W-:Y:S05]  /*13a0*/  BSYNC B0 ;  /* 0x0000000000007941 */ /* 0x000fea0003800000 */
.L_x_689:
        /* <DEDUP_REMOVED lines=42> */
.L_x_692:
[----:B------:R-:W-:Y:S05]  /*1650*/  BSYNC B0 ;  /* 0x0000000000007941 */ /* 0x000fea0003800000 */
.L_x_691:
[----:B------:R-:W0:Y:S01]  /*1660*/  LDC.64 R12, c[0x0][0x218] ;  /* 0x00008600ff0c7b82 */ /* 0x000e220000000a00 */
[----:B------:R-:W-:Y:S01]  /*1670*/  ISETP.GT.U32.AND P6, PT, R9, 0x4b000000, PT ;  /* 0x4b0000000900780c */ /* 0x000fe20003fc4070 */
[----:B------:R-:W-:Y:S01]  /*1680*/  @P2 FADD.FTZ R5, R5, 0.69314718246459960938 ;  /* 0x3f31721805052421 */ /* 0x000fe20000010000 */
[----:B------:R-:W-:Y:S01]  /*1690*/  MOV R0, R2 ;  /* 0x0000000200007202 */ /* 0x000fe20000000f00 */
[----:B------:R-:W-:Y:S01]  /*16a0*/  @P3 FADD.FTZ R8, R8, 0.69314718246459960938 ;  /* 0x3f31721808083421 */ /* 0x000fe20000010000 */
[----:B------:R-:W-:Y:S01]  /*16b0*/  MOV R6, R3 ;  /* 0x0000000300067202 */ /* 0x000fe20000000f00 */
[----:B------:R-:W-:Y:S01]  /*16c0*/  @P4 FADD.FTZ R10, R10, 0.69314718246459960938 ;  /* 0x3f3172180a0a4421 */ /* 0x000fe20000010000 */
[----:B------:R-:W-:Y:S01]  /*16d0*/  MOV R9, R4 ;  /* 0x0000000400097202 */ /* 0x000fe20000000f00 */
[----:B------:R-:W-:Y:S02]  /*16e0*/  @P1 FADD.FTZ R0, R0, 0.69314718246459960938 ;  /* 0x3f31721800001421 */ /* 0x000fe40000010000 */
[----:B------:R-:W-:Y:S01]  /*16f0*/  @P5 FADD.FTZ R6, R6, 0.69314718246459960938 ;  /* 0x3f31721806065421 */ /* 0x000fe20000010000 */
[----:B------:R-:W-:Y:S01]  /*1700*/  F2FP.BF16.F32.PACK_AB R4, R10, R8 ;  /* 0x000000080a04723e */ /* 0x000fe200000010ff */
[----:B------:R-:W-:Y:S01]  /*1710*/  @P0 FADD.FTZ R9, R9, 0.69314718246459960938 ;  /* 0x3f31721809090421 */ /* 0x000fe20000010000 */
[----:B------:R-:W-:Y:S01]  /*1720*/  F2FP.BF16.F32.PACK_AB R3, R5, R0 ;  /* 0x000000000503723e */ /* 0x000fe200000010ff */
[----:B------:R-:W-:-:S03]  /*1730*/  @P6 FADD.FTZ R19, R19, 0.69314718246459960938 ;  /* 0x3f31721813136421 */ /* 0x000fc60000010000 */
[----:B------:R-:W-:Y:S02]  /*1740*/  F2FP.BF16.F32.PACK_AB R5, R9, R6 ;  /* 0x000000060905723e */ /* 0x000fe400000010ff */
[----:B------:R-:W-:Y:S01]  /*1750*/  F2FP.BF16.F32.PACK_AB R2, R19, R15 ;  /* 0x0000000f1302723e */ /* 0x000fe200000010ff */
[----:B0-----:R-:W-:-:S04]  /*1760*/  IMAD.WIDE.U32 R16, R16, 0x2, R12 ;  /* 0x0000000210107825 */ /* 0x001fc800078e000c */
[----:B------:R-:W-:-:S05]  /*1770*/  IMAD.WIDE R16, R7, 0x8, R16 ;  /* 0x0000000807107825 */ /* 0x000fca00078e0210 */
[----:B------:R-:W-:Y:S04]  /*1780*/  STG.E.64 desc[UR4][R16.64], R2 ;  /* 0x0000000210007986 */ /* 0x000fe8000c101b04 */
[----:B------:R-:W-:Y:S01]  /*1790*/  STG.E.64 desc[UR4][R16.64+0x400], R4 ;  /* 0x0004000410007986 */ /* 0x000fe2000c101b04 */
[----:B------:R-:W-:Y:S05]  /*17a0*/  EXIT ;  /* 0x000000000000794d */ /* 0x000fea0003800000 */
.L_x_676:
        /* <DEDUP_REMOVED lines=102> */
.L_x_696:
[----:B------:R-:W-:Y:S05]  /*1e10*/  BSYNC B1 ;  /* 0x0000000000017941 */ /* 0x000fea0003800000 */
.L_x_695:
[----:B------:R-:W-:-:S05]  /*1e20*/  @P2 FADD.FTZ R3, R3, 0.69314718246459960938 ;  /* 0x3f31721803032421 */ /* 0x000fca0000010000 */
[----:B------:R-:W-:-:S07]  /*1e30*/  F2FP.BF16.F32.PACK_AB R9, RZ, R3 ;  /* 0x00000003ff09723e */ /* 0x000fce00000010ff */
.L_x_694:
[----:B------:R-:W-:Y:S05]  /*1e40*/  BSYNC B0 ;  /* 0x0000000000007941 */ /* 0x000fea0003800000 */
.L_x_693:
        /* <DEDUP_REMOVED lines=47> */
.L_x_700:
[----:B------:R-:W-:Y:S05]  /*2140*/  BSYNC B1 ;  /* 0x0000000000017941 */ /* 0x000fea0003800000 */
.L_x_699:
[----:B------:R-:W-:-:S05]  /*2150*/  @P2 FADD.FTZ R3, R3, 0.69314718246459960938 ;  /* 0x3f31721803032421 */ /* 0x000fca0000010000 */
[----:B------:R-:W-:-:S07]  /*2160*/  F2FP.BF16.F32.PACK_AB R3, RZ, R3 ;  /* 0x00000003ff03723e */ /* 0x000fce00000010ff */
.L_x_698:
[----:B------:R-:W-:Y:S05]  /*2170*/  BSYNC B0 ;  /* 0x0000000000007941 */ /* 0x000fea0003800000 */
.L_x_697:
        /* <DEDUP_REMOVED lines=47> */
.L_x_704:
[----:B------:R-:W-:Y:S05]  /*2470*/  BSYNC B1 ;  /* 0x0000000000017941 */ /* 0x000fea0003800000 */
.L_x_703:
[----:B------:R-:W-:-:S05]  /*2480*/  @P2 FADD.FTZ R4, R4, 0.69314718246459960938 ;  /* 0x3f31721804042421 */ /* 0x000fca0000010000 */
[----:B------:R-:W-:-:S07]  /*2490*/  F2FP.BF16.F32.PACK_AB R0, RZ, R4 ;  /* 0x00000004ff00723e */ /* 0x000fce00000010ff */
.L_x_702:
[----:B------:R-:W-:Y:S05]  /*24a0*/  BSYNC B0 ;  /* 0x0000000000007941 */ /* 0x000fea0003800000 */
.L_x_701:
        /* <DEDUP_REMOVED lines=47> */
.L_x_708:
[----:B------:R-:W-:Y:S05]  /*27a0*/  BSYNC B1 ;  /* 0x0000000000017941 */ /* 0x000fea0003800000 */
.L_x_707:
[----:B------:R-:W-:-:S05]  /*27b0*/  @P2 FADD.FTZ R5, R5, 0.69314718246459960938 ;  /* 0x3f31721805052421 */ /* 0x000fca0000010000 */
[----:B------:R-:W-:-:S07]  /*27c0*/  F2FP.BF16.F32.PACK_AB R4, RZ, R5 ;  /* 0x00000005ff04723e */ /* 0x000fce00000010ff */
.L_x_706:
[----:B------:R-:W-:Y:S05]  /*27d0*/  BSYNC B0 ;  /* 0x0000000000007941 */ /* 0x000fea0003800000 */
.L_x_705:
        /* <DEDUP_REMOVED lines=47> */
.L_x_712:
[----:B------:R-:W-:Y:S05]  /*2ad0*/  BSYNC B1 ;  /* 0x0000000000017941 */ /* 0x000fea0003800000 */
.L_x_711:
[----:B------:R-:W-:-:S05]  /*2ae0*/  @P2 FADD.FTZ R6, R6, 0.69314718246459960938 ;  /* 0x3f31721806062421 */ /* 0x000fca0000010000 */
[----:B------:R-:W-:-:S07]  /*2af0*/  F2FP.BF16.F32.PACK_AB R5, RZ, R6 ;  /* 0x00000006ff05723e */ /* 0x000fce00000010ff */
.L_x_710:
[----:B------:R-:W-:Y:S05]  /*2b00*/  BSYNC B0 ;  /* 0x0000000000007941 */ /* 0x000fea0003800000 */
.L_x_709:
        /* <DEDUP_REMOVED lines=47> */
.L_x_716:
[----:B------:R-:W-:Y:S05]  /*2e00*/  BSYNC B1 ;  /* 0x0000000000017941 */ /* 0x000fea0003800000 */
.L_x_715:
[----:B------:R-:W-:-:S05]  /*2e10*/  @P2 FADD.FTZ R7, R7, 0.69314718246459960938 ;  /* 0x3f31721807072421 */ /* 0x000fca0000010000 */
[----:B------:R-:W-:-:S07]  /*2e20*/  F2FP.BF16.F32.PACK_AB R6, RZ, R7 ;  /* 0x00000007ff06723e */ /* 0x000fce00000010ff */
.L_x_714:
[----:B------:R-:W-:Y:S05]  /*2e30*/  BSYNC B0 ;  /* 0x0000000000007941 */ /* 0x000fea0003800000 */
.L_x_713:
        /* <DEDUP_REMOVED lines=47> */
.L_x_720:
[----:B------:R-:W-:Y:S05]  /*3130*/  BSYNC B1 ;  /* 0x0000000000017941 */ /* 0x000fea0003800000 */
.L_x_719:
[----:B------:R-:W-:-:S05]  /*3140*/  @P2 FADD.FTZ R8, R8, 0.69314718246459960938 ;  /* 0x3f31721808082421 */ /* 0x000fca0000010000 */
[----:B------:R-:W-:-:S07]  /*3150*/  F2FP.BF16.F32.PACK_AB R7, RZ, R8 ;  /* 0x00000008ff07723e */ /* 0x000fce00000010ff */
.L_x_718:
[----:B------:R-:W-:Y:S05]  /*3160*/  BSYNC B0 ;  /* 0x0000000000007941 */ /* 0x000fea0003800000 */
.L_x_717:
        /* <DEDUP_REMOVED lines=47> */
.L_x_724:
[----:B------:R-:W-:Y:S05]  /*3460*/  BSYNC B1 ;  /* 0x0000000000017941 */ /* 0x000fea0003800000 */
.L_x_723:
[----:B------:R-:W-:-:S05]  /*3470*/  @P2 FADD.FTZ R10, R10, 0.69314718246459960938 ;  /* 0x3f3172180a0a2421 */ /* 0x000fca0000010000 */
[----:B------:R-:W-:-:S07]  /*3480*/  F2FP.BF16.F32.PACK_AB R8, RZ, R10 ;  /* 0x0000000aff08723e */ /* 0x000fce00000010ff */
.L_x_722:
[----:B------:R-:W-:Y:S05]  /*3490*/  BSYNC B0 ;  /* 0x0000000000007941 */ /* 0x000fea0003800000 */
.L_x_721:
        /* <DEDUP_REMOVED lines=17> */
.L_x_727:
[----:B------:R-:W-:-:S13]  /*35b0*/  ISETP.GE.AND P0, PT, R18, R17, PT ;  /* 0x000000111200720c */ /* 0x000fda0003f06270 */
[----:B------:R-:W-:Y:S05]  /*35c0*/  @P0 BRA `(.L_x_729) ;  /* 0x0000000000300947 */ /* 0x000fea0003800000 */
[----:B0-----:R-:W0:Y:S01]  /*35d0*/  LDC.64 R2, c[0x0][0x218] ;  /* 0x00008600ff027b82 */ /* 0x001e220000000a00 */
[----:B------:R-:W-:Y:S02]  /*35e0*/  IADD3 R9, R16, R18, RZ ;  /* 0x0000001210097210 */ /* 0x000fe40007ffe0ff */
[----:B------:R-:W-:-:S03]  /*35f0*/  IADD3 R18, R18, 0x80, RZ ;  /* 0x0000008012127810 */ /* 0x000fc60007ffe0ff */
[----:B0-----:R-:W-:-:S05]  /*3600*/  IMAD.WIDE.U32 R2, R9, 0x2, R2 ;  /* 0x0000000209027825 */ /* 0x001fca00078e0002 */
[----:B------:R1:W-:Y:S02]  /*3610*/  STG.E.U16 desc[UR4][R2.64], R0 ;  /* 0x0000000002007986 */ /* 0x0003e4000c101504 */
.L_x_728:
[----:B------:R-:W-:-:S13]  /*3620*/  ISETP.GE.AND P0, PT, R18, R17, PT ;  /* 0x000000111200720c */ /* 0x000fda0003f06270 */
[----:B------:R-:W-:Y:S05]  /*3630*/  @P0 BRA `(.L_x_730) ;  /* 0x0000000000300947 */ /* 0x000fea0003800000 */
[----:B-1----:R-:W1:Y:S01]  /*3640*/  LDC.64 R2, c[0x0][0x218] ;  /* 0x00008600ff027b82 */ /* 0x002e620000000a00 */
[----:B0-----:R-:W-:Y:S02]  /*3650*/  IADD3 R9, R16, R18, RZ ;  /* 0x0000001210097210 */ /* 0x001fe40007ffe0ff */
[----:B------:R-:W-:-:S03]  /*3660*/  IADD3 R18, R18, 0x80, RZ ;  /* 0x0000008012127810 */ /* 0x000fc60007ffe0ff */
[----:B-1----:R-:W-:-:S05]  /*3670*/  IMAD.WIDE.U32 R2, R9, 0x2, R2 ;  /* 0x0000000209027825 */ /* 0x002fca00078e0002 */
[----:B------:R1:W-:Y:S02]  /*3680*/  STG.E.U16 desc[UR4][R2.64], R4 ;  /* 0x0000000402007986 */ /* 0x0003e4000c101504 */
.L_x_729:
[----:B------:R-:W-:-:S13]  /*3690*/  ISETP.GE.AND P0, PT, R18, R17, PT ;  /* 0x000000111200720c */ /* 0x000fda0003f06270 */
[----:B------:R-:W-:Y:S05]  /*36a0*/  @P0 BRA `(.L_x_731) ;  /* 0x0000000000340947 */ /* 0x000fea0003800000 */
[----:B01----:R-:W0:Y:S01]  /*36b0*/  LDC.64 R2, c[0x0][0x218] ;  /* 0x00008600ff027b82 */ /* 0x003e220000000a00 */
[----:B------:R-:W-:Y:S02]  /*36c0*/  IADD3 R9, R16, R18, RZ ;  /* 0x0000001210097210 */ /* 0x000fe40007ffe0ff */
[----:B------:R-:W-:-:S03]  /*36d0*/  IADD3 R18, R18, 0x80, RZ ;  /* 0x0000008012127810 */ /* 0x000fc60007ffe0ff */
[----:B0-----:R-:W-:-:S05]  /*36e0*/  IMAD.WIDE.U32 R2, R9, 0x2, R2 ;  /* 0x0000000209027825 */ /* 0x001fca00078e0002 */
[----:B------:R2:W-:Y:S02]  /*36f0*/  STG.E.U16 desc[UR4][R2.64], R5 ;  /* 0x0000000502007986 */ /* 0x0005e4000c101504 */
.L_x_730:
        /* <DEDUP_REMOVED lines=8> */
.L_x_731:
[----:B------:R-:W-:Y:S05]  /*3780*/  BSYNC B1 ;  /* 0x0000000000017941 */ /* 0x000fea0003800000 */
.L_x_726:
[----:B------:R-:W-:-:S13]  /*3790*/  ISETP.GE.AND P0, PT, R18, R17, PT ;  /* 0x000000111200720c */ /* 0x000fda0003f06270 */
[----:B012---:R-:W0:Y:S01]  /*37a0*/  @!P0 LDC.64 R2, c[0x0][0x218] ;  /* 0x00008600ff028b82 */ /* 0x007e220000000a00 */
[----:B------:R-:W-:Y:S02]  /*37b0*/  @!P0 IADD3 R5, R16, R18, RZ ;  /* 0x0000001210058210 */ /* 0x000fe40007ffe0ff */
[----:B------:R-:W-:-:S03]  /*37c0*/  @!P0 IADD3 R18, R18, 0x80, RZ ;  /* 0x0000008012128810 */ /* 0x000fc60007ffe0ff */
[----:B0-----:R-:W-:-:S05]  /*37d0*/  @!P0 IMAD.WIDE.U32 R2, R5, 0x2, R2 ;  /* 0x0000000205028825 */ /* 0x001fca00078e0002 */
[----:B------:R3:W-:Y:S02]  /*37e0*/  @!P0 STG.E.U16 desc[UR4][R2.64], R7 ;  /* 0x0000000702008986 */ /* 0x0007e4000c101504 */
.L_x_732:
[----:B------:R-:W-:Y:S05]  /*37f0*/  BSYNC B0 ;  /* 0x0000000000007941 */ /* 0x000fea0003800000 */
.L_x_725:
        /* <DEDUP_REMOVED lines=8> */
.L_x_733:
        /* <DEDUP_REMOVED lines=16> */
.L_x_21045:


//--------------------- .text._ZN2at6native29vectorized_elementwise_kernelILi8EZZZNS0_17acosh_kernel_cudaERNS_18TensorIteratorBaseEENKUlvE0_clEvENKUlvE2_clEvEUlN3c108BFloat16EE_St5arrayIPcLm2EEEEviT0_T1_ --------------------------
	.section	.text._ZN2at6native29vectorized_elementwise_kernelILi8EZZZNS0_17acosh_kernel_cudaERNS_18TensorIteratorBaseEENKUlvE0_clEvENKUlvE2_clEvEUlN3c108BFloat16EE_St5arrayIPcLm2EEEEviT0_T1_,"ax",@progbits
	.align	128
        .global         _ZN2at6native29vectorized_elementwise_kernelILi8EZZZNS0_17acosh_kernel_cudaERNS_18TensorIteratorBaseEENKUlvE0_clEvENKUlvE2_clEvEUlN3c108BFloat16EE_St5arrayIPcLm2EEEEviT0_T1_
        .type           _ZN2at6native29vectorized_elementwise_kernelILi8EZZZNS0_17acosh_kernel_cudaERNS_18TensorIteratorBaseEENKUlvE0_clEvENKUlvE2_clEvEUlN3c108BFloat16EE_St5arrayIPcLm2EEEEviT0_T1_,@function
        .size           _ZN2at6native29vectorized_elementwise_kernelILi8EZZZNS0_17acosh_kernel_cudaERNS_18TensorIteratorBaseEENKUlvE0_clEvENKUlvE2_clEvEUlN3c108BFloat16EE_St5arrayIPcLm2EEEEviT0_T1_,(.L_x_21046 - _ZN2at6native29vectorized_elementwise_kernelILi8EZZZNS0_17acosh_kernel_cudaERNS_18TensorIteratorBaseEENKUlvE0_clEvENKUlvE2_clEvEUlN3c108BFloat16EE_St5arrayIPcLm2EEEEviT0_T1_)
        .other          _ZN2at6native29vectorized_elementwise_kernelILi8EZZZNS0_17acosh_kernel_cudaERNS_18TensorIteratorBaseEENKUlvE0_clEvENKUlvE2_clEvEUlN3c108BFloat16EE_St5arrayIPcLm2EEEEviT0_T1_,@"STO_CUDA_ENTRY STV_DEFAULT"
_ZN2at6native29vectorized_elementwise_kernelILi8EZZZNS0_17acosh_kernel_cudaERNS_18TensorIteratorBaseEENKUlvE0_clEvENKUlvE2_clEvEUlN3c108BFloat16EE_St5arrayIPcLm2EEEEviT0_T1_:
.text._ZN2at6native29vectorized_elementwise_kernelILi8EZZZNS0_17acosh_kernel_cudaERNS_18TensorIteratorBaseEENKUlvE0_clEvENKUlvE2_clEvEUlN3c108BFloat16EE_St5arrayIPcLm2EEEEviT0_T1_:
        /* <DEDUP_REMOVED lines=11> */
[----:B0-----:R-:W-:-:S06]  /*00b0*/  IMAD.WIDE.U32 R4, R0, 0x10, R2 ;  /* 0x0000001000047825 */ /* 0x001fcc00078e0002 */
[----:B------:R-:W2:Y:S01]  /*00c0*/  LDG.E.128 R4, desc[UR4][R4.64] ;  /* 0x0000000404047981 */ /* 0x000ea2000c1e1d00 */
[----:B------:R-:W-:Y:S01]  /*00d0*/  BSSY B0, `(.L_x_735) ;  /* 0x000009f000007945 */ /* 0x000fe20003800000 */
[C---:B--2---:R-:W-:Y:S02]  /*00e0*/  SHF.L.U32 R14, R4.reuse, 0x10, RZ ;  /* 0x00000010040e7819 */ /* 0x044fe400000006ff */
[----:B------:R-:W-:Y:S02]  /*00f0*/  PRMT R3, R4, 0x7632, R3 ;  /* 0x0000763204037816 */ /* 0x000fe40000000003 */
[----:B------:R-:W-:Y:S01]  /*0100*/  SHF.L.U32 R8, R5, 0x10, RZ ;  /* 0x0000001005087819 */ /* 0x000fe200000006ff */
[----:B------:R-:W-:Y:S01]  /*0110*/  FFMA.FTZ R13, R14, R14, -1 ;  /* 0xbf8000000e0d7423 */ /* 0x000fe2000001000e */
[----:B------:R-:W-:Y:S01]  /*0120*/  SHF.L.U32 R2, R6, 0x10, RZ ;  /* 0x0000001006027819 */ /* 0x000fe200000006ff */
[----:B------:R-:W-:Y:S01]  /*0130*/  FADD.FTZ R14, R14, -1 ;  /* 0xbf8000000e0e7421 */ /* 0x000fe20000010000 */
[----:B------:R-:W-:Y:S01]  /*0140*/  SHF.L.U32 R3, R3, 0x10, RZ ;  /* 0x0000001003037819 */ /* 0x000fe200000006ff */
[----:B------:R-:W0:Y:S01]  /*0150*/  MUFU.RSQ R18, R13 ;  /* 0x0000000d00127308 */ /* 0x000e220000001400 */
[----:B------:R-:W-:Y:S01]  /*0160*/  PRMT R4, R5, 0x7632, R4 ;  /* 0x0000763205047816 */ /* 0x000fe20000000004 */
[----:B------:R-:W-:Y:S01]  /*0170*/  FFMA.FTZ R9, R8, R8, -1 ;  /* 0xbf80000008097423 */ /* 0x000fe20000010008 */
[----:B------:R-:W-:Y:S01]  /*0180*/  FFMA.FTZ R10, R2, R2, -1 ;  /* 0xbf800000020a7423 */ /* 0x000fe20000010002 */
[----:B------:R-:W-:Y:S01]  /*0190*/  FFMA.FTZ R11, R3, R3, -1 ;  /* 0xbf800000030b7423 */ /* 0x000fe20000010003 */
[----:B------:R-:W-:Y:S01]  /*01a0*/  SHF.L.U32 R4, R4, 0x10, RZ ;  /* 0x0000001004047819 */ /* 0x000fe200000006ff */
[----:B------:R-:W-:Y:S01]  /*01b0*/  FADD.FTZ R8, R8, -1 ;  /* 0xbf80000008087421 */ /* 0x000fe20000010000 */
[----:B------:R-:W-:Y:S01]  /*01c0*/  PRMT R19, R6, 0x7632, R19 ;  /* 0x0000763206137816 */ /* 0x000fe20000000013 */
[----:B------:R-:W1:Y:S01]  /*01d0*/  MUFU.RSQ R12, R9 ;  /* 0x00000009000c7308 */ /* 0x000e620000001400 */
[----:B------:R-:W-:Y:S01]  /*01e0*/  FSETP.NEU.FTZ.AND P5, PT, R13, RZ, PT ;  /* 0x000000ff0d00720b */ /* 0x000fe20003fbd000 */
[----:B------:R-:W-:Y:S01]  /*01f0*/  FFMA.FTZ R6, R4, R4, -1 ;  /* 0xbf80000004067423 */ /* 0x000fe20000010004 */
[----:B------:R-:W-:Y:S01]  /*0200*/  FSETP.NEU.FTZ.AND P2, PT, R9, RZ, PT ;  /* 0x000000ff0900720b */ /* 0x000fe20003f5d000 */
[----:B------:R-:W-:Y:S01]  /*0210*/  FADD.FTZ R3, R3, -1 ;  /* 0xbf80000003037421 */ /* 0x000fe20000010000 */
[----:B------:R-:W-:-:S02]  /*0220*/  FSETP.NEU.FTZ.AND P6, PT, R10, RZ, PT ;  /* 0x000000ff0a00720b */ /* 0x000fc40003fdd000 */
[----:B------:R-:W-:Y:S01]  /*0230*/  FSETP.NEU.FTZ.AND P3, PT, R11, RZ, PT ;  /* 0x000000ff0b00720b */ /* 0x000fe20003f7d000 */
[----:B------:R-:W2:Y:S01]  /*0240*/  MUFU.RSQ R17, R10 ;  /* 0x0000000a00117308 */ /* 0x000ea20000001400 */
[----:B0-----:R-:W-:Y:S01]  /*0250*/  FMUL.FTZ R20, R13, R18 ;  /* 0x000000120d147220 */ /* 0x001fe20000410000 */
[----:B------:R-:W-:Y:S01]  /*0260*/  FMUL.FTZ R15, R18, 0.5 ;  /* 0x3f000000120f7820 */ /* 0x000fe20000410000 */
[----:B------:R-:W-:Y:S02]  /*0270*/  FSETP.NEU.FTZ.AND P4, PT, R6, RZ, PT ;  /* 0x000000ff0600720b */ /* 0x000fe40003f9d000 */
[----:B------:R-:W-:Y:S01]  /*0280*/  FFMA.FTZ R5, -R20, R20, R13 ;  /* 0x0000001414057223 */ /* 0x000fe2000001010d */
[----:B------:R-:W-:Y:S02]  /*0290*/  ISETP.GT.U32.AND P1, PT, R8, 0x4b000000, PT ;  /* 0x4b0000000800780c */ /* 0x000fe40003f24070 */
[----:B------:R-:W0:Y:S01]  /*02a0*/  MUFU.RSQ R18, R11 ;  /* 0x0000000b00127308 */ /* 0x000e220000001400 */
[----:B------:R-:W-:Y:S01]  /*02b0*/  FFMA.FTZ R15, R15, R5, R20 ;  /* 0x000000050f0f7223 */ /* 0x000fe20000010014 */
[----:B------:R-:W-:Y:S01]  /*02c0*/  SHF.L.U32 R5, R19, 0x10, RZ ;  /* 0x0000001013057819 */ /* 0x000fe200000006ff */
[----:B-1----:R-:W-:Y:S01]  /*02d0*/  FMUL.FTZ R22, R9, R12 ;  /* 0x0000000c09167220 */ /* 0x002fe20000410000 */
[----:B------:R-:W-:Y:S01]  /*02e0*/  FMUL.FTZ R23, R12, 0.5 ;  /* 0x3f0000000c177820 */ /* 0x000fe20000410000 */
[----:B------:R-:W-:-:S02]  /*02f0*/  ISETP.GT.U32.AND P0, PT, R14, 0x4b000000, PT ;  /* 0x4b0000000e00780c */ /* 0x000fc40003f04070 */
[----:B------:R-:W-:Y:S01]  /*0300*/  FFMA.FTZ R19, R5, R5, -1 ;  /* 0xbf80000005137423 */ /* 0x000fe20000010005 */
[----:B------:R-:W1:Y:S01]  /*0310*/  MUFU.RSQ R13, R6 ;  /* 0x00000006000d7308 */ /* 0x000e620000001400 */
[----:B--2---:R-:W-:Y:S01]  /*0320*/  FMUL.FTZ R21, R10, R17 ;  /* 0x000000110a157220 */ /* 0x004fe20000410000 */
[----:B------:R-:W-:Y:S01]  /*0330*/  FMUL.FTZ R24, R17, 0.5 ;  /* 0x3f00000011187820 */ /* 0x000fe20000410000 */
[----:B------:R-:W-:Y:S01]  /*0340*/  FFMA.FTZ R9, -R22, R22, R9 ;  /* 0x0000001616097223 */ /* 0x000fe20000010109 */
[----:B------:R-:W-:Y:S02]  /*0350*/  FSEL R15, R15, RZ, P5 ;  /* 0x000000ff0f0f7208 */ /* 0x000fe40002800000 */
[----:B------:R-:W-:Y:S01]  /*0360*/  FSETP.NEU.FTZ.AND P5, PT, R19, RZ, PT ;  /* 0x000000ff1300720b */ /* 0x000fe20003fbd000 */
[----:B------:R-:W-:Y:S01]  /*0370*/  FFMA.FTZ R23, R23, R9, R22 ;  /* 0x0000000917177223 */ /* 0x000fe20000010016 */
[----:B------:R-:W2:Y:S01]  /*0380*/  MUFU.RSQ R12, R19 ;  /* 0x00000013000c7308 */ /* 0x000ea20000001400 */
[----:B0-----:R-:W-:Y:S01]  /*0390*/  FMUL.FTZ R20, R11, R18 ;  /* 0x000000120b147220 */ /* 0x001fe20000410000 */
[----:B------:R-:W-:Y:S01]  /*03a0*/  FMUL.FTZ R17, R18, 0.5 ;  /* 0x3f00000012117820 */ /* 0x000fe20000410000 */
[----:B------:R-:W-:Y:S01]  /*03b0*/  FFMA.FTZ R18, -R21, R21, R10 ;  /* 0x0000001515127223 */ /* 0x000fe2000001010a */
[----:B------:R-:W-:Y:S01]  /*03c0*/  FSEL R23, R23, RZ, P2 ;  /* 0x000000ff17177208 */ /* 0x000fe20001000000 */
[----:B------:R-:W-:Y:S01]  /*03d0*/  FFMA.FTZ R10, -R20, R20, R11 ;  /* 0x00000014140a7223 */ /* 0x000fe2000001010b */
[----:B------:R-:W-:Y:S01]  /*03e0*/  FSEL R15, R15, -1.0000001192092895508, !P0 ;  /* 0xbf8000010f0f7808 */ /* 0x000fe20004000000 */
[----:B------:R-:W-:Y:S01]  /*03f0*/  FFMA.FTZ R9, R24, R18, R21 ;  /* 0x0000001218097223 */ /* 0x000fe20000010015 */
[----:B------:R-:W-:Y:S01]  /*0400*/  FSEL R23, R23, -1.0000001192092895508, !P1 ;  /* 0xbf80000117177808 */ /* 0x000fe20004800000 */
[----:B-1----:R-:W-:Y:S01]  /*0410*/  FMUL.FTZ R11, R6, R13 ;  /* 0x0000000d060b7220 */ /* 0x002fe20000410000 */
[----:B------:R-:W-:Y:S01]  /*0420*/  FMUL.FTZ R18, R13, 0.5 ;  /* 0x3f0000000d127820 */ /* 0x000fe20000410000 */
[----:B------:R-:W-:Y:S01]  /*0430*/  FFMA.FTZ R10, R17, R10, R20 ;  /* 0x0000000a110a7223 */ /* 0x000fe20000010014 */
[----:B------:R-:W-:Y:S01]  /*0440*/  FADD.FTZ R14, R14, R15 ;  /* 0x0000000f0e0e7221 */ /* 0x000fe20000010000 */
[----:B------:R-:W-:-:S03]  /*0450*/  FFMA.FTZ R6, -R11, R11, R6 ;  /* 0x0000000b0b067223 */ /* 0x000fc60000010106 */
[----:B------:R-:W-:Y:S01]  /*0460*/  FSEL R10, R10, RZ, P3 ;  /* 0x000000ff0a0a7208 */ /* 0x000fe20001800000 */
[----:B------:R-:W-:Y:S01]  /*0470*/  FFMA.FTZ R18, R18, R6, R11 ;  /* 0x0000000612127223 */ /* 0x000fe2000001000b */
[----:B------:R-:W-:Y:S01]  /*0480*/  FADD.FTZ R11, R2, -1 ;  /* 0xbf800000020b7421 */ /* 0x000fe20000010000 */
[----:B--2---:R-:W-:Y:S01]  /*0490*/  FMUL.FTZ R20, R19, R12 ;  /* 0x0000000c13147220 */ /* 0x004fe20000410000 */
[----:B------:R-:W-:Y:S01]  /*04a0*/  FMUL.FTZ R13, R12, 0.5 ;  /* 0x3f0000000c0d7820 */ /* 0x000fe20000410000 */
[----:B------:R-:W-:Y:S01]  /*04b0*/  FSEL R12, R9, RZ, P6 ;  /* 0x000000ff090c7208 */ /* 0x000fe20003000000 */
[----:B------:R-:W-:Y:S01]  /*04c0*/  FADD.FTZ R2, R8, R23 ;  /* 0x0000001708027221 */ /* 0x000fe20000010000 */
[----:B------:R-:W-:Y:S01]  /*04d0*/  ISETP.GT.U32.AND P2, PT, R11, 0x4b000000, PT ;  /* 0x4b0000000b00780c */ /* 0x000fe20003f44070 */
[----:B------:R-:W-:Y:S01]  /*04e0*/  FADD.FTZ R8, R4, -1 ;  /* 0xbf80000004087421 */ /* 0x000fe20000010000 */
[----:B------:R-:W-:Y:S01]  /*04f0*/  ISETP.GT.U32.AND P6, PT, R3, 0x4b000000, PT ;  /* 0x4b0000000300780c */ /* 0x000fe20003fc4070 */
[----:B------:R-:W-:Y:S01]  /*0500*/  FFMA.FTZ R19, -R20, R20, R19 ;  /* 0x0000001414137223 */ /* 0x000fe20000010113 */
[----:B------:R-:W-:Y:S01]  /*0510*/  FSEL R12, R12, -1.0000001192092895508, !P2 ;  /* 0xbf8000010c0c7808 */ /* 0x000fe20005000000 */
[----:B------:R-:W-:Y:S01]  /*0520*/  FADD.FTZ R9, R5, -1 ;  /* 0xbf80000005097421 */ /* 0x000fe20000010000 */
[----:B------:R-:W-:Y:S01]  /*0530*/  P2R R4, PR, RZ, 0x40 ;  /* 0x00000040ff047803 */ /* 0x000fe20000000000 */
[----:B------:R-:W-:Y:S01]  /*0540*/  FADD.FTZ.RZ R4, R14, 1 ;  /* 0x3f8000000e047421 */ /* 0x000fe2000001c000 */
[----:B------:R-:W-:Y:S01]  /*0550*/  ISETP.GT.U32.AND P3, PT, R8, 0x4b000000, PT ;  /* 0x4b0000000800780c */ /* 0x000fe20003f64070 */
[----:B------:R-:W-:Y:S01]  /*0560*/  FFMA.FTZ R6, R13, R19, R20 ;  /* 0x000000130d067223 */ /* 0x000fe20000010014 */
[----:B------:R-:W-:Y:S01]  /*0570*/  FSEL R18, R18, RZ, P4 ;  /* 0x000000ff12127208 */ /* 0x000fe20002000000 */
[----:B------:R-:W-:Y:S01]  /*0580*/  FADD.FTZ R5, R11, R12 ;  /* 0x0000000c0b057221 */ /* 0x000fe20000010000 */
[----:B------:R-:W-:-:S02]  /*0590*/  IADD3 R4, R4, -0x3f400000, RZ ;  /* 0xc0c0000004047810 */ /* 0x000fc40007ffe0ff */
[----:B------:R-:W-:Y:S02]  /*05a0*/  FSEL R11, R18, -1.0000001192092895508, !P3 ;  /* 0xbf800001120b7808 */ /* 0x000fe40005800000 */
[----:B------:R-:W-:Y:S02]  /*05b0*/  FSEL R10, R10, -1.0000001192092895508, !P6 ;  /* 0xbf8000010a0a7808 */ /* 0x000fe40007000000 */
[----:B------:R-:W-:Y:S01]  /*05c0*/  FSEL R12, R6, RZ, P5 ;  /* 0x000000ff060c7208 */ /* 0x000fe20002800000 */
[----:B------:R-:W-:Y:S01]  /*05d0*/  FADD.FTZ R6, R8, R11 ;  /* 0x0000000b08067221 */ /* 0x000fe20000010000 */
[----:B------:R-:W-:Y:S01]  /*05e0*/  LOP3.LUT R19, R4, 0xff800000, RZ, 0xc0, !PT ;  /* 0xff80000004137812 */ /* 0x000fe200078ec0ff */
[----:B------:R-:W-:Y:S01]  /*05f0*/  FADD.FTZ.RZ R4, R2, 1 ;  /* 0x3f80000002047421 */ /* 0x000fe2000001c000 */
[----:B------:R-:W-:Y:S01]  /*0600*/  HFMA2.MMA R8, -RZ, RZ, 1.625, 0 ;  /* 0x3e800000ff087435 */ /* 0x000fe200000001ff */
[----:B------:R-:W-:Y:S01]  /*0610*/  FADD.FTZ R15, R3, R10 ;  /* 0x0000000a030f7221 */ /* 0x000fe20000010000 */
[----:B------:R-:W-:Y:S01]  /*0620*/  FADD.FTZ.RZ R10, R5, 1 ;  /* 0x3f800000050a7421 */ /* 0x000fe2000001c000 */
[----:B------:R-:W-:-:S02]  /*0630*/  IADD3 R11, -R19, 0x40800000, RZ ;  /* 0x40800000130b7810 */ /* 0x000fc40007ffe1ff */
[----:B------:R-:W-:Y:S02]  /*0640*/  IADD3 R4, R4, -0x3f400000, RZ ;  /* 0xc0c0000004047810 */ /* 0x000fe40007ffe0ff */
[----:B------:R-:W-:Y:S02]  /*0650*/  IADD3 R10, R10, -0x3f400000, RZ ;  /* 0xc0c000000a0a7810 */ /* 0x000fe40007ffe0ff */
[----:B------:R-:W-:Y:S01]  /*0660*/  LOP3.LUT R17, R4, 0xff800000, RZ, 0xc0, !PT ;  /* 0xff80000004117812 */ /* 0x000fe200078ec0ff */
[----:B------:R-:W-:Y:S01]  /*0670*/  FFMA.FTZ R11, R11, R8, -1 ;  /* 0xbf8000000b0b7423 */ /* 0x000fe20000010008 */
[----:B------:R-:W-:Y:S01]  /*0680*/  ISETP.GT.U32.AND P4, PT, R9, 0x4b000000, PT ;  /* 0x4b0000000900780c */ /* 0x000fe20003f84070 */
[----:B------:R-:W-:Y:S01]  /*0690*/  FADD.FTZ.RZ R4, R15, 1 ;  /* 0x3f8000000f047421 */ /* 0x000fe2000001c000 */
[----:B------:R-:W-:Y:S02]  /*06a0*/  IADD3 R24, R14, -R19, RZ ;  /* 0x800000130e187210 */ /* 0x000fe40007ffe0ff */
[----:B------:R-:W-:-:S02]  /*06b0*/  LOP3.LUT R10, R10, 0xff800000, RZ, 0xc0, !PT ;  /* 0xff8000000a0a7812 */ /* 0x000fc400078ec0ff */
[----:B------:R-:W-:Y:S01]  /*06c0*/  IADD3 R13, -R17, 0x40800000, RZ ;  /* 0x40800000110d7810 */ /* 0x000fe20007ffe1ff */
[----:B------:R-:W-:Y:S01]  /*06d0*/  FADD.FTZ R24, R24, R11 ;  /* 0x0000000b18187221 */ /* 0x000fe20000010000 */
[----:B------:R-:W-:Y:S02]  /*06e0*/  FSEL R12, R12, -1.0000001192092895508, !P4 ;  /* 0xbf8000010c0c7808 */ /* 0x000fe40006000000 */
[----:B------:R-:W-:Y:S01]  /*06f0*/  MOV R11, 0x3d39bf78 ;  /* 0x3d39bf78000b7802 */ /* 0x000fe20000000f00 */
[-C--:B------:R-:W-:Y:S01]  /*0700*/  FFMA.FTZ R21, R13, R8.reuse, -1 ;  /* 0xbf8000000d157423 */ /* 0x080fe20000010008 */
[----:B------:R-:W-:Y:S01]  /*0710*/  IADD3 R23, -R10, 0x40800000, RZ ;  /* 0x408000000a177810 */ /* 0x000fe20007ffe1ff */
[----:B------:R-:W-:Y:S01]  /*0720*/  FADD.FTZ R9, R9, R12 ;  /* 0x0000000c09097221 */ /* 0x000fe20000010000 */
[----:B------:R-:W-:Y:S01]  /*0730*/  IADD3 R18, R2, -R17, RZ ;  /* 0x8000001102127210 */ /* 0x000fe20007ffe0ff */
[----:B------:R-:W-:Y:S01]  /*0740*/  FFMA.FTZ R13, R24, -R11, 0.10546888411045074463 ;  /* 0x3dd80012180d7423 */ /* 0x000fe2000001080b */
[----:B------:R-:W-:Y:S01]  /*0750*/  IADD3 R4, R4, -0x3f400000, RZ ;  /* 0xc0c0000004047810 */ /* 0x000fe20007ffe0ff */
[----:B------:R-:W-:Y:S01]  /*0760*/  FFMA.FTZ R23, R23, R8, -1 ;  /* 0xbf80000017177423 */ /* 0x000fe20000010008 */
[----:B------:R-:W-:Y:S01]  /*0770*/  IADD3 R12, R5, -R10, RZ ;  /* 0x8000000a050c7210 */ /* 0x000fe20007ffe0ff */
[----:B------:R-:W-:Y:S01]  /*0780*/  FADD.FTZ R18, R18, R21 ;  /* 0x0000001512127221 */ /* 0x000fe20000010000 */
[----:B------:R-:W-:Y:S01]  /*0790*/  LOP3.LUT R20, R4, 0xff800000, RZ, 0xc0, !PT ;  /* 0xff80000004147812 */ /* 0x000fe200078ec0ff */
[----:B------:R-:W-:Y:S01]  /*07a0*/  FFMA.FTZ R13, R24, R13, -0.13229703903198242188 ;  /* 0xbe0778e0180d7423 */ /* 0x000fe2000001000d */
[----:B------:R-:W-:Y:S01]  /*07b0*/  ISETP.GE.U32.AND P5, PT, R14, 0x7f800000, PT ;  /* 0x7f8000000e00780c */ /* 0x000fe20003fa6070 */
[----:B------:R-:W-:Y:S01]  /*07c0*/  FADD.FTZ R4, R12, R23 ;  /* 0x000000170c047221 */ /* 0x000fe20000010000 */
[----:B------:R-:W-:Y:S01]  /*07d0*/  FFMA.FTZ R23, R18, -R11, 0.10546888411045074463 ;  /* 0x3dd8001212177423 */ /* 0x000fe2000001080b */
[----:B------:R-:W-:Y:S01]  /*07e0*/  IADD3 R21, -R20, 0x40800000, RZ ;  /* 0x4080000014157810 */ /* 0x000fe20007ffe1ff */
[----:B------:R-:W-:Y:S01]  /*07f0*/  FFMA.FTZ R13, R24, R13, 0.14491446316242218018 ;  /* 0x3e146475180d7423 */ /* 0x000fe2000001000d */
[----:B------:R-:W-:Y:S01]  /*0800*/  IADD3 R22, R15, -R20, RZ ;  /* 0x800000140f167210 */ /* 0x000fe20007ffe0ff */
[----:B------:R-:W-:Y:S01]  /*0810*/  FFMA.FTZ R23, R18, R23, -0.13229703903198242188 ;  /* 0xbe0778e012177423 */ /* 0x000fe20000010017 */
[----:B------:R-:W-:Y:S01]  /*0820*/  FADD.FTZ.RZ R12, R6, 1 ;  /* 0x3f800000060c7421 */ /* 0x000fe2000001c000 */
[-C--:B------:R-:W-:Y:S01]  /*0830*/  FFMA.FTZ R21, R21, R8.reuse, -1 ;  /* 0xbf80000015157423 */ /* 0x080fe20000010008 */
[----:B------:R-:W-:Y:S01]  /*0840*/  FFMA.FTZ R13, R24, R13, -0.16641564667224884033 ;  /* 0xbe2a68dd180d7423 */ /* 0x000fe2000001000d */
[----:B------:R-:W-:Y:S01]  /*0850*/  FFMA.FTZ R23, R18, R23, 0.14491446316242218018 ;  /* 0x3e14647512177423 */ /* 0x000fe20000010017 */
[----:B------:R-:W-:Y:S01]  /*0860*/  I2FP.F32.S32 R19, R19 ;  /* 0x0000001300137245 */ /* 0x000fe20000201400 */
[----:B------:R-:W-:Y:S01]  /*0870*/  FADD.FTZ R22, R22, R21 ;  /* 0x0000001516167221 */ /* 0x000fe20000010000 */
[----:B------:R-:W-:Y:S01]  /*0880*/  FFMA.FTZ R13, R24, R13, 0.19988867640495300293 ;  /* 0x3e4caf9e180d7423 */ /* 0x000fe2000001000d */
[----:B------:R-:W-:Y:S01]  /*0890*/  IADD3 R12, R12, -0x3f400000, RZ ;  /* 0xc0c000000c0c7810 */ /* 0x000fe20007ffe0ff */
[----:B------:R-:W-:Y:S01]  /*08a0*/  FFMA.FTZ R23, R18, R23, -0.16641564667224884033 ;  /* 0xbe2a68dd12177423 */ /* 0x000fe20000010017 */
[----:B------:R-:W-:Y:S01]  /*08b0*/  FFMA.FTZ R25, R22, -R11, 0.10546888411045074463 ;  /* 0x3dd8001216197423 */ /* 0x000fe2000001080b */
[----:B------:R-:W-:Y:S01]  /*08c0*/  FFMA.FTZ R21, R24, R13, -0.25000196695327758789 ;  /* 0xbe80004218157423 */ /* 0x000fe2000001000d */
[----:B------:R-:W-:Y:S01]  /*08d0*/  LOP3.LUT R13, R12, 0xff800000, RZ, 0xc0, !PT ;  /* 0xff8000000c0d7812 */ /* 0x000fe200078ec0ff */
[----:B------:R-:W-:Y:S01]  /*08e0*/  FFMA.FTZ R27, R18, R23, 0.19988867640495300293 ;  /* 0x3e4caf9e121b7423 */ /* 0x000fe20000010017 */
[----:B------:R-:W-:Y:S01]  /*08f0*/  FFMA.FTZ R25, R22, R25, -0.13229703903198242188 ;  /* 0xbe0778e016197423 */ /* 0x000fe20000010019 */
[----:B------:R-:W-:Y:S01]  /*0900*/  FFMA.FTZ R23, R24, R21, 0.33333510160446166992 ;  /* 0x3eaaaae618177423 */ /* 0x000fe20000010015 */
[----:B------:R-:W-:Y:S01]  /*0910*/  IADD3 R29, -R13, 0x40800000, RZ ;  /* 0x408000000d1d7810 */ /* 0x000fe20007ffe1ff */
[----:B------:R-:W-:Y:S01]  /*0920*/  FFMA.FTZ R21, R18, R27, -0.25000196695327758789 ;  /* 0xbe80004212157423 */ /* 0x000fe2000001001b */
[----:B------:R-:W-:Y:S01]  /*0930*/  FFMA.FTZ R25, R22, R25, 0.14491446316242218018 ;  /* 0x3e14647516197423 */ /* 0x000fe20000010019 */
[----:B------:R-:W-:Y:S01]  /*0940*/  IADD3 R12, R6, -R13, RZ ;  /* 0x8000000d060c7210 */ /* 0x000fe20007ffe0ff */
[----:B------:R-:W-:Y:S01]  /*0950*/  FFMA.FTZ R23, R24, R23, -0.5 ;  /* 0xbf00000018177423 */ /* 0x000fe20000010017 */
[----:B------:R-:W-:Y:S01]  /*0960*/  FFMA.FTZ R21, R18, R21, 0.33333510160446166992 ;  /* 0x3eaaaae612157423 */ /* 0x000fe20000010015 */
[----:B------:R-:W-:Y:S01]  /*0970*/  FFMA.FTZ R29, R29, R8, -1 ;  /* 0xbf8000001d1d7423 */ /* 0x000fe20000010008 */
[----:B------:R-:W-:Y:S01]  /*0980*/  FFMA.FTZ R25, R22, R25, -0.16641564667224884033 ;  /* 0xbe2a68dd16197423 */ /* 0x000fe20000010019 */
[----:B------:R-:W-:Y:S01]  /*0990*/  FMUL.FTZ R23, R24, R23 ;  /* 0x0000001718177220 */ /* 0x000fe20000410000 */
[----:B------:R-:W-:Y:S01]  /*09a0*/  FFMA.FTZ R21, R18, R21, -0.5 ;  /* 0xbf00000012157423 */ /* 0x000fe20000010015 */
[----:B------:R-:W-:Y:S01]  /*09b0*/  FADD.FTZ R12, R12, R29 ;  /* 0x0000001d0c0c7221 */ /* 0x000fe20000010000 */
[----:B------:R-:W-:Y:S01]  /*09c0*/  FFMA.FTZ R25, R22, R25, 0.19988867640495300293 ;  /* 0x3e4caf9e16197423 */ /* 0x000fe20000010019 */
[----:B------:R-:W-:Y:S01]  /*09d0*/  FFMA.FTZ R24, R24, R23, R24 ;  /* 0x0000001718187223 */ /* 0x000fe20000010018 */
[----:B------:R-:W-:Y:S01]  /*09e0*/  FMUL.FTZ R21, R18, R21 ;  /* 0x0000001512157220 */ /* 0x000fe20000410000 */
[----:B------:R-:W-:Y:S01]  /*09f0*/  FFMA.FTZ R27, R12, -R11, 0.10546888411045074463 ;  /* 0x3dd800120c1b7423 */ /* 0x000fe2000001080b */
[----:B------:R-:W-:Y:S01]  /*0a00*/  FFMA.FTZ R25, R22, R25, -0.25000196695327758789 ;  /* 0xbe80004216197423 */ /* 0x000fe20000010019 */
[----:B------:R-:W-:Y:S01]  /*0a10*/  FMUL.FTZ R19, R19, 1.1920928955078125e-07 ;  /* 0x3400000013137820 */ /* 0x000fe20000410000 */
[----:B------:R-:W-:Y:S01]  /*0a20*/  FFMA.FTZ R23, R18, R21, R18 ;  /* 0x0000001512177223 */ /* 0x000fe20000010012 */
[----:B------:R-:W-:Y:S01]  /*0a30*/  FFMA.FTZ R27, R12, R27, -0.13229703903198242188 ;  /* 0xbe0778e00c1b7423 */ /* 0x000fe2000001001b */
[----:B------:R-:W-:Y:S01]  /*0a40*/  FFMA.FTZ R25, R22, R25, 0.33333510160446166992 ;  /* 0x3eaaaae616197423 */ /* 0x000fe20000010019 */
[----:B------:R-:W-:Y:S01]  /*0a50*/  FFMA.FTZ R18, R19, 0.69314718246459960938, R24 ;  /* 0x3f31721813127823 */ /* 0x000fe20000010018 */
[----:B------:R-:W-:Y:S06]  /*0a60*/  @!P5 BRA `(.L_x_736) ;  /* 0x000000000014d947 */ /* 0x000fec0003800000 */
[----:B------:R-:W-:-:S13]  /*0a70*/  ISETP.GE.AND P5, PT, R14, -0x407fffff, PT ;  /* 0xbf8000010e00780c */ /* 0x000fda0003fa6270 */
[----:B------:R-:W-:-:S05]  /*0a80*/  @P5 MOV R19, 0x7f800000 ;  /* 0x7f80000000135802 */ /* 0x000fca0000000f00 */
[C---:B------:R-:W-:Y:S01]  /*0a90*/  @P5 FFMA.FTZ R18, R14.reuse, R19, +INF ;  /* 0x7f8000000e125423 */ /* 0x040fe20000010013 */
[----:B------:R-:W-:-:S04]  /*0aa0*/  FSETP.NEU.FTZ.AND P5, PT, R14, RZ, PT ;  /* 0x000000ff0e00720b */ /* 0x000fc80003fbd000 */
[----:B------:R-:W-:-:S09]  /*0ab0*/  FSEL R18, R18, -RZ, P5 ;  /* 0x800000ff12127208 */ /* 0x000fd20002800000 */
.L_x_736:
[----:B------:R-:W-:Y:S05]  /*0ac0*/  BSYNC B0 ;  /* 0x0000000000007941 */ /* 0x000fea0003800000 */
.L_x_735:
[----:B------:R-:W-:Y:S01]  /*0ad0*/  ISETP.GE.U32.AND P5, PT, R15, 0x7f800000, PT ;  /* 0x7f8000000f00780c */ /* 0x000fe20003fa6070 */
[----:B------:R-:W-:Y:S01]  /*0ae0*/  FFMA.FTZ R25, R22, R25, -0.5 ;  /* 0xbf00000016197423 */ /* 0x000fe20000010019 */
[----:B------:R-:W-:Y:S01]  /*0af0*/  FFMA.FTZ R27, R12, R27, 0.14491446316242218018 ;  /* 0x3e1464750c1b7423 */ /* 0x000fe2000001001b */
[----:B------:R-:W-:Y:S01]  /*0b00*/  FADD.FTZ.RZ R19, R9, 1 ;  /* 0x3f80000009137421 */ /* 0x000fe2000001c000 */
[----:B------:R-:W-:Y:S01]  /*0b10*/  I2FP.F32.S32 R20, R20 ;  /* 0x0000001400147245 */ /* 0x000fe20000201400 */
[----:B------:R-:W-:Y:S01]  /*0b20*/  FMUL.FTZ R25, R22, R25 ;  /* 0x0000001916197220 */ /* 0x000fe20000410000 */
[----:B------:R-:W-:Y:S01]  /*0b30*/  FFMA.FTZ R27, R12, R27, -0.16641564667224884033 ;  /* 0xbe2a68dd0c1b7423 */ /* 0x000fe2000001001b */
[----:B------:R-:W-:Y:S01]  /*0b40*/  SHF.L.U32 R14, R7, 0x10, RZ ;  /* 0x00000010070e7819 */ /* 0x000fe200000006ff */
[----:B------:R-:W-:Y:S01]  /*0b50*/  BSSY B0, `(.L_x_737) ;  /* 0x000000f000007945 */ /* 0x000fe20003800000 */
[----:B------:R-:W-:Y:S01]  /*0b60*/  IADD3 R24, R19, -0x3f400000, RZ ;  /* 0xc0c0000013187810 */ /* 0x000fe20007ffe0ff */
[----:B------:R-:W-:Y:S01]  /*0b70*/  FFMA.FTZ R22, R22, R25, R22 ;  /* 0x0000001916167223 */ /* 0x000fe20000010016 */
[----:B------:R-:W-:Y:S01]  /*0b80*/  FFMA.FTZ R27, R12, R27, 0.19988867640495300293 ;  /* 0x3e4caf9e0c1b7423 */ /* 0x000fe2000001001b */
[----:B------:R-:W-:Y:S01]  /*0b90*/  FMUL.FTZ R19, R20, 1.1920928955078125e-07 ;  /* 0x3400000014137820 */ /* 0x000fe20000410000 */
[----:B------:R-:W-:Y:S01]  /*0ba0*/  FFMA.FTZ R21, R14, R14, -1 ;  /* 0xbf8000000e157423 */ /* 0x000fe2000001000e */
[----:B------:R-:W-:Y:S01]  /*0bb0*/  LOP3.LUT R20, R24, 0xff800000, RZ, 0xc0, !PT ;  /* 0xff80000018147812 */ /* 0x000fe200078ec0ff */
        /* <DEDUP_REMOVED lines=8> */
.L_x_738:
[----:B------:R-:W-:Y:S05]  /*0c40*/  BSYNC B0 ;  /* 0x0000000000007941 */ /* 0x000fea0003800000 */
.L_x_737:
[----:B------:R-:W-:Y:S01]  /*0c50*/  ISETP.GE.U32.AND P5, PT, R2, 0x7f800000, PT ;  /* 0x7f8000000200780c */ /* 0x000fe20003fa6070 */
[----:B------:R-:W-:Y:S01]  /*0c60*/  FFMA.FTZ R27, R12, R27, 0.33333510160446166992 ;  /* 0x3eaaaae60c1b7423 */ /* 0x000fe2000001001b */
[----:B------:R0:W1:Y:S01]  /*0c70*/  MUFU.RSQ R24, R21 ;  /* 0x0000001500187308 */ /* 0x0000620000001400 */
[----:B------:R-:W-:Y:S01]  /*0c80*/  IADD3 R15, -R20, 0x40800000, RZ ;  /* 0x40800000140f7810 */ /* 0x000fe20007ffe1ff */
[----:B------:R-:W-:Y:S01]  /*0c90*/  FFMA.FTZ R25, R4, -R11, 0.10546888411045074463 ;  /* 0x3dd8001204197423 */ /* 0x000fe2000001080b */
[C---:B------:R-:W-:Y:S01]  /*0ca0*/  FFMA.FTZ R27, R12.reuse, R27, -0.5 ;  /* 0xbf0000000c1b7423 */ /* 0x040fe2000001001b */
[----:B------:R-:W-:Y:S01]  /*0cb0*/  I2FP.F32.S32 R17, R17 ;  /* 0x0000001100117245 */ /* 0x000fe20000201400 */
[----:B------:R-:W-:Y:S01]  /*0cc0*/  BSSY B0, `(.L_x_739) ;  /* 0x000000f000007945 */ /* 0x000fe20003800000 */
[----:B------:R-:W-:Y:S01]  /*0cd0*/  FFMA.FTZ R29, R15, R8, -1 ;  /* 0xbf8000000f1d7423 */ /* 0x000fe20000010008 */
[----:B------:R-:W-:Y:S01]  /*0ce0*/  IADD3 R22, R9, -R20, RZ ;  /* 0x8000001409167210 */ /* 0x000fe20007ffe0ff */
[----:B------:R-:W-:Y:S01]  /*0cf0*/  FMUL.FTZ R15, R12, R27 ;  /* 0x0000001b0c0f7220 */ /* 0x000fe20000410000 */
[----:B------:R-:W-:Y:S01]  /*0d00*/  FMUL.FTZ R26, R17, 1.1920928955078125e-07 ;  /* 0x34000000111a7820 */ /* 0x000fe20000410000 */
[----:B------:R-:W-:-:S02]  /*0d10*/  FFMA.FTZ R25, R4, R25, -0.13229703903198242188 ;  /* 0xbe0778e004197423 */ /* 0x000fc40000010019 */
[----:B------:R-:W-:Y:S01]  /*0d20*/  FFMA.FTZ R15, R12, R15, R12 ;  /* 0x0000000f0c0f7223 */ /* 0x000fe2000001000c */
[----:B------:R-:W-:Y:S01]  /*0d30*/  FADD.FTZ R22, R22, R29 ;  /* 0x0000001d16167221 */ /* 0x000fe20000010000 */
[----:B------:R-:W-:Y:S01]  /*0d40*/  FFMA.FTZ R12, R26, 0.69314718246459960938, R23 ;  /* 0x3f3172181a0c7823 */ /* 0x000fe20000010017 */
[----:B0-----:R-:W-:Y:S06]  /*0d50*/  @!P5 BRA `(.L_x_740) ;  /* 0x000000000014d947 */ /* 0x001fec0003800000 */
[----:B------:R-:W-:-:S13]  /*0d60*/  ISETP.GE.AND P5, PT, R2, -0x407fffff, PT ;  /* 0xbf8000010200780c */ /* 0x000fda0003fa6270 */
[----:B------:R-:W-:-:S05]  /*0d70*/  @P5 MOV R17, 0x7f800000 ;  /* 0x7f80000000115802 */ /* 0x000fca0000000f00 */
[C---:B------:R-:W-:Y:S01]  /*0d80*/  @P5 FFMA.FTZ R12, R2.reuse, R17, +INF ;  /* 0x7f800000020c5423 */ /* 0x040fe20000010011 */
[----:B------:R-:W-:-:S04]  /*0d90*/  FSETP.NEU.FTZ.AND P5, PT, R2, RZ, PT ;  /* 0x000000ff0200720b */ /* 0x000fc80003fbd000 */
[----:B------:R-:W-:-:S09]  /*0da0*/  FSEL R12, R12, -RZ, P5 ;  /* 0x800000ff0c0c7208 */ /* 0x000fd20002800000 */
.L_x_740:
[----:B------:R-:W-:Y:S05]  /*0db0*/  BSYNC B0 ;  /* 0x0000000000007941 */ /* 0x000fea0003800000 */
.L_x_739:
[----:B------:R-:W-:Y:S01]  /*0dc0*/  ISETP.GE.U32.AND P5, PT, R6, 0x7f800000, PT ;  /* 0x7f8000000600780c */ /* 0x000fe20003fa6070 */
[----:B------:R-:W-:Y:S01]  /*0dd0*/  FFMA.FTZ R25, R4, R25, 0.14491446316242218018 ;  /* 0x3e14647504197423 */ /* 0x000fe20000010019 */
[----:B-1----:R-:W-:Y:S01]  /*0de0*/  FMUL.FTZ R2, R21, R24 ;  /* 0x0000001815027220 */ /* 0x002fe20000410000 */
[----:B------:R-:W-:Y:S01]  /*0df0*/  I2FP.F32.S32 R13, R13 ;  /* 0x0000000d000d7245 */ /* 0x000fe20000201400 */
[----:B------:R-:W-:Y:S01]  /*0e00*/  FFMA.FTZ R23, R22, -R11, 0.10546888411045074463 ;  /* 0x3dd8001216177423 */ /* 0x000fe2000001080b */
[----:B------:R-:W-:Y:S01]  /*0e10*/  FFMA.FTZ R25, R4, R25, -0.16641564667224884033 ;  /* 0xbe2a68dd04197423 */ /* 0x000fe20000010019 */
[----:B------:R-:W-:Y:S01]  /*0e20*/  FMUL.FTZ R17, R24, 0.5 ;  /* 0x3f00000018117820 */ /* 0x000fe20000410000 */
[----:B------:R-:W-:Y:S01]  /*0e30*/  FFMA.FTZ R26, -R2, R2, R21 ;  /* 0x00000002021a7223 */ /* 0x000fe20000010115 */
[----:B------:R-:W-:Y:S01]  /*0e40*/  FFMA.FTZ R23, R22, R23, -0.13229703903198242188 ;  /* 0xbe0778e016177423 */ /* 0x000fe20000010017 */
[----:B------:R-:W-:Y:S01]  /*0e50*/  FFMA.FTZ R25, R4, R25, 0.19988867640495300293 ;  /* 0x3e4caf9e04197423 */ /* 0x000fe20000010019 */
[----:B------:R-:W-:Y:S01]  /*0e60*/  FMUL.FTZ R24, R13, 1.1920928955078125e-07 ;  /* 0x340000000d187820 */ /* 0x000fe20000410000 */
[----:B------:R-:W-:Y:S01]  /*0e70*/  BSSY B0, `(.L_x_741) ;  /* 0x000000b000007945 */ /* 0x000fe20003800000 */
[----:B------:R-:W-:Y:S01]  /*0e80*/  FFMA.FTZ R13, R17, R26, R2 ;  /* 0x0000001a110d7223 */ /* 0x000fe20000010002 */
        /* <DEDUP_REMOVED lines=9> */
.L_x_742:
[----:B------:R-:W-:Y:S05]  /*0f20*/  BSYNC B0 ;  /* 0x0000000000007941 */ /* 0x000fea0003800000 */
.L_x_741:
        /* <DEDUP_REMOVED lines=22> */
.L_x_744:
[----:B------:R-:W-:Y:S05]  /*1090*/  BSYNC B0 ;  /* 0x0000000000007941 */ /* 0x000fea0003800000 */
.L_x_743:
[----:B------:R-:W-:Y:S01]  /*10a0*/  ISETP.GE.U32.AND P5, PT, R9, 0x7f800000, PT ;  /* 0x7f8000000900780c */ /* 0x000fe20003fa6070 */
[----:B------:R-:W-:Y:S01]  /*10b0*/  FMUL.FTZ R23, R22, R23 ;  /* 0x0000001716177220 */ /* 0x000fe20000410000 */
        /* <DEDUP_REMOVED lines=12> */
.L_x_746:
[----:B------:R-:W-:Y:S05]  /*1180*/  BSYNC B0 ;  /* 0x0000000000007941 */ /* 0x000fea0003800000 */
.L_x_745:
        /* <DEDUP_REMOVED lines=32> */
.L_x_748:
[----:B------:R-:W-:Y:S05]  /*1390*/  BSYNC B0 ;  /* 0x0000000000007941 */ /* 0x000fea0003800000 */
.L_x_747:
[----:B------:R-:W-:Y:S01]  /*13a0*/  SHF.L.U32 R13, R13, 0x10, RZ ;  /* 0x000000100d0d7819 */ /* 0x000fe200000006ff */
[----:B------:R-:W-:Y:S01]  /*13b0*/  @P0 FADD.FTZ R18, R18, 0.69314718246459960938 ;  /* 0x3f31721812120421 */ /* 0x000fe20000010000 */
[----:B------:R-:W-:Y:S03]  /*13c0*/  BSSY B0, `(.L_x_749) ;  /* 0x0000028000007945 */ /* 0x000fe60003800000 */
[----:B------:R-:W-:-:S04]  /*13d0*/  FFMA.FTZ R9, R13, R13, -1 ;  /* 0xbf8000000d097423 */ /* 0x000fc8000001000d */
[----:B------:R-:W0:Y:S01]  /*13e0*/  MUFU.RSQ R6, R9 ;  /* 0x0000000900067308 */ /* 0x000e220000001400 */
[C---:B------:R-:W-:Y:S01]  /*13f0*/  FSETP.NEU.FTZ.AND P0, PT, R9.reuse, RZ, PT ;  /* 0x000000ff0900720b */ /* 0x040fe20003f1d000 */
[----:B0-----:R-:W-:Y:S01]  /*1400*/  FMUL.FTZ R10, R9, R6 ;  /* 0x00000006090a7220 */ /* 0x001fe20000410000 */
[----:B------:R-:W-:-:S03]  /*1410*/  FMUL.FTZ R15, R6, 0.5 ;  /* 0x3f000000060f7820 */ /* 0x000fc60000410000 */
[----:B------:R-:W-:-:S04]  /*1420*/  FFMA.FTZ R6, -R10, R10, R9 ;  /* 0x0000000a0a067223 */ /* 0x000fc80000010109 */
[----:B------:R-:W-:Y:S01]  /*1430*/  FFMA.FTZ R15, R15, R6, R10 ;  /* 0x000000060f0f7223 */ /* 0x000fe2000001000a */
[----:B------:R-:W-:-:S04]  /*1440*/  FADD.FTZ R6, R13, -1 ;  /* 0xbf8000000d067421 */ /* 0x000fc80000010000 */
        /* <DEDUP_REMOVED lines=31> */
.L_x_750:
[----:B------:R-:W-:Y:S05]  /*1640*/  BSYNC B0 ;  /* 0x0000000000007941 */ /* 0x000fea0003800000 */
.L_x_749:
[----:B------:R-:W0:Y:S01]  /*1650*/  LDC.64 R8, c[0x0][0x218] ;  /* 0x00008600ff087b82 */ /* 0x000e220000000a00 */
[----:B------:R-:W-:Y:S01]  /*1660*/  ISETP.GT.U32.AND P6, PT, R3, 0x4b000000, PT ;  /* 0x4b0000000300780c */ /* 0x000fe20003fc4070 */
[----:B------:R-:W-:Y:S01]  /*1670*/  @P1 FADD.FTZ R12, R12, 0.69314718246459960938 ;  /* 0x3f3172180c0c1421 */ /* 0x000fe20000010000 */
[----:B------:R-:W-:Y:S01]  /*1680*/  MOV R6, R4 ;  /* 0x0000000400067202 */ /* 0x000fe20000000f00 */
[----:B------:R-:W-:Y:S01]  /*1690*/  @P3 FADD.FTZ R2, R2, 0.69314718246459960938 ;  /* 0x3f31721802023421 */ /* 0x000fe20000010000 */
[----:B------:R-:W-:Y:S01]  /*16a0*/  MOV R3, R5 ;  /* 0x0000000500037202 */ /* 0x000fe20000000f00 */
[----:B------:R-:W-:Y:S01]  /*16b0*/  @P5 FADD.FTZ R7, R7, 0.69314718246459960938 ;  /* 0x3f31721807075421 */ /* 0x000fe20000010000 */
[----:B------:R-:W-:Y:S01]  /*16c0*/  @P0 FADD.FTZ R10, R10, 0.69314718246459960938 ;  /* 0x3f3172180a0a0421 */ /* 0x000fe20000010000 */
[----:B------:R-:W-:Y:S01]  /*16d0*/  @P2 FADD.FTZ R6, R6, 0.69314718246459960938 ;  /* 0x3f31721806062421 */ /* 0x000fe20000010000 */
[----:B------:R-:W-:Y:S01]  /*16e0*/  F2FP.BF16.F32.PACK_AB R5, R2, R12 ;  /* 0x0000000c0205723e */ /* 0x000fe200000010ff */
[----:B------:R-:W-:-:S02]  /*16f0*/  @P4 FADD.FTZ R3, R3, 0.69314718246459960938 ;  /* 0x3f31721803034421 */ /* 0x000fc40000010000 */
[----:B------:R-:W-:Y:S02]  /*1700*/  F2FP.BF16.F32.PACK_AB R7, R10, R7 ;  /* 0x000000070a07723e */ /* 0x000fe400000010ff */
[----:B------:R-:W-:Y:S01]  /*1710*/  @P6 FADD.FTZ R19, R19, 0.69314718246459960938 ;  /* 0x3f31721813136421 */ /* 0x000fe20000010000 */
[----:B------:R-:W-:-:S04]  /*1720*/  F2FP.BF16.F32.PACK_AB R6, R3, R6 ;  /* 0x000000060306723e */ /* 0x000fc800000010ff */
[----:B------:R-:W-:Y:S01]  /*1730*/  F2FP.BF16.F32.PACK_AB R4, R19, R18 ;  /* 0x000000121304723e */ /* 0x000fe200000010ff */
[----:B0-----:R-:W-:-:S04]  /*1740*/  IMAD.WIDE.U32 R16, R16, 0x2, R8 ;  /* 0x0000000210107825 */ /* 0x001fc800078e0008 */
[----:B------:R-:W-:-:S05]  /*1750*/  IMAD.WIDE R16, R0, 0x10, R16 ;  /* 0x0000001000107825 */ /* 0x000fca00078e0210 */
[----:B------:R-:W-:Y:S01]  /*1760*/  STG.E.128 desc[UR4][R16.64], R4 ;  /* 0x0000000410007986 */ /* 0x000fe2000c101d04 */
[----:B------:R-:W-:Y:S05]  /*1770*/  EXIT ;  /* 0x000000000000794d */ /* 0x000fea0003800000 */
.L_x_734:
        /* <DEDUP_REMOVED lines=102> */
.L_x_754:
[----:B------:R-:W-:Y:S05]  /*1de0*/  BSYNC B1 ;  /* 0x0000000000017941 */ /* 0x000fea0003800000 */
.L_x_753:
[----:B------:R-:W-:-:S05]  /*1df0*/  @P2 FADD.FTZ R3, R3, 0.69314718246459960938 ;  /* 0x3f31721803032421 */ /* 0x000fca0000010000 */
[----:B------:R-:W-:-:S07]  /*1e00*/  F2FP.BF16.F32.PACK_AB R9, RZ, R3 ;  /* 0x00000003ff09723e */ /* 0x000fce00000010ff */
.L_x_752:
[----:B------:R-:W-:Y:S05]  /*1e10*/  BSYNC B0 ;  /* 0x0000000000007941 */ /* 0x000fea0003800000 */
.L_x_751:
        /* <DEDUP_REMOVED lines=47> */
.L_x_758:
[----:B------:R-:W-:Y:S05]  /*2110*/  BSYNC B1 ;  /* 0x0000000000017941 */ /* 0x000fea0003800000 */
.L_x_757:
[----:B------:R-:W-:-:S05]  /*2120*/  @P2 FADD.FTZ R3, R3, 0.69314718246459960938 ;  /* 0x3f31721803032421 */ /* 0x000fca0000010000 */
[----:B------:R-:W-:-:S07]  /*2130*/  F2FP.BF16.F32.PACK_AB R3, RZ, R3 ;  /* 0x00000003ff03723e */ /* 0x000fce00000010ff */
.L_x_756:
[----:B------:R-:W-:Y:S05]  /*2140*/  BSYNC B0 ;  /* 0x0000000000007941 */ /* 0x000fea0003800000 */
.L_x_755:
        /* <DEDUP_REMOVED lines=47> */
.L_x_762:
[----:B------:R-:W-:Y:S05]  /*2440*/  BSYNC B1 ;  /* 0x0000000000017941 */ /* 0x000fea0003800000 */
.L_x_761:
[----:B------:R-:W-:-:S05]  /*2450*/  @P2 FADD.FTZ R4, R4, 0.69314718246459960938 ;  /* 0x3f31721804042421 */ /* 0x000fca0000010000 */
[----:B------:R-:W-:-:S07]  /*2460*/  F2FP.BF16.F32.PACK_AB R0, RZ, R4 ;  /* 0x00000004ff00723e */ /* 0x000fce00000010ff */
.L_x_760:
[----:B------:R-:W-:Y:S05]  /*2470*/  BSYNC B0 ;  /* 0x0000000000007941 */ /* 0x000fea0003800000 */
.L_x_759:
        /* <DEDUP_REMOVED lines=47> */
.L_x_766:
[----:B------:R-:W-:Y:S05]  /*2770*/  BSYNC B1 ;  /* 0x0000000000017941 */ /* 0x000fea0003800000 */
.L_x_765:
[----:B------:R-:W-:-:S05]  /*2780*/  @P2 FADD.FTZ R5, R5, 0.69314718246459960938 ;  /* 0x3f31721805052421 */ /* 0x000fca0000010000 */
[----:B------:R-:W-:-:S07]  /*2790*/  F2FP.BF16.F32.PACK_AB R4, RZ, R5 ;  /* 0x00000005ff04723e */ /* 0x000fce00000010ff */
.L_x_764:
[----:B------:R-:W-:Y:S05]  /*27a0*/  BSYNC B0 ;  /* 0x0000000000007941 */ /* 0x000fea0003800000 */
.L_x_763:
        /* <DEDUP_REMOVED lines=47> */
.L_x_770:
[----:B------:R-:W-:Y:S05]  /*2aa0*/  BSYNC B1 ;  /* 0x0000000000017941 */ /* 0x000fea0003800000 */
.L_x_769:
[----:B------:R-:W-:-:S05]  /*2ab0*/  @P2 FADD.FTZ R6, R6, 0.69314718246459960938 ;  /* 0x3f31721806062421 */ /* 0x000fca0000010000 */
[----:B------:R-:W-:-:S07]  /*2ac0*/  F2FP.BF16.F32.PACK_AB R5, RZ, R6 ;  /* 0x00000006ff05723e */ /* 0x000fce00000010ff */
.L_x_768:
[----:B------:R-:W-:Y:S05]  /*2ad0*/  BSYNC B0 ;  /* 0x0000000000007941 */ /* 0x000fea0003800000 */
.L_x_767:
        /* <DEDUP_REMOVED lines=47> */
.L_x_774:
[----:B------:R-:W-:Y:S05]  /*2dd0*/  BSYNC B1 ;  /* 0x0000000000017941 */ /* 0x000fea0003800000 */
.L_x_773:
[----:B------:R-:W-:-:S05]  /*2de0*/  @P2 FADD.FTZ R7, R7, 0.69314718246459960938 ;  /* 0x3f31721807072421 */ /* 0x000fca0000010000 */
[----:B------:R-:W-:-:S07]  /*2df0*/  F2FP.BF16.F32.PACK_AB R6, RZ, R7 ;  /* 0x00000007ff06723e */ /* 0x000fce00000010ff */
.L_x_772:
[----:B------:R-:W-:Y:S05]  /*2e00*/  BSYNC B0 ;  /* 0x0000000000007941 */ /* 0x000fea0003800000 */
.L_x_771:
        /* <DEDUP_REMOVED lines=47> */
.L_x_778:
[----:B------:R-:W-:Y:S05]  /*3100*/  BSYNC B1 ;  /* 0x0000000000017941 */ /* 0x000fea0003800000 */
.L_x_777:
[----:B------:R-:W-:-:S05]  /*3110*/  @P2 FADD.FTZ R8, R8, 0.69314718246459960938 ;  /* 0x3f31721808082421 */ /* 0x000fca0000010000 */
[----:B------:R-:W-:-:S07]  /*3120*/  F2FP.BF16.F32.PACK_AB R7, RZ, R8 ;  /* 0x00000008ff07723e */ /* 0x000fce00000010ff */
.L_x_776:
[----:B------:R-:W-:Y:S05]  /*3130*/  BSYNC B0 ;  /* 0x0000000000007941 */ /* 0x000fea0003800000 */
.L_x_775:
        /* <DEDUP_REMOVED lines=47> */
.L_x_782:
[----:B------:R-:W-:Y:S05]  /*3430*/  BSYNC B1 ;  /* 0x0000000000017941 */ /* 0x000fea0003800000 */
.L_x_781:
[----:B------:R-:W-:-:S05]  /*3440*/  @P2 FADD.FTZ R10, R10, 0.69314718246459960938 ;  /* 0x3f3172180a0a2421 */ /* 0x000fca0000010000 */
[----:B------:R-:W-:-:S07]  /*3450*/  F2FP.BF16.F32.PACK_AB R8, RZ, R10 ;  /* 0x0000000aff08723e */ /* 0x000fce00000010ff */
.L_x_780:
[----:B------:R-:W-:Y:S05]  /*3460*/  BSYNC B0 ;  /* 0x0000000000007941 */ /* 0x000fea0003800000 */
.L_x_779:
        /* <DEDUP_REMOVED lines=17> */
.L_x_785:
[----:B------:R-:W-:-:S13]  /*3580*/  ISETP.GE.AND P0, PT, R18, R17, PT ;  /* 0x000000111200720c */ /* 0x000fda0003f06270 */
[----:B------:R-:W-:Y:S05]  /*3590*/  @P0 BRA `(.L_x_787) ;  /* 0x0000000000300947 */ /* 0x000fea0003800000 */
[----:B0-----:R-:W0:Y:S01]  /*35a0*/  LDC.64 R2, c[0x0][0x218] ;  /* 0x00008600ff027b82 */ /* 0x001e220000000a00 */
[----:B------:R-:W-:Y:S02]  /*35b0*/  IADD3 R9, R16, R18, RZ ;  /* 0x0000001210097210 */ /* 0x000fe40007ffe0ff */
[----:B------:R-:W-:-:S03]  /*35c0*/  IADD3 R18, R18, 0x80, RZ ;  /* 0x0000008012127810 */ /* 0x000fc60007ffe0ff */
[----:B0-----:R-:W-:-:S05]  /*35d0*/  IMAD.WIDE.U32 R2, R9, 0x2, R2 ;  /* 0x0000000209027825 */ /* 0x001fca00078e0002 */
[----:B------:R1:W-:Y:S02]  /*35e0*/  STG.E.U16 desc[UR4][R2.64], R0 ;  /* 0x0000000002007986 */ /* 0x0003e4000c101504 */
.L_x_786:
[----:B------:R-:W-:-:S13]  /*35f0*/  ISETP.GE.AND P0, PT, R18, R17, PT ;  /* 0x000000111200720c */ /* 0x000fda0003f06270 */
[----:B------:R-:W-:Y:S05]  /*3600*/  @P0 BRA `(.L_x_788) ;  /* 0x0000000000300947 */ /* 0x000fea0003800000 */
[----:B-1----:R-:W1:Y:S01]  /*3610*/  LDC.64 R2, c[0x0][0x218] ;  /* 0x00008600ff027b82 */ /* 0x002e620000000a00 */
[----:B0-----:R-:W-:Y:S02]  /*3620*/  IADD3 R9, R16, R18, RZ ;  /* 0x0000001210097210 */ /* 0x001fe40007ffe0ff */
[----:B------:R-:W-:-:S03]  /*3630*/  IADD3 R18, R18, 0x80, RZ ;  /* 0x0000008012127810 */ /* 0x000fc60007ffe0ff */
[----:B-1----:R-:W-:-:S05]  /*3640*/  IMAD.WIDE.U32 R2, R9, 0x2, R2 ;  /* 0x0000000209027825 */ /* 0x002fca00078e0002 */
[----:B------:R1:W-:Y:S02]  /*3650*/  STG.E.U16 desc[UR4][R2.64], R4 ;  /* 0x0000000402007986 */ /* 0x0003e4000c101504 */
.L_x_787:
[----:B------:R-:W-:-:S13]  /*3660*/  ISETP.GE.AND P0, PT, R18, R17, PT ;  /* 0x000000111200720c */ /* 0x000fda0003f06270 */
[----:B------:R-:W-:Y:S05]  /*3670*/  @P0 BRA `(.L_x_789) ;  /* 0x0000000000340947 */ /* 0x000fea0003800000 */
[----:B01----:R-:W0:Y:S01]  /*3680*/  LDC.64 R2, c[0x0][0x218] ;  /* 0x00008600ff027b82 */ /* 0x003e220000000a00 */
[----:B------:R-:W-:Y:S02]  /*3690*/  IADD3 R9, R16, R18, RZ ;  /* 0x0000001210097210 */ /* 0x000fe40007ffe0ff */
[----:B------:R-:W-:-:S03]  /*36a0*/  IADD3 R18, R18, 0x80, RZ ;  /* 0x0000008012127810 */ /* 0x000fc60007ffe0ff */
[----:B0-----:R-:W-:-:S05]  /*36b0*/  IMAD.WIDE.U32 R2, R9, 0x2, R2 ;  /* 0x0000000209027825 */ /* 0x001fca00078e0002 */
[----:B------:R2:W-:Y:S02]  /*36c0*/  STG.E.U16 desc[UR4][R2.64], R5 ;  /* 0x0000000502007986 */ /* 0x0005e4000c101504 */
.L_x_788:
        /* <DEDUP_REMOVED lines=8> */
.L_x_789:
[----:B------:R-:W-:Y:S05]  /*3750*/  BSYNC B1 ;  /* 0x0000000000017941 */ /* 0x000fea0003800000 */
.L_x_784:
[----:B------:R-:W-:-:S13]  /*3760*/  ISETP.GE.AND P0, PT, R18, R17, PT ;  /* 0x000000111200720c */ /* 0x000fda0003f06270 */
[----:B012---:R-:W0:Y:S01]  /*3770*/  @!P0 LDC.64 R2, c[0x0][0x218] ;  /* 0x00008600ff028b82 */ /* 0x007e220000000a00 */
[----:B------:R-:W-:Y:S02]  /*3780*/  @!P0 IADD3 R5, R16, R18, RZ ;  /* 0x0000001210058210 */ /* 0x000fe40007ffe0ff */
[----:B------:R-:W-:-:S03]  /*3790*/  @!P0 IADD3 R18, R18, 0x80, RZ ;  /* 0x0000008012128810 */ /* 0x000fc60007ffe0ff */
[----:B0-----:R-:W-:-:S05]  /*37a0*/  @!P0 IMAD.WIDE.U32 R2, R5, 0x2, R2 ;  /* 0x0000000205028825 */ /* 0x001fca00078e0002 */
[----:B------:R3:W-:Y:S02]  /*37b0*/  @!P0 STG.E.U16 desc[UR4][R2.64], R7 ;  /* 0x0000000702008986 */ /* 0x0007e4000c101504 */
.L_x_790:
[----:B------:R-:W-:Y:S05]  /*37c0*/  BSYNC B0 ;  /* 0x0000000000007941 */ /* 0x000fea0003800000 */
.L_x_783:
        /* <DEDUP_REMOVED lines=8> */
.L_x_791:
        /* <DEDUP_REMOVED lines=11> */
.L_x_21046:


//--------------------- .text._ZN2at6native18elementwise_kernelILi128ELi4EZNS0_15gpu_kernel_implIZZZNS0_17acosh_kernel_cudaERNS_18TensorIteratorBaseEENKUlvE0_clEvENKUlvE1_clEvEUlN3c104HalfEE_EEvS4_RKT_EUliE_EEviT1_ --------------------------
	.section	.text._ZN2at6native18elementwise_kernelILi128ELi4EZNS0_15gpu_kernel_implIZZZNS0_17acosh_kernel_cudaERNS_18TensorIteratorBaseEENKUlvE0_clEvENKUlvE1_clEvEUlN3c104HalfEE_EEvS4_RKT_EUliE_EEviT1_,"ax",@progbits
	.align	128
        .global         _ZN2at6native18elementwise_kernelILi128ELi4EZNS0_15gpu_kernel_implIZZZNS0_17acosh_kernel_cudaERNS_18TensorIteratorBaseEENKUlvE0_clEvENKUlvE1_clEvEUlN3c104HalfEE_EEvS4_RKT_EUliE_EEviT1_
        .type           _ZN2at6native18elementwise_kernelILi128ELi4EZNS0_15gpu_kernel_implIZZZNS0_17acosh_kernel_cudaERNS_18TensorIteratorBaseEENKUlvE0_clEvENKUlvE1_clEvEUlN3c104HalfEE_EEvS4_RKT_EUliE_EEviT1_,@function
        .size           _ZN2at6native18elementwise_kernelILi128ELi4EZNS0_15gpu_kernel_implIZZZNS0_17acosh_kernel_cudaERNS_18TensorIteratorBaseEENKUlvE0_clEvENKUlvE1_clEvEUlN3c104HalfEE_EEvS4_RKT_EUliE_EEviT1_,(.L_x_21047 - _ZN2at6native18elementwise_kernelILi128ELi4EZNS0_15gpu_kernel_implIZZZNS0_17acosh_kernel_cudaERNS_18TensorIteratorBaseEENKUlvE0_clEvENKUlvE1_clEvEUlN3c104HalfEE_EEvS4_RKT_EUliE_EEviT1_)
        .other          _ZN2at6native18elementwise_kernelILi128ELi4EZNS0_15gpu_kernel_implIZZZNS0_17acosh_kernel_cudaERNS_18TensorIteratorBaseEENKUlvE0_clEvENKUlvE1_clEvEUlN3c104HalfEE_EEvS4_RKT_EUliE_EEviT1_,@"STO_CUDA_ENTRY STV_DEFAULT"
_ZN2at6native18elementwise_kernelILi128ELi4EZNS0_15gpu_kernel_implIZZZNS0_17acosh_kernel_cudaERNS_18TensorIteratorBaseEENKUlvE0_clEvENKUlvE1_clEvEUlN3c104HalfEE_EEvS4_RKT_EUliE_EEviT1_:
.text._ZN2at6native18elementwise_kernelILi128ELi4EZNS0_15gpu_kernel_implIZZZNS0_17acosh_kernel_cudaERNS_18TensorIteratorBaseEENKUlvE0_clEvENKUlvE1_clEvEUlN3c104HalfEE_EEvS4_RKT_EUliE_EEviT1_:
        /* <DEDUP_REMOVED lines=315> */
.L_x_794:
        /* <DEDUP_REMOVED lines=20> */
[----:B0-----:R-:W-:Y:S01]  /*14f0*/  F2FP.F16.F32.PACK_AB R0, RZ, R0 ;  /* 0x00000000ff00723e */ /* 0x001fe200000000ff */
[----:B------:R-:W-:Y:S06]  /*1500*/  BRA `(.L_x_800) ;  /* 0x0000000c00987947 */ /* 0x000fec0003800000 */
.L_x_798:
[----:B------:R-:W2:Y:S02]  /*1510*/  LDG.E.U8 R2, desc[UR36][R2.64] ;  /* 0x0000002402027981 */ /* 0x000ea4000c1e1100 */
[----:B--2---:R-:W-:-:S04]  /*1520*/  I2FP.F32.U32 R0, R2 ;  /* 0x0000000200007245 */ /* 0x004fc80000201000 */
[----:B------:R-:W-:Y:S01]  /*1530*/  F2FP.F16.F32.PACK_AB R0, RZ, R0 ;  /* 0x00000000ff00723e */ /* 0x000fe200000000ff */
[----:B------:R-:W-:Y:S06]  /*1540*/  BRA `(.L_x_800) ;  /* 0x0000000c00887947 */ /* 0x000fec0003800000 */
.L_x_797:
        /* <DEDUP_REMOVED lines=8> */
[----:B0-----:R-:W-:Y:S01]  /*15d0*/  F2FP.F16.F32.PACK_AB R0, RZ, R0 ;  /* 0x00000000ff00723e */ /* 0x001fe200000000ff */
[----:B------:R-:W-:Y:S06]  /*15e0*/  BRA `(.L_x_800) ;  /* 0x0000000c00607947 */ /* 0x000fec0003800000 */
.L_x_802:
[----:B------:R-:W2:Y:S02]  /*15f0*/  LDG.E R2, desc[UR36][R2.64] ;  /* 0x0000002402027981 */ /* 0x000ea4000c1e1900 */
[----:B--2---:R-:W-:-:S04]  /*1600*/  I2FP.F32.S32 R0, R2 ;  /* 0x0000000200007245 */ /* 0x004fc80000201400 */
[----:B------:R-:W-:Y:S01]  /*1610*/  F2FP.F16.F32.PACK_AB R0, RZ, R0 ;  /* 0x00000000ff00723e */ /* 0x000fe200000000ff */
[----:B------:R-:W-:Y:S06]  /*1620*/  BRA `(.L_x_800) ;  /* 0x0000000c00507947 */ /* 0x000fec0003800000 */
.L_x_801:
[----:B------:R-:W2:Y:S02]  /*1630*/  LDG.E.U16 R2, desc[UR36][R2.64] ;  /* 0x0000002402027981 */ /* 0x000ea4000c1e1500 */
[----:B--2---:R-:W0:Y:S02]  /*1640*/  I2F.S16 R0, R2 ;  /* 0x0000000200007306 */ /* 0x004e240000101400 */
[----:B0-----:R-:W-:Y:S01]  /*1650*/  F2FP.F16.F32.PACK_AB R0, RZ, R0 ;  /* 0x00000000ff00723e */ /* 0x001fe200000000ff */
[----:B------:R-:W-:Y:S06]  /*1660*/  BRA `(.L_x_800) ;  /* 0x0000000c00407947 */ /* 0x000fec0003800000 */
.L_x_796:
[----:B------:R-:W-:-:S13]  /*1670*/  ISETP.GT.AND P0, PT, R4, 0x6, PT ;  /* 0x000000060400780c */ /* 0x000fda0003f04270 */
[----:B------:R-:W-:Y:S05]  /*1680*/  @P0 BRA `(.L_x_803) ;  /* 0x0000000000240947 */ /* 0x000fea0003800000 */
[----:B------:R-:W-:-:S13]  /*1690*/  ISETP.NE.AND P0, PT, R4, 0x5, PT ;  /* 0x000000050400780c */ /* 0x000fda0003f05270 */
[----:B------:R-:W-:Y:S05]  /*16a0*/  @!P0 BRA `(.L_x_804) ;  /* 0x0000000000148947 */ /* 0x000fea0003800000 */
[----:B------:R-:W-:-:S13]  /*16b0*/  ISETP.NE.AND P0, PT, R4, 0x6, PT ;  /* 0x000000060400780c */ /* 0x000fda0003f05270 */
[----:B------:R-:W-:Y:S05]  /*16c0*/  @P0 BRA `(.L_x_799) ;  /* 0x0000000800c40947 */ /* 0x000fea0003800000 */
[----:B------:R-:W2:Y:S02]  /*16d0*/  LDG.E R2, desc[UR36][R2.64] ;  /* 0x0000002402027981 */ /* 0x000ea4000c1e1900 */
[----:B--2---:R-:W-:Y:S01]  /*16e0*/  F2FP.F16.F32.PACK_AB R0, RZ, R2 ;  /* 0x00000002ff00723e */ /* 0x004fe200000000ff */
[----:B------:R-:W-:Y:S06]  /*16f0*/  BRA `(.L_x_800) ;  /* 0x0000000c001c7947 */ /* 0x000fec0003800000 */
.L_x_804:
[----:B------:R0:W5:Y:S01]  /*1700*/  LDG.E.U16 R0, desc[UR36][R2.64] ;  /* 0x0000002402007981 */ /* 0x000162000c1e1500 */
[----:B------:R-:W-:Y:S05]  /*1710*/  BRA `(.L_x_800) ;  /* 0x0000000c00147947 */ /* 0x000fea0003800000 */
.L_x_803:
[----:B------:R-:W-:-:S13]  /*1720*/  ISETP.NE.AND P0, PT, R4, 0x7, PT ;  /* 0x000000070400780c */ /* 0x000fda0003f05270 */
[----:B------:R-:W-:Y:S05]  /*1730*/  @!P0 BRA `(.L_x_805) ;  /* 0x0000000000248947 */ /* 0x000fea0003800000 */
[----:B------:R-:W-:-:S13]  /*1740*/  ISETP.NE.AND P0, PT, R4, 0x8, PT ;  /* 0x000000080400780c */ /* 0x000fda0003f05270 */
[----:B------:R-:W-:Y:S05]  /*1750*/  @!P0 BRA `(.L_x_806) ;  /* 0x0000000000148947 */ /* 0x000fea0003800000 */
[----:B------:R-:W-:-:S13]  /*1760*/  ISETP.NE.AND P0, PT, R4, 0x9, PT ;  /* 0x000000090400780c */ /* 0x000fda0003f05270 */
[----:B------:R-:W-:Y:S05]  /*1770*/  @P0 BRA `(.L_x_799) ;  /* 0x0000000800980947 */ /* 0x000fea0003800000 */
[----:B------:R-:W2:Y:S02]  /*1780*/  LDG.E R2, desc[UR36][R2.64] ;  /* 0x0000002402027981 */ /* 0x000ea4000c1e1900 */
[----:B--2---:R-:W-:Y:S01]  /*1790*/  F2FP.F16.F32.PACK_AB R0, RZ, R2 ;  /* 0x00000002ff00723e */ /* 0x004fe200000000ff */
[----:B------:R-:W-:Y:S06]  /*17a0*/  BRA `(.L_x_800) ;  /* 0x0000000800f07947 */ /* 0x000fec0003800000 */
.L_x_806:
[----:B------:R1:W5:Y:S01]  /*17b0*/  LDG.E.U16 R0, desc[UR36][R2.64] ;  /* 0x0000002402007981 */ /* 0x000362000c1e1500 */
[----:B------:R-:W-:Y:S05]  /*17c0*/  BRA `(.L_x_800) ;  /* 0x0000000800e87947 */ /* 0x000fea0003800000 */
.L_x_805:
[----:B------:R-:W2:Y:S01]  /*17d0*/  LDG.E.64 R2, desc[UR36][R2.64] ;  /* 0x0000002402027981 */ /* 0x000ea2000c1e1b00 */
[----:B------:R-:W-:Y:S01]  /*17e0*/  UMOV UR4, 0xf0000000 ;  /* 0xf000000000047882 */ /* 0x000fe20000000000 */
[----:B------:R-:W-:Y:S01]  /*17f0*/  UMOV UR5, 0x380fffff ;  /* 0x380fffff00057882 */ /* 0x000fe20000000000 */
[----:B--2---:R-:W0:Y:S01]  /*1800*/  F2F.F32.F64 R0, R2 ;  /* 0x0000000200007310 */ /* 0x004e220000301000 */
[----:B------:R-:W-:-:S14]  /*1810*/  DSETP.GEU.AND P0, PT, |R2|, UR4, PT ;  /* 0x0000000402007e2a */ /* 0x000fdc000bf0e200 */
[----:B0-----:R-:W-:-:S05]  /*1820*/  @!P0 FMUL R0, R0, 1.175494350822287508e-38 ;  /* 0x0080000000008820 */ /* 0x001fca0000400000 */
[----:B------:R-:W-:Y:S01]  /*1830*/  F2FP.F16.F32.PACK_AB R0, RZ, R0 ;  /* 0x00000000ff00723e */ /* 0x000fe200000000ff */
[----:B------:R-:W-:Y:S06]  /*1840*/  BRA `(.L_x_800) ;  /* 0x0000000800c87947 */ /* 0x000fec0003800000 */
.L_x_795:
        /* <DEDUP_REMOVED lines=11> */
[----:B------:R-:W-:Y:S01]  /*1900*/  F2FP.F16.F32.PACK_AB R0, RZ, R0 ;  /* 0x00000000ff00723e */ /* 0x000fe200000000ff */
[----:B------:R-:W-:Y:S06]  /*1910*/  BRA `(.L_x_800) ;  /* 0x0000000800947947 */ /* 0x000fec0003800000 */
.L_x_809:
        /* <DEDUP_REMOVED lines=8> */
.L_x_808:
        /* <DEDUP_REMOVED lines=11> */
[C---:B------:R-:W-:Y:S01]  /*1a50*/  IADD3 R6, R4.reuse, 0x1000000, RZ ;  /* 0x0100000004067810 */ /* 0x040fe20007ffe0ff */
        /* <DEDUP_REMOVED lines=13> */
[----:B------:R-:W-:-:S04]  /*1b30*/  F2FP.F16.F32.PACK_AB R5, RZ, R5 ;  /* 0x00000005ff05723e */ /* 0x000fc800000000ff */
[----:B------:R-:W-:Y:S01]  /*1b40*/  PRMT R0, R5, 0x7610, R0 ;  /* 0x0000761005007816 */ /* 0x000fe20000000000 */
[----:B------:R-:W-:Y:S06]  /*1b50*/  BRA `(.L_x_800) ;  /* 0x0000000800047947 */ /* 0x000fec0003800000 */
.L_x_811:
        /* <DEDUP_REMOVED lines=12> */
[----:B------:R-:W-:-:S04]  /*1c20*/  F2FP.F16.F32.PACK_AB R4, RZ, R4 ;  /* 0x00000004ff04723e */ /* 0x000fc800000000ff */
[----:B------:R-:W-:Y:S01]  /*1c30*/  PRMT R0, R4, 0x7610, R0 ;  /* 0x0000761004007816 */ /* 0x000fe20000000000 */
[----:B------:R-:W-:Y:S06]  /*1c40*/  BRA `(.L_x_800) ;  /* 0x0000000400c87947 */ /* 0x000fec0003800000 */
.L_x_810:
[----:B------:R-:W2:Y:S02]  /*1c50*/  LDG.E.U16 R0, desc[UR36][R2.64] ;  /* 0x0000002402007981 */ /* 0x000ea4000c1e1500 */
[----:B--2---:R-:W-:-:S05]  /*1c60*/  IMAD.U32 R0, R0, 0x10000, RZ ;  /* 0x0001000000007824 */ /* 0x004fca00078e00ff */
[----:B------:R-:W-:Y:S01]  /*1c70*/  F2FP.F16.F32.PACK_AB R0, RZ, R0 ;  /* 0x00000000ff00723e */ /* 0x000fe200000000ff */
[----:B------:R-:W-:Y:S06]  /*1c80*/  BRA `(.L_x_800) ;  /* 0x0000000400b87947 */ /* 0x000fec0003800000 */
.L_x_807:
        /* <DEDUP_REMOVED lines=10> */
[----:B------:R-:W-:Y:S01]  /*1d30*/  F2FP.F16.F32.PACK_AB R0, RZ, R0 ;  /* 0x00000000ff00723e */ /* 0x000fe200000000ff */
[----:B------:R-:W-:Y:S06]  /*1d40*/  BRA `(.L_x_800) ;  /* 0x0000000400887947 */ /* 0x000fec0003800000 */
.L_x_814:
        /* <DEDUP_REMOVED lines=21> */
.L_x_818:
[----:B------:R-:W-:Y:S05]  /*1ea0*/  BSYNC B1 ;  /* 0x0000000000017941 */ /* 0x000fea0003800000 */
.L_x_817:
[----:B------:R-:W-:Y:S01]  /*1eb0*/  LEA R3, R0, 0x3b800000, 0x17 ;  /* 0x3b80000000037811 */ /* 0x000fe200078eb8ff */
[----:B------:R-:W-:-:S05]  /*1ec0*/  IMAD.SHL.U32 R0, R2, 0x100000, RZ ;  /* 0x0010000002007824 */ /* 0x000fca00078e00ff */
[----:B------:R-:W-:-:S07]  /*1ed0*/  LOP3.LUT R0, R3, R0, R4, 0xfe, !PT ;  /* 0x0000000003007212 */ /* 0x000fce00078efe04 */
.L_x_816:
[----:B------:R-:W-:Y:S05]  /*1ee0*/  BSYNC B0 ;  /* 0x0000000000007941 */ /* 0x000fea0003800000 */
.L_x_815:
[----:B------:R-:W-:Y:S01]  /*1ef0*/  F2FP.F16.F32.PACK_AB R0, RZ, R0 ;  /* 0x00000000ff00723e */ /* 0x000fe200000000ff */
[----:B------:R-:W-:Y:S06]  /*1f00*/  BRA `(.L_x_800) ;  /* 0x0000000400187947 */ /* 0x000fec0003800000 */
.L_x_813:
        /* <DEDUP_REMOVED lines=21> */
.L_x_822:
[----:B------:R-:W-:Y:S05]  /*2060*/  BSYNC B1 ;  /* 0x0000000000017941 */ /* 0x000fea0003800000 */
.L_x_821:
[----:B------:R-:W-:Y:S01]  /*2070*/  LEA R3, R0, 0x37800000, 0x17 ;  /* 0x3780000000037811 */ /* 0x000fe200078eb8ff */
[----:B------:R-:W-:-:S05]  /*2080*/  IMAD.SHL.U32 R0, R2, 0x200000, RZ ;  /* 0x0020000002007824 */ /* 0x000fca00078e00ff */
[----:B------:R-:W-:-:S07]  /*2090*/  LOP3.LUT R0, R3, R0, R4, 0xfe, !PT ;  /* 0x0000000003007212 */ /* 0x000fce00078efe04 */
.L_x_820:
[----:B------:R-:W-:Y:S05]  /*20a0*/  BSYNC B0 ;  /* 0x0000000000007941 */ /* 0x000fea0003800000 */
.L_x_819:
[----:B------:R-:W-:Y:S01]  /*20b0*/  F2FP.F16.F32.PACK_AB R0, RZ, R0 ;  /* 0x00000000ff00723e */ /* 0x000fe200000000ff */
[----:B------:R-:W-:Y:S06]  /*20c0*/  BRA `(.L_x_800) ;  /* 0x0000000000a87947 */ /* 0x000fec0003800000 */
.L_x_812:
        /* <DEDUP_REMOVED lines=14> */
.L_x_826:
[----:B------:R-:W-:Y:S05]  /*21b0*/  BSYNC B0 ;  /* 0x0000000000007941 */ /* 0x000fea0003800000 */
.L_x_825:
[----:B------:R-:W-:Y:S01]  /*21c0*/  F2FP.F16.F32.PACK_AB R0, RZ, R0 ;  /* 0x00000000ff00723e */ /* 0x000fe200000000ff */
[----:B------:R-:W-:Y:S06]  /*21d0*/  BRA `(.L_x_800) ;  /* 0x0000000000647947 */ /* 0x000fec0003800000 */
.L_x_799:
[----:B------:R-:W-:Y:S01]  /*21e0*/  MOV R2, 0x0 ;  /* 0x0000000000027802 */ /* 0x000fe20000000f00 */
[----:B------:R-:W-:Y:S01]  /*21f0*/  ULDC.64 UR4, c[0x4][0x158] ;  /* 0x0100560000047ab9 */ /* 0x000fe20000000a00 */
[----:B------:R-:W-:Y:S01]  /*2200*/  ULDC.64 UR6, c[0x4][0x58] ;  /* 0x0100160000067ab9 */ /* 0x000fe20000000a00 */
[----:B------:R-:W-:Y:S01]  /*2210*/  IMAD.U32 R4, RZ, RZ, UR4 ;  /* 0x00000004ff047e24 */ /* 0x000fe2000f8e00ff */
[----:B------:R-:W-:Y:S01]  /*2220*/  HFMA2.MMA R13, -RZ, RZ, 0, 0 ;  /* 0x00000000ff0d7435 */ /* 0x000fe200000001ff */
        /* <DEDUP_REMOVED lines=8> */
[----:B------:R-:W-:-:S07]  /*22b0*/  IMAD.MOV.U32 R12, RZ, RZ, 0x1 ;  /* 0x00000001ff0c7424 */ /* 0x000fce00078e00ff */
[----:B------:R-:W-:-:S07]  /*22c0*/  LEPC R20, `(.L_x_827) ;  /* 0x000000001014794e */ /* 0x000fce0000000000 */
[----:B0-----:R-:W-:Y:S05]  /*22d0*/  CALL.ABS.NOINC R2 ;  /* 0x0000000002007343 */ /* 0x001fea0003c00000 */
.L_x_827:
[----:B------:R-:W-:Y:S01]  /*22e0*/  PRMT R0, RZ, 0x7610, R0 ;  /* 0x00007610ff007816 */ /* 0x000fe20000000000 */
[----:B------:R-:W-:Y:S06]  /*22f0*/  BRA `(.L_x_800) ;  /* 0x00000000001c7947 */ /* 0x000fec0003800000 */
.L_x_824:
[----:B------:R-:W2:Y:S02]  /*2300*/  LDG.E.64 R2, desc[UR36][R2.64] ;  /* 0x0000002402027981 */ /* 0x000ea4000c1e1b00 */
[----:B--2---:R-:W0:Y:S02]  /*2310*/  I2F.U64 R0, R2 ;  /* 0x0000000200007312 */ /* 0x004e240000301000 */
[----:B0-----:R-:W-:Y:S01]  /*2320*/  F2FP.F16.F32.PACK_AB R0, RZ, R0 ;  /* 0x00000000ff00723e */ /* 0x001fe200000000ff */
[----:B------:R-:W-:Y:S06]  /*2330*/  BRA `(.L_x_800) ;  /* 0x00000000000c7947 */ /* 0x000fec0003800000 */
.L_x_823:
[----:B------:R-:W2:Y:S02]  /*2340*/  LDG.E R2, desc[UR36][R2.64] ;  /* 0x0000002402027981 */ /* 0x000ea4000c1e1900 */
[----:B--2---:R-:W-:-:S04]  /*2350*/  I2FP.F32.U32 R0, R2 ;  /* 0x0000000200007245 */ /* 0x004fc80000201000 */
[----:B------:R-:W-:-:S07]  /*2360*/  F2FP.F16.F32.PACK_AB R0, RZ, R0 ;  /* 0x00000000ff00723e */ /* 0x000fce00000000ff */
.L_x_800:
[----:B-----5:R-:W-:Y:S01]  /*2370*/  HADD2.F32 R0, -RZ, R0.H0_H0 ;  /* 0x20000000ff007230 */ /* 0x020fe20000004100 */
[----:B------:R-:W2:Y:S01]  /*2380*/  LDC.U8 R6, c[0x0][0x421] ;  /* 0x00010840ff067b82 */ /* 0x000ea20000000000 */
[----:B------:R-:W-:Y:S01]  /*2390*/  IMAD.MOV.U32 R7, RZ, RZ, 0x3d39bf78 ;  /* 0x3d39bf78ff077424 */ /* 0x000fe200078e00ff */
[----:B------:R-:W-:Y:S02]  /*23a0*/  BSSY B0, `(.L_x_828) ;  /* 0x000002a000007945 */ /* 0x000fe40003800000 */
        /* <DEDUP_REMOVED lines=20> */
[----:B------:R-:W-:Y:S01]  /*24f0*/  FFMA.FTZ R5, R4, R5, -1 ;  /* 0xbf80000004057423 */ /* 0x000fe20000010005 */
[----:B--2---:R-:W-:Y:S01]  /*2500*/  PRMT R4, R6, 0x9910, RZ ;  /* 0x0000991006047816 */ /* 0x004fe200000000ff */
        /* <DEDUP_REMOVED lines=19> */
.L_x_829:
[----:B------:R-:W-:Y:S05]  /*2640*/  BSYNC B0 ;  /* 0x0000000000007941 */ /* 0x000fea0003800000 */
.L_x_828:
[----:B------:R-:W-:Y:S01]  /*2650*/  ISETP.GT.AND P1, PT, R4, 0x9, PT ;  /* 0x000000090400780c */ /* 0x000fe20003f24270 */
[----:B------:R-:W-:-:S05]  /*2660*/  @P0 FADD.FTZ R2, R2, 0.69314718246459960938 ;  /* 0x3f31721802020421 */ /* 0x000fca0000010000 */
[----:B------:R-:W-:-:S07]  /*2670*/  F2FP.F16.F32.PACK_AB R0, RZ, R2 ;  /* 0x00000002ff00723e */ /* 0x000fce00000000ff */
        /* <DEDUP_REMOVED lines=9> */
[----:B------:R-:W-:-:S04]  /*2710*/  HADD2.F32 R0, -RZ, R0.H0_H0 ;  /* 0x20000000ff007230 */ /* 0x000fc80000004100 */
[----:B------:R-:W0:Y:S02]  /*2720*/  F2I.FTZ.TRUNC.NTZ R3, R0 ;  /* 0x0000000000037305 */ /* 0x000e24000021f100 */
[----:B0-----:R0:W-:Y:S01]  /*2730*/  STG.E.U8 desc[UR36][R16.64], R3 ;  /* 0x0000000310007986 */ /* 0x0011e2000c101124 */
[----:B------:R-:W-:Y:S05]  /*2740*/  BRA `(.L_x_835) ;  /* 0x0000000c00947947 */ /* 0x000fea0003800000 */
.L_x_833:
[----:B------:R-:W-:-:S06]  /*2750*/  HADD2.F32 R3, -RZ, R0.H0_H0 ;  /* 0x20000000ff037230 */ /* 0x000fcc0000004100 */
[----:B------:R-:W0:Y:S02]  /*2760*/  F2I.S64.TRUNC R2, R3 ;  /* 0x0000000300027311 */ /* 0x000e24000020d900 */
[----:B0-----:R0:W-:Y:S01]  /*2770*/  STG.E.U8 desc[UR36][R16.64], R2 ;  /* 0x0000000210007986 */ /* 0x0011e2000c101124 */
[----:B------:R-:W-:Y:S05]  /*2780*/  BRA `(.L_x_835) ;  /* 0x0000000c00847947 */ /* 0x000fea0003800000 */
.L_x_832:
[----:B------:R-:W-:-:S13]  /*2790*/  ISETP.NE.AND P0, PT, R4, 0x2, PT ;  /* 0x000000020400780c */ /* 0x000fda0003f05270 */
[----:B------:R-:W-:Y:S05]  /*27a0*/  @!P0 BRA `(.L_x_836) ;  /* 0x0000000000308947 */ /* 0x000fea0003800000 */
[----:B------:R-:W-:-:S13]  /*27b0*/  ISETP.NE.AND P0, PT, R4, 0x3, PT ;  /* 0x000000030400780c */ /* 0x000fda0003f05270 */
[----:B------:R-:W-:Y:S05]  /*27c0*/  @!P0 BRA `(.L_x_837) ;  /* 0x0000000000188947 */ /* 0x000fea0003800000 */
[----:B------:R-:W-:-:S13]  /*27d0*/  ISETP.NE.AND P0, PT, R4, 0x4, PT ;  /* 0x000000040400780c */ /* 0x000fda0003f05270 */
[----:B------:R-:W-:Y:S05]  /*27e0*/  @P0 BRA `(.L_x_834) ;  /* 0x0000000c000c0947 */ /* 0x000fea0003800000 */
[----:B------:R-:W-:-:S06]  /*27f0*/  HADD2.F32 R2, -RZ, R0.H0_H0 ;  /* 0x20000000ff027230 */ /* 0x000fcc0000004100 */
[----:B------:R-:W0:Y:S02]  /*2800*/  F2I.S64.TRUNC R2, R2 ;  /* 0x0000000200027311 */ /* 0x000e24000020d900 */
[----:B0-----:R0:W-:Y:S01]  /*2810*/  STG.E.64 desc[UR36][R16.64], R2 ;  /* 0x0000000210007986 */ /* 0x0011e2000c101b24 */
[----:B------:R-:W-:Y:S05]  /*2820*/  BRA `(.L_x_835) ;  /* 0x0000000c005c7947 */ /* 0x000fea0003800000 */
.L_x_837:
[----:B------:R-:W-:-:S04]  /*2830*/  HADD2.F32 R0, -RZ, R0.H0_H0 ;  /* 0x20000000ff007230 */ /* 0x000fc80000004100 */
[----:B------:R-:W0:Y:S02]  /*2840*/  F2I.FTZ.TRUNC.NTZ R3, R0 ;  /* 0x0000000000037305 */ /* 0x000e24000021f100 */
[----:B0-----:R0:W-:Y:S01]  /*2850*/  STG.E desc[UR36][R16.64], R3 ;  /* 0x0000000310007986 */ /* 0x0011e2000c101924 */
[----:B------:R-:W-:Y:S05]  /*2860*/  BRA `(.L_x_835) ;  /* 0x0000000c004c7947 */ /* 0x000fea0003800000 */
.L_x_836:
[----:B------:R-:W-:-:S04]  /*2870*/  HADD2.F32 R0, -RZ, R0.H0_H0 ;  /* 0x20000000ff007230 */ /* 0x000fc80000004100 */
[----:B------:R-:W0:Y:S02]  /*2880*/  F2I.FTZ.TRUNC.NTZ R3, R0 ;  /* 0x0000000000037305 */ /* 0x000e24000021f100 */
[----:B0-----:R0:W-:Y:S01]  /*2890*/  STG.E.U16 desc[UR36][R16.64], R3 ;  /* 0x0000000310007986 */ /* 0x0011e2000c101524 */
[----:B------:R-:W-:Y:S05]  /*28a0*/  BRA `(.L_x_835) ;  /* 0x0000000c003c7947 */ /* 0x000fea0003800000 */
.L_x_831:
[----:B------:R-:W-:-:S13]  /*28b0*/  ISETP.GT.AND P0, PT, R4, 0x6, PT ;  /* 0x000000060400780c */ /* 0x000fda0003f04270 */
[----:B------:R-:W-:Y:S05]  /*28c0*/  @P0 BRA `(.L_x_838) ;  /* 0x0000000000240947 */ /* 0x000fea0003800000 */
[----:B------:R-:W-:-:S13]  /*28d0*/  ISETP.NE.AND P0, PT, R4, 0x5, PT ;  /* 0x000000050400780c */ /* 0x000fda0003f05270 */
[----:B------:R-:W-:Y:S05]  /*28e0*/  @!P0 BRA `(.L_x_839) ;  /* 0x0000000000148947 */ /* 0x000fea0003800000 */
[----:B------:R-:W-:-:S13]  /*28f0*/  ISETP.NE.AND P0, PT, R4, 0x6, PT ;  /* 0x000000060400780c */ /* 0x000fda0003f05270 */
[----:B------:R-:W-:Y:S05]  /*2900*/  @P0 BRA `(.L_x_834) ;  /* 0x0000000800c40947 */ /* 0x000fea0003800000 */
[----:B------:R-:W-:-:S05]  /*2910*/  HADD2.F32 R3, -RZ, R0.H0_H0 ;  /* 0x20000000ff037230 */ /* 0x000fca0000004100 */
[----:B------:R0:W-:Y:S01]  /*2920*/  STG.E desc[UR36][R16.64], R3 ;  /* 0x0000000310007986 */ /* 0x0001e2000c101924 */
[----:B------:R-:W-:Y:S05]  /*2930*/  BRA `(.L_x_835) ;  /* 0x0000000c00187947 */ /* 0x000fea0003800000 */
.L_x_839:
[----:B------:R0:W-:Y:S01]  /*2940*/  STG.E.U16 desc[UR36][R16.64], R0 ;  /* 0x0000000010007986 */ /* 0x0001e2000c101524 */
[----:B------:R-:W-:Y:S05]  /*2950*/  BRA `(.L_x_835) ;  /* 0x0000000c00107947 */ /* 0x000fea0003800000 */
.L_x_838:
[----:B------:R-:W-:-:S13]  /*2960*/  ISETP.NE.AND P0, PT, R4, 0x7, PT ;  /* 0x000000070400780c */ /* 0x000fda0003f05270 */
[----:B------:R-:W-:Y:S05]  /*2970*/  @!P0 BRA `(.L_x_840) ;  /* 0x0000000000348947 */ /* 0x000fea0003800000 */
[----:B------:R-:W-:-:S13]  /*2980*/  ISETP.NE.AND P0, PT, R4, 0x8, PT ;  /* 0x000000080400780c */ /* 0x000fda0003f05270 */
[----:B------:R-:W-:Y:S05]  /*2990*/  @!P0 BRA `(.L_x_841) ;  /* 0x0000000000188947 */ /* 0x000fea0003800000 */
[----:B------:R-:W-:-:S13]  /*29a0*/  ISETP.NE.AND P0, PT, R4, 0x9, PT ;  /* 0x000000090400780c */ /* 0x000fda0003f05270 */
[----:B------:R-:W-:Y:S05]  /*29b0*/  @P0 BRA `(.L_x_834) ;  /* 0x0000000800980947 */ /* 0x000fea0003800000 */
[----:B------:R-:W-:Y:S02]  /*29c0*/  HADD2.F32 R2, -RZ, R0.H0_H0 ;  /* 0x20000000ff027230 */ /* 0x000fe40000004100 */
[----:B------:R-:W-:-:S05]  /*29d0*/  IMAD.MOV.U32 R3, RZ, RZ, RZ ;  /* 0x000000ffff037224 */ /* 0x000fca00078e00ff */
[----:B------:R0:W-:Y:S01]  /*29e0*/  STG.E.64 desc[UR36][R16.64], R2 ;  /* 0x0000000210007986 */ /* 0x0001e2000c101b24 */
[----:B------:R-:W-:Y:S05]  /*29f0*/  BRA `(.L_x_835) ;  /* 0x0000000800e87947 */ /* 0x000fea0003800000 */
.L_x_841:
[----:B------:R-:W-:-:S05]  /*2a00*/  HADD2.F32 R0, -RZ, R0.H0_H0 ;  /* 0x20000000ff007230 */ /* 0x000fca0000004100 */
[----:B------:R-:W-:-:S04]  /*2a10*/  F2FP.F16.F32.PACK_AB R0, RZ, R0 ;  /* 0x00000000ff00723e */ /* 0x000fc800000000ff */
[----:B------:R-:W-:-:S05]  /*2a20*/  PRMT R0, R0, 0x5410, RZ ;  /* 0x0000541000007816 */ /* 0x000fca00000000ff */
[----:B------:R0:W-:Y:S01]  /*2a30*/  STG.E desc[UR36][R16.64], R0 ;  /* 0x0000000010007986 */ /* 0x0001e2000c101924 */
[----:B------:R-:W-:Y:S05]  /*2a40*/  BRA `(.L_x_835) ;  /* 0x0000000800d47947 */ /* 0x000fea0003800000 */
.L_x_840:
[----:B------:R-:W-:-:S05]  /*2a50*/  HADD2.F32 R2, -RZ, R0.H0_H0 ;  /* 0x20000000ff027230 */ /* 0x000fca0000004100 */
[----:B------:R-:W-:-:S06]  /*2a60*/  FMUL.FTZ R2, R2, 1 ;  /* 0x3f80000002027820 */ /* 0x000fcc0000410000 */
[----:B------:R-:W0:Y:S02]  /*2a70*/  F2F.F64.F32 R2, R2 ;  /* 0x0000000200027310 */ /* 0x000e240000201800 */
[----:B0-----:R0:W-:Y:S01]  /*2a80*/  STG.E.64 desc[UR36][R16.64], R2 ;  /* 0x0000000210007986 */ /* 0x0011e2000c101b24 */
[----:B------:R-:W-:Y:S05]  /*2a90*/  BRA `(.L_x_835) ;  /* 0x0000000800c07947 */ /* 0x000fea0003800000 */
.L_x_830:
        /* <DEDUP_REMOVED lines=8> */
[----:B------:R-:W-:-:S05]  /*2b20*/  HADD2.F32 R0, -RZ, R0.H0_H0 ;  /* 0x20000000ff007230 */ /* 0x000fca0000004100 */
[----:B------:R-:W-:-:S04]  /*2b30*/  FSETP.NEU.FTZ.AND P0, PT, R0, RZ, PT ;  /* 0x000000ff0000720b */ /* 0x000fc80003f1d000 */
[----:B------:R-:W-:-:S05]  /*2b40*/  SEL R3, RZ, 0x1, !P0 ;  /* 0x00000001ff037807 */ /* 0x000fca0004000000 */
[----:B------:R0:W-:Y:S01]  /*2b50*/  STG.E.U8 desc[UR36][R16.64], R3 ;  /* 0x0000000310007986 */ /* 0x0001e2000c101124 */
[----:B------:R-:W-:Y:S05]  /*2b60*/  BRA `(.L_x_835) ;  /* 0x00000008008c7947 */ /* 0x000fea0003800000 */
.L_x_844:
[----:B------:R-:W-:Y:S01]  /*2b70*/  HADD2.F32 R0, -RZ, R0.H0_H0 ;  /* 0x20000000ff007230 */ /* 0x000fe20000004100 */
[----:B------:R-:W-:-:S04]  /*2b80*/  CS2R R6, SRZ ;  /* 0x0000000000067805 */ /* 0x000fc8000001ff00 */
[----:B------:R-:W-:-:S04]  /*2b90*/  FMUL.FTZ R0, R0, 1 ;  /* 0x3f80000000007820 */ /* 0x000fc80000410000 */
[----:B------:R-:W0:Y:S02]  /*2ba0*/  F2F.F64.F32 R4, R0 ;  /* 0x0000000000047310 */ /* 0x000e240000201800 */
[----:B0-----:R0:W-:Y:S01]  /*2bb0*/  STG.E.128 desc[UR36][R16.64], R4 ;  /* 0x0000000410007986 */ /* 0x0011e2000c101d24 */
[----:B------:R-:W-:Y:S05]  /*2bc0*/  BRA `(.L_x_835) ;  /* 0x0000000800747947 */ /* 0x000fea0003800000 */
.L_x_843:
[----:B------:R-:W-:-:S13]  /*2bd0*/  ISETP.NE.AND P0, PT, R4, 0xf, PT ;  /* 0x0000000f0400780c */ /* 0x000fda0003f05270 */
[----:B------:R-:W-:Y:S05]  /*2be0*/  @!P0 BRA `(.L_x_845) ;  /* 0x0000000000b48947 */ /* 0x000fea0003800000 */
[----:B------:R-:W-:-:S13]  /*2bf0*/  ISETP.NE.AND P0, PT, R4, 0x17, PT ;  /* 0x000000170400780c */ /* 0x000fda0003f05270 */
[----:B------:R-:W-:Y:S05]  /*2c00*/  @!P0 BRA `(.L_x_846) ;  /* 0x0000000000548947 */ /* 0x000fea0003800000 */
[----:B------:R-:W-:-:S13]  /*2c10*/  ISETP.NE.AND P0, PT, R4, 0x18, PT ;  /* 0x000000180400780c */ /* 0x000fda0003f05270 */
[----:B------:R-:W-:Y:S05]  /*2c20*/  @P0 BRA `(.L_x_834) ;  /* 0x0000000400fc0947 */ /* 0x000fea0003800000 */
[----:B------:R-:W-:Y:S01]  /*2c30*/  HADD2.F32 R5, -RZ, R0.H0_H0 ;  /* 0x20000000ff057230 */ /* 0x000fe20000004100 */
        /* <DEDUP_REMOVED lines=14> */
.L_x_848:
[----:B------:R-:W-:Y:S05]  /*2d20*/  BSYNC B0 ;  /* 0x0000000000007941 */ /* 0x000fea0003800000 */
.L_x_847:
[----:B------:R-:W-:-:S05]  /*2d30*/  LOP3.LUT R3, R0, R3, RZ, 0xfc, !PT ;  /* 0x0000000300037212 */ /* 0x000fca00078efcff */
[----:B------:R0:W-:Y:S01]  /*2d40*/  STG.E.U8 desc[UR36][R16.64], R3 ;  /* 0x0000000310007986 */ /* 0x0001e2000c101124 */
[----:B------:R-:W-:Y:S05]  /*2d50*/  BRA `(.L_x_835) ;  /* 0x0000000800107947 */ /* 0x000fea0003800000 */
.L_x_846:
[----:B------:R-:W-:Y:S01]  /*2d60*/  HADD2.F32 R3, -RZ, R0.H0_H0 ;  /* 0x20000000ff037230 */ /* 0x000fe20000004100 */
        /* <DEDUP_REMOVED lines=12> */
.L_x_850:
[----:B------:R-:W-:Y:S01]  /*2e30*/  IMAD.MOV.U32 R0, RZ, RZ, 0x7f ;  /* 0x0000007fff007424 */ /* 0x000fe200078e00ff */
[----:B------:R-:W-:-:S04]  /*2e40*/  ISETP.GT.U32.AND P0, PT, R2, 0x7f800000, PT ;  /* 0x7f8000000200780c */ /* 0x000fc80003f04070 */
[----:B------:R-:W-:-:S09]  /*2e50*/  SEL R0, R0, 0x7c, P0 ;  /* 0x0000007c00007807 */ /* 0x000fd20000000000 */
.L_x_851:
[----:B------:R-:W-:Y:S05]  /*2e60*/  BSYNC B0 ;  /* 0x0000000000007941 */ /* 0x000fea0003800000 */
.L_x_849:
[----:B------:R-:W-:-:S04]  /*2e70*/  LOP3.LUT R2, R3, 0x80000000, RZ, 0xc0, !PT ;  /* 0x8000000003027812 */ /* 0x000fc800078ec0ff */
[----:B------:R-:W-:-:S04]  /*2e80*/  SHF.R.U32.HI R3, RZ, 0x18, R2 ;  /* 0x00000018ff037819 */ /* 0x000fc80000011602 */
[----:B------:R-:W-:-:S05]  /*2e90*/  LOP3.LUT R3, R0, R3, RZ, 0xfc, !PT ;  /* 0x0000000300037212 */ /* 0x000fca00078efcff */
[----:B------:R0:W-:Y:S01]  /*2ea0*/  STG.E.U8 desc[UR36][R16.64], R3 ;  /* 0x0000000310007986 */ /* 0x0001e2000c101124 */
[----:B------:R-:W-:Y:S05]  /*2eb0*/  BRA `(.L_x_835) ;  /* 0x0000000400b87947 */ /* 0x000fea0003800000 */
.L_x_845:
[----:B------:R-:W-:-:S05]  /*2ec0*/  HADD2.F32 R0, -RZ, R0.H0_H0 ;  /* 0x20000000ff007230 */ /* 0x000fca0000004100 */
[----:B------:R-:W-:-:S05]  /*2ed0*/  F2FP.BF16.F32.PACK_AB R0, RZ, R0 ;  /* 0x00000000ff00723e */ /* 0x000fca00000010ff */
[----:B------:R0:W-:Y:S01]  /*2ee0*/  STG.E.U16 desc[UR36][R16.64], R0 ;  /* 0x0000000010007986 */ /* 0x0001e2000c101524 */
[----:B------:R-:W-:Y:S05]  /*2ef0*/  BRA `(.L_x_835) ;  /* 0x0000000400a87947 */ /* 0x000fea0003800000 */
.L_x_842:
        /* <DEDUP_REMOVED lines=8> */
[----:B------:R-:W-:-:S06]  /*2f80*/  HADD2.F32 R3, -RZ, R0.H0_H0 ;  /* 0x20000000ff037230 */ /* 0x000fcc0000004100 */
[----:B------:R-:W0:Y:S02]  /*2f90*/  F2I.FTZ.U32.TRUNC.NTZ R3, R3 ;  /* 0x0000000300037305 */ /* 0x000e24000021f000 */
[----:B0-----:R4:W-:Y:S01]  /*2fa0*/  STG.E.U16 desc[UR36][R16.64], R3 ;  /* 0x0000000310007986 */ /* 0x0019e2000c101524 */
[----:B------:R-:W-:Y:S05]  /*2fb0*/  BRA `(.L_x_835) ;  /* 0x0000000400787947 */ /* 0x000fea0003800000 */
.L_x_854:
[----:B------:R-:W-:Y:S01]  /*2fc0*/  HADD2.F32 R3, -RZ, R0.H0_H0 ;  /* 0x20000000ff037230 */ /* 0x000fe20000004100 */
        /* <DEDUP_REMOVED lines=16> */
.L_x_857:
[----:B------:R-:W-:-:S04]  /*30d0*/  LOP3.LUT R2, R3, 0x80000000, RZ, 0xc0, !PT ;  /* 0x8000000003027812 */ /* 0x000fc800078ec0ff */
[----:B------:R-:W-:-:S04]  /*30e0*/  SHF.R.U32.HI R3, RZ, 0x18, R2 ;  /* 0x00000018ff037819 */ /* 0x000fc80000011602 */
[----:B------:R-:W-:-:S04]  /*30f0*/  LOP3.LUT R0, R0, R3, RZ, 0xfc, !PT ;  /* 0x0000000300007212 */ /* 0x000fc800078efcff */
[----:B------:R-:W-:-:S07]  /*3100*/  PRMT R8, R0, 0x7610, R8 ;  /* 0x0000761000087816 */ /* 0x000fce0000000008 */
.L_x_856:
[----:B------:R-:W-:Y:S05]  /*3110*/  BSYNC B0 ;  /* 0x0000000000007941 */ /* 0x000fea0003800000 */
.L_x_855:
[----:B------:R0:W-:Y:S01]  /*3120*/  STG.E.U8 desc[UR36][R16.64], R8 ;  /* 0x0000000810007986 */ /* 0x0001e2000c101124 */
[----:B------:R-:W-:Y:S05]  /*3130*/  BRA `(.L_x_835) ;  /* 0x0000000400187947 */ /* 0x000fea0003800000 */
.L_x_853:
        /* <DEDUP_REMOVED lines=17> */
.L_x_860:
[----:B------:R-:W-:-:S04]  /*3250*/  LOP3.LUT R2, R3, 0x80000000, RZ, 0xc0, !PT ;  /* 0x8000000003027812 */ /* 0x000fc800078ec0ff */
[----:B------:R-:W-:-:S04]  /*3260*/  SHF.R.U32.HI R3, RZ, 0x18, R2 ;  /* 0x00000018ff037819 */ /* 0x000fc80000011602 */
[----:B------:R-:W-:-:S04]  /*3270*/  LOP3.LUT R0, R0, R3, RZ, 0xfc, !PT ;  /* 0x0000000300007212 */ /* 0x000fc800078efcff */
[----:B------:R-:W-:-:S07]  /*3280*/  PRMT R8, R0, 0x7610, R8 ;  /* 0x0000761000087816 */ /* 0x000fce0000000008 */
.L_x_859:
[----:B------:R-:W-:Y:S05]  /*3290*/  BSYNC B0 ;  /* 0x0000000000007941 */ /* 0x000fea0003800000 */
.L_x_858:
[----:B------:R3:W-:Y:S01]  /*32a0*/  STG.E.U8 desc[UR36][R16.64], R8 ;  /* 0x0000000810007986 */ /* 0x0007e2000c101124 */
[----:B------:R-:W-:Y:S05]  /*32b0*/  BRA `(.L_x_835) ;  /* 0x0000000000b87947 */ /* 0x000fea0003800000 */
.L_x_852:
[----:B------:R-:W-:-:S13]  /*32c0*/  ISETP.NE.AND P0, PT, R4, 0x1c, PT ;  /* 0x0000001c0400780c */ /* 0x000fda0003f05270 */
[----:B------:R-:W-:Y:S05]  /*32d0*/  @!P0 BRA `(.L_x_861) ;  /* 0x0000000000a48947 */ /* 0x000fea0003800000 */
[----:B------:R-:W-:-:S13]  /*32e0*/  ISETP.NE.AND P0, PT, R4, 0x1d, PT ;  /* 0x0000001d0400780c */ /* 0x000fda0003f05270 */
[----:B------:R-:W-:Y:S05]  /*32f0*/  @!P0 BRA `(.L_x_862) ;  /* 0x00000000008c8947 */ /* 0x000fea0003800000 */
[----:B------:R-:W-:-:S13]  /*3300*/  ISETP.NE.AND P0, PT, R4, 0x2c, PT ;  /* 0x0000002c0400780c */ /* 0x000fda0003f05270 */
[----:B------:R-:W-:Y:S05]  /*3310*/  @P0 BRA `(.L_x_834) ;  /* 0x0000000000400947 */ /* 0x000fea0003800000 */
[----:B------:R-:W-:-:S05]  /*3320*/  HADD2.F32 R3, -RZ, R0.H0_H0 ;  /* 0x20000000ff037230 */ /* 0x000fca0000004100 */
        /* <DEDUP_REMOVED lines=15> */
.L_x_834:
        /* <DEDUP_REMOVED lines=16> */
.L_x_863:
[----:B------:R-:W-:Y:S05]  /*3520*/  BRA `(.L_x_835) ;  /* 0x00000000001c7947 */ /* 0x000fea0003800000 */
.L_x_862:
[----:B------:R-:W-:-:S06]  /*3530*/  HADD2.F32 R2, -RZ, R0.H0_H0 ;  /* 0x20000000ff027230 */ /* 0x000fcc0000004100 */
[----:B------:R-:W0:Y:S02]  /*3540*/  F2I.U64.TRUNC R2, R2 ;  /* 0x0000000200027311 */ /* 0x000e24000020d800 */
[----:B0-----:R2:W-:Y:S01]  /*3550*/  STG.E.64 desc[UR36][R16.64], R2 ;  /* 0x0000000210007986 */ /* 0x0015e2000c101b24 */
[----:B------:R-:W-:Y:S05]  /*3560*/  BRA `(.L_x_835) ;  /* 0x00000000000c7947 */ /* 0x000fea0003800000 */
.L_x_861:
[----:B------:R-:W-:-:S04]  /*3570*/  HADD2.F32 R0, -RZ, R0.H0_H0 ;  /* 0x20000000ff007230 */ /* 0x000fc80000004100 */
[----:B------:R-:W0:Y:S02]  /*3580*/  F2I.FTZ.U32.TRUNC.NTZ R3, R0 ;  /* 0x0000000000037305 */ /* 0x000e24000021f000 */
[----:B0-----:R0:W-:Y:S02]  /*3590*/  STG.E desc[UR36][R16.64], R3 ;  /* 0x0000000310007986 */ /* 0x0011e4000c101924 */
.L_x_835:
[----:B------:R-:W-:-:S04]  /*35a0*/  IMAD R18, R23, 0x200, R18 ;  /* 0x0000020017127824 */ /* 0x000fc800078e0212 */
[----:B------:R-:W-:-:S07]  /*35b0*/  VIADD R19, R18, 0x80 ;  /* 0x0000008012137836 */ /* 0x000fce0000000000 */
.L_x_793:
[----:B------:R-:W-:Y:S05]  /*35c0*/  BSYNC B6 ;  /* 0x0000000000067941 */ /* 0x000fea0003800000 */
.L_x_792:
[----:B------:R-:W-:Y:S01]  /*35d0*/  ULDC UR4, c[0x0][0x210] ;  /* 0x0000840000047ab9 */ /* 0x000fe20000000800 */
[----:B------:R-:W-:Y:S01]  /*35e0*/  BSSY B6, `(.L_x_864) ;  /* 0x0000352000067945 */ /* 0x000fe20003800000 */
[----:B------:R-:W-:-:S13]  /*35f0*/  ISETP.GE.AND P0, PT, R19, UR4, PT ;  /* 0x0000000413007c0c */ /* 0x000fda000bf06270 */
[----:B------:R-:W-:Y:S05]  /*3600*/  @P0 BRA `(.L_x_865) ;  /* 0x00000034003c0947 */ /* 0x000fea0003800000 */
[----:B0-----:R-:W0:Y:S01]  /*3610*/  LDC R6, c[0x0][0x218] ;  /* 0x00008600ff067b82 */ /* 0x001e220000000800 */
[----:B------:R-:W-:Y:S01]  /*3620*/  HFMA2.MMA R0, -RZ, RZ, 0, 0 ;  /* 0x00000000ff007435 */ /* 0x000fe200000001ff */
        /* <DEDUP_REMOVED lines=301> */
.L_x_866:
        /* <DEDUP_REMOVED lines=22> */
.L_x_870:
[----:B------:R-:W2:Y:S02]  /*4a60*/  LDG.E.U8 R2, desc[UR36][R2.64] ;  /* 0x0000002402027981 */ /* 0x000ea4000c1e1100 */
[----:B--2---:R-:W-:-:S04]  /*4a70*/  I2FP.F32.U32 R0, R2 ;  /* 0x0000000200007245 */ /* 0x004fc80000201000 */
[----:B------:R-:W-:Y:S01]  /*4a80*/  F2FP.F16.F32.PACK_AB R0, RZ, R0 ;  /* 0x00000000ff00723e */ /* 0x000fe200000000ff */
[----:B------:R-:W-:Y:S06]  /*4a90*/  BRA `(.L_x_872) ;  /* 0x0000000c00887947 */ /* 0x000fec0003800000 */
.L_x_869:
        /* <DEDUP_REMOVED lines=10> */
.L_x_874:
[----:B------:R-:W2:Y:S02]  /*4b40*/  LDG.E R2, desc[UR36][R2.64] ;  /* 0x0000002402027981 */ /* 0x000ea4000c1e1900 */
[----:B--2---:R-:W-:-:S04]  /*4b50*/  I2FP.F32.S32 R0, R2 ;  /* 0x0000000200007245 */ /* 0x004fc80000201400 */
[----:B------:R-:W-:Y:S01]  /*4b60*/  F2FP.F16.F32.PACK_AB R0, RZ, R0 ;  /* 0x00000000ff00723e */ /* 0x000fe200000000ff */
[----:B------:R-:W-:Y:S06]  /*4b70*/  BRA `(.L_x_872) ;  /* 0x0000000c00507947 */ /* 0x000fec0003800000 */
.L_x_873:
[----:B------:R-:W2:Y:S02]  /*4b80*/  LDG.E.U16 R2, desc[UR36][R2.64] ;  /* 0x0000002402027981 */ /* 0x000ea4000c1e1500 */
[----:B--2---:R-:W0:Y:S02]  /*4b90*/  I2F.S16 R0, R2 ;  /* 0x0000000200007306 */ /* 0x004e240000101400 */
[----:B0-----:R-:W-:Y:S01]  /*4ba0*/  F2FP.F16.F32.PACK_AB R0, RZ, R0 ;  /* 0x00000000ff00723e */ /* 0x001fe200000000ff */
[----:B------:R-:W-:Y:S06]  /*4bb0*/  BRA `(.L_x_872) ;  /* 0x0000000c00407947 */ /* 0x000fec0003800000 */
.L_x_868:
        /* <DEDUP_REMOVED lines=9> */
.L_x_876:
[----:B------:R1:W5:Y:S01]  /*4c50*/  LDG.E.U16 R0, desc[UR36][R2.64] ;  /* 0x0000002402007981 */ /* 0x000362000c1e1500 */
[----:B------:R-:W-:Y:S05]  /*4c60*/  BRA `(.L_x_872) ;  /* 0x0000000c00147947 */ /* 0x000fea0003800000 */
.L_x_875:
        /* <DEDUP_REMOVED lines=9> */
.L_x_878:
[----:B------:R0:W5:Y:S01]  /*4d00*/  LDG.E.U16 R0, desc[UR36][R2.64] ;  /* 0x0000002402007981 */ /* 0x000162000c1e1500 */
[----:B------:R-:W-:Y:S05]  /*4d10*/  BRA `(.L_x_872) ;  /* 0x0000000800e87947 */ /* 0x000fea0003800000 */
.L_x_877:
        /* <DEDUP_REMOVED lines=8> */
.L_x_867:
        /* <DEDUP_REMOVED lines=13> */
.L_x_881:
        /* <DEDUP_REMOVED lines=8> */
.L_x_880:
[----:B------:R-:W-:-:S13]  /*4ef0*/  ISETP.NE.AND P0, PT, R4, 0xf, PT ;  /* 0x0000000f0400780c */ /* 0x000fda0003f05270 */
[----:B------:R-:W-:Y:S05]  /*4f00*/  @!P0 BRA `(.L_x_882) ;  /* 0x0000000000a48947 */ /* 0x000fea0003800000 */
[----:B------:R-:W-:-:S13]  /*4f10*/  ISETP.NE.AND P0, PT, R4, 0x17, PT ;  /* 0x000000170400780c */ /* 0x000fda0003f05270 */
[----:B------:R-:W-:Y:S05]  /*4f20*/  @!P0 BRA `(.L_x_883) ;  /* 0x0000000000608947 */ /* 0x000fea0003800000 */
[----:B------:R-:W-:-:S13]  /*4f30*/  ISETP.NE.AND P0, PT, R4, 0x18, PT ;  /* 0x000000180400780c */ /* 0x000fda0003f05270 */
[----:B------:R-:W-:Y:S05]  /*4f40*/  @P0 BRA `(.L_x_871) ;  /* 0x0000000400f80947 */ /* 0x000fea0003800000 */
[----:B------:R-:W2:Y:S01]  /*4f50*/  LDG.E.U8 R0, desc[UR36][R2.64] ;  /* 0x0000002402007981 */ /* 0x000ea2000c1e1100 */
[----:B------:R-:W-:Y:S01]  /*4f60*/  MOV R8, 0xff800000 ;  /* 0xff80000000087802 */ /* 0x000fe20000000f00 */
        /* <DEDUP_REMOVED lines=20> */
.L_x_883:
        /* <DEDUP_REMOVED lines=15> */
.L_x_882:
[----:B------:R-:W2:Y:S02]  /*51a0*/  LDG.E.U16 R0, desc[UR36][R2.64] ;  /* 0x0000002402007981 */ /* 0x000ea4000c1e1500 */
[----:B--2---:R-:W-:-:S05]  /*51b0*/  IMAD.U32 R0, R0, 0x10000, RZ ;  /* 0x0001000000007824 */ /* 0x004fca00078e00ff */
[----:B------:R-:W-:Y:S01]  /*51c0*/  F2FP.F16.F32.PACK_AB R0, RZ, R0 ;  /* 0x00000000ff00723e */ /* 0x000fe200000000ff */
[----:B------:R-:W-:Y:S06]  /*51d0*/  BRA `(.L_x_872) ;  /* 0x0000000400b87947 */ /* 0x000fec0003800000 */
.L_x_879:
        /* <DEDUP_REMOVED lines=12> */
.L_x_886:
        /* <DEDUP_REMOVED lines=21> */
.L_x_890:
[----:B------:R-:W-:Y:S05]  /*53f0*/  BSYNC B1 ;  /* 0x0000000000017941 */ /* 0x000fea0003800000 */
.L_x_889:
[----:B------:R-:W-:Y:S01]  /*5400*/  LEA R3, R0, 0x3b800000, 0x17 ;  /* 0x3b80000000037811 */ /* 0x000fe200078eb8ff */
[----:B------:R-:W-:-:S05]  /*5410*/  IMAD.SHL.U32 R0, R2, 0x100000, RZ ;  /* 0x0010000002007824 */ /* 0x000fca00078e00ff */
[----:B------:R-:W-:-:S07]  /*5420*/  LOP3.LUT R0, R3, R0, R4, 0xfe, !PT ;  /* 0x0000000003007212 */ /* 0x000fce00078efe04 */
.L_x_888:
[----:B------:R-:W-:Y:S05]  /*5430*/  BSYNC B0 ;  /* 0x0000000000007941 */ /* 0x000fea0003800000 */
.L_x_887:
[----:B------:R-:W-:Y:S01]  /*5440*/  F2FP.F16.F32.PACK_AB R0, RZ, R0 ;  /* 0x00000000ff00723e */ /* 0x000fe200000000ff */
[----:B------:R-:W-:Y:S06]  /*5450*/  BRA `(.L_x_872) ;  /* 0x0000000400187947 */ /* 0x000fec0003800000 */
.L_x_885:
        /* <DEDUP_REMOVED lines=21> */
.L_x_894:
[----:B------:R-:W-:Y:S05]  /*55b0*/  BSYNC B1 ;  /* 0x0000000000017941 */ /* 0x000fea0003800000 */
.L_x_893:
[----:B------:R-:W-:Y:S01]  /*55c0*/  LEA R3, R0, 0x37800000, 0x17 ;  /* 0x3780000000037811 */ /* 0x000fe200078eb8ff */
[----:B------:R-:W-:-:S05]  /*55d0*/  IMAD.SHL.U32 R0, R2, 0x200000, RZ ;  /* 0x0020000002007824 */ /* 0x000fca00078e00ff */
[----:B------:R-:W-:-:S07]  /*55e0*/  LOP3.LUT R0, R3, R0, R4, 0xfe, !PT ;  /* 0x0000000003007212 */ /* 0x000fce00078efe04 */
.L_x_892:
[----:B------:R-:W-:Y:S05]  /*55f0*/  BSYNC B0 ;  /* 0x0000000000007941 */ /* 0x000fea0003800000 */
.L_x_891:
[----:B------:R-:W-:Y:S01]  /*5600*/  F2FP.F16.F32.PACK_AB R0, RZ, R0 ;  /* 0x00000000ff00723e */ /* 0x000fe200000000ff */
[----:B------:R-:W-:Y:S06]  /*5610*/  BRA `(.L_x_872) ;  /* 0x0000000000a87947 */ /* 0x000fec0003800000 */
.L_x_884:
        /* <DEDUP_REMOVED lines=14> */
.L_x_898:
[----:B------:R-:W-:Y:S05]  /*5700*/  BSYNC B0 ;  /* 0x0000000000007941 */ /* 0x000fea0003800000 */
.L_x_897:
[----:B------:R-:W-:Y:S01]  /*5710*/  F2FP.F16.F32.PACK_AB R0, RZ, R0 ;  /* 0x00000000ff00723e */ /* 0x000fe200000000ff */
[----:B------:R-:W-:Y:S06]  /*5720*/  BRA `(.L_x_872) ;  /* 0x0000000000647947 */ /* 0x000fec0003800000 */
.L_x_871:
        /* <DEDUP_REMOVED lines=16> */
.L_x_899:
[----:B------:R-:W-:Y:S01]  /*5830*/  PRMT R0, RZ, 0x7610, R0 ;  /* 0x00007610ff007816 */ /* 0x000fe20000000000 */
[----:B------:R-:W-:Y:S06]  /*5840*/  BRA `(.L_x_872) ;  /* 0x00000000001c7947 */ /* 0x000fec0003800000 */
.L_x_896:
[----:B------:R-:W2:Y:S02]  /*5850*/  LDG.E.64 R2, desc[UR36][R2.64] ;  /* 0x0000002402027981 */ /* 0x000ea4000c1e1b00 */
[----:B--2---:R-:W0:Y:S02]  /*5860*/  I2F.U64 R0, R2 ;  /* 0x0000000200007312 */ /* 0x004e240000301000 */
[----:B0-----:R-:W-:Y:S01]  /*5870*/  F2FP.F16.F32.PACK_AB R0, RZ, R0 ;  /* 0x00000000ff00723e */ /* 0x001fe200000000ff */
[----:B------:R-:W-:Y:S06]  /*5880*/  BRA `(.L_x_872) ;  /* 0x00000000000c7947 */ /* 0x000fec0003800000 */
.L_x_895:
[----:B------:R-:W2:Y:S02]  /*5890*/  LDG.E R2, desc[UR36][R2.64] ;  /* 0x0000002402027981 */ /* 0x000ea4000c1e1900 */
[----:B--2---:R-:W-:-:S04]  /*58a0*/  I2FP.F32.U32 R0, R2 ;  /* 0x0000000200007245 */ /* 0x004fc80000201000 */
[----:B------:R-:W-:-:S07]  /*58b0*/  F2FP.F16.F32.PACK_AB R0, RZ, R0 ;  /* 0x00000000ff00723e */ /* 0x000fce00000000ff */
.L_x_872:
        /* <DEDUP_REMOVED lines=45> */
.L_x_901:
[----:B------:R-:W-:Y:S05]  /*5b90*/  BSYNC B0 ;  /* 0x0000000000007941 */ /* 0x000fea0003800000 */
.L_x_900:
        /* <DEDUP_REMOVED lines=16> */
.L_x_905:
[----:B------:R-:W-:-:S06]  /*5ca0*/  HADD2.F32 R3, -RZ, R0.H0_H0 ;  /* 0x20000000ff037230 */ /* 0x000fcc0000004100 */
[----:B------:R-:W0:Y:S02]  /*5cb0*/  F2I.S64.TRUNC R2, R3 ;  /* 0x0000000300027311 */ /* 0x000e24000020d900 */
[----:B0-----:R4:W-:Y:S01]  /*5cc0*/  STG.E.U8 desc[UR36][R16.64], R2 ;  /* 0x0000000210007986 */ /* 0x0019e2000c101124 */
[----:B------:R-:W-:Y:S05]  /*5cd0*/  BRA `(.L_x_907) ;  /* 0x0000000c00847947 */ /* 0x000fea0003800000 */
.L_x_904:
        /* <DEDUP_REMOVED lines=10> */
.L_x_909:
[----:B------:R-:W-:-:S04]  /*5d80*/  HADD2.F32 R0, -RZ, R0.H0_H0 ;  /* 0x20000000ff007230 */ /* 0x000fc80000004100 */
[----:B------:R-:W0:Y:S02]  /*5d90*/  F2I.FTZ.TRUNC.NTZ R3, R0 ;  /* 0x0000000000037305 */ /* 0x000e24000021f100 */
[----:B0-----:R2:W-:Y:S01]  /*5da0*/  STG.E desc[UR36][R16.64], R3 ;  /* 0x0000000310007986 */ /* 0x0015e2000c101924 */
[----:B------:R-:W-:Y:S05]  /*5db0*/  BRA `(.L_x_907) ;  /* 0x0000000c004c7947 */ /* 0x000fea0003800000 */
.L_x_908:
[----:B------:R-:W-:-:S04]  /*5dc0*/  HADD2.F32 R0, -RZ, R0.H0_H0 ;  /* 0x20000000ff007230 */ /* 0x000fc80000004100 */
[----:B------:R-:W0:Y:S02]  /*5dd0*/  F2I.FTZ.TRUNC.NTZ R3, R0 ;  /* 0x0000000000037305 */ /* 0x000e24000021f100 */
[----:B0-----:R0:W-:Y:S01]  /*5de0*/  STG.E.U16 desc[UR36][R16.64], R3 ;  /* 0x0000000310007986 */ /* 0x0011e2000c101524 */
[----:B------:R-:W-:Y:S05]  /*5df0*/  BRA `(.L_x_907) ;  /* 0x0000000c003c7947 */ /* 0x000fea0003800000 */
.L_x_903:
        /* <DEDUP_REMOVED lines=9> */
.L_x_911:
[----:B------:R0:W-:Y:S01]  /*5e90*/  STG.E.U16 desc[UR36][R16.64], R0 ;  /* 0x0000000010007986 */ /* 0x0001e2000c101524 */
[----:B------:R-:W-:Y:S05]  /*5ea0*/  BRA `(.L_x_907) ;  /* 0x0000000c00107947 */ /* 0x000fea0003800000 */
.L_x_910:
        /* <DEDUP_REMOVED lines=10> */
.L_x_913:
[----:B------:R-:W-:-:S05]  /*5f50*/  HADD2.F32 R0, -RZ, R0.H0_H0 ;  /* 0x20000000ff007230 */ /* 0x000fca0000004100 */
[----:B------:R-:W-:-:S04]  /*5f60*/  F2FP.F16.F32.PACK_AB R0, RZ, R0 ;  /* 0x00000000ff00723e */ /* 0x000fc800000000ff */
[----:B------:R-:W-:-:S05]  /*5f70*/  PRMT R0, R0, 0x5410, RZ ;  /* 0x0000541000007816 */ /* 0x000fca00000000ff */
[----:B------:R0:W-:Y:S01]  /*5f80*/  STG.E desc[UR36][R16.64], R0 ;  /* 0x0000000010007986 */ /* 0x0001e2000c101924 */
[----:B------:R-:W-:Y:S05]  /*5f90*/  BRA `(.L_x_907) ;  /* 0x0000000800d47947 */ /* 0x000fea0003800000 */
.L_x_912:
[----:B------:R-:W-:-:S05]  /*5fa0*/  HADD2.F32 R2, -RZ, R0.H0_H0 ;  /* 0x20000000ff027230 */ /* 0x000fca0000004100 */
[----:B------:R-:W-:-:S06]  /*5fb0*/  FMUL.FTZ R2, R2, 1 ;  /* 0x3f80000002027820 */ /* 0x000fcc0000410000 */
[----:B------:R-:W0:Y:S02]  /*5fc0*/  F2F.F64.F32 R2, R2 ;  /* 0x0000000200027310 */ /* 0x000e240000201800 */
[----:B0-----:R0:W-:Y:S01]  /*5fd0*/  STG.E.64 desc[UR36][R16.64], R2 ;  /* 0x0000000210007986 */ /* 0x0011e2000c101b24 */
[----:B------:R-:W-:Y:S05]  /*5fe0*/  BRA `(.L_x_907) ;  /* 0x0000000800c07947 */ /* 0x000fea0003800000 */
.L_x_902:
        /* <DEDUP_REMOVED lines=13> */
.L_x_916:
[----:B------:R-:W-:Y:S01]  /*60c0*/  HADD2.F32 R0, -RZ, R0.H0_H0 ;  /* 0x20000000ff007230 */ /* 0x000fe20000004100 */
[----:B------:R-:W-:-:S04]  /*60d0*/  CS2R R6, SRZ ;  /* 0x0000000000067805 */ /* 0x000fc8000001ff00 */
[----:B------:R-:W-:-:S04]  /*60e0*/  FMUL.FTZ R0, R0, 1 ;  /* 0x3f80000000007820 */ /* 0x000fc80000410000 */
[----:B------:R-:W0:Y:S02]  /*60f0*/  F2F.F64.F32 R4, R0 ;  /* 0x0000000000047310 */ /* 0x000e240000201800 */
[----:B0-----:R0:W-:Y:S01]  /*6100*/  STG.E.128 desc[UR36][R16.64], R4 ;  /* 0x0000000410007986 */ /* 0x0011e2000c101d24 */
[----:B------:R-:W-:Y:S05]  /*6110*/  BRA `(.L_x_907) ;  /* 0x0000000800747947 */ /* 0x000fea0003800000 */
.L_x_915:
        /* <DEDUP_REMOVED lines=21> */
.L_x_920:
[----:B------:R-:W-:Y:S05]  /*6270*/  BSYNC B0 ;  /* 0x0000000000007941 */ /* 0x000fea0003800000 */
.L_x_919:
[----:B------:R-:W-:-:S05]  /*6280*/  LOP3.LUT R3, R0, R3, RZ, 0xfc, !PT ;  /* 0x0000000300037212 */ /* 0x000fca00078efcff */
[----:B------:R0:W-:Y:S01]  /*6290*/  STG.E.U8 desc[UR36][R16.64], R3 ;  /* 0x0000000310007986 */ /* 0x0001e2000c101124 */
[----:B------:R-:W-:Y:S05]  /*62a0*/  BRA `(.L_x_907) ;  /* 0x0000000800107947 */ /* 0x000fea0003800000 */
.L_x_918:
        /* <DEDUP_REMOVED lines=13> */
.L_x_922:
[----:B------:R-:W-:Y:S01]  /*6380*/  IMAD.MOV.U32 R0, RZ, RZ, 0x7f ;  /* 0x0000007fff007424 */ /* 0x000fe200078e00ff */
[----:B------:R-:W-:-:S04]  /*6390*/  ISETP.GT.U32.AND P0, PT, R2, 0x7f800000, PT ;  /* 0x7f8000000200780c */ /* 0x000fc80003f04070 */
[----:B------:R-:W-:-:S09]  /*63a0*/  SEL R0, R0, 0x7c, P0 ;  /* 0x0000007c00007807 */ /* 0x000fd20000000000 */
.L_x_923:
[----:B------:R-:W-:Y:S05]  /*63b0*/  BSYNC B0 ;  /* 0x0000000000007941 */ /* 0x000fea0003800000 */
.L_x_921:
[----:B------:R-:W-:-:S04]  /*63c0*/  LOP3.LUT R2, R3, 0x80000000, RZ, 0xc0, !PT ;  /* 0x8000000003027812 */ /* 0x000fc800078ec0ff */
[----:B------:R-:W-:-:S04]  /*63d0*/  SHF.R.U32.HI R3, RZ, 0x18, R2 ;  /* 0x00000018ff037819 */ /* 0x000fc80000011602 */
[----:B------:R-:W-:-:S05]  /*63e0*/  LOP3.LUT R3, R0, R3, RZ, 0xfc, !PT ;  /* 0x0000000300037212 */ /* 0x000fca00078efcff */
[----:B------:R0:W-:Y:S01]  /*63f0*/  STG.E.U8 desc[UR36][R16.64], R3 ;  /* 0x0000000310007986 */ /* 0x0001e2000c101124 */
[----:B------:R-:W-:Y:S05]  /*6400*/  BRA `(.L_x_907) ;  /* 0x0000000400b87947 */ /* 0x000fea0003800000 */
.L_x_917:
[----:B------:R-:W-:-:S05]  /*6410*/  HADD2.F32 R0, -RZ, R0.H0_H0 ;  /* 0x20000000ff007230 */ /* 0x000fca0000004100 */
[----:B------:R-:W-:-:S05]  /*6420*/  F2FP.BF16.F32.PACK_AB R0, RZ, R0 ;  /* 0x00000000ff00723e */ /* 0x000fca00000010ff */
[----:B------:R0:W-:Y:S01]  /*6430*/  STG.E.U16 desc[UR36][R16.64], R0 ;  /* 0x0000000010007986 */ /* 0x0001e2000c101524 */
[----:B------:R-:W-:Y:S05]  /*6440*/  BRA `(.L_x_907) ;  /* 0x0000000400a87947 */ /* 0x000fea0003800000 */
.L_x_914:
        /* <DEDUP_REMOVED lines=12> */
.L_x_926:
        /* <DEDUP_REMOVED lines=17> */
.L_x_929:
[----:B------:R-:W-:-:S04]  /*6620*/  LOP3.LUT R2, R3, 0x80000000, RZ, 0xc0, !PT ;  /* 0x8000000003027812 */ /* 0x000fc800078ec0ff */
[----:B------:R-:W-:-:S04]  /*6630*/  SHF.R.U32.HI R3, RZ, 0x18, R2 ;  /* 0x00000018ff037819 */ /* 0x000fc80000011602 */
[----:B------:R-:W-:-:S04]  /*6640*/  LOP3.LUT R0, R0, R3, RZ, 0xfc, !PT ;  /* 0x0000000300007212 */ /* 0x000fc800078efcff */
[----:B------:R-:W-:-:S07]  /*6650*/  PRMT R8, R0, 0x7610, R8 ;  /* 0x0000761000087816 */ /* 0x000fce0000000008 */
.L_x_928:
[----:B------:R-:W-:Y:S05]  /*6660*/  BSYNC B0 ;  /* 0x0000000000007941 */ /* 0x000fea0003800000 */
.L_x_927:
[----:B------:R0:W-:Y:S01]  /*6670*/  STG.E.U8 desc[UR36][R16.64], R8 ;  /* 0x0000000810007986 */ /* 0x0001e2000c101124 */
[----:B------:R-:W-:Y:S05]  /*6680*/  BRA `(.L_x_907) ;  /* 0x0000000400187947 */ /* 0x000fea0003800000 */
.L_x_925:
        /* <DEDUP_REMOVED lines=17> */
.L_x_932:
[----:B------:R-:W-:-:S04]  /*67a0*/  LOP3.LUT R2, R3, 0x80000000, RZ, 0xc0, !PT ;  /* 0x8000000003027812 */ /* 0x000fc800078ec0ff */
[----:B------:R-:W-:-:S04]  /*67b0*/  SHF.R.U32.HI R3, RZ, 0x18, R2 ;  /* 0x00000018ff037819 */ /* 0x000fc80000011602 */
[----:B------:R-:W-:-:S04]  /*67c0*/  LOP3.LUT R0, R0, R3, RZ, 0xfc, !PT ;  /* 0x0000000300007212 */ /* 0x000fc800078efcff */
[----:B------:R-:W-:-:S07]  /*67d0*/  PRMT R8, R0, 0x7610, R8 ;  /* 0x0000761000087816 */ /* 0x000fce0000000008 */
.L_x_931:
[----:B------:R-:W-:Y:S05]  /*67e0*/  BSYNC B0 ;  /* 0x0000000000007941 */ /* 0x000fea0003800000 */
.L_x_930:
[----:B------:R0:W-:Y:S01]  /*67f0*/  STG.E.U8 desc[UR36][R16.64], R8 ;  /* 0x0000000810007986 */ /* 0x0001e2000c101124 */
[----:B------:R-:W-:Y:S05]  /*6800*/  BRA `(.L_x_907) ;  /* 0x0000000000b87947 */ /* 0x000fea0003800000 */
.L_x_924:
        /* <DEDUP_REMOVED lines=22> */
.L_x_906:
        /* <DEDUP_REMOVED lines=16> */
.L_x_935:
[----:B------:R-:W-:Y:S05]  /*6a70*/  BRA `(.L_x_907) ;  /* 0x00000000001c7947 */ /* 0x000fea0003800000 */
.L_x_934:
[----:B------:R-:W-:-:S06]  /*6a80*/  HADD2.F32 R2, -RZ, R0.H0_H0 ;  /* 0x20000000ff027230 */ /* 0x000fcc0000004100 */
[----:B------:R-:W0:Y:S02]  /*6a90*/  F2I.U64.TRUNC R2, R2 ;  /* 0x0000000200027311 */ /* 0x000e24000020d800 */
[----:B0-----:R0:W-:Y:S01]  /*6aa0*/  STG.E.64 desc[UR36][R16.64], R2 ;  /* 0x0000000210007986 */ /* 0x0011e2000c101b24 */
[----:B------:R-:W-:Y:S05]  /*6ab0*/  BRA `(.L_x_907) ;  /* 0x00000000000c7947 */ /* 0x000fea0003800000 */
.L_x_933:
[----:B------:R-:W-:-:S04]  /*6ac0*/  HADD2.F32 R0, -RZ, R0.H0_H0 ;  /* 0x20000000ff007230 */ /* 0x000fc80000004100 */
[----:B------:R-:W0:Y:S02]  /*6ad0*/  F2I.FTZ.U32.TRUNC.NTZ R3, R0 ;  /* 0x0000000000037305 */ /* 0x000e24000021f000 */
[----:B0-----:R0:W-:Y:S02]  /*6ae0*/  STG.E desc[UR36][R16.64], R3 ;  /* 0x0000000310007986 */ /* 0x0011e4000c101924 */
.L_x_907:
[----:B------:R-:W-:-:S07]  /*6af0*/  VIADD R19, R19, 0x80 ;  /* 0x0000008013137836 */ /* 0x000fce0000000000 */
.L_x_865:
[----:B------:R-:W-:Y:S05]  /*6b00*/  BSYNC B6 ;  /* 0x0000000000067941 */ /* 0x000fea0003800000 */
.L_x_864:
        /* <DEDUP_REMOVED lines=307> */
.L_x_938:
        /* <DEDUP_REMOVED lines=22> */
.L_x_942:
[----:B------:R-:W2:Y:S02]  /*7fa0*/  LDG.E.U8 R2, desc[UR36][R2.64] ;  /* 0x0000002402027981 */ /* 0x000ea4000c1e1100 */
[----:B--2---:R-:W-:-:S04]  /*7fb0*/  I2FP.F32.U32 R0, R2 ;  /* 0x0000000200007245 */ /* 0x004fc80000201000 */
[----:B------:R-:W-:Y:S01]  /*7fc0*/  F2FP.F16.F32.PACK_AB R0, RZ, R0 ;  /* 0x00000000ff00723e */ /* 0x000fe200000000ff */
[----:B------:R-:W-:Y:S06]  /*7fd0*/  BRA `(.L_x_944) ;  /* 0x0000000c00887947 */ /* 0x000fec0003800000 */
.L_x_941:
        /* <DEDUP_REMOVED lines=10> */
.L_x_946:
[----:B------:R-:W2:Y:S02]  /*8080*/  LDG.E R2, desc[UR36][R2.64] ;  /* 0x0000002402027981 */ /* 0x000ea4000c1e1900 */
[----:B--2---:R-:W-:-:S04]  /*8090*/  I2FP.F32.S32 R0, R2 ;  /* 0x0000000200007245 */ /* 0x004fc80000201400 */
[----:B------:R-:W-:Y:S01]  /*80a0*/  F2FP.F16.F32.PACK_AB R0, RZ, R0 ;  /* 0x00000000ff00723e */ /* 0x000fe200000000ff */
[----:B------:R-:W-:Y:S06]  /*80b0*/  BRA `(.L_x_944) ;  /* 0x0000000c00507947 */ /* 0x000fec0003800000 */
.L_x_945:
[----:B------:R-:W2:Y:S02]  /*80c0*/  LDG.E.U16 R2, desc[UR36][R2.64] ;  /* 0x0000002402027981 */ /* 0x000ea4000c1e1500 */
[----:B--2---:R-:W0:Y:S02]  /*80d0*/  I2F.S16 R0, R2 ;  /* 0x0000000200007306 */ /* 0x004e240000101400 */
[----:B0-----:R-:W-:Y:S01]  /*80e0*/  F2FP.F16.F32.PACK_AB R0, RZ, R0 ;  /* 0x00000000ff00723e */ /* 0x001fe200000000ff */
[----:B------:R-:W-:Y:S06]  /*80f0*/  BRA `(.L_x_944) ;  /* 0x0000000c00407947 */ /* 0x000fec0003800000 */
.L_x_940:
        /* <DEDUP_REMOVED lines=9> */
.L_x_948:
[----:B------:R0:W5:Y:S01]  /*8190*/  LDG.E.U16 R0, desc[UR36][R2.64] ;  /* 0x0000002402007981 */ /* 0x000162000c1e1500 */
[----:B------:R-:W-:Y:S05]  /*81a0*/  BRA `(.L_x_944) ;  /* 0x0000000c00147947 */ /* 0x000fea0003800000 */
.L_x_947:
        /* <DEDUP_REMOVED lines=9> */
.L_x_950:
[----:B------:R1:W5:Y:S01]  /*8240*/  LDG.E.U16 R0, desc[UR36][R2.64] ;  /* 0x0000002402007981 */ /* 0x000362000c1e1500 */
[----:B------:R-:W-:Y:S05]  /*8250*/  BRA `(.L_x_944) ;  /* 0x0000000800e87947 */ /* 0x000fea0003800000 */
.L_x_949:
        /* <DEDUP_REMOVED lines=8> */
.L_x_939:
        /* <DEDUP_REMOVED lines=13> */
.L_x_953:
        /* <DEDUP_REMOVED lines=8> */
.L_x_952:
        /* <DEDUP_REMOVED lines=28> */
.L_x_955:
        /* <DEDUP_REMOVED lines=15> */
.L_x_954:
[----:B------:R-:W2:Y:S02]  /*86e0*/  LDG.E.U16 R0, desc[UR36][R2.64] ;  /* 0x0000002402007981 */ /* 0x000ea4000c1e1500 */
[----:B--2---:R-:W-:-:S05]  /*86f0*/  IMAD.U32 R0, R0, 0x10000, RZ ;  /* 0x0001000000007824 */ /* 0x004fca00078e00ff */
[----:B------:R-:W-:Y:S01]  /*8700*/  F2FP.F16.F32.PACK_AB R0, RZ, R0 ;  /* 0x00000000ff00723e */ /* 0x000fe200000000ff */
[----:B------:R-:W-:Y:S06]  /*8710*/  BRA `(.L_x_944) ;  /* 0x0000000400b87947 */ /* 0x000fec0003800000 */
.L_x_951:
        /* <DEDUP_REMOVED lines=12> */
.L_x_958:
        /* <DEDUP_REMOVED lines=21> */
.L_x_962:
[----:B------:R-:W-:Y:S05]  /*8930*/  BSYNC B1 ;  /* 0x0000000000017941 */ /* 0x000fea0003800000 */
.L_x_961:
[----:B------:R-:W-:Y:S01]  /*8940*/  LEA R3, R0, 0x3b800000, 0x17 ;  /* 0x3b80000000037811 */ /* 0x000fe200078eb8ff */
[----:B------:R-:W-:-:S05]  /*8950*/  IMAD.SHL.U32 R0, R2, 0x100000, RZ ;  /* 0x0010000002007824 */ /* 0x000fca00078e00ff */
[----:B------:R-:W-:-:S07]  /*8960*/  LOP3.LUT R0, R3, R0, R4, 0xfe, !PT ;  /* 0x0000000003007212 */ /* 0x000fce00078efe04 */
.L_x_960:
[----:B------:R-:W-:Y:S05]  /*8970*/  BSYNC B0 ;  /* 0x0000000000007941 */ /* 0x000fea0003800000 */
.L_x_959:
[----:B------:R-:W-:Y:S01]  /*8980*/  F2FP.F16.F32.PACK_AB R0, RZ, R0 ;  /* 0x00000000ff00723e */ /* 0x000fe200000000ff */
[----:B------:R-:W-:Y:S06]  /*8990*/  BRA `(.L_x_944) ;  /* 0x0000000400187947 */ /* 0x000fec0003800000 */
.L_x_957:
        /* <DEDUP_REMOVED lines=21> */
.L_x_966:
[----:B------:R-:W-:Y:S05]  /*8af0*/  BSYNC B1 ;  /* 0x0000000000017941 */ /* 0x000fea0003800000 */
.L_x_965:
[----:B------:R-:W-:Y:S01]  /*8b00*/  LEA R3, R0, 0x37800000, 0x17 ;  /* 0x3780000000037811 */ /* 0x000fe200078eb8ff */
[----:B------:R-:W-:-:S05]  /*8b10*/  IMAD.SHL.U32 R0, R2, 0x200000, RZ ;  /* 0x0020000002007824 */ /* 0x000fca00078e00ff */
[----:B------:R-:W-:-:S07]  /*8b20*/  LOP3.LUT R0, R3, R0, R4, 0xfe, !PT ;  /* 0x0000000003007212 */ /* 0x000fce00078efe04 */
.L_x_964:
[----:B------:R-:W-:Y:S05]  /*8b30*/  BSYNC B0 ;  /* 0x0000000000007941 */ /* 0x000fea0003800000 */
.L_x_963:
[----:B------:R-:W-:Y:S01]  /*8b40*/  F2FP.F16.F32.PACK_AB R0, RZ, R0 ;  /* 0x00000000ff00723e */ /* 0x000fe200000000ff */
[----:B------:R-:W-:Y:S06]  /*8b50*/  BRA `(.L_x_944) ;  /* 0x0000000000a87947 */ /* 0x000fec0003800000 */
.L_x_956:
        /* <DEDUP_REMOVED lines=14> */
.L_x_970:
[----:B------:R-:W-:Y:S05]  /*8c40*/  BSYNC B0 ;  /* 0x0000000000007941 */ /* 0x000fea0003800000 */
.L_x_969:
[----:B------:R-:W-:Y:S01]  /*8c50*/  F2FP.F16.F32.PACK_AB R0, RZ, R0 ;  /* 0x00000000ff00723e */ /* 0x000fe200000000ff */
[----:B------:R-:W-:Y:S06]  /*8c60*/  BRA `(.L_x_944) ;  /* 0x0000000000647947 */ /* 0x000fec0003800000 */
.L_x_943:
        /* <DEDUP_REMOVED lines=16> */
.L_x_971:
[----:B------:R-:W-:Y:S01]  /*8d70*/  PRMT R0, RZ, 0x7610, R0 ;  /* 0x00007610ff007816 */ /* 0x000fe20000000000 */
[----:B------:R-:W-:Y:S06]  /*8d80*/  BRA `(.L_x_944) ;  /* 0x00000000001c7947 */ /* 0x000fec0003800000 */
.L_x_968:
[----:B------:R-:W2:Y:S02]  /*8d90*/  LDG.E.64 R2, desc[UR36][R2.64] ;  /* 0x0000002402027981 */ /* 0x000ea4000c1e1b00 */
[----:B--2---:R-:W0:Y:S02]  /*8da0*/  I2F.U64 R0, R2 ;  /* 0x0000000200007312 */ /* 0x004e240000301000 */
[----:B0-----:R-:W-:Y:S01]  /*8db0*/  F2FP.F16.F32.PACK_AB R0, RZ, R0 ;  /* 0x00000000ff00723e */ /* 0x001fe200000000ff */
[----:B------:R-:W-:Y:S06]  /*8dc0*/  BRA `(.L_x_944) ;  /* 0x00000000000c7947 */ /* 0x000fec0003800000 */
.L_x_967:
[----:B------:R-:W2:Y:S02]  /*8dd0*/  LDG.E R2, desc[UR36][R2.64] ;  /* 0x0000002402027981 */ /* 0x000ea4000c1e1900 */
[----:B--2---:R-:W-:-:S04]  /*8de0*/  I2FP.F32.U32 R0, R2 ;  /* 0x0000000200007245 */ /* 0x004fc80000201000 */
[----:B------:R-:W-:-:S07]  /*8df0*/  F2FP.F16.F32.PACK_AB R0, RZ, R0 ;  /* 0x00000000ff00723e */ /* 0x000fce00000000ff */
.L_x_944:
        /* <DEDUP_REMOVED lines=45> */
.L_x_973:
[----:B------:R-:W-:Y:S05]  /*90d0*/  BSYNC B0 ;  /* 0x0000000000007941 */ /* 0x000fea0003800000 */
.L_x_972:
        /* <DEDUP_REMOVED lines=16> */
.L_x_977:
[----:B------:R-:W-:-:S06]  /*91e0*/  HADD2.F32 R3, -RZ, R0.H0_H0 ;  /* 0x20000000ff037230 */ /* 0x000fcc0000004100 */
[----:B------:R-:W0:Y:S02]  /*91f0*/  F2I.S64.TRUNC R2, R3 ;  /* 0x0000000300027311 */ /* 0x000e24000020d900 */
[----:B0-----:R0:W-:Y:S01]  /*9200*/  STG.E.U8 desc[UR36][R16.64], R2 ;  /* 0x0000000210007986 */ /* 0x0011e2000c101124 */
[----:B------:R-:W-:Y:S05]  /*9210*/  BRA `(.L_x_979) ;  /* 0x0000000c00847947 */ /* 0x000fea0003800000 */
.L_x_976:
        /* <DEDUP_REMOVED lines=10> */
.L_x_981:
[----:B------:R-:W-:-:S04]  /*92c0*/  HADD2.F32 R0, -RZ, R0.H0_H0 ;  /* 0x20000000ff007230 */ /* 0x000fc80000004100 */
[----:B------:R-:W0:Y:S02]  /*92d0*/  F2I.FTZ.TRUNC.NTZ R3, R0 ;  /* 0x0000000000037305 */ /* 0x000e24000021f100 */
[----:B0-----:R0:W-:Y:S01]  /*92e0*/  STG.E desc[UR36][R16.64], R3 ;  /* 0x0000000310007986 */ /* 0x0011e2000c101924 */
[----:B------:R-:W-:Y:S05]  /*92f0*/  BRA `(.L_x_979) ;  /* 0x0000000c004c7947 */ /* 0x000fea0003800000 */
.L_x_980:
[----:B------:R-:W-:-:S04]  /*9300*/  HADD2.F32 R0, -RZ, R0.H0_H0 ;  /* 0x20000000ff007230 */ /* 0x000fc80000004100 */
[----:B------:R-:W0:Y:S02]  /*9310*/  F2I.FTZ.TRUNC.NTZ R3, R0 ;  /* 0x0000000000037305 */ /* 0x000e24000021f100 */
[----:B0-----:R0:W-:Y:S01]  /*9320*/  STG.E.U16 desc[UR36][R16.64], R3 ;  /* 0x0000000310007986 */ /* 0x0011e2000c101524 */
[----:B------:R-:W-:Y:S05]  /*9330*/  BRA `(.L_x_979) ;  /* 0x0000000c003c7947 */ /* 0x000fea0003800000 */
.L_x_975:
        /* <DEDUP_REMOVED lines=9> */
.L_x_983:
[----:B------:R0:W-:Y:S01]  /*93d0*/  STG.E.U16 desc[UR36][R16.64], R0 ;  /* 0x0000000010007986 */ /* 0x0001e2000c101524 */
[----:B------:R-:W-:Y:S05]  /*93e0*/  BRA `(.L_x_979) ;  /* 0x0000000c00107947 */ /* 0x000fea0003800000 */
.L_x_982:
        /* <DEDUP_REMOVED lines=10> */
.L_x_985:
[----:B------:R-:W-:-:S05]  /*9490*/  HADD2.F32 R0, -RZ, R0.H0_H0 ;  /* 0x20000000ff007230 */ /* 0x000fca0000004100 */
[----:B------:R-:W-:-:S04]  /*94a0*/  F2FP.F16.F32.PACK_AB R0, RZ, R0 ;  /* 0x00000000ff00723e */ /* 0x000fc800000000ff */
[----:B------:R-:W-:-:S05]  /*94b0*/  PRMT R0, R0, 0x5410, RZ ;  /* 0x0000541000007816 */ /* 0x000fca00000000ff */
[----:B------:R0:W-:Y:S01]  /*94c0*/  STG.E desc[UR36][R16.64], R0 ;  /* 0x0000000010007986 */ /* 0x0001e2000c101924 */
[----:B------:R-:W-:Y:S05]  /*94d0*/  BRA `(.L_x_979) ;  /* 0x0000000800d47947 */ /* 0x000fea0003800000 */
.L_x_984:
[----:B------:R-:W-:-:S05]  /*94e0*/  HADD2.F32 R2, -RZ, R0.H0_H0 ;  /* 0x20000000ff027230 */ /* 0x000fca0000004100 */
[----:B------:R-:W-:-:S06]  /*94f0*/  FMUL.FTZ R2, R2, 1 ;  /* 0x3f80000002027820 */ /* 0x000fcc0000410000 */
[----:B------:R-:W0:Y:S02]  /*9500*/  F2F.F64.F32 R2, R2 ;  /* 0x0000000200027310 */ /* 0x000e240000201800 */
[----:B0-----:R0:W-:Y:S01]  /*9510*/  STG.E.64 desc[UR36][R16.64], R2 ;  /* 0x0000000210007986 */ /* 0x0011e2000c101b24 */
[----:B------:R-:W-:Y:S05]  /*9520*/  BRA `(.L_x_979) ;  /* 0x0000000800c07947 */ /* 0x000fea0003800000 */
.L_x_974:
        /* <DEDUP_REMOVED lines=13> */
.L_x_988:
[----:B------:R-:W-:Y:S01]  /*9600*/  HADD2.F32 R0, -RZ, R0.H0_H0 ;  /* 0x20000000ff007230 */ /* 0x000fe20000004100 */
[----:B------:R-:W-:-:S04]  /*9610*/  CS2R R6, SRZ ;  /* 0x0000000000067805 */ /* 0x000fc8000001ff00 */
[----:B------:R-:W-:-:S04]  /*9620*/  FMUL.FTZ R0, R0, 1 ;  /* 0x3f80000000007820 */ /* 0x000fc80000410000 */
[----:B------:R-:W0:Y:S02]  /*9630*/  F2F.F64.F32 R4, R0 ;  /* 0x0000000000047310 */ /* 0x000e240000201800 */
[----:B0-----:R0:W-:Y:S01]  /*9640*/  STG.E.128 desc[UR36][R16.64], R4 ;  /* 0x0000000410007986 */ /* 0x0011e2000c101d24 */
[----:B------:R-:W-:Y:S05]  /*9650*/  BRA `(.L_x_979) ;  /* 0x0000000800747947 */ /* 0x000fea0003800000 */
.L_x_987:
        /* <DEDUP_REMOVED lines=21> */
.L_x_992:
[----:B------:R-:W-:Y:S05]  /*97b0*/  BSYNC B0 ;  /* 0x0000000000007941 */ /* 0x000fea0003800000 */
.L_x_991:
[----:B------:R-:W-:-:S05]  /*97c0*/  LOP3.LUT R3, R0, R3, RZ, 0xfc, !PT ;  /* 0x0000000300037212 */ /* 0x000fca00078efcff */
[----:B------:R0:W-:Y:S01]  /*97d0*/  STG.E.U8 desc[UR36][R16.64], R3 ;  /* 0x0000000310007986 */ /* 0x0001e2000c101124 */
[----:B------:R-:W-:Y:S05]  /*97e0*/  BRA `(.L_x_979) ;  /* 0x0000000800107947 */ /* 0x000fea0003800000 */
.L_x_990:
        /* <DEDUP_REMOVED lines=13> */
.L_x_994:
[----:B------:R-:W-:Y:S01]  /*98c0*/  IMAD.MOV.U32 R0, RZ, RZ, 0x7f ;  /* 0x0000007fff007424 */ /* 0x000fe200078e00ff */
[----:B------:R-:W-:-:S04]  /*98d0*/  ISETP.GT.U32.AND P0, PT, R2, 0x7f800000, PT ;  /* 0x7f8000000200780c */ /* 0x000fc80003f04070 */
[----:B------:R-:W-:-:S09]  /*98e0*/  SEL R0, R0, 0x7c, P0 ;  /* 0x0000007c00007807 */ /* 0x000fd20000000000 */
.L_x_995:
[----:B------:R-:W-:Y:S05]  /*98f0*/  BSYNC B0 ;  /* 0x0000000000007941 */ /* 0x000fea0003800000 */
.L_x_993:
[----:B------:R-:W-:-:S04]  /*9900*/  LOP3.LUT R2, R3, 0x80000000, RZ, 0xc0, !PT ;  /* 0x8000000003027812 */ /* 0x000fc800078ec0ff */
[----:B------:R-:W-:-:S04]  /*9910*/  SHF.R.U32.HI R3, RZ, 0x18, R2 ;  /* 0x00000018ff037819 */ /* 0x000fc80000011602 */
[----:B------:R-:W-:-:S05]  /*9920*/  LOP3.LUT R3, R0, R3, RZ, 0xfc, !PT ;  /* 0x0000000300037212 */ /* 0x000fca00078efcff */
[----:B------:R0:W-:Y:S01]  /*9930*/  STG.E.U8 desc[UR36][R16.64], R3 ;  /* 0x0000000310007986 */ /* 0x0001e2000c101124 */
[----:B------:R-:W-:Y:S05]  /*9940*/  BRA `(.L_x_979) ;  /* 0x0000000400b87947 */ /* 0x000fea0003800000 */
.L_x_989:
[----:B------:R-:W-:-:S05]  /*9950*/  HADD2.F32 R0, -RZ, R0.H0_H0 ;  /* 0x20000000ff007230 */ /* 0x000fca0000004100 */
[----:B------:R-:W-:-:S05]  /*9960*/  F2FP.BF16.F32.PACK_AB R0, RZ, R0 ;  /* 0x00000000ff00723e */ /* 0x000fca00000010ff */
[----:B------:R0:W-:Y:S01]  /*9970*/  STG.E.U16 desc[UR36][R16.64], R0 ;  /* 0x0000000010007986 */ /* 0x0001e2000c101524 */
[----:B------:R-:W-:Y:S05]  /*9980*/  BRA `(.L_x_979) ;  /* 0x0000000400a87947 */ /* 0x000fea0003800000 */
.L_x_986:
        /* <DEDUP_REMOVED lines=12> */
.L_x_998:
        /* <DEDUP_REMOVED lines=17> */
.L_x_1001:
[----:B------:R-:W-:-:S04]  /*9b60*/  LOP3.LUT R2, R3, 0x80000000, RZ, 0xc0, !PT ;  /* 0x8000000003027812 */ /* 0x000fc800078ec0ff */
[----:B------:R-:W-:-:S04]  /*9b70*/  SHF.R.U32.HI R3, RZ, 0x18, R2 ;  /* 0x00000018ff037819 */ /* 0x000fc80000011602 */
[----:B------:R-:W-:-:S04]  /*9b80*/  LOP3.LUT R0, R0, R3, RZ, 0xfc, !PT ;  /* 0x0000000300007212 */ /* 0x000fc800078efcff */
[----:B------:R-:W-:-:S07]  /*9b90*/  PRMT R8, R0, 0x7610, R8 ;  /* 0x0000761000087816 */ /* 0x000fce0000000008 */
.L_x_1000:
[----:B------:R-:W-:Y:S05]  /*9ba0*/  BSYNC B0 ;  /* 0x0000000000007941 */ /* 0x000fea0003800000 */
.L_x_999:
[----:B------:R3:W-:Y:S01]  /*9bb0*/  STG.E.U8 desc[UR36][R16.64], R8 ;  /* 0x0000000810007986 */ /* 0x0007e2000c101124 */
[----:B------:R-:W-:Y:S05]  /*9bc0*/  BRA `(.L_x_979) ;  /* 0x0000000400187947 */ /* 0x000fea0003800000 */
.L_x_997:
        /* <DEDUP_REMOVED lines=17> */
.L_x_1004:
[----:B------:R-:W-:-:S04]  /*9ce0*/  LOP3.LUT R2, R3, 0x80000000, RZ, 0xc0, !PT ;  /* 0x8000000003027812 */ /* 0x000fc800078ec0ff */
[----:B------:R-:W-:-:S04]  /*9cf0*/  SHF.R.U32.HI R3, RZ, 0x18, R2 ;  /* 0x00000018ff037819 */ /* 0x000fc80000011602 */
[----:B------:R-:W-:-:S04]  /*9d00*/  LOP3.LUT R0, R0, R3, RZ, 0xfc, !PT ;  /* 0x0000000300007212 */ /* 0x000fc800078efcff */
[----:B------:R-:W-:-:S07]  /*9d10*/  PRMT R8, R0, 0x7610, R8 ;  /* 0x0000761000087816 */ /* 0x000fce0000000008 */
.L_x_1003:
[----:B------:R-:W-:Y:S05]  /*9d20*/  BSYNC B0 ;  /* 0x0000000000007941 */ /* 0x000fea0003800000 */
.L_x_1002:
[----:B------:R0:W-:Y:S01]  /*9d30*/  STG.E.U8 desc[UR36][R16.64], R8 ;  /* 0x0000000810007986 */ /* 0x0001e2000c101124 */
[----:B------:R-:W-:Y:S05]  /*9d40*/  BRA `(.L_x_979) ;  /* 0x0000000000b87947 */ /* 0x000fea0003800000 */
.L_x_996:
        /* <DEDUP_REMOVED lines=22> */
.L_x_978:
        /* <DEDUP_REMOVED lines=16> */
.L_x_1007:
[----:B------:R-:W-:Y:S05]  /*9fb0*/  BRA `(.L_x_979) ;  /* 0x00000000001c7947 */ /* 0x000fea0003800000 */
.L_x_1006:
[----:B------:R-:W-:-:S06]  /*9fc0*/  HADD2.F32 R2, -RZ, R0.H0_H0 ;  /* 0x20000000ff027230 */ /* 0x000fcc0000004100 */
[----:B------:R-:W0:Y:S02]  /*9fd0*/  F2I.U64.TRUNC R2, R2 ;  /* 0x0000000200027311 */ /* 0x000e24000020d800 */
[----:B0-----:R0:W-:Y:S01]  /*9fe0*/  STG.E.64 desc[UR36][R16.64], R2 ;  /* 0x0000000210007986 */ /* 0x0011e2000c101b24 */
[----:B------:R-:W-:Y:S05]  /*9ff0*/  BRA `(.L_x_979) ;  /* 0x00000000000c7947 */ /* 0x000fea0003800000 */
.L_x_1005:
[----:B------:R-:W-:-:S04]  /*a000*/  HADD2.F32 R0, -RZ, R0.H0_H0 ;  /* 0x20000000ff007230 */ /* 0x000fc80000004100 */
[----:B------:R-:W0:Y:S02]  /*a010*/  F2I.FTZ.U32.TRUNC.NTZ R3, R0 ;  /* 0x0000000000037305 */ /* 0x000e24000021f000 */
[----:B0-----:R2:W-:Y:S02]  /*a020*/  STG.E desc[UR36][R16.64], R3 ;  /* 0x0000000310007986 */ /* 0x0015e4000c101924 */
.L_x_979:
[----:B------:R-:W-:-:S07]  /*a030*/  VIADD R19, R19, 0x80 ;  /* 0x0000008013137836 */ /* 0x000fce0000000000 */
.L_x_937:
[----:B------:R-:W-:Y:S05]  /*a040*/  BSYNC B6 ;  /* 0x0000000000067941 */ /* 0x000fea0003800000 */
.L_x_936:
[----:B------:R-:W-:Y:S02]  /*a050*/  ULDC UR4, c[0x0][0x210] ;  /* 0x0000840000047ab9 */ /* 0x000fe40000000800 */
[----:B------:R-:W-:-:S13]  /*a060*/  ISETP.GE.AND P0, PT, R19, UR4, PT ;  /* 0x0000000413007c0c */ /* 0x000fda000bf06270 */
[----:B------:R-:W-:Y:S05]  /*a070*/  @P0 EXIT ;  /* 0x000000000000094d */ /* 0x000fea0003800000 */
        /* <DEDUP_REMOVED lines=303> */
.L_x_1008:
        /* <DEDUP_REMOVED lines=22> */
.L_x_1012:
[----:B------:R-:W2:Y:S02]  /*b4d0*/  LDG.E.U8 R2, desc[UR36][R2.64] ;  /* 0x0000002402027981 */ /* 0x000ea4000c1e1100 */
[----:B--2---:R-:W-:-:S04]  /*b4e0*/  I2FP.F32.U32 R0, R2 ;  /* 0x0000000200007245 */ /* 0x004fc80000201000 */
[----:B------:R-:W-:Y:S01]  /*b4f0*/  F2FP.F16.F32.PACK_AB R0, RZ, R0 ;  /* 0x00000000ff00723e */ /* 0x000fe200000000ff */
[----:B------:R-:W-:Y:S06]  /*b500*/  BRA `(.L_x_1014) ;  /* 0x0000000c00887947 */ /* 0x000fec0003800000 */
.L_x_1011:
        /* <DEDUP_REMOVED lines=10> */
.L_x_1016:
[----:B------:R-:W2:Y:S02]  /*b5b0*/  LDG.E R2, desc[UR36][R2.64] ;  /* 0x0000002402027981 */ /* 0x000ea4000c1e1900 */
[----:B--2---:R-:W-:-:S04]  /*b5c0*/  I2FP.F32.S32 R0, R2 ;  /* 0x0000000200007245 */ /* 0x004fc80000201400 */
[----:B------:R-:W-:Y:S01]  /*b5d0*/  F2FP.F16.F32.PACK_AB R0, RZ, R0 ;  /* 0x00000000ff00723e */ /* 0x000fe200000000ff */
[----:B------:R-:W-:Y:S06]  /*b5e0*/  BRA `(.L_x_1014) ;  /* 0x0000000c00507947 */ /* 0x000fec0003800000 */
.L_x_1015:
[----:B------:R-:W2:Y:S02]  /*b5f0*/  LDG.E.U16 R2, desc[UR36][R2.64] ;  /* 0x0000002402027981 */ /* 0x000ea4000c1e1500 */
[----:B--2---:R-:W0:Y:S02]  /*b600*/  I2F.S16 R0, R2 ;  /* 0x0000000200007306 */ /* 0x004e240000101400 */
[----:B0-----:R-:W-:Y:S01]  /*b610*/  F2FP.F16.F32.PACK_AB R0, RZ, R0 ;  /* 0x00000000ff00723e */ /* 0x001fe200000000ff */
[----:B------:R-:W-:Y:S06]  /*b620*/  BRA `(.L_x_1014) ;  /* 0x0000000c00407947 */ /* 0x000fec0003800000 */
.L_x_1010:
        /* <DEDUP_REMOVED lines=9> */
.L_x_1018:
[----:B------:R0:W5:Y:S01]  /*b6c0*/  LDG.E.U16 R0, desc[UR36][R2.64] ;  /* 0x0000002402007981 */ /* 0x000162000c1e1500 */
[----:B------:R-:W-:Y:S05]  /*b6d0*/  BRA `(.L_x_1014) ;  /* 0x0000000c00147947 */ /* 0x000fea0003800000 */
.L_x_1017:
        /* <DEDUP_REMOVED lines=9> */
.L_x_1020:
[----:B------:R1:W5:Y:S01]  /*b770*/  LDG.E.U16 R0, desc[UR36][R2.64] ;  /* 0x0000002402007981 */ /* 0x000362000c1e1500 */
[----:B------:R-:W-:Y:S05]  /*b780*/  BRA `(.L_x_1014) ;  /* 0x0000000800e87947 */ /* 0x000fea0003800000 */
.L_x_1019:
        /* <DEDUP_REMOVED lines=8> */
.L_x_1009:
        /* <DEDUP_REMOVED lines=13> */
.L_x_1023:
        /* <DEDUP_REMOVED lines=8> */
.L_x_1022:
        /* <DEDUP_REMOVED lines=28> */
.L_x_1025:
        /* <DEDUP_REMOVED lines=15> */
.L_x_1024:
[----:B------:R-:W2:Y:S02]  /*bc10*/  LDG.E.U16 R0, desc[UR36][R2.64] ;  /* 0x0000002402007981 */ /* 0x000ea4000c1e1500 */
[----:B--2---:R-:W-:-:S05]  /*bc20*/  IMAD.U32 R0, R0, 0x10000, RZ ;  /* 0x0001000000007824 */ /* 0x004fca00078e00ff */
[----:B------:R-:W-:Y:S01]  /*bc30*/  F2FP.F16.F32.PACK_AB R0, RZ, R0 ;  /* 0x00000000ff00723e */ /* 0x000fe200000000ff */
[----:B------:R-:W-:Y:S06]  /*bc40*/  BRA `(.L_x_1014) ;  /* 0x0000000400b87947 */ /* 0x000fec0003800000 */
.L_x_1021:
        /* <DEDUP_REMOVED lines=12> */
.L_x_1028:
        /* <DEDUP_REMOVED lines=21> */
.L_x_1032:
[----:B------:R-:W-:Y:S05]  /*be60*/  BSYNC B1 ;  /* 0x0000000000017941 */ /* 0x000fea0003800000 */
.L_x_1031:
[----:B------:R-:W-:Y:S01]  /*be70*/  LEA R3, R0, 0x3b800000, 0x17 ;  /* 0x3b80000000037811 */ /* 0x000fe200078eb8ff */
[----:B------:R-:W-:-:S05]  /*be80*/  IMAD.SHL.U32 R0, R2, 0x100000, RZ ;  /* 0x0010000002007824 */ /* 0x000fca00078e00ff */
[----:B------:R-:W-:-:S07]  /*be90*/  LOP3.LUT R0, R3, R0, R4, 0xfe, !PT ;  /* 0x0000000003007212 */ /* 0x000fce00078efe04 */
.L_x_1030:
[----:B------:R-:W-:Y:S05]  /*bea0*/  BSYNC B0 ;  /* 0x0000000000007941 */ /* 0x000fea0003800000 */
.L_x_1029:
[----:B------:R-:W-:Y:S01]  /*beb0*/  F2FP.F16.F32.PACK_AB R0, RZ, R0 ;  /* 0x00000000ff00723e */ /* 0x000fe200000000ff */
[----:B------:R-:W-:Y:S06]  /*bec0*/  BRA `(.L_x_1014) ;  /* 0x0000000400187947 */ /* 0x000fec0003800000 */
.L_x_1027:
        /* <DEDUP_REMOVED lines=21> */
.L_x_1036:
[----:B------:R-:W-:Y:S05]  /*c020*/  BSYNC B1 ;  /* 0x0000000000017941 */ /* 0x000fea0003800000 */
.L_x_1035:
[----:B------:R-:W-:Y:S01]  /*c030*/  LEA R3, R0, 0x37800000, 0x17 ;  /* 0x3780000000037811 */ /* 0x000fe200078eb8ff */
[----:B------:R-:W-:-:S05]  /*c040*/  IMAD.SHL.U32 R0, R2, 0x200000, RZ ;  /* 0x0020000002007824 */ /* 0x000fca00078e00ff */
[----:B------:R-:W-:-:S07]  /*c050*/  LOP3.LUT R0, R3, R0, R4, 0xfe, !PT ;  /* 0x0000000003007212 */ /* 0x000fce00078efe04 */
.L_x_1034:
[----:B------:R-:W-:Y:S05]  /*c060*/  BSYNC B0 ;  /* 0x0000000000007941 */ /* 0x000fea0003800000 */
.L_x_1033:
[----:B------:R-:W-:Y:S01]  /*c070*/  F2FP.F16.F32.PACK_AB R0, RZ, R0 ;  /* 0x00000000ff00723e */ /* 0x000fe200000000ff */
[----:B------:R-:W-:Y:S06]  /*c080*/  BRA `(.L_x_1014) ;  /* 0x0000000000a87947 */ /* 0x000fec0003800000 */
.L_x_1026:
        /* <DEDUP_REMOVED lines=14> */
.L_x_1040:
[----:B------:R-:W-:Y:S05]  /*c170*/  BSYNC B0 ;  /* 0x0000000000007941 */ /* 0x000fea0003800000 */
.L_x_1039:
[----:B------:R-:W-:Y:S01]  /*c180*/  F2FP.F16.F32.PACK_AB R0, RZ, R0 ;  /* 0x00000000ff00723e */ /* 0x000fe200000000ff */
[----:B------:R-:W-:Y:S06]  /*c190*/  BRA `(.L_x_1014) ;  /* 0x0000000000647947 */ /* 0x000fec0003800000 */
.L_x_1013:
[----:B------:R-:W-:Y:S01]  /*c1a0*/  MOV R0, 0x0 ;  /* 0x0000000000007802 */ /* 0x000fe20000000f00 */
[----:B------:R-:W-:Y:S01]  /*c1b0*/  ULDC.64 UR4, c[0x4][0x158] ;  /* 0x0100560000047ab9 */ /* 0x000fe20000000a00 */
[----:B------:R-:W-:Y:S01]  /*c1c0*/  ULDC.64 UR6, c[0x4][0x58] ;  /* 0x0100160000067ab9 */ /* 0x000fe20000000a00 */
[----:B------:R-:W-:Y:S01]  /*c1d0*/  IMAD.U32 R4, RZ, RZ, UR4 ;  /* 0x00000004ff047e24 */ /* 0x000fe2000f8e00ff */
[----:B------:R0:W1:Y:S01]  /*c1e0*/  LDC.64 R2, c[0x4][R0] ;  /* 0x0100000000027b82 */ /* 0x0000620000000a00 */
[----:B------:R-:W-:Y:S01]  /*c1f0*/  IMAD.U32 R5, RZ, RZ, UR5 ;  /* 0x00000005ff057e24 */ /* 0x000fe2000f8e00ff */
[----:B------:R-:W-:Y:S01]  /*c200*/  ULDC.64 UR4, c[0x4][0x160] ;  /* 0x0100580000047ab9 */ /* 0x000fe20000000a00 */
[----:B------:R-:W-:Y:S01]  /*c210*/  HFMA2.MMA R12, -RZ, RZ, 0, 5.9604644775390625e-08 ;  /* 0x00000001ff0c7435 */ /* 0x000fe200000001ff */
[----:B------:R-:W-:Y:S02]  /*c220*/  IMAD.U32 R6, RZ, RZ, UR4 ;  /* 0x00000004ff067e24 */ /* 0x000fe4000f8e00ff */
[----:B------:R-:W-:-:S02]  /*c230*/  IMAD.U32 R7, RZ, RZ, UR5 ;  /* 0x00000005ff077e24 */ /* 0x000fc4000f8e00ff */
[----:B------:R-:W-:Y:S02]  /*c240*/  IMAD.U32 R10, RZ, RZ, UR6 ;  /* 0x00000006ff0a7e24 */ /* 0x000fe4000f8e00ff */
[----:B------:R-:W-:Y:S02]  /*c250*/  IMAD.U32 R11, RZ, RZ, UR7 ;  /* 0x00000007ff0b7e24 */ /* 0x000fe4000f8e00ff */
[----:B------:R-:W-:Y:S02]  /*c260*/  IMAD.MOV.U32 R8, RZ, RZ, 0x4e ;  /* 0x0000004eff087424 */ /* 0x000fe400078e00ff */
[----:B0-----:R-:W-:-:S07]  /*c270*/  IMAD.MOV.U32 R13, RZ, RZ, RZ ;  /* 0x000000ffff0d7224 */ /* 0x001fce00078e00ff */
[----:B------:R-:W-:-:S07]  /*c280*/  LEPC R20, `(.L_x_1041) ;  /* 0x000000001014794e */ /* 0x000fce0000000000 */
[----:B-1----:R-:W-:Y:S05]  /*c290*/  CALL.ABS.NOINC R2 ;  /* 0x0000000002007343 */ /* 0x002fea0003c00000 */
.L_x_1041:
[----:B------:R-:W-:Y:S01]  /*c2a0*/  PRMT R0, RZ, 0x7610, R0 ;  /* 0x00007610ff007816 */ /* 0x000fe20000000000 */
[----:B------:R-:W-:Y:S06]  /*c2b0*/  BRA `(.L_x_1014) ;  /* 0x00000000001c7947 */ /* 0x000fec0003800000 */
.L_x_1038:
[----:B------:R-:W2:Y:S02]  /*c2c0*/  LDG.E.64 R2, desc[UR36][R2.64] ;  /* 0x0000002402027981 */ /* 0x000ea4000c1e1b00 */
[----:B--2---:R-:W0:Y:S02]  /*c2d0*/  I2F.U64 R0, R2 ;  /* 0x0000000200007312 */ /* 0x004e240000301000 */
[----:B0-----:R-:W-:Y:S01]  /*c2e0*/  F2FP.F16.F32.PACK_AB R0, RZ, R0 ;  /* 0x00000000ff00723e */ /* 0x001fe200000000ff */
[----:B------:R-:W-:Y:S06]  /*c2f0*/  BRA `(.L_x_1014) ;  /* 0x00000000000c7947 */ /* 0x000fec0003800000 */
.L_x_1037:
[----:B------:R-:W2:Y:S02]  /*c300*/  LDG.E R2, desc[UR36][R2.64] ;  /* 0x0000002402027981 */ /* 0x000ea4000c1e1900 */
[----:B--2---:R-:W-:-:S04]  /*c310*/  I2FP.F32.U32 R0, R2 ;  /* 0x0000000200007245 */ /* 0x004fc80000201000 */
[----:B------:R-:W-:-:S07]  /*c320*/  F2FP.F16.F32.PACK_AB R0, RZ, R0 ;  /* 0x00000000ff00723e */ /* 0x000fce00000000ff */
.L_x_1014:
        /* <DEDUP_REMOVED lines=45> */
.L_x_1043:
[----:B------:R-:W-:Y:S05]  /*c600*/  BSYNC B0 ;  /* 0x0000000000007941 */ /* 0x000fea0003800000 */
.L_x_1042:
        /* <DEDUP_REMOVED lines=14> */
[----:B0-----:R-:W-:Y:S01]  /*c6f0*/  STG.E.U8 desc[UR36][R16.64], R3 ;  /* 0x0000000310007986 */ /* 0x001fe2000c101124 */
[----:B------:R-:W-:Y:S05]  /*c700*/  EXIT ;  /* 0x000000000000794d */ /* 0x000fea0003800000 */
.L_x_1047:
[----:B------:R-:W-:-:S06]  /*c710*/  HADD2.F32 R3, -RZ, R0.H0_H0 ;  /* 0x20000000ff037230 */ /* 0x000fcc0000004100 */
[----:B------:R-:W0:Y:S02]  /*c720*/  F2I.S64.TRUNC R2, R3 ;  /* 0x0000000300027311 */ /* 0x000e24000020d900 */
[----:B0-----:R-:W-:Y:S01]  /*c730*/  STG.E.U8 desc[UR36][R16.64], R2 ;  /* 0x0000000210007986 */ /* 0x001fe2000c101124 */
[----:B------:R-:W-:Y:S05]  /*c740*/  EXIT ;  /* 0x000000000000794d */ /* 0x000fea0003800000 */
.L_x_1046:
        /* <DEDUP_REMOVED lines=8> */
[----:B0-----:R-:W-:Y:S01]  /*c7d0*/  STG.E.64 desc[UR36][R16.64], R2 ;  /* 0x0000000210007986 */ /* 0x001fe2000c101b24 */
[----:B------:R-:W-:Y:S05]  /*c7e0*/  EXIT ;  /* 0x000000000000794d */ /* 0x000fea0003800000 */
.L_x_1050:
[----:B------:R-:W-:-:S04]  /*c7f0*/  HADD2.F32 R0, -RZ, R0.H0_H0 ;  /* 0x20000000ff007230 */ /* 0x000fc80000004100 */
[----:B------:R-:W0:Y:S02]  /*c800*/  F2I.FTZ.TRUNC.NTZ R3, R0 ;  /* 0x0000000000037305 */ /* 0x000e24000021f100 */
[----:B0-----:R-:W-:Y:S01]  /*c810*/  STG.E desc[UR36][R16.64], R3 ;  /* 0x0000000310007986 */ /* 0x001fe2000c101924 */
[----:B------:R-:W-:Y:S05]  /*c820*/  EXIT ;  /* 0x000000000000794d */ /* 0x000fea0003800000 */
.L_x_1049:
[----:B------:R-:W-:-:S04]  /*c830*/  HADD2.F32 R0, -RZ, R0.H0_H0 ;  /* 0x20000000ff007230 */ /* 0x000fc80000004100 */
[----:B------:R-:W0:Y:S02]  /*c840*/  F2I.FTZ.TRUNC.NTZ R3, R0 ;  /* 0x0000000000037305 */ /* 0x000e24000021f100 */
[----:B0-----:R-:W-:Y:S01]  /*c850*/  STG.E.U16 desc[UR36][R16.64], R3 ;  /* 0x0000000310007986 */ /* 0x001fe2000c101524 */
[----:B------:R-:W-:Y:S05]  /*c860*/  EXIT ;  /* 0x000000000000794d */ /* 0x000fea0003800000 */
.L_x_1045:
[----:B------:R-:W-:-:S13]  /*c870*/  ISETP.GT.AND P0, PT, R4, 0x6, PT ;  /* 0x000000060400780c */ /* 0x000fda0003f04270 */
[----:B------:R-:W-:Y:S05]  /*c880*/  @P0 BRA `(.L_x_1051) ;  /* 0x0000000000240947 */ /* 0x000fea0003800000 */
[----:B------:R-:W-:-:S13]  /*c890*/  ISETP.NE.AND P0, PT, R4, 0x5, PT ;  /* 0x000000050400780c */ /* 0x000fda0003f05270 */
[----:B------:R-:W-:Y:S05]  /*c8a0*/  @!P0 BRA `(.L_x_1052) ;  /* 0x0000000000148947 */ /* 0x000fea0003800000 */
[----:B------:R-:W-:-:S13]  /*c8b0*/  ISETP.NE.AND P0, PT, R4, 0x6, PT ;  /* 0x000000060400780c */ /* 0x000fda0003f05270 */
[----:B------:R-:W-:Y:S05]  /*c8c0*/  @P0 BRA `(.L_x_1048) ;  /* 0x0000000800c40947 */ /* 0x000fea0003800000 */
[----:B------:R-:W-:-:S05]  /*c8d0*/  HADD2.F32 R3, -RZ, R0.H0_H0 ;  /* 0x20000000ff037230 */ /* 0x000fca0000004100 */
[----:B------:R-:W-:Y:S01]  /*c8e0*/  STG.E desc[UR36][R16.64], R3 ;  /* 0x0000000310007986 */ /* 0x000fe2000c101924 */
[----:B------:R-:W-:Y:S05]  /*c8f0*/  EXIT ;  /* 0x000000000000794d */ /* 0x000fea0003800000 */
.L_x_1052:
[----:B------:R-:W-:Y:S01]  /*c900*/  STG.E.U16 desc[UR36][R16.64], R0 ;  /* 0x0000000010007986 */ /* 0x000fe2000c101524 */
[----:B------:R-:W-:Y:S05]  /*c910*/  EXIT ;  /* 0x000000000000794d */ /* 0x000fea0003800000 */
.L_x_1051:
        /* <DEDUP_REMOVED lines=8> */
[----:B------:R-:W-:Y:S01]  /*c9a0*/  STG.E.64 desc[UR36][R16.64], R2 ;  /* 0x0000000210007986 */ /* 0x000fe2000c101b24 */
[----:B------:R-:W-:Y:S05]  /*c9b0*/  EXIT ;  /* 0x000000000000794d */ /* 0x000fea0003800000 */
.L_x_1054:
[----:B------:R-:W-:-:S05]  /*c9c0*/  HADD2.F32 R0, -RZ, R0.H0_H0 ;  /* 0x20000000ff007230 */ /* 0x000fca0000004100 */
[----:B------:R-:W-:-:S04]  /*c9d0*/  F2FP.F16.F32.PACK_AB R0, RZ, R0 ;  /* 0x00000000ff00723e */ /* 0x000fc800000000ff */
[----:B------:R-:W-:-:S05]  /*c9e0*/  PRMT R0, R0, 0x5410, RZ ;  /* 0x0000541000007816 */ /* 0x000fca00000000ff */
[----:B------:R-:W-:Y:S01]  /*c9f0*/  STG.E desc[UR36][R16.64], R0 ;  /* 0x0000000010007986 */ /* 0x000fe2000c101924 */
[----:B------:R-:W-:Y:S05]  /*ca00*/  EXIT ;  /* 0x000000000000794d */ /* 0x000fea0003800000 */
.L_x_1053:
[----:B------:R-:W-:-:S05]  /*ca10*/  HADD2.F32 R2, -RZ, R0.H0_H0 ;  /* 0x20000000ff027230 */ /* 0x000fca0000004100 */
[----:B------:R-:W-:-:S06]  /*ca20*/  FMUL.FTZ R2, R2, 1 ;  /* 0x3f80000002027820 */ /* 0x000fcc0000410000 */
[----:B------:R-:W0:Y:S02]  /*ca30*/  F2F.F64.F32 R2, R2 ;  /* 0x0000000200027310 */ /* 0x000e240000201800 */
[----:B0-----:R-:W-:Y:S01]  /*ca40*/  STG.E.64 desc[UR36][R16.64], R2 ;  /* 0x0000000210007986 */ /* 0x001fe2000c101b24 */
[----:B------:R-:W-:Y:S05]  /*ca50*/  EXIT ;  /* 0x000000000000794d */ /* 0x000fea0003800000 */
.L_x_1044:
        /* <DEDUP_REMOVED lines=11> */
[----:B------:R-:W-:Y:S01]  /*cb10*/  STG.E.U8 desc[UR36][R16.64], R3 ;  /* 0x0000000310007986 */ /* 0x000fe2000c101124 */
[----:B------:R-:W-:Y:S05]  /*cb20*/  EXIT ;  /* 0x000000000000794d */ /* 0x000fea0003800000 */
.L_x_1057:
[----:B------:R-:W-:Y:S01]  /*cb30*/  HADD2.F32 R0, -RZ, R0.H0_H0 ;  /* 0x20000000ff007230 */ /* 0x000fe20000004100 */
[----:B------:R-:W-:-:S04]  /*cb40*/  CS2R R6, SRZ ;  /* 0x0000000000067805 */ /* 0x000fc8000001ff00 */
[----:B------:R-:W-:-:S04]  /*cb50*/  FMUL.FTZ R0, R0, 1 ;  /* 0x3f80000000007820 */ /* 0x000fc80000410000 */
[----:B------:R-:W0:Y:S02]  /*cb60*/  F2F.F64.F32 R4, R0 ;  /* 0x0000000000047310 */ /* 0x000e240000201800 */
[----:B0-----:R-:W-:Y:S01]  /*cb70*/  STG.E.128 desc[UR36][R16.64], R4 ;  /* 0x0000000410007986 */ /* 0x001fe2000c101d24 */
[----:B------:R-:W-:Y:S05]  /*cb80*/  EXIT ;  /* 0x000000000000794d */ /* 0x000fea0003800000 */
.L_x_1056:
        /* <DEDUP_REMOVED lines=21> */
.L_x_1061:
[----:B------:R-:W-:Y:S05]  /*cce0*/  BSYNC B0 ;  /* 0x0000000000007941 */ /* 0x000fea0003800000 */
.L_x_1060:
[----:B------:R-:W-:-:S05]  /*ccf0*/  LOP3.LUT R3, R0, R3, RZ, 0xfc, !PT ;  /* 0x0000000300037212 */ /* 0x000fca00078efcff */
[----:B------:R-:W-:Y:S01]  /*cd00*/  STG.E.U8 desc[UR36][R16.64], R3 ;  /* 0x0000000310007986 */ /* 0x000fe2000c101124 */
[----:B------:R-:W-:Y:S05]  /*cd10*/  EXIT ;  /* 0x000000000000794d */ /* 0x000fea0003800000 */
.L_x_1059:
        /* <DEDUP_REMOVED lines=13> */
.L_x_1063:
[----:B------:R-:W-:Y:S01]  /*cdf0*/  IMAD.MOV.U32 R0, RZ, RZ, 0x7f ;  /* 0x0000007fff007424 */ /* 0x000fe200078e00ff */
[----:B------:R-:W-:-:S04]  /*ce00*/  ISETP.GT.U32.AND P0, PT, R2, 0x7f800000, PT ;  /* 0x7f8000000200780c */ /* 0x000fc80003f04070 */
[----:B------:R-:W-:-:S09]  /*ce10*/  SEL R0, R0, 0x7c, P0 ;  /* 0x0000007c00007807 */ /* 0x000fd20000000000 */
.L_x_1064:
[----:B------:R-:W-:Y:S05]  /*ce20*/  BSYNC B0 ;  /* 0x0000000000007941 */ /* 0x000fea0003800000 */
.L_x_1062:
[----:B------:R-:W-:-:S04]  /*ce30*/  LOP3.LUT R2, R3, 0x80000000, RZ, 0xc0, !PT ;  /* 0x8000000003027812 */ /* 0x000fc800078ec0ff */
[----:B------:R-:W-:-:S04]  /*ce40*/  SHF.R.U32.HI R3, RZ, 0x18, R2 ;  /* 0x00000018ff037819 */ /* 0x000fc80000011602 */
[----:B------:R-:W-:-:S05]  /*ce50*/  LOP3.LUT R3, R0, R3, RZ, 0xfc, !PT ;  /* 0x0000000300037212 */ /* 0x000fca00078efcff */
[----:B------:R-:W-:Y:S01]  /*ce60*/  STG.E.U8 desc[UR36][R16.64], R3 ;  /* 0x0000000310007986 */ /* 0x000fe2000c101124 */
[----:B------:R-:W-:Y:S05]  /*ce70*/  EXIT ;  /* 0x000000000000794d */ /* 0x000fea0003800000 */
.L_x_1058:
[----:B------:R-:W-:-:S05]  /*ce80*/  HADD2.F32 R0, -RZ, R0.H0_H0 ;  /* 0x20000000ff007230 */ /* 0x000fca0000004100 */
[----:B------:R-:W-:-:S05]  /*ce90*/  F2FP.BF16.F32.PACK_AB R0, RZ, R0 ;  /* 0x00000000ff00723e */ /* 0x000fca00000010ff */
[----:B------:R-:W-:Y:S01]  /*cea0*/  STG.E.U16 desc[UR36][R16.64], R0 ;  /* 0x0000000010007986 */ /* 0x000fe2000c101524 */
[----:B------:R-:W-:Y:S05]  /*ceb0*/  EXIT ;  /* 0x000000000000794d */ /* 0x000fea0003800000 */
.L_x_1055:
        /* <DEDUP_REMOVED lines=10> */
[----:B0-----:R-:W-:Y:S01]  /*cf60*/  STG.E.U16 desc[UR36][R16.64], R3 ;  /* 0x0000000310007986 */ /* 0x001fe2000c101524 */
[----:B------:R-:W-:Y:S05]  /*cf70*/  EXIT ;  /* 0x000000000000794d */ /* 0x000fea0003800000 */
.L_x_1067:
        /* <DEDUP_REMOVED lines=17> */
.L_x_1070:
[----:B------:R-:W-:-:S04]  /*d090*/  LOP3.LUT R2, R3, 0x80000000, RZ, 0xc0, !PT ;  /* 0x8000000003027812 */ /* 0x000fc800078ec0ff */
[----:B------:R-:W-:-:S04]  /*d0a0*/  SHF.R.U32.HI R3, RZ, 0x18, R2 ;  /* 0x00000018ff037819 */ /* 0x000fc80000011602 */
[----:B------:R-:W-:-:S04]  /*d0b0*/  LOP3.LUT R0, R0, R3, RZ, 0xfc, !PT ;  /* 0x0000000300007212 */ /* 0x000fc800078efcff */
[----:B------:R-:W-:-:S07]  /*d0c0*/  PRMT R8, R0, 0x7610, R8 ;  /* 0x0000761000087816 */ /* 0x000fce0000000008 */
.L_x_1069:
[----:B------:R-:W-:Y:S05]  /*d0d0*/  BSYNC B0 ;  /* 0x0000000000007941 */ /* 0x000fea0003800000 */
.L_x_1068:
[----:B------:R-:W-:Y:S01]  /*d0e0*/  STG.E.U8 desc[UR36][R16.64], R8 ;  /* 0x0000000810007986 */ /* 0x000fe2000c101124 */
[----:B------:R-:W-:Y:S05]  /*d0f0*/  EXIT ;  /* 0x000000000000794d */ /* 0x000fea0003800000 */
.L_x_1066:
        /* <DEDUP_REMOVED lines=17> */
.L_x_1073:
[----:B------:R-:W-:-:S04]  /*d210*/  LOP3.LUT R2, R3, 0x80000000, RZ, 0xc0, !PT ;  /* 0x8000000003027812 */ /* 0x000fc800078ec0ff */
[----:B------:R-:W-:-:S04]  /*d220*/  SHF.R.U32.HI R3, RZ, 0x18, R2 ;  /* 0x00000018ff037819 */ /* 0x000fc80000011602 */
[----:B------:R-:W-:-:S04]  /*d230*/  LOP3.LUT R0, R0, R3, RZ, 0xfc, !PT ;  /* 0x0000000300007212 */ /* 0x000fc800078efcff */
[----:B------:R-:W-:-:S07]  /*d240*/  PRMT R8, R0, 0x7610, R8 ;  /* 0x0000761000087816 */ /* 0x000fce0000000008 */
.L_x_1072:
[----:B------:R-:W-:Y:S05]  /*d250*/  BSYNC B0 ;  /* 0x0000000000007941 */ /* 0x000fea0003800000 */
.L_x_1071:
[----:B------:R-:W-:Y:S01]  /*d260*/  STG.E.U8 desc[UR36][R16.64], R8 ;  /* 0x0000000810007986 */ /* 0x000fe2000c101124 */
[----:B------:R-:W-:Y:S05]  /*d270*/  EXIT ;  /* 0x000000000000794d */ /* 0x000fea0003800000 */
.L_x_1065:
        /* <DEDUP_REMOVED lines=22> */
.L_x_1048:
        /* <DEDUP_REMOVED lines=16> */
.L_x_1076:
[----:B------:R-:W-:Y:S05]  /*d4e0*/  EXIT ;  /* 0x000000000000794d */ /* 0x000fea0003800000 */
.L_x_1075:
[----:B------:R-:W-:-:S06]  /*d4f0*/  HADD2.F32 R2, -RZ, R0.H0_H0 ;  /* 0x20000000ff027230 */ /* 0x000fcc0000004100 */
[----:B------:R-:W0:Y:S02]  /*d500*/  F2I.U64.TRUNC R2, R2 ;  /* 0x0000000200027311 */ /* 0x000e24000020d800 */
[----:B0-----:R-:W-:Y:S01]  /*d510*/  STG.E.64 desc[UR36][R16.64], R2 ;  /* 0x0000000210007986 */ /* 0x001fe2000c101b24 */
[----:B------:R-:W-:Y:S05]  /*d520*/  EXIT ;  /* 0x000000000000794d */ /* 0x000fea0003800000 */
.L_x_1074:
[----:B------:R-:W-:-:S04]  /*d530*/  HADD2.F32 R0, -RZ, R0.H0_H0 ;  /* 0x20000000ff007230 */ /* 0x000fc80000004100 */
[----:B------:R-:W0:Y:S02]  /*d540*/  F2I.FTZ.U32.TRUNC.NTZ R3, R0 ;  /* 0x0000000000037305 */ /* 0x000e24000021f000 */
[----:B0-----:R-:W-:Y:S01]  /*d550*/  STG.E desc[UR36][R16.64], R3 ;  /* 0x0000000310007986 */ /* 0x001fe2000c101924 */
[----:B------:R-:W-:Y:S05]  /*d560*/  EXIT ;  /* 0x000000000000794d */ /* 0x000fea0003800000 */
.L_x_1077:
        /* <DEDUP_REMOVED lines=9> */
.L_x_21047:


//--------------------- .text._ZN2at6native27unrolled_elementwise_kernelIZZZNS0_17acosh_kernel_cudaERNS_18TensorIteratorBaseEENKUlvE0_clEvENKUlvE1_clEvEUlN3c104HalfEE_St5arrayIPcLm2EELi4E23TrivialOffsetCalculatorILi1EjESD_NS0_6memory12LoadWithCastILi1EEENSE_13StoreWithCastILi1EEEEEviT_T0_T2_T3_T4_T5_ --------------------------
	.section	.text._ZN2at6native27unrolled_elementwise_kernelIZZZNS0_17acosh_kernel_cudaERNS_18TensorIteratorBaseEENKUlvE0_clEvENKUlvE1_clEvEUlN3c104HalfEE_St5arrayIPcLm2EELi4E23TrivialOffsetCalculatorILi1EjESD_NS0_6memory12LoadWithCastILi1EEENSE_13StoreWithCastILi1EEEEEviT_T0_T2_T3_T4_T5_,"ax",@progbits
	.align	128
        .global         _ZN2at6native27unrolled_elementwise_kernelIZZZNS0_17acosh_kernel_cudaERNS_18TensorIteratorBaseEENKUlvE0_clEvENKUlvE1_clEvEUlN3c104HalfEE_St5arrayIPcLm2EELi4E23TrivialOffsetCalculatorILi1EjESD_NS0_6memory12LoadWithCastILi1EEENSE_13StoreWithCastILi1EEEEEviT_T0_T2_T3_T4_T5_
        .type           _ZN2at6native27unrolled_elementwise_kernelIZZZNS0_17acosh_kernel_cudaERNS_18TensorIteratorBaseEENKUlvE0_clEvENKUlvE1_clEvEUlN3c104HalfEE_St5arrayIPcLm2EELi4E23TrivialOffsetCalculatorILi1EjESD_NS0_6memory12LoadWithCastILi1EEENSE_13StoreWithCastILi1EEEEEviT_T0_T2_T3_T4_T5_,@function
        .size           _ZN2at6native27unrolled_elementwise_kernelIZZZNS0_17acosh_kernel_cudaERNS_18TensorIteratorBaseEENKUlvE0_clEvENKUlvE1_clEvEUlN3c104HalfEE_St5arrayIPcLm2EELi4E23TrivialOffsetCalculatorILi1EjESD_NS0_6memory12LoadWithCastILi1EEENSE_13StoreWithCastILi1EEEEEviT_T0_T2_T3_T4_T5_,(.L_x_21048 - _ZN2at6native27unrolled_elementwise_kernelIZZZNS0_17acosh_kernel_cudaERNS_18TensorIteratorBaseEENKUlvE0_clEvENKUlvE1_clEvEUlN3c104HalfEE_St5arrayIPcLm2EELi4E23TrivialOffsetCalculatorILi1EjESD_NS0_6memory12LoadWithCastILi1EEENSE_13StoreWithCastILi1EEEEEviT_T0_T2_T3_T4_T5_)
        .other          _ZN2at6native27unrolled_elementwise_kernelIZZZNS0_17acosh_kernel_cudaERNS_18TensorIteratorBaseEENKUlvE0_clEvENKUlvE1_clEvEUlN3c104HalfEE_St5arrayIPcLm2EELi4E23TrivialOffsetCalculatorILi1EjESD_NS0_6memory12LoadWithCastILi1EEENSE_13StoreWithCastILi1EEEEEviT_T0_T2_T3_T4_T5_,@"STO_CUDA_ENTRY STV_DEFAULT"
_ZN2at6native27unrolled_elementwise_kernelIZZZNS0_17acosh_kernel_cudaERNS_18TensorIteratorBaseEENKUlvE0_clEvENKUlvE1_clEvEUlN3c104HalfEE_St5arrayIPcLm2EELi4E23TrivialOffsetCalculatorILi1EjESD_NS0_6memory12LoadWithCastILi1EEENSE_13StoreWithCastILi1EEEEEviT_T0_T2_T3_T4_T5_:
.text._ZN2at6native27unrolled_elementwise_kernelIZZZNS0_17acosh_kernel_cudaERNS_18TensorIteratorBaseEENKUlvE0_clEvENKUlvE1_clEvEUlN3c104HalfEE_St5arrayIPcLm2EELi4E23TrivialOffsetCalculatorILi1EjESD_NS0_6memory12LoadWithCastILi1EEENSE_13StoreWithCastILi1EEEEEviT_T0_T2_T3_T4_T5_:
        /* <DEDUP_REMOVED lines=31> */
[----:B0-----:R-:W-:-:S04]  /*01f0*/  F2FP.F16.F32.PACK_AB R0, RZ, R0 ;  /* 0x00000000ff00723e */ /* 0x001fc800000000ff */
[----:B------:R-:W-:Y:S01]  /*0200*/  PRMT R23, R0, 0x7610, R23 ;  /* 0x0000761000177816 */ /* 0x000fe20000000017 */
[----:B------:R-:W-:Y:S06]  /*0210*/  BRA `(.L_x_1085) ;  /* 0x0000000c00d47947 */ /* 0x000fec0003800000 */
.L_x_1083:
[----:B------:R-:W2:Y:S02]  /*0220*/  LDG.E.U8 R2, desc[UR36][R2.64] ;  /* 0x0000002402027981 */ /* 0x000ea4000c1e1100 */
[----:B--2---:R-:W-:-:S04]  /*0230*/  I2FP.F32.U32 R0, R2 ;  /* 0x0000000200007245 */ /* 0x004fc80000201000 */
[----:B------:R-:W-:-:S04]  /*0240*/  F2FP.F16.F32.PACK_AB R0, RZ, R0 ;  /* 0x00000000ff00723e */ /* 0x000fc800000000ff */
[----:B------:R-:W-:Y:S01]  /*0250*/  PRMT R23, R0, 0x7610, R23 ;  /* 0x0000761000177816 */ /* 0x000fe20000000017 */
[----:B------:R-:W-:Y:S06]  /*0260*/  BRA `(.L_x_1085) ;  /* 0x0000000c00c07947 */ /* 0x000fec0003800000 */
.L_x_1082:
        /* <DEDUP_REMOVED lines=8> */
[----:B0-----:R-:W-:-:S04]  /*02f0*/  F2FP.F16.F32.PACK_AB R0, RZ, R0 ;  /* 0x00000000ff00723e */ /* 0x001fc800000000ff */
[----:B------:R-:W-:Y:S01]  /*0300*/  PRMT R23, R0, 0x7610, R23 ;  /* 0x0000761000177816 */ /* 0x000fe20000000017 */
[----:B------:R-:W-:Y:S06]  /*0310*/  BRA `(.L_x_1085) ;  /* 0x0000000c00947947 */ /* 0x000fec0003800000 */
.L_x_1087:
[----:B------:R-:W2:Y:S02]  /*0320*/  LDG.E R2, desc[UR36][R2.64] ;  /* 0x0000002402027981 */ /* 0x000ea4000c1e1900 */
[----:B--2---:R-:W-:-:S04]  /*0330*/  I2FP.F32.S32 R0, R2 ;  /* 0x0000000200007245 */ /* 0x004fc80000201400 */
[----:B------:R-:W-:-:S04]  /*0340*/  F2FP.F16.F32.PACK_AB R0, RZ, R0 ;  /* 0x00000000ff00723e */ /* 0x000fc800000000ff */
[----:B------:R-:W-:Y:S01]  /*0350*/  PRMT R23, R0, 0x7610, R23 ;  /* 0x0000761000177816 */ /* 0x000fe20000000017 */
[----:B------:R-:W-:Y:S06]  /*0360*/  BRA `(.L_x_1085) ;  /* 0x0000000c00807947 */ /* 0x000fec0003800000 */
.L_x_1086:
[----:B------:R-:W2:Y:S02]  /*0370*/  LDG.E.U16 R2, desc[UR36][R2.64] ;  /* 0x0000002402027981 */ /* 0x000ea4000c1e1500 */
[----:B--2---:R-:W0:Y:S02]  /*0380*/  I2F.S16 R0, R2 ;  /* 0x0000000200007306 */ /* 0x004e240000101400 */
[----:B0-----:R-:W-:-:S04]  /*0390*/  F2FP.F16.F32.PACK_AB R0, RZ, R0 ;  /* 0x00000000ff00723e */ /* 0x001fc800000000ff */
[----:B------:R-:W-:Y:S01]  /*03a0*/  PRMT R23, R0, 0x7610, R23 ;  /* 0x0000761000177816 */ /* 0x000fe20000000017 */
[----:B------:R-:W-:Y:S06]  /*03b0*/  BRA `(.L_x_1085) ;  /* 0x0000000c006c7947 */ /* 0x000fec0003800000 */
.L_x_1081:
        /* <DEDUP_REMOVED lines=9> */
.L_x_1089:
[----:B------:R1:W5:Y:S01]  /*0450*/  LDG.E.U16 R23, desc[UR36][R2.64] ;  /* 0x0000002402177981 */ /* 0x000362000c1e1500 */
[----:B------:R-:W-:Y:S05]  /*0460*/  BRA `(.L_x_1085) ;  /* 0x0000000c00407947 */ /* 0x000fea0003800000 */
.L_x_1088:
        /* <DEDUP_REMOVED lines=9> */
.L_x_1091:
[----:B------:R0:W5:Y:S01]  /*0500*/  LDG.E.U16 R23, desc[UR36][R2.64] ;  /* 0x0000002402177981 */ /* 0x000162000c1e1500 */
[----:B------:R-:W-:Y:S05]  /*0510*/  BRA `(.L_x_1085) ;  /* 0x0000000c00147947 */ /* 0x000fea0003800000 */
.L_x_1090:
[----:B------:R-:W2:Y:S01]  /*0520*/  LDG.E.64 R2, desc[UR36][R2.64] ;  /* 0x0000002402027981 */ /* 0x000ea2000c1e1b00 */
[----:B------:R-:W-:Y:S01]  /*0530*/  UMOV UR4, 0xf0000000 ;  /* 0xf000000000047882 */ /* 0x000fe20000000000 */
[----:B------:R-:W-:Y:S01]  /*0540*/  UMOV UR5, 0x380fffff ;  /* 0x380fffff00057882 */ /* 0x000fe20000000000 */
[----:B--2---:R-:W0:Y:S01]  /*0550*/  F2F.F32.F64 R0, R2 ;  /* 0x0000000200007310 */ /* 0x004e220000301000 */
[----:B------:R-:W-:-:S14]  /*0560*/  DSETP.GEU.AND P0, PT, |R2|, UR4, PT ;  /* 0x0000000402007e2a */ /* 0x000fdc000bf0e200 */
[----:B0-----:R-:W-:-:S05]  /*0570*/  @!P0 FMUL R0, R0, 1.175494350822287508e-38 ;  /* 0x0080000000008820 */ /* 0x001fca0000400000 */
[----:B------:R-:W-:-:S04]  /*0580*/  F2FP.F16.F32.PACK_AB R0, RZ, R0 ;  /* 0x00000000ff00723e */ /* 0x000fc800000000ff */
[----:B------:R-:W-:Y:S01]  /*0590*/  PRMT R23, R0, 0x7610, R23 ;  /* 0x0000761000177816 */ /* 0x000fe20000000017 */
[----:B------:R-:W-:Y:S06]  /*05a0*/  BRA `(.L_x_1085) ;  /* 0x0000000800f07947 */ /* 0x000fec0003800000 */
.L_x_1080:
        /* <DEDUP_REMOVED lines=11> */
[----:B------:R-:W-:-:S04]  /*0660*/  F2FP.F16.F32.PACK_AB R0, RZ, R0 ;  /* 0x00000000ff00723e */ /* 0x000fc800000000ff */
[----:B------:R-:W-:Y:S01]  /*0670*/  PRMT R23, R0, 0x7610, R23 ;  /* 0x0000761000177816 */ /* 0x000fe20000000017 */
[----:B------:R-:W-:Y:S06]  /*0680*/  BRA `(.L_x_1085) ;  /* 0x0000000800b87947 */ /* 0x000fec0003800000 */
.L_x_1094:
        /* <DEDUP_REMOVED lines=9> */
.L_x_1093:
        /* <DEDUP_REMOVED lines=28> */
.L_x_1096:
[----:B------:R-:W2:Y:S02]  /*08e0*/  LDG.E.U8 R3, desc[UR36][R2.64] ;  /* 0x0000002402037981 */ /* 0x000ea4000c1e1100 */
[----:B--2---:R-:W-:-:S05]  /*08f0*/  IMAD.SHL.U32 R0, R3, 0x2000000, RZ ;  /* 0x0200000003007824 */ /* 0x004fca00078e00ff */
[----:B------:R-:W-:-:S13]  /*0900*/  ISETP.GE.U32.AND P0, PT, R0, 0x8000000, PT ;  /* 0x080000000000780c */ /* 0x000fda0003f06070 */
[C---:B------:R-:W-:Y:S02]  /*0910*/  @P0 IMAD.SHL.U32 R4, R3.reuse, 0x200000, RZ ;  /* 0x0020000003040824 */ /* 0x040fe400078e00ff */
[C---:B------:R-:W-:Y:S02]  /*0920*/  @!P0 IMAD.SHL.U32 R0, R3.reuse, 0x100, RZ ;  /* 0x0000010003008824 */ /* 0x040fe400078e00ff */
[----:B------:R-:W-:Y:S01]  /*0930*/  IMAD.SHL.U32 R3, R3, 0x1000000, RZ ;  /* 0x0100000003037824 */ /* 0x000fe200078e00ff */
[----:B------:R-:W-:Y:S02]  /*0940*/  @P0 LOP3.LUT R4, R4, 0xfe00000, RZ, 0xc0, !PT ;  /* 0x0fe0000004040812 */ /* 0x000fe400078ec0ff */
        /* <DEDUP_REMOVED lines=9> */
.L_x_1095:
[----:B------:R-:W2:Y:S02]  /*09e0*/  LDG.E.U16 R0, desc[UR36][R2.64] ;  /* 0x0000002402007981 */ /* 0x000ea4000c1e1500 */
[----:B--2---:R-:W-:-:S05]  /*09f0*/  IMAD.U32 R0, R0, 0x10000, RZ ;  /* 0x0001000000007824 */ /* 0x004fca00078e00ff */
[----:B------:R-:W-:-:S04]  /*0a00*/  F2FP.F16.F32.PACK_AB R0, RZ, R0 ;  /* 0x00000000ff00723e */ /* 0x000fc800000000ff */
[----:B------:R-:W-:Y:S01]  /*0a10*/  PRMT R23, R0, 0x7610, R23 ;  /* 0x0000761000177816 */ /* 0x000fe20000000017 */
[----:B------:R-:W-:Y:S06]  /*0a20*/  BRA `(.L_x_1085) ;  /* 0x0000000400d07947 */ /* 0x000fec0003800000 */
.L_x_1092:
        /* <DEDUP_REMOVED lines=10> */
[----:B------:R-:W-:-:S04]  /*0ad0*/  F2FP.F16.F32.PACK_AB R0, RZ, R0 ;  /* 0x00000000ff00723e */ /* 0x000fc800000000ff */
[----:B------:R-:W-:Y:S01]  /*0ae0*/  PRMT R23, R0, 0x7610, R23 ;  /* 0x0000761000177816 */ /* 0x000fe20000000017 */
[----:B------:R-:W-:Y:S06]  /*0af0*/  BRA `(.L_x_1085) ;  /* 0x00000004009c7947 */ /* 0x000fec0003800000 */
.L_x_1099:
        /* <DEDUP_REMOVED lines=21> */
.L_x_1103:
[----:B------:R-:W-:Y:S05]  /*0c50*/  BSYNC B1 ;  /* 0x0000000000017941 */ /* 0x000fea0003800000 */
.L_x_1102:
[----:B------:R-:W-:Y:S01]  /*0c60*/  LEA R3, R0, 0x3b800000, 0x17 ;  /* 0x3b80000000037811 */ /* 0x000fe200078eb8ff */
[----:B------:R-:W-:-:S05]  /*0c70*/  IMAD.SHL.U32 R0, R2, 0x100000, RZ ;  /* 0x0010000002007824 */ /* 0x000fca00078e00ff */
[----:B------:R-:W-:-:S07]  /*0c80*/  LOP3.LUT R0, R3, R0, R4, 0xfe, !PT ;  /* 0x0000000003007212 */ /* 0x000fce00078efe04 */
.L_x_1101:
[----:B------:R-:W-:Y:S05]  /*0c90*/  BSYNC B0 ;  /* 0x0000000000007941 */ /* 0x000fea0003800000 */
.L_x_1100:
[----:B------:R-:W-:-:S04]  /*0ca0*/  F2FP.F16.F32.PACK_AB R0, RZ, R0 ;  /* 0x00000000ff00723e */ /* 0x000fc800000000ff */
[----:B------:R-:W-:Y:S01]  /*0cb0*/  PRMT R23, R0, 0x7610, R23 ;  /* 0x0000761000177816 */ /* 0x000fe20000000017 */
[----:B------:R-:W-:Y:S06]  /*0cc0*/  BRA `(.L_x_1085) ;  /* 0x0000000400287947 */ /* 0x000fec0003800000 */
.L_x_1098:
        /* <DEDUP_REMOVED lines=21> */
.L_x_1107:
[----:B------:R-:W-:Y:S05]  /*0e20*/  BSYNC B1 ;  /* 0x0000000000017941 */ /* 0x000fea0003800000 */
.L_x_1106:
[----:B------:R-:W-:Y:S01]  /*0e30*/  LEA R3, R0, 0x37800000, 0x17 ;  /* 0x3780000000037811 */ /* 0x000fe200078eb8ff */
[----:B------:R-:W-:-:S05]  /*0e40*/  IMAD.SHL.U32 R0, R2, 0x200000, RZ ;  /* 0x0020000002007824 */ /* 0x000fca00078e00ff */
[----:B------:R-:W-:-:S07]  /*0e50*/  LOP3.LUT R0, R3, R0, R4, 0xfe, !PT ;  /* 0x0000000003007212 */ /* 0x000fce00078efe04 */
.L_x_1105:
[----:B------:R-:W-:Y:S05]  /*0e60*/  BSYNC B0 ;  /* 0x0000000000007941 */ /* 0x000fea0003800000 */
.L_x_1104:
[----:B------:R-:W-:-:S04]  /*0e70*/  F2FP.F16.F32.PACK_AB R0, RZ, R0 ;  /* 0x00000000ff00723e */ /* 0x000fc800000000ff */
[----:B------:R-:W-:Y:S01]  /*0e80*/  PRMT R23, R0, 0x7610, R23 ;  /* 0x0000761000177816 */ /* 0x000fe20000000017 */
[----:B------:R-:W-:Y:S06]  /*0e90*/  BRA `(.L_x_1085) ;  /* 0x0000000000b47947 */ /* 0x000fec0003800000 */
.L_x_1097:
        /* <DEDUP_REMOVED lines=14> */
.L_x_1111:
[----:B------:R-:W-:Y:S05]  /*0f80*/  BSYNC B0 ;  /* 0x0000000000007941 */ /* 0x000fea0003800000 */
.L_x_1110:
[----:B------:R-:W-:-:S04]  /*0f90*/  F2FP.F16.F32.PACK_AB R0, RZ, R0 ;  /* 0x00000000ff00723e */ /* 0x000fc800000000ff */
[----:B------:R-:W-:Y:S01]  /*0fa0*/  PRMT R23, R0, 0x7610, R23 ;  /* 0x0000761000177816 */ /* 0x000fe20000000017 */
[----:B------:R-:W-:Y:S06]  /*0fb0*/  BRA `(.L_x_1085) ;  /* 0x00000000006c7947 */ /* 0x000fec0003800000 */
.L_x_1084:
        /* <DEDUP_REMOVED lines=16> */
.L_x_1112:
[----:B------:R-:W-:Y:S01]  /*10c0*/  PRMT R23, RZ, 0x7610, R23 ;  /* 0x00007610ff177816 */ /* 0x000fe20000000017 */
[----:B------:R-:W-:Y:S06]  /*10d0*/  BRA `(.L_x_1085) ;  /* 0x0000000000247947 */ /* 0x000fec0003800000 */
.L_x_1109:
[----:B------:R-:W2:Y:S02]  /*10e0*/  LDG.E.64 R2, desc[UR36][R2.64] ;  /* 0x0000002402027981 */ /* 0x000ea4000c1e1b00 */
[----:B--2---:R-:W0:Y:S02]  /*10f0*/  I2F.U64 R0, R2 ;  /* 0x0000000200007312 */ /* 0x004e240000301000 */
[----:B0-----:R-:W-:-:S04]  /*1100*/  F2FP.F16.F32.PACK_AB R0, RZ, R0 ;  /* 0x00000000ff00723e */ /* 0x001fc800000000ff */
[----:B------:R-:W-:Y:S01]  /*1110*/  PRMT R23, R0, 0x7610, R23 ;  /* 0x0000761000177816 */ /* 0x000fe20000000017 */
[----:B------:R-:W-:Y:S06]  /*1120*/  BRA `(.L_x_1085) ;  /* 0x0000000000107947 */ /* 0x000fec0003800000 */
.L_x_1108:
[----:B------:R-:W2:Y:S02]  /*1130*/  LDG.E R2, desc[UR36][R2.64] ;  /* 0x0000002402027981 */ /* 0x000ea4000c1e1900 */
[----:B--2---:R-:W-:-:S04]  /*1140*/  I2FP.F32.U32 R0, R2 ;  /* 0x0000000200007245 */ /* 0x004fc80000201000 */
[----:B------:R-:W-:-:S04]  /*1150*/  F2FP.F16.F32.PACK_AB R0, RZ, R0 ;  /* 0x00000000ff00723e */ /* 0x000fc800000000ff */
[----:B------:R-:W-:-:S07]  /*1160*/  PRMT R23, R0, 0x7610, R23 ;  /* 0x0000761000177816 */ /* 0x000fce0000000017 */
.L_x_1085:
[----:B------:R-:W2:Y:S02]  /*1170*/  S2R R24, SR_TID.X ;  /* 0x0000000000187919 */ /* 0x000ea40000002100 */
[----:B--2---:R-:W-:-:S07]  /*1180*/  VIADD R24, R24, 0x80 ;  /* 0x0000008018187836 */ /* 0x004fce0000000000 */
.L_x_1079:
[----:B------:R-:W-:Y:S05]  /*1190*/  BSYNC B6 ;  /* 0x0000000000067941 */ /* 0x000fea0003800000 */
.L_x_1078:
[----:B------:R-:W-:Y:S01]  /*11a0*/  ISETP.GE.AND P0, PT, R24, R16, PT ;  /* 0x000000101800720c */ /* 0x000fe20003f06270 */
[----:B------:R-:W-:-:S12]  /*11b0*/  BSSY B6, `(.L_x_1113) ;  /* 0x000010e000067945 */ /* 0x000fd80003800000 */
[----:B------:R-:W-:Y:S05]  /*11c0*/  @P0 BRA `(.L_x_1114) ;  /* 0x0000001000300947 */ /* 0x000fea0003800000 */
[----:B01----:R-:W0:Y:S01]  /*11d0*/  LDC.64 R2, c[0x0][0x220] ;  /* 0x00008800ff027b82 */ /* 0x003e220000000a00 */
        /* <DEDUP_REMOVED lines=22> */
.L_x_1118:
[----:B------:R-:W2:Y:S02]  /*1340*/  LDG.E.U8 R2, desc[UR36][R2.64] ;  /* 0x0000002402027981 */ /* 0x000ea4000c1e1100 */
[----:B--2---:R-:W-:-:S04]  /*1350*/  I2FP.F32.U32 R0, R2 ;  /* 0x0000000200007245 */ /* 0x004fc80000201000 */
[----:B------:R-:W-:-:S04]  /*1360*/  F2FP.F16.F32.PACK_AB R0, RZ, R0 ;  /* 0x00000000ff00723e */ /* 0x000fc800000000ff */
[----:B------:R-:W-:Y:S01]  /*1370*/  PRMT R22, R0, 0x7610, R22 ;  /* 0x0000761000167816 */ /* 0x000fe20000000016 */
[----:B------:R-:W-:Y:S06]  /*1380*/  BRA `(.L_x_1120) ;  /* 0x0000000c00bc7947 */ /* 0x000fec0003800000 */
.L_x_1117:
        /* <DEDUP_REMOVED lines=11> */
.L_x_1122:
[----:B------:R-:W2:Y:S02]  /*1440*/  LDG.E R2, desc[UR36][R2.64] ;  /* 0x0000002402027981 */ /* 0x000ea4000c1e1900 */
[----:B--2---:R-:W-:-:S04]  /*1450*/  I2FP.F32.S32 R0, R2 ;  /* 0x0000000200007245 */ /* 0x004fc80000201400 */
[----:B------:R-:W-:-:S04]  /*1460*/  F2FP.F16.F32.PACK_AB R0, RZ, R0 ;  /* 0x00000000ff00723e */ /* 0x000fc800000000ff */
[----:B------:R-:W-:Y:S01]  /*1470*/  PRMT R22, R0, 0x7610, R22 ;  /* 0x0000761000167816 */ /* 0x000fe20000000016 */
[----:B------:R-:W-:Y:S06]  /*1480*/  BRA `(.L_x_1120) ;  /* 0x0000000c007c7947 */ /* 0x000fec0003800000 */
.L_x_1121:
[----:B------:R-:W2:Y:S02]  /*1490*/  LDG.E.U16 R2, desc[UR36][R2.64] ;  /* 0x0000002402027981 */ /* 0x000ea4000c1e1500 */
[----:B--2---:R-:W0:Y:S02]  /*14a0*/  I2F.S16 R0, R2 ;  /* 0x0000000200007306 */ /* 0x004e240000101400 */
[----:B0-----:R-:W-:-:S04]  /*14b0*/  F2FP.F16.F32.PACK_AB R0, RZ, R0 ;  /* 0x00000000ff00723e */ /* 0x001fc800000000ff */
[----:B------:R-:W-:Y:S01]  /*14c0*/  PRMT R22, R0, 0x7610, R22 ;  /* 0x0000761000167816 */ /* 0x000fe20000000016 */
[----:B------:R-:W-:Y:S06]  /*14d0*/  BRA `(.L_x_1120) ;  /* 0x0000000c00687947 */ /* 0x000fec0003800000 */
.L_x_1116:
        /* <DEDUP_REMOVED lines=9> */
.L_x_1124:
[----:B------:R0:W5:Y:S01]  /*1570*/  LDG.E.U16 R22, desc[UR36][R2.64] ;  /* 0x0000002402167981 */ /* 0x000162000c1e1500 */
[----:B------:R-:W-:Y:S05]  /*1580*/  BRA `(.L_x_1120) ;  /* 0x0000000c003c7947 */ /* 0x000fea0003800000 */
.L_x_1123:
        /* <DEDUP_REMOVED lines=9> */
.L_x_1126:
[----:B------:R1:W5:Y:S01]  /*1620*/  LDG.E.U16 R22, desc[UR36][R2.64] ;  /* 0x0000002402167981 */ /* 0x000362000c1e1500 */
[----:B------:R-:W-:Y:S05]  /*1630*/  BRA `(.L_x_1120) ;  /* 0x0000000c00107947 */ /* 0x000fea0003800000 */
.L_x_1125:
        /* <DEDUP_REMOVED lines=9> */
.L_x_1115:
        /* <DEDUP_REMOVED lines=14> */
.L_x_1129:
        /* <DEDUP_REMOVED lines=9> */
.L_x_1128:
        /* <DEDUP_REMOVED lines=28> */
.L_x_1131:
        /* <DEDUP_REMOVED lines=15> */
.L_x_1130:
[----:B------:R-:W2:Y:S02]  /*1af0*/  LDG.E.U16 R0, desc[UR36][R2.64] ;  /* 0x0000002402007981 */ /* 0x000ea4000c1e1500 */
[----:B--2---:R-:W-:-:S05]  /*1b00*/  IMAD.U32 R0, R0, 0x10000, RZ ;  /* 0x0001000000007824 */ /* 0x004fca00078e00ff */
[----:B------:R-:W-:-:S04]  /*1b10*/  F2FP.F16.F32.PACK_AB R0, RZ, R0 ;  /* 0x00000000ff00723e */ /* 0x000fc800000000ff */
[----:B------:R-:W-:Y:S01]  /*1b20*/  PRMT R22, R0, 0x7610, R22 ;  /* 0x0000761000167816 */ /* 0x000fe20000000016 */
[----:B------:R-:W-:Y:S06]  /*1b30*/  BRA `(.L_x_1120) ;  /* 0x0000000400d07947 */ /* 0x000fec0003800000 */
.L_x_1127:
        /* <DEDUP_REMOVED lines=13> */
.L_x_1134:
        /* <DEDUP_REMOVED lines=21> */
.L_x_1138:
[----:B------:R-:W-:Y:S05]  /*1d60*/  BSYNC B1 ;  /* 0x0000000000017941 */ /* 0x000fea0003800000 */
.L_x_1137:
[----:B------:R-:W-:Y:S01]  /*1d70*/  LEA R3, R0, 0x3b800000, 0x17 ;  /* 0x3b80000000037811 */ /* 0x000fe200078eb8ff */
[----:B------:R-:W-:-:S05]  /*1d80*/  IMAD.SHL.U32 R0, R2, 0x100000, RZ ;  /* 0x0010000002007824 */ /* 0x000fca00078e00ff */
[----:B------:R-:W-:-:S07]  /*1d90*/  LOP3.LUT R0, R3, R0, R4, 0xfe, !PT ;  /* 0x0000000003007212 */ /* 0x000fce00078efe04 */
.L_x_1136:
[----:B------:R-:W-:Y:S05]  /*1da0*/  BSYNC B0 ;  /* 0x0000000000007941 */ /* 0x000fea0003800000 */
.L_x_1135:
[----:B------:R-:W-:-:S04]  /*1db0*/  F2FP.F16.F32.PACK_AB R0, RZ, R0 ;  /* 0x00000000ff00723e */ /* 0x000fc800000000ff */
[----:B------:R-:W-:Y:S01]  /*1dc0*/  PRMT R22, R0, 0x7610, R22 ;  /* 0x0000761000167816 */ /* 0x000fe20000000016 */
[----:B------:R-:W-:Y:S06]  /*1dd0*/  BRA `(.L_x_1120) ;  /* 0x0000000400287947 */ /* 0x000fec0003800000 */
.L_x_1133:
        /* <DEDUP_REMOVED lines=21> */
.L_x_1142:
[----:B------:R-:W-:Y:S05]  /*1f30*/  BSYNC B1 ;  /* 0x0000000000017941 */ /* 0x000fea0003800000 */
.L_x_1141:
[----:B------:R-:W-:Y:S01]  /*1f40*/  LEA R3, R0, 0x37800000, 0x17 ;  /* 0x3780000000037811 */ /* 0x000fe200078eb8ff */
[----:B------:R-:W-:-:S05]  /*1f50*/  IMAD.SHL.U32 R0, R2, 0x200000, RZ ;  /* 0x0020000002007824 */ /* 0x000fca00078e00ff */
[----:B------:R-:W-:-:S07]  /*1f60*/  LOP3.LUT R0, R3, R0, R4, 0xfe, !PT ;  /* 0x0000000003007212 */ /* 0x000fce00078efe04 */
.L_x_1140:
[----:B------:R-:W-:Y:S05]  /*1f70*/  BSYNC B0 ;  /* 0x0000000000007941 */ /* 0x000fea0003800000 */
.L_x_1139:
[----:B------:R-:W-:-:S04]  /*1f80*/  F2FP.F16.F32.PACK_AB R0, RZ, R0 ;  /* 0x00000000ff00723e */ /* 0x000fc800000000ff */
[----:B------:R-:W-:Y:S01]  /*1f90*/  PRMT R22, R0, 0x7610, R22 ;  /* 0x0000761000167816 */ /* 0x000fe20000000016 */
[----:B------:R-:W-:Y:S06]  /*1fa0*/  BRA `(.L_x_1120) ;  /* 0x0000000000b47947 */ /* 0x000fec0003800000 */
.L_x_1132:
        /* <DEDUP_REMOVED lines=14> */
.L_x_1146:
[----:B------:R-:W-:Y:S05]  /*2090*/  BSYNC B0 ;  /* 0x0000000000007941 */ /* 0x000fea0003800000 */
.L_x_1145:
[----:B------:R-:W-:-:S04]  /*20a0*/  F2FP.F16.F32.PACK_AB R0, RZ, R0 ;  /* 0x00000000ff00723e */ /* 0x000fc800000000ff */
[----:B------:R-:W-:Y:S01]  /*20b0*/  PRMT R22, R0, 0x7610, R22 ;  /* 0x0000761000167816 */ /* 0x000fe20000000016 */
[----:B------:R-:W-:Y:S06]  /*20c0*/  BRA `(.L_x_1120) ;  /* 0x00000000006c7947 */ /* 0x000fec0003800000 */
.L_x_1119:
        /* <DEDUP_REMOVED lines=16> */
.L_x_1147:
[----:B------:R-:W-:Y:S01]  /*21d0*/  PRMT R22, RZ, 0x7610, R22 ;  /* 0x00007610ff167816 */ /* 0x000fe20000000016 */
[----:B------:R-:W-:Y:S06]  /*21e0*/  BRA `(.L_x_1120) ;  /* 0x0000000000247947 */ /* 0x000fec0003800000 */
.L_x_1144:
[----:B------:R-:W2:Y:S02]  /*21f0*/  LDG.E.64 R2, desc[UR36][R2.64] ;  /* 0x0000002402027981 */ /* 0x000ea4000c1e1b00 */
[----:B--2---:R-:W0:Y:S02]  /*2200*/  I2F.U64 R0, R2 ;  /* 0x0000000200007312 */ /* 0x004e240000301000 */
[----:B0-----:R-:W-:-:S04]  /*2210*/  F2FP.F16.F32.PACK_AB R0, RZ, R0 ;  /* 0x00000000ff00723e */ /* 0x001fc800000000ff */
[----:B------:R-:W-:Y:S01]  /*2220*/  PRMT R22, R0, 0x7610, R22 ;  /* 0x0000761000167816 */ /* 0x000fe20000000016 */
[----:B------:R-:W-:Y:S06]  /*2230*/  BRA `(.L_x_1120) ;  /* 0x0000000000107947 */ /* 0x000fec0003800000 */
.L_x_1143:
[----:B------:R-:W2:Y:S02]  /*2240*/  LDG.E R2, desc[UR36][R2.64] ;  /* 0x0000002402027981 */ /* 0x000ea4000c1e1900 */
[----:B--2---:R-:W-:-:S04]  /*2250*/  I2FP.F32.U32 R0, R2 ;  /* 0x0000000200007245 */ /* 0x004fc80000201000 */
[----:B------:R-:W-:-:S04]  /*2260*/  F2FP.F16.F32.PACK_AB R0, RZ, R0 ;  /* 0x00000000ff00723e */ /* 0x000fc800000000ff */
[----:B------:R-:W-:-:S07]  /*2270*/  PRMT R22, R0, 0x7610, R22 ;  /* 0x0000761000167816 */ /* 0x000fce0000000016 */
.L_x_1120:
[----:B------:R-:W-:-:S07]  /*2280*/  VIADD R24, R24, 0x80 ;  /* 0x0000008018187836 */ /* 0x000fce0000000000 */
.L_x_1114:
[----:B------:R-:W-:Y:S05]  /*2290*/  BSYNC B6 ;  /* 0x0000000000067941 */ /* 0x000fea0003800000 */
.L_x_1113:
[----:B------:R-:W-:Y:S01]  /*22a0*/  ISETP.GE.AND P0, PT, R24, R16, PT ;  /* 0x000000101800720c */ /* 0x000fe20003f06270 */
[----:B------:R-:W-:Y:S01]  /*22b0*/  BSSY B6, `(.L_x_1148) ;  /* 0x000010f000067945 */ /* 0x000fe20003800000 */
[----:B------:R-:W-:Y:S02]  /*22c0*/  PRMT R18, RZ, 0x7610, R18 ;  /* 0x00007610ff127816 */ /* 0x000fe40000000012 */
[----:B01----:R-:W-:-:S09]  /*22d0*/  PRMT R2, RZ, 0x7610, R2 ;  /* 0x00007610ff027816 */ /* 0x003fd20000000002 */
[----:B------:R-:W-:Y:S05]  /*22e0*/  @P0 BRA `(.L_x_1149) ;  /* 0x00000010002c0947 */ /* 0x000fea0003800000 */
[----:B------:R-:W0:Y:S01]  /*22f0*/  LDC.64 R4, c[0x0][0x220] ;  /* 0x00008800ff047b82 */ /* 0x000e220000000a00 */
        /* <DEDUP_REMOVED lines=22> */
.L_x_1153:
[----:B------:R-:W2:Y:S02]  /*2460*/  LDG.E.U8 R4, desc[UR36][R4.64] ;  /* 0x0000002404047981 */ /* 0x000ea4000c1e1100 */
[----:B--2---:R-:W-:-:S04]  /*2470*/  I2FP.F32.U32 R0, R4 ;  /* 0x0000000400007245 */ /* 0x004fc80000201000 */
[----:B------:R-:W-:-:S04]  /*2480*/  F2FP.F16.F32.PACK_AB R0, RZ, R0 ;  /* 0x00000000ff00723e */ /* 0x000fc800000000ff */
[----:B------:R-:W-:Y:S01]  /*2490*/  PRMT R2, R0, 0x7610, R2 ;  /* 0x0000761000027816 */ /* 0x000fe20000000002 */
[----:B------:R-:W-:Y:S06]  /*24a0*/  BRA `(.L_x_1155) ;  /* 0x0000000c00b87947 */ /* 0x000fec0003800000 */
.L_x_1152:
        /* <DEDUP_REMOVED lines=11> */
.L_x_1157:
[----:B------:R-:W2:Y:S02]  /*2560*/  LDG.E R4, desc[UR36][R4.64] ;  /* 0x0000002404047981 */ /* 0x000ea4000c1e1900 */
[----:B--2---:R-:W-:-:S04]  /*2570*/  I2FP.F32.S32 R0, R4 ;  /* 0x0000000400007245 */ /* 0x004fc80000201400 */
[----:B------:R-:W-:-:S04]  /*2580*/  F2FP.F16.F32.PACK_AB R0, RZ, R0 ;  /* 0x00000000ff00723e */ /* 0x000fc800000000ff */
[----:B------:R-:W-:Y:S01]  /*2590*/  PRMT R2, R0, 0x7610, R2 ;  /* 0x0000761000027816 */ /* 0x000fe20000000002 */
[----:B------:R-:W-:Y:S06]  /*25a0*/  BRA `(.L_x_1155) ;  /* 0x0000000c00787947 */ /* 0x000fec0003800000 */
.L_x_1156:
[----:B------:R-:W2:Y:S02]  /*25b0*/  LDG.E.U16 R4, desc[UR36][R4.64] ;  /* 0x0000002404047981 */ /* 0x000ea4000c1e1500 */
[----:B--2---:R-:W0:Y:S02]  /*25c0*/  I2F.S16 R0, R4 ;  /* 0x0000000400007306 */ /* 0x004e240000101400 */
[----:B0-----:R-:W-:-:S04]  /*25d0*/  F2FP.F16.F32.PACK_AB R0, RZ, R0 ;  /* 0x00000000ff00723e */ /* 0x001fc800000000ff */
[----:B------:R-:W-:Y:S01]  /*25e0*/  PRMT R2, R0, 0x7610, R2 ;  /* 0x0000761000027816 */ /* 0x000fe20000000002 */
[----:B------:R-:W-:Y:S06]  /*25f0*/  BRA `(.L_x_1155) ;  /* 0x0000000c00647947 */ /* 0x000fec0003800000 */
.L_x_1151:
        /* <DEDUP_REMOVED lines=9> */
.L_x_1159:
[----:B------:R0:W5:Y:S01]  /*2690*/  LDG.E.U16 R2, desc[UR36][R4.64] ;  /* 0x0000002404027981 */ /* 0x000162000c1e1500 */
[----:B------:R-:W-:Y:S05]  /*26a0*/  BRA `(.L_x_1155) ;  /* 0x0000000c00387947 */ /* 0x000fea0003800000 */
.L_x_1158:
        /* <DEDUP_REMOVED lines=9> */
.L_x_1161:
[----:B------:R1:W5:Y:S01]  /*2740*/  LDG.E.U16 R2, desc[UR36][R4.64] ;  /* 0x0000002404027981 */ /* 0x000362000c1e1500 */
[----:B------:R-:W-:Y:S05]  /*2750*/  BRA `(.L_x_1155) ;  /* 0x0000000c000c7947 */ /* 0x000fea0003800000 */
.L_x_1160:
        /* <DEDUP_REMOVED lines=9> */
.L_x_1150:
        /* <DEDUP_REMOVED lines=14> */
.L_x_1164:
        /* <DEDUP_REMOVED lines=9> */
.L_x_1163:
        /* <DEDUP_REMOVED lines=11> */
[----:B------:R-:W-:-:S05]  /*2a10*/  VIADD R6, R2, 0x1000000 ;  /* 0x0100000002067836 */ /* 0x000fca0000000000 */
[----:B------:R-:W-:Y:S02]  /*2a20*/  SHF.R.S32.HI R6, RZ, 0x8, R6 ;  /* 0x00000008ff067819 */ /* 0x000fe40000011406 */
[----:B0-----:R-:W-:-:S04]  /*2a30*/  IADD3 R3, -R3, 0x1f, RZ ;  /* 0x0000001f03037810 */ /* 0x001fc80007ffe1ff */
[C---:B------:R-:W-:Y:S01]  /*2a40*/  ISETP.GT.U32.AND P0, PT, R3.reuse, 0x4, PT ;  /* 0x000000040300780c */ /* 0x040fe20003f04070 */
[----:B------:R-:W-:-:S05]  /*2a50*/  VIADD R3, R3, 0xfffffffc ;  /* 0xfffffffc03037836 */ /* 0x000fca0000000000 */
[----:B------:R-:W-:-:S04]  /*2a60*/  SEL R3, R3, RZ, P0 ;  /* 0x000000ff03037207 */ /* 0x000fc80000000000 */
[C---:B------:R-:W-:Y:S01]  /*2a70*/  SHF.L.U32 R4, R2.reuse, R3, RZ ;  /* 0x0000000302047219 */ /* 0x040fe200000006ff */
[----:B------:R-:W-:Y:S02]  /*2a80*/  IMAD R7, R3, R8, 0x3c000000 ;  /* 0x3c00000003077424 */ /* 0x000fe400078e0208 */
[----:B------:R-:W-:-:S03]  /*2a90*/  VIADD R3, R2, 0xffffffff ;  /* 0xffffffff02037836 */ /* 0x000fc60000000000 */
[----:B------:R-:W-:Y:S02]  /*2aa0*/  LEA.HI R7, R4, R7, RZ, 0x1c ;  /* 0x0000000704077211 */ /* 0x000fe400078fe0ff */
[----:B------:R-:W-:Y:S02]  /*2ab0*/  SHF.R.S32.HI R3, RZ, 0x1f, R3 ;  /* 0x0000001fff037819 */ /* 0x000fe40000011403 */
[----:B------:R-:W-:-:S04]  /*2ac0*/  LOP3.LUT R6, R7, 0x7f800000, R6, 0xf8, !PT ;  /* 0x7f80000007067812 */ /* 0x000fc800078ef806 */
[----:B------:R-:W-:-:S04]  /*2ad0*/  LOP3.LUT R3, R6, R3, RZ, 0x30, !PT ;  /* 0x0000000306037212 */ /* 0x000fc800078e30ff */
[----:B------:R-:W-:-:S04]  /*2ae0*/  LOP3.LUT R3, R3, 0x80000000, R0, 0xf8, !PT ;  /* 0x8000000003037812 */ /* 0x000fc800078ef800 */
[----:B------:R-:W-:-:S04]  /*2af0*/  F2FP.F16.F32.PACK_AB R3, RZ, R3 ;  /* 0x00000003ff03723e */ /* 0x000fc800000000ff */
[----:B------:R-:W-:Y:S01]  /*2b00*/  PRMT R2, R3, 0x7610, R2 ;  /* 0x0000761003027816 */ /* 0x000fe20000000002 */
[----:B------:R-:W-:Y:S06]  /*2b10*/  BRA `(.L_x_1155) ;  /* 0x00000008001c7947 */ /* 0x000fec0003800000 */
.L_x_1166:
[----:B------:R-:W2:Y:S02]  /*2b20*/  LDG.E.U8 R3, desc[UR36][R4.64] ;  /* 0x0000002404037981 */ /* 0x000ea4000c1e1100 */
[----:B--2---:R-:W-:-:S05]  /*2b30*/  IMAD.SHL.U32 R0, R3, 0x2000000, RZ ;  /* 0x0200000003007824 */ /* 0x004fca00078e00ff */
[----:B------:R-:W-:-:S13]  /*2b40*/  ISETP.GE.U32.AND P0, PT, R0, 0x8000000, PT ;  /* 0x080000000000780c */ /* 0x000fda0003f06070 */
[C---:B------:R-:W-:Y:S02]  /*2b50*/  @!P0 IMAD.SHL.U32 R0, R3.reuse, 0x100, RZ ;  /* 0x0000010003008824 */ /* 0x040fe400078e00ff */
[C---:B------:R-:W-:Y:S02]  /*2b60*/  @P0 IMAD.SHL.U32 R2, R3.reuse, 0x200000, RZ ;  /* 0x0020000003020824 */ /* 0x040fe400078e00ff */
[----:B------:R-:W-:Y:S01]  /*2b70*/  IMAD.SHL.U32 R3, R3, 0x1000000, RZ ;  /* 0x0100000003037824 */ /* 0x000fe200078e00ff */
[----:B------:R-:W-:Y:S02]  /*2b80*/  @!P0 LOP3.LUT R0, R0, 0x7f00, RZ, 0xc0, !PT ;  /* 0x00007f0000008812 */ /* 0x000fe400078ec0ff */
[----:B------:R-:W-:Y:S02]  /*2b90*/  @P0 LOP3.LUT R2, R2, 0x70000000, RZ, 0xfc, !PT ;  /* 0x7000000002020812 */ /* 0x000fe400078efcff */
[----:B------:R-:W-:-:S03]  /*2ba0*/  @!P0 LOP3.LUT R0, R0, 0x3f000000, RZ, 0xfc, !PT ;  /* 0x3f00000000008812 */ /* 0x000fc600078efcff */
[----:B------:R-:W-:Y:S02]  /*2bb0*/  @P0 FMUL.FTZ R2, R2, 1.9259299443872358531e-34 ;  /* 0x0780000002020820 */ /* 0x000fe40000410000 */
[----:B------:R-:W-:-:S05]  /*2bc0*/  @!P0 FADD.FTZ R2, R0, -0.5 ;  /* 0xbf00000000028421 */ /* 0x000fca0000010000 */
[----:B------:R-:W-:-:S04]  /*2bd0*/  LOP3.LUT R2, R2, 0x80000000, R3, 0xf8, !PT ;  /* 0x8000000002027812 */ /* 0x000fc800078ef803 */
[----:B------:R-:W-:Y:S01]  /*2be0*/  F2FP.F16.F32.PACK_AB R2, RZ, R2 ;  /* 0x00000002ff02723e */ /* 0x000fe200000000ff */
[----:B------:R-:W-:Y:S06]  /*2bf0*/  BRA `(.L_x_1155) ;  /* 0x0000000400e47947 */ /* 0x000fec0003800000 */
.L_x_1165:
[----:B------:R-:W2:Y:S02]  /*2c00*/  LDG.E.U16 R0, desc[UR36][R4.64] ;  /* 0x0000002404007981 */ /* 0x000ea4000c1e1500 */
[----:B--2---:R-:W-:-:S05]  /*2c10*/  IMAD.U32 R0, R0, 0x10000, RZ ;  /* 0x0001000000007824 */ /* 0x004fca00078e00ff */
[----:B------:R-:W-:-:S04]  /*2c20*/  F2FP.F16.F32.PACK_AB R0, RZ, R0 ;  /* 0x00000000ff00723e */ /* 0x000fc800000000ff */
[----:B------:R-:W-:Y:S01]  /*2c30*/  PRMT R2, R0, 0x7610, R2 ;  /* 0x0000761000027816 */ /* 0x000fe20000000002 */
[----:B------:R-:W-:Y:S06]  /*2c40*/  BRA `(.L_x_1155) ;  /* 0x0000000400d07947 */ /* 0x000fec0003800000 */
.L_x_1162:
        /* <DEDUP_REMOVED lines=13> */
.L_x_1169:
        /* <DEDUP_REMOVED lines=21> */
.L_x_1173:
[----:B------:R-:W-:Y:S05]  /*2e70*/  BSYNC B1 ;  /* 0x0000000000017941 */ /* 0x000fea0003800000 */
.L_x_1172:
[----:B------:R-:W-:Y:S01]  /*2e80*/  LEA R3, R0, 0x3b800000, 0x17 ;  /* 0x3b80000000037811 */ /* 0x000fe200078eb8ff */
[----:B------:R-:W-:-:S05]  /*2e90*/  IMAD.SHL.U32 R0, R2, 0x100000, RZ ;  /* 0x0010000002007824 */ /* 0x000fca00078e00ff */
[----:B------:R-:W-:-:S07]  /*2ea0*/  LOP3.LUT R0, R3, R0, R4, 0xfe, !PT ;  /* 0x0000000003007212 */ /* 0x000fce00078efe04 */
.L_x_1171:
[----:B------:R-:W-:Y:S05]  /*2eb0*/  BSYNC B0 ;  /* 0x0000000000007941 */ /* 0x000fea0003800000 */
.L_x_1170:
[----:B------:R-:W-:-:S04]  /*2ec0*/  F2FP.F16.F32.PACK_AB R0, RZ, R0 ;  /* 0x00000000ff00723e */ /* 0x000fc800000000ff */
[----:B------:R-:W-:Y:S01]  /*2ed0*/  PRMT R2, R0, 0x7610, R2 ;  /* 0x0000761000027816 */ /* 0x000fe20000000002 */
[----:B------:R-:W-:Y:S06]  /*2ee0*/  BRA `(.L_x_1155) ;  /* 0x0000000400287947 */ /* 0x000fec0003800000 */
.L_x_1168:
        /* <DEDUP_REMOVED lines=21> */
.L_x_1177:
[----:B------:R-:W-:Y:S05]  /*3040*/  BSYNC B1 ;  /* 0x0000000000017941 */ /* 0x000fea0003800000 */
.L_x_1176:
[----:B------:R-:W-:Y:S01]  /*3050*/  LEA R3, R0, 0x37800000, 0x17 ;  /* 0x3780000000037811 */ /* 0x000fe200078eb8ff */
[----:B------:R-:W-:-:S05]  /*3060*/  IMAD.SHL.U32 R0, R2, 0x200000, RZ ;  /* 0x0020000002007824 */ /* 0x000fca00078e00ff */
[----:B------:R-:W-:-:S07]  /*3070*/  LOP3.LUT R0, R3, R0, R4, 0xfe, !PT ;  /* 0x0000000003007212 */ /* 0x000fce00078efe04 */
.L_x_1175:
[----:B------:R-:W-:Y:S05]  /*3080*/  BSYNC B0 ;  /* 0x0000000000007941 */ /* 0x000fea0003800000 */
.L_x_1174:
[----:B------:R-:W-:-:S04]  /*3090*/  F2FP.F16.F32.PACK_AB R0, RZ, R0 ;  /* 0x00000000ff00723e */ /* 0x000fc800000000ff */
[----:B------:R-:W-:Y:S01]  /*30a0*/  PRMT R2, R0, 0x7610, R2 ;  /* 0x0000761000027816 */ /* 0x000fe20000000002 */
[----:B------:R-:W-:Y:S06]  /*30b0*/  BRA `(.L_x_1155) ;  /* 0x0000000000b47947 */ /* 0x000fec0003800000 */
.L_x_1167:
        /* <DEDUP_REMOVED lines=14> */
.L_x_1181:
[----:B------:R-:W-:Y:S05]  /*31a0*/  BSYNC B0 ;  /* 0x0000000000007941 */ /* 0x000fea0003800000 */
.L_x_1180:
[----:B------:R-:W-:-:S04]  /*31b0*/  F2FP.F16.F32.PACK_AB R0, RZ, R0 ;  /* 0x00000000ff00723e */ /* 0x000fc800000000ff */
[----:B------:R-:W-:Y:S01]  /*31c0*/  PRMT R2, R0, 0x7610, R2 ;  /* 0x0000761000027816 */ /* 0x000fe20000000002 */
[----:B------:R-:W-:Y:S06]  /*31d0*/  BRA `(.L_x_1155) ;  /* 0x00000000006c7947 */ /* 0x000fec0003800000 */
.L_x_1154:
        /* <DEDUP_REMOVED lines=16> */
.L_x_1182:
[----:B------:R-:W-:Y:S01]  /*32e0*/  PRMT R2, RZ, 0x7610, R2 ;  /* 0x00007610ff027816 */ /* 0x000fe20000000002 */
[----:B------:R-:W-:Y:S06]  /*32f0*/  BRA `(.L_x_1155) ;  /* 0x0000000000247947 */ /* 0x000fec0003800000 */
.L_x_1179:
[----:B------:R-:W2:Y:S02]  /*3300*/  LDG.E.64 R4, desc[UR36][R4.64] ;  /* 0x0000002404047981 */ /* 0x000ea4000c1e1b00 */
[----:B--2---:R-:W0:Y:S02]  /*3310*/  I2F.U64 R0, R4 ;  /* 0x0000000400007312 */ /* 0x004e240000301000 */
[----:B0-----:R-:W-:-:S04]  /*3320*/  F2FP.F16.F32.PACK_AB R0, RZ, R0 ;  /* 0x00000000ff00723e */ /* 0x001fc800000000ff */
[----:B------:R-:W-:Y:S01]  /*3330*/  PRMT R2, R0, 0x7610, R2 ;  /* 0x0000761000027816 */ /* 0x000fe20000000002 */
[----:B------:R-:W-:Y:S06]  /*3340*/  BRA `(.L_x_1155) ;  /* 0x0000000000107947 */ /* 0x000fec0003800000 */
.L_x_1178:
[----:B------:R-:W2:Y:S02]  /*3350*/  LDG.E R4, desc[UR36][R4.64] ;  /* 0x0000002404047981 */ /* 0x000ea4000c1e1900 */
[----:B--2---:R-:W-:-:S04]  /*3360*/  I2FP.F32.U32 R0, R4 ;  /* 0x0000000400007245 */ /* 0x004fc80000201000 */
[----:B------:R-:W-:-:S04]  /*3370*/  F2FP.F16.F32.PACK_AB R0, RZ, R0 ;  /* 0x00000000ff00723e */ /* 0x000fc800000000ff */
[----:B------:R-:W-:-:S07]  /*3380*/  PRMT R2, R0, 0x7610, R2 ;  /* 0x0000761000027816 */ /* 0x000fce0000000002 */
.L_x_1155:
[----:B------:R-:W-:-:S07]  /*3390*/  VIADD R24, R24, 0x80 ;  /* 0x0000008018187836 */ /* 0x000fce0000000000 */
.L_x_1149:
[----:B------:R-:W-:Y:S05]  /*33a0*/  BSYNC B6 ;  /* 0x0000000000067941 */ /* 0x000fea0003800000 */
.L_x_1148:
[----:B------:R-:W-:Y:S01]  /*33b0*/  ISETP.GE.AND P0, PT, R24, R16, PT ;  /* 0x000000101800720c */ /* 0x000fe20003f06270 */
[----:B------:R-:W-:-:S12]  /*33c0*/  BSSY B6, `(.L_x_1183) ;  /* 0x000010c000067945 */ /* 0x000fd80003800000 */
[----:B------:R-:W-:Y:S05]  /*33d0*/  @P0 BRA `(.L_x_1184) ;  /* 0x0000001000280947 */ /* 0x000fea0003800000 */
[----:B01----:R-:W0:Y:S01]  /*33e0*/  LDC.64 R4, c[0x0][0x220] ;  /* 0x00008800ff047b82 */ /* 0x003e220000000a00 */
        /* <DEDUP_REMOVED lines=21> */
.L_x_1188:
[----:B------:R-:W2:Y:S02]  /*3540*/  LDG.E.U8 R4, desc[UR36][R4.64] ;  /* 0x0000002404047981 */ /* 0x000ea4000c1e1100 */
[----:B--2---:R-:W-:-:S04]  /*3550*/  I2FP.F32.U32 R0, R4 ;  /* 0x0000000400007245 */ /* 0x004fc80000201000 */
[----:B------:R-:W-:-:S04]  /*3560*/  F2FP.F16.F32.PACK_AB R0, RZ, R0 ;  /* 0x00000000ff00723e */ /* 0x000fc800000000ff */
[----:B------:R-:W-:Y:S01]  /*3570*/  PRMT R18, R0, 0x7610, R18 ;  /* 0x0000761000127816 */ /* 0x000fe20000000012 */
[----:B------:R-:W-:Y:S06]  /*3580*/  BRA `(.L_x_1184) ;  /* 0x0000000c00bc7947 */ /* 0x000fec0003800000 */
.L_x_1187:
        /* <DEDUP_REMOVED lines=11> */
.L_x_1191:
[----:B------:R-:W2:Y:S02]  /*3640*/  LDG.E R4, desc[UR36][R4.64] ;  /* 0x0000002404047981 */ /* 0x000ea4000c1e1900 */
[----:B--2---:R-:W-:-:S04]  /*3650*/  I2FP.F32.S32 R0, R4 ;  /* 0x0000000400007245 */ /* 0x004fc80000201400 */
[----:B------:R-:W-:-:S04]  /*3660*/  F2FP.F16.F32.PACK_AB R0, RZ, R0 ;  /* 0x00000000ff00723e */ /* 0x000fc800000000ff */
[----:B------:R-:W-:Y:S01]  /*3670*/  PRMT R18, R0, 0x7610, R18 ;  /* 0x0000761000127816 */ /* 0x000fe20000000012 */
[----:B------:R-:W-:Y:S06]  /*3680*/  BRA `(.L_x_1184) ;  /* 0x0000000c007c7947 */ /* 0x000fec0003800000 */
.L_x_1190:
[----:B------:R-:W2:Y:S02]  /*3690*/  LDG.E.U16 R4, desc[UR36][R4.64] ;  /* 0x0000002404047981 */ /* 0x000ea4000c1e1500 */
[----:B--2---:R-:W0:Y:S02]  /*36a0*/  I2F.S16 R0, R4 ;  /* 0x0000000400007306 */ /* 0x004e240000101400 */
[----:B0-----:R-:W-:-:S04]  /*36b0*/  F2FP.F16.F32.PACK_AB R0, RZ, R0 ;  /* 0x00000000ff00723e */ /* 0x001fc800000000ff */
[----:B------:R-:W-:Y:S01]  /*36c0*/  PRMT R18, R0, 0x7610, R18 ;  /* 0x0000761000127816 */ /* 0x000fe20000000012 */
[----:B------:R-:W-:Y:S06]  /*36d0*/  BRA `(.L_x_1184) ;  /* 0x0000000c00687947 */ /* 0x000fec0003800000 */
.L_x_1186:
        /* <DEDUP_REMOVED lines=9> */
.L_x_1193:
[----:B------:R2:W5:Y:S01]  /*3770*/  LDG.E.U16 R18, desc[UR36][R4.64] ;  /* 0x0000002404127981 */ /* 0x000562000c1e1500 */
[----:B------:R-:W-:Y:S05]  /*3780*/  BRA `(.L_x_1184) ;  /* 0x0000000c003c7947 */ /* 0x000fea0003800000 */
.L_x_1192:
        /* <DEDUP_REMOVED lines=9> */
.L_x_1195:
[----:B------:R3:W5:Y:S01]  /*3820*/  LDG.E.U16 R18, desc[UR36][R4.64] ;  /* 0x0000002404127981 */ /* 0x000762000c1e1500 */
[----:B------:R-:W-:Y:S05]  /*3830*/  BRA `(.L_x_1184) ;  /* 0x0000000c00107947 */ /* 0x000fea0003800000 */
.L_x_1194:
        /* <DEDUP_REMOVED lines=9> */
.L_x_1185:
        /* <DEDUP_REMOVED lines=14> */
.L_x_1198:
        /* <DEDUP_REMOVED lines=9> */
.L_x_1197:
        /* <DEDUP_REMOVED lines=28> */
.L_x_1200:
        /* <DEDUP_REMOVED lines=12> */
[----:B------:R-:W-:-:S04]  /*3cc0*/  F2FP.F16.F32.PACK_AB R0, RZ, R0 ;  /* 0x00000000ff00723e */ /* 0x000fc800000000ff */
[----:B------:R-:W-:Y:S01]  /*3cd0*/  PRMT R18, R0, 0x7610, R18 ;  /* 0x0000761000127816 */ /* 0x000fe20000000012 */
[----:B------:R-:W-:Y:S06]  /*3ce0*/  BRA `(.L_x_1184) ;  /* 0x0000000400e47947 */ /* 0x000fec0003800000 */
.L_x_1199:
[----:B------:R-:W2:Y:S02]  /*3cf0*/  LDG.E.U16 R0, desc[UR36][R4.64] ;  /* 0x0000002404007981 */ /* 0x000ea4000c1e1500 */
[----:B--2---:R-:W-:-:S05]  /*3d00*/  IMAD.U32 R0, R0, 0x10000, RZ ;  /* 0x0001000000007824 */ /* 0x004fca00078e00ff */
[----:B------:R-:W-:-:S04]  /*3d10*/  F2FP.F16.F32.PACK_AB R0, RZ, R0 ;  /* 0x00000000ff00723e */ /* 0x000fc800000000ff */
[----:B------:R-:W-:Y:S01]  /*3d20*/  PRMT R18, R0, 0x7610, R18 ;  /* 0x0000761000127816 */ /* 0x000fe20000000012 */
[----:B------:R-:W-:Y:S06]  /*3d30*/  BRA `(.L_x_1184) ;  /* 0x0000000400d07947 */ /* 0x000fec0003800000 */
.L_x_1196:
        /* <DEDUP_REMOVED lines=13> */
.L_x_1203:
        /* <DEDUP_REMOVED lines=21> */
.L_x_1207:
[----:B------:R-:W-:Y:S05]  /*3f60*/  BSYNC B1 ;  /* 0x0000000000017941 */ /* 0x000fea0003800000 */
.L_x_1206:
[----:B------:R-:W-:Y:S01]  /*3f70*/  LEA R5, R0, 0x3b800000, 0x17 ;  /* 0x3b80000000057811 */ /* 0x000fe200078eb8ff */
[----:B------:R-:W-:-:S05]  /*3f80*/  IMAD.SHL.U32 R0, R3, 0x100000, RZ ;  /* 0x0010000003007824 */ /* 0x000fca00078e00ff */
[----:B------:R-:W-:-:S07]  /*3f90*/  LOP3.LUT R0, R5, R0, R6, 0xfe, !PT ;  /* 0x0000000005007212 */ /* 0x000fce00078efe06 */
.L_x_1205:
[----:B------:R-:W-:Y:S05]  /*3fa0*/  BSYNC B0 ;  /* 0x0000000000007941 */ /* 0x000fea0003800000 */
.L_x_1204:
[----:B------:R-:W-:-:S04]  /*3fb0*/  F2FP.F16.F32.PACK_AB R0, RZ, R0 ;  /* 0x00000000ff00723e */ /* 0x000fc800000000ff */
[----:B------:R-:W-:Y:S01]  /*3fc0*/  PRMT R18, R0, 0x7610, R18 ;  /* 0x0000761000127816 */ /* 0x000fe20000000012 */
[----:B------:R-:W-:Y:S06]  /*3fd0*/  BRA `(.L_x_1184) ;  /* 0x0000000400287947 */ /* 0x000fec0003800000 */
.L_x_1202:
        /* <DEDUP_REMOVED lines=21> */
.L_x_1211:
[----:B------:R-:W-:Y:S05]  /*4130*/  BSYNC B1 ;  /* 0x0000000000017941 */ /* 0x000fea0003800000 */
.L_x_1210:
[----:B------:R-:W-:Y:S01]  /*4140*/  LEA R5, R0, 0x37800000, 0x17 ;  /* 0x3780000000057811 */ /* 0x000fe200078eb8ff */
[----:B------:R-:W-:-:S05]  /*4150*/  IMAD.SHL.U32 R0, R3, 0x200000, RZ ;  /* 0x0020000003007824 */ /* 0x000fca00078e00ff */
[----:B------:R-:W-:-:S07]  /*4160*/  LOP3.LUT R0, R5, R0, R6, 0xfe, !PT ;  /* 0x0000000005007212 */ /* 0x000fce00078efe06 */
.L_x_1209:
[----:B------:R-:W-:Y:S05]  /*4170*/  BSYNC B0 ;  /* 0x0000000000007941 */ /* 0x000fea0003800000 */
.L_x_1208:
[----:B------:R-:W-:-:S04]  /*4180*/  F2FP.F16.F32.PACK_AB R0, RZ, R0 ;  /* 0x00000000ff00723e */ /* 0x000fc800000000ff */
[----:B------:R-:W-:Y:S01]  /*4190*/  PRMT R18, R0, 0x7610, R18 ;  /* 0x0000761000127816 */ /* 0x000fe20000000012 */
[----:B------:R-:W-:Y:S06]  /*41a0*/  BRA `(.L_x_1184) ;  /* 0x0000000000b47947 */ /* 0x000fec0003800000 */
.L_x_1201:
        /* <DEDUP_REMOVED lines=14> */
.L_x_1215:
[----:B------:R-:W-:Y:S05]  /*4290*/  BSYNC B0 ;  /* 0x0000000000007941 */ /* 0x000fea0003800000 */
.L_x_1214:
[----:B------:R-:W-:-:S04]  /*42a0*/  F2FP.F16.F32.PACK_AB R0, RZ, R0 ;  /* 0x00000000ff00723e */ /* 0x000fc800000000ff */
[----:B------:R-:W-:Y:S01]  /*42b0*/  PRMT R18, R0, 0x7610, R18 ;  /* 0x0000761000127816 */ /* 0x000fe20000000012 */
[----:B------:R-:W-:Y:S06]  /*42c0*/  BRA `(.L_x_1184) ;  /* 0x00000000006c7947 */ /* 0x000fec0003800000 */
.L_x_1189:
        /* <DEDUP_REMOVED lines=16> */
.L_x_1216:
[----:B------:R-:W-:Y:S01]  /*43d0*/  PRMT R18, RZ, 0x7610, R18 ;  /* 0x00007610ff127816 */ /* 0x000fe20000000012 */
[----:B------:R-:W-:Y:S06]  /*43e0*/  BRA `(.L_x_1184) ;  /* 0x0000000000247947 */ /* 0x000fec0003800000 */
.L_x_1213:
[----:B------:R-:W2:Y:S02]  /*43f0*/  LDG.E.64 R4, desc[UR36][R4.64] ;  /* 0x0000002404047981 */ /* 0x000ea4000c1e1b00 */
[----:B--2---:R-:W0:Y:S02]  /*4400*/  I2F.U64 R0, R4 ;  /* 0x0000000400007312 */ /* 0x004e240000301000 */
[----:B0-----:R-:W-:-:S04]  /*4410*/  F2FP.F16.F32.PACK_AB R0, RZ, R0 ;  /* 0x00000000ff00723e */ /* 0x001fc800000000ff */
[----:B------:R-:W-:Y:S01]  /*4420*/  PRMT R18, R0, 0x7610, R18 ;  /* 0x0000761000127816 */ /* 0x000fe20000000012 */
[----:B------:R-:W-:Y:S06]  /*4430*/  BRA `(.L_x_1184) ;  /* 0x0000000000107947 */ /* 0x000fec0003800000 */
.L_x_1212:
[----:B------:R-:W2:Y:S02]  /*4440*/  LDG.E R4, desc[UR36][R4.64] ;  /* 0x0000002404047981 */ /* 0x000ea4000c1e1900 */
[----:B--2---:R-:W-:-:S04]  /*4450*/  I2FP.F32.U32 R0, R4 ;  /* 0x0000000400007245 */ /* 0x004fc80000201000 */
[----:B------:R-:W-:-:S04]  /*4460*/  F2FP.F16.F32.PACK_AB R0, RZ, R0 ;  /* 0x00000000ff00723e */ /* 0x000fc800000000ff */
[----:B------:R-:W-:-:S07]  /*4470*/  PRMT R18, R0, 0x7610, R18 ;  /* 0x0000761000127816 */ /* 0x000fce0000000012 */
.L_x_1184:
[----:B------:R-:W-:Y:S05]  /*4480*/  BSYNC B6 ;  /* 0x0000000000067941 */ /* 0x000fea0003800000 */
.L_x_1183:
[----:B------:R-:W4:Y:S01]  /*4490*/  S2R R19, SR_TID.X ;  /* 0x0000000000137919 */ /* 0x000f220000002100 */
[----:B------:R-:W-:Y:S01]  /*44a0*/  BSSY B0, `(.L_x_1217) ;  /* 0x0000031000007945 */ /* 0x000fe20003800000 */
[----:B----4-:R-:W-:-:S13]  /*44b0*/  ISETP.GE.AND P0, PT, R19, R16, PT ;  /* 0x000000101300720c */ /* 0x010fda0003f06270 */
[----:B------:R-:W-:Y:S05]  /*44c0*/  @P0 BRA `(.L_x_1218) ;  /* 0x0000000000b80947 */ /* 0x000fea0003800000 */
[----:B-----5:R-:W-:Y:S01]  /*44d0*/  HADD2.F32 R23, -RZ, R23.H0_H0 ;  /* 0x20000017ff177230 */ /* 0x020fe20000004100 */
[----:B------:R-:W-:Y:S01]  /*44e0*/  BSSY B1, `(.L_x_1219) ;  /* 0x000002a000017945 */ /* 0x000fe20003800000 */
[----:B------:R-:W-:-:S03]  /*44f0*/  IMAD.MOV.U32 R7, RZ, RZ, 0x3d39bf78 ;  /* 0x3d39bf78ff077424 */ /* 0x000fc600078e00ff */
[----:B------:R-:W-:-:S04]  /*4500*/  FFMA.FTZ R3, R23, R23, -1 ;  /* 0xbf80000017037423 */ /* 0x000fc80000010017 */
[----:B------:R-:W0:Y:S01]  /*4510*/  MUFU.RSQ R0, R3 ;  /* 0x0000000300007308 */ /* 0x000e220000001400 */
[C---:B------:R-:W-:Y:S01]  /*4520*/  FSETP.NEU.FTZ.AND P2, PT, R3.reuse, RZ, PT ;  /* 0x000000ff0300720b */ /* 0x040fe20003f5d000 */
[----:B0123--:R-:W-:Y:S01]  /*4530*/  FMUL.FTZ R4, R3, R0 ;  /* 0x0000000003047220 */ /* 0x00ffe20000410000 */
        /* <DEDUP_REMOVED lines=36> */
.L_x_1220:
[----:B------:R-:W-:Y:S05]  /*4780*/  BSYNC B1 ;  /* 0x0000000000017941 */ /* 0x000fea0003800000 */
.L_x_1219:
[----:B------:R-:W-:-:S05]  /*4790*/  @P1 FADD.FTZ R3, R3, 0.69314718246459960938 ;  /* 0x3f31721803031421 */ /* 0x000fca0000010000 */
[----:B------:R-:W-:-:S07]  /*47a0*/  F2FP.F16.F32.PACK_AB R0, RZ, R3 ;  /* 0x00000003ff00723e */ /* 0x000fce00000000ff */
.L_x_1218:
[----:B------:R-:W-:Y:S05]  /*47b0*/  BSYNC B0 ;  /* 0x0000000000007941 */ /* 0x000fea0003800000 */
.L_x_1217:
[----:B-----5:R-:W-:Y:S01]  /*47c0*/  VIADD R23, R19, 0x80 ;  /* 0x0000008013177836 */ /* 0x020fe20000000000 */
[----:B------:R-:W-:Y:S04]  /*47d0*/  BSSY B0, `(.L_x_1221) ;  /* 0x0000031000007945 */ /* 0x000fe80003800000 */
[----:B------:R-:W-:-:S13]  /*47e0*/  ISETP.GE.AND P1, PT, R23, R16, PT ;  /* 0x000000101700720c */ /* 0x000fda0003f26270 */
[----:B------:R-:W-:Y:S05]  /*47f0*/  @P1 BRA `(.L_x_1222) ;  /* 0x0000000000b81947 */ /* 0x000fea0003800000 */
[----:B------:R-:W-:Y:S01]  /*4800*/  HADD2.F32 R22, -RZ, R22.H0_H0 ;  /* 0x20000016ff167230 */ /* 0x000fe20000004100 */
[----:B------:R-:W-:Y:S01]  /*4810*/  BSSY B1, `(.L_x_1223) ;  /* 0x000002a000017945 */ /* 0x000fe20003800000 */
[----:B------:R-:W-:-:S03]  /*4820*/  IMAD.MOV.U32 R8, RZ, RZ, 0x3d39bf78 ;  /* 0x3d39bf78ff087424 */ /* 0x000fc600078e00ff */
[----:B0123--:R-:W-:-:S04]  /*4830*/  FFMA.FTZ R4, R22, R22, -1 ;  /* 0xbf80000016047423 */ /* 0x00ffc80000010016 */
        /* <DEDUP_REMOVED lines=39> */
.L_x_1224:
[----:B------:R-:W-:Y:S05]  /*4ab0*/  BSYNC B1 ;  /* 0x0000000000017941 */ /* 0x000fea0003800000 */
.L_x_1223:
[----:B------:R-:W-:-:S05]  /*4ac0*/  @P1 FADD.FTZ R4, R4, 0.69314718246459960938 ;  /* 0x3f31721804041421 */ /* 0x000fca0000010000 */
[----:B------:R-:W-:-:S07]  /*4ad0*/  F2FP.F16.F32.PACK_AB R25, RZ, R4 ;  /* 0x00000004ff19723e */ /* 0x000fce00000000ff */
.L_x_1222:
[----:B------:R-:W-:Y:S05]  /*4ae0*/  BSYNC B0 ;  /* 0x0000000000007941 */ /* 0x000fea0003800000 */
.L_x_1221:
[----:B------:R-:W-:Y:S01]  /*4af0*/  VIADD R3, R19, 0x100 ;  /* 0x0000010013037836 */ /* 0x000fe20000000000 */
[----:B------:R-:W-:Y:S04]  /*4b00*/  BSSY B0, `(.L_x_1225) ;  /* 0x0000031000007945 */ /* 0x000fe80003800000 */
[----:B------:R-:W-:-:S13]  /*4b10*/  ISETP.GE.AND P1, PT, R3, R16, PT ;  /* 0x000000100300720c */ /* 0x000fda0003f26270 */
[----:B------:R-:W-:Y:S05]  /*4b20*/  @P1 BRA `(.L_x_1226) ;  /* 0x0000000000b81947 */ /* 0x000fea0003800000 */
[----:B------:R-:W-:Y:S01]  /*4b30*/  HADD2.F32 R2, -RZ, R2.H0_H0 ;  /* 0x20000002ff027230 */ /* 0x000fe20000004100 */
[----:B------:R-:W-:Y:S01]  /*4b40*/  BSSY B1, `(.L_x_1227) ;  /* 0x000002a000017945 */ /* 0x000fe20003800000 */
[----:B------:R-:W-:-:S03]  /*4b50*/  IMAD.MOV.U32 R7, RZ, RZ, 0x3d39bf78 ;  /* 0x3d39bf78ff077424 */ /* 0x000fc600078e00ff */
[C---:B------:R-:W-:Y:S01]  /*4b60*/  FFMA.FTZ R3, R2.reuse, R2, -1 ;  /* 0xbf80000002037423 */ /* 0x040fe20000010002 */
[----:B------:R-:W-:-:S03]  /*4b70*/  FADD.FTZ R2, R2, -1 ;  /* 0xbf80000002027421 */ /* 0x000fc60000010000 */
[----:B0123--:R-:W0:Y:S01]  /*4b80*/  MUFU.RSQ R4, R3 ;  /* 0x0000000300047308 */ /* 0x00fe220000001400 */
[C---:B------:R-:W-:Y:S02]  /*4b90*/  FSETP.NEU.FTZ.AND P2, PT, R3.reuse, RZ, PT ;  /* 0x000000ff0300720b */ /* 0x040fe40003f5d000 */
        /* <DEDUP_REMOVED lines=36> */
.L_x_1228:
[----:B------:R-:W-:Y:S05]  /*4de0*/  BSYNC B1 ;  /* 0x0000000000017941 */ /* 0x000fea0003800000 */
.L_x_1227:
[----:B------:R-:W-:-:S05]  /*4df0*/  @P1 FADD.FTZ R3, R3, 0.69314718246459960938 ;  /* 0x3f31721803031421 */ /* 0x000fca0000010000 */
[----:B------:R-:W-:-:S07]  /*4e00*/  F2FP.F16.F32.PACK_AB R24, RZ, R3 ;  /* 0x00000003ff18723e */ /* 0x000fce00000000ff */
.L_x_1226:
[----:B------:R-:W-:Y:S05]  /*4e10*/  BSYNC B0 ;  /* 0x0000000000007941 */ /* 0x000fea0003800000 */
.L_x_1225:
[----:B------:R-:W-:Y:S01]  /*4e20*/  VIADD R3, R19, 0x180 ;  /* 0x0000018013037836 */ /* 0x000fe20000000000 */
[----:B------:R-:W-:Y:S04]  /*4e30*/  BSSY B0, `(.L_x_1229) ;  /* 0x0000031000007945 */ /* 0x000fe80003800000 */
[----:B------:R-:W-:-:S13]  /*4e40*/  ISETP.GE.AND P1, PT, R3, R16, PT ;  /* 0x000000100300720c */ /* 0x000fda0003f26270 */
[----:B------:R-:W-:Y:S05]  /*4e50*/  @P1 BRA `(.L_x_1230) ;  /* 0x0000000000b81947 */ /* 0x000fea0003800000 */
[----:B------:R-:W-:Y:S01]  /*4e60*/  HADD2.F32 R18, -RZ, R18.H0_H0 ;  /* 0x20000012ff127230 */ /* 0x000fe20000004100 */
        /* <DEDUP_REMOVED lines=42> */
.L_x_1232:
[----:B------:R-:W-:Y:S05]  /*5110*/  BSYNC B1 ;  /* 0x0000000000017941 */ /* 0x000fea0003800000 */
.L_x_1231:
[----:B------:R-:W-:-:S05]  /*5120*/  @P1 FADD.FTZ R3, R3, 0.69314718246459960938 ;  /* 0x3f31721803031421 */ /* 0x000fca0000010000 */
[----:B------:R-:W-:-:S07]  /*5130*/  F2FP.F16.F32.PACK_AB R22, RZ, R3 ;  /* 0x00000003ff16723e */ /* 0x000fce00000000ff */
.L_x_1230:
[----:B------:R-:W-:Y:S05]  /*5140*/  BSYNC B0 ;  /* 0x0000000000007941 */ /* 0x000fea0003800000 */
.L_x_1229:
[----:B------:R-:W4:Y:S01]  /*5150*/  LDC.U8 R18, c[0x0][0x234] ;  /* 0x00008d00ff127b82 */ /* 0x000f220000000000 */
[----:B------:R-:W-:Y:S04]  /*5160*/  BSSY B6, `(.L_x_1233) ;  /* 0x0000112000067945 */ /* 0x000fe80003800000 */
[----:B------:R-:W-:Y:S05]  /*5170*/  @P0 BRA `(.L_x_1234) ;  /* 0x0000001000400947 */ /* 0x000fea0003800000 */
[----:B------:R-:W5:Y:S01]  /*5180*/  LDC.64 R2, c[0x0][0x218] ;  /* 0x00008600ff027b82 */ /* 0x000f620000000a00 */
[----:B01234-:R-:W-:Y:S01]  /*5190*/  PRMT R4, R18, 0x9910, RZ ;  /* 0x0000991012047816 */ /* 0x01ffe200000000ff */
        /* <DEDUP_REMOVED lines=15> */
[----:B------:R-:W-:Y:S02]  /*5290*/  HADD2.F32 R0, -RZ, R0.H0_H0 ;  /* 0x20000000ff007230 */ /* 0x000fe40000004100 */
[----:B------:R-:W-:Y:S02]  /*52a0*/  IMAD.MOV.U32 R19, RZ, RZ, R23 ;  /* 0x000000ffff137224 */ /* 0x000fe400078e0017 */
[----:B------:R-:W0:Y:S02]  /*52b0*/  F2I.FTZ.TRUNC.NTZ R5, R0 ;  /* 0x0000000000057305 */ /* 0x000e24000021f100 */
[----:B0-----:R0:W-:Y:S01]  /*52c0*/  STG.E.U8 desc[UR36][R2.64], R5 ;  /* 0x0000000502007986 */ /* 0x0011e2000c101124 */
[----:B------:R-:W-:Y:S05]  /*52d0*/  BRA `(.L_x_1234) ;  /* 0x0000000c00e87947 */ /* 0x000fea0003800000 */
.L_x_1238:
[----:B------:R-:W-:Y:S02]  /*52e0*/  HADD2.F32 R5, -RZ, R0.H0_H0 ;  /* 0x20000000ff057230 */ /* 0x000fe40000004100 */
[----:B------:R-:W-:-:S04]  /*52f0*/  IMAD.MOV.U32 R19, RZ, RZ, R23 ;  /* 0x000000ffff137224 */ /* 0x000fc800078e0017 */
[----:B------:R-:W0:Y:S02]  /*5300*/  F2I.S64.TRUNC R4, R5 ;  /* 0x0000000500047311 */ /* 0x000e24000020d900 */
[----:B0-----:R0:W-:Y:S01]  /*5310*/  STG.E.U8 desc[UR36][R2.64], R4 ;  /* 0x0000000402007986 */ /* 0x0011e2000c101124 */
[----:B------:R-:W-:Y:S05]  /*5320*/  BRA `(.L_x_1234) ;  /* 0x0000000c00d47947 */ /* 0x000fea0003800000 */
.L_x_1237:
[----:B------:R-:W-:-:S13]  /*5330*/  ISETP.NE.AND P0, PT, R4, 0x2, PT ;  /* 0x000000020400780c */ /* 0x000fda0003f05270 */
[----:B------:R-:W-:Y:S05]  /*5340*/  @!P0 BRA `(.L_x_1240) ;  /* 0x0000000000388947 */ /* 0x000fea0003800000 */
[----:B------:R-:W-:-:S13]  /*5350*/  ISETP.NE.AND P0, PT, R4, 0x3, PT ;  /* 0x000000030400780c */ /* 0x000fda0003f05270 */
[----:B------:R-:W-:Y:S05]  /*5360*/  @!P0 BRA `(.L_x_1241) ;  /* 0x00000000001c8947 */ /* 0x000fea0003800000 */
[----:B------:R-:W-:-:S13]  /*5370*/  ISETP.NE.AND P0, PT, R4, 0x4, PT ;  /* 0x000000040400780c */ /* 0x000fda0003f05270 */
[----:B------:R-:W-:Y:S05]  /*5380*/  @P0 BRA `(.L_x_1239) ;  /* 0x0000000c00500947 */ /* 0x000fea0003800000 */
[----:B------:R-:W-:Y:S02]  /*5390*/  HADD2.F32 R4, -RZ, R0.H0_H0 ;  /* 0x20000000ff047230 */ /* 0x000fe40000004100 */
[----:B------:R-:W-:-:S04]  /*53a0*/  IMAD.MOV.U32 R19, RZ, RZ, R23 ;  /* 0x000000ffff137224 */ /* 0x000fc800078e0017 */
[----:B------:R-:W0:Y:S02]  /*53b0*/  F2I.S64.TRUNC R4, R4 ;  /* 0x0000000400047311 */ /* 0x000e24000020d900 */
[----:B0-----:R0:W-:Y:S01]  /*53c0*/  STG.E.64 desc[UR36][R2.64], R4 ;  /* 0x0000000402007986 */ /* 0x0011e2000c101b24 */
[----:B------:R-:W-:Y:S05]  /*53d0*/  BRA `(.L_x_1234) ;  /* 0x0000000c00a87947 */ /* 0x000fea0003800000 */
.L_x_1241:
[----:B------:R-:W-:Y:S02]  /*53e0*/  HADD2.F32 R0, -RZ, R0.H0_H0 ;  /* 0x20000000ff007230 */ /* 0x000fe40000004100 */
[----:B------:R-:W-:Y:S02]  /*53f0*/  IMAD.MOV.U32 R19, RZ, RZ, R23 ;  /* 0x000000ffff137224 */ /* 0x000fe400078e0017 */
[----:B------:R-:W0:Y:S02]  /*5400*/  F2I.FTZ.TRUNC.NTZ R5, R0 ;  /* 0x0000000000057305 */ /* 0x000e24000021f100 */
[----:B0-----:R0:W-:Y:S01]  /*5410*/  STG.E desc[UR36][R2.64], R5 ;  /* 0x0000000502007986 */ /* 0x0011e2000c101924 */
[----:B------:R-:W-:Y:S05]  /*5420*/  BRA `(.L_x_1234) ;  /* 0x0000000c00947947 */ /* 0x000fea0003800000 */
.L_x_1240:
[----:B------:R-:W-:Y:S02]  /*5430*/  HADD2.F32 R0, -RZ, R0.H0_H0 ;  /* 0x20000000ff007230 */ /* 0x000fe40000004100 */
[----:B------:R-:W-:Y:S02]  /*5440*/  IMAD.MOV.U32 R19, RZ, RZ, R23 ;  /* 0x000000ffff137224 */ /* 0x000fe400078e0017 */
[----:B------:R-:W0:Y:S02]  /*5450*/  F2I.FTZ.TRUNC.NTZ R5, R0 ;  /* 0x0000000000057305 */ /* 0x000e24000021f100 */
[----:B0-----:R0:W-:Y:S01]  /*5460*/  STG.E.U16 desc[UR36][R2.64], R5 ;  /* 0x0000000502007986 */ /* 0x0011e2000c101524 */
[----:B------:R-:W-:Y:S05]  /*5470*/  BRA `(.L_x_1234) ;  /* 0x0000000c00807947 */ /* 0x000fea0003800000 */
.L_x_1236:
[----:B------:R-:W-:-:S13]  /*5480*/  ISETP.GT.AND P0, PT, R4, 0x6, PT ;  /* 0x000000060400780c */ /* 0x000fda0003f04270 */
[----:B------:R-:W-:Y:S05]  /*5490*/  @P0 BRA `(.L_x_1242) ;  /* 0x00000000002c0947 */ /* 0x000fea0003800000 */
[----:B------:R-:W-:-:S13]  /*54a0*/  ISETP.NE.AND P0, PT, R4, 0x5, PT ;  /* 0x000000050400780c */ /* 0x000fda0003f05270 */
[----:B------:R-:W-:Y:S05]  /*54b0*/  @!P0 BRA `(.L_x_1243) ;  /* 0x0000000000188947 */ /* 0x000fea0003800000 */
[----:B------:R-:W-:-:S13]  /*54c0*/  ISETP.NE.AND P0, PT, R4, 0x6, PT ;  /* 0x000000060400780c */ /* 0x000fda0003f05270 */
[----:B------:R-:W-:Y:S05]  /*54d0*/  @P0 BRA `(.L_x_1239) ;  /* 0x0000000800fc0947 */ /* 0x000fea0003800000 */
[----:B------:R-:W-:Y:S02]  /*54e0*/  HADD2.F32 R5, -RZ, R0.H0_H0 ;  /* 0x20000000ff057230 */ /* 0x000fe40000004100 */
[----:B------:R-:W-:-:S03]  /*54f0*/  IMAD.MOV.U32 R19, RZ, RZ, R23 ;  /* 0x000000ffff137224 */ /* 0x000fc600078e0017 */
[----:B------:R0:W-:Y:S01]  /*5500*/  STG.E desc[UR36][R2.64], R5 ;  /* 0x0000000502007986 */ /* 0x0001e2000c101924 */
[----:B------:R-:W-:Y:S05]  /*5510*/  BRA `(.L_x_1234) ;  /* 0x0000000c00587947 */ /* 0x000fea0003800000 */
.L_x_1243:
[----:B------:R0:W-:Y:S01]  /*5520*/  STG.E.U16 desc[UR36][R2.64], R0 ;  /* 0x0000000002007986 */ /* 0x0001e2000c101524 */
[----:B------:R-:W-:Y:S01]  /*5530*/  IMAD.MOV.U32 R19, RZ, RZ, R23 ;  /* 0x000000ffff137224 */ /* 0x000fe200078e0017 */
[----:B------:R-:W-:Y:S06]  /*5540*/  BRA `(.L_x_1234) ;  /* 0x0000000c004c7947 */ /* 0x000fec0003800000 */
.L_x_1242:
[----:B------:R-:W-:-:S13]  /*5550*/  ISETP.NE.AND P0, PT, R4, 0x7, PT ;  /* 0x000000070400780c */ /* 0x000fda0003f05270 */
[----:B------:R-:W-:Y:S05]  /*5560*/  @!P0 BRA `(.L_x_1244) ;  /* 0x00000000003c8947 */ /* 0x000fea0003800000 */
[----:B------:R-:W-:-:S13]  /*5570*/  ISETP.NE.AND P0, PT, R4, 0x8, PT ;  /* 0x000000080400780c */ /* 0x000fda0003f05270 */
[----:B------:R-:W-:Y:S05]  /*5580*/  @!P0 BRA `(.L_x_1245) ;  /* 0x00000000001c8947 */ /* 0x000fea0003800000 */
[----:B------:R-:W-:-:S13]  /*5590*/  ISETP.NE.AND P0, PT, R4, 0x9, PT ;  /* 0x000000090400780c */ /* 0x000fda0003f05270 */
[----:B------:R-:W-:Y:S05]  /*55a0*/  @P0 BRA `(.L_x_1239) ;  /* 0x0000000800c80947 */ /* 0x000fea0003800000 */
[----:B------:R-:W-:Y:S02]  /*55b0*/  HADD2.F32 R4, -RZ, R0.H0_H0 ;  /* 0x20000000ff047230 */ /* 0x000fe40000004100 */
[----:B------:R-:W-:Y:S02]  /*55c0*/  IMAD.MOV.U32 R5, RZ, RZ, RZ ;  /* 0x000000ffff057224 */ /* 0x000fe400078e00ff */
[----:B------:R-:W-:-:S03]  /*55d0*/  IMAD.MOV.U32 R19, RZ, RZ, R23 ;  /* 0x000000ffff137224 */ /* 0x000fc600078e0017 */
[----:B------:R0:W-:Y:S01]  /*55e0*/  STG.E.64 desc[UR36][R2.64], R4 ;  /* 0x0000000402007986 */ /* 0x0001e2000c101b24 */
[----:B------:R-:W-:Y:S05]  /*55f0*/  BRA `(.L_x_1234) ;  /* 0x0000000c00207947 */ /* 0x000fea0003800000 */
.L_x_1245:
[----:B------:R-:W-:Y:S02]  /*5600*/  HADD2.F32 R0, -RZ, R0.H0_H0 ;  /* 0x20000000ff007230 */ /* 0x000fe40000004100 */
[----:B------:R-:W-:-:S03]  /*5610*/  IMAD.MOV.U32 R19, RZ, RZ, R23 ;  /* 0x000000ffff137224 */ /* 0x000fc600078e0017 */
[----:B------:R-:W-:-:S04]  /*5620*/  F2FP.F16.F32.PACK_AB R0, RZ, R0 ;  /* 0x00000000ff00723e */ /* 0x000fc800000000ff */
[----:B------:R-:W-:-:S05]  /*5630*/  PRMT R0, R0, 0x5410, RZ ;  /* 0x0000541000007816 */ /* 0x000fca00000000ff */
[----:B------:R0:W-:Y:S01]  /*5640*/  STG.E desc[UR36][R2.64], R0 ;  /* 0x0000000002007986 */ /* 0x0001e2000c101924 */
[----:B------:R-:W-:Y:S05]  /*5650*/  BRA `(.L_x_1234) ;  /* 0x0000000c00087947 */ /* 0x000fea0003800000 */
.L_x_1244:
[----:B------:R-:W-:Y:S02]  /*5660*/  HADD2.F32 R4, -RZ, R0.H0_H0 ;  /* 0x20000000ff047230 */ /* 0x000fe40000004100 */
[----:B------:R-:W-:-:S03]  /*5670*/  IMAD.MOV.U32 R19, RZ, RZ, R23 ;  /* 0x000000ffff137224 */ /* 0x000fc600078e0017 */
[----:B------:R-:W-:-:S06]  /*5680*/  FMUL.FTZ R4, R4, 1 ;  /* 0x3f80000004047820 */ /* 0x000fcc0000410000 */
[----:B------:R-:W0:Y:S02]  /*5690*/  F2F.F64.F32 R4, R4 ;  /* 0x0000000400047310 */ /* 0x000e240000201800 */
[----:B0-----:R0:W-:Y:S01]  /*56a0*/  STG.E.64 desc[UR36][R2.64], R4 ;  /* 0x0000000402007986 */ /* 0x0011e2000c101b24 */
[----:B------:R-:W-:Y:S05]  /*56b0*/  BRA `(.L_x_1234) ;  /* 0x0000000800f07947 */ /* 0x000fea0003800000 */
.L_x_1235:
        /* <DEDUP_REMOVED lines=10> */
[----:B------:R-:W-:-:S04]  /*5760*/  FSETP.NEU.FTZ.AND P0, PT, R0, RZ, PT ;  /* 0x000000ff0000720b */ /* 0x000fc80003f1d000 */
[----:B------:R-:W-:-:S05]  /*5770*/  SEL R5, RZ, 0x1, !P0 ;  /* 0x00000001ff057807 */ /* 0x000fca0004000000 */
[----:B------:R0:W-:Y:S01]  /*5780*/  STG.E.U8 desc[UR36][R2.64], R5 ;  /* 0x0000000502007986 */ /* 0x0001e2000c101124 */
[----:B------:R-:W-:Y:S05]  /*5790*/  BRA `(.L_x_1234) ;  /* 0x0000000800b87947 */ /* 0x000fea0003800000 */
.L_x_1248:
[----:B------:R-:W-:Y:S01]  /*57a0*/  HADD2.F32 R0, -RZ, R0.H0_H0 ;  /* 0x20000000ff007230 */ /* 0x000fe20000004100 */
[----:B------:R-:W-:Y:S01]  /*57b0*/  CS2R R6, SRZ ;  /* 0x0000000000067805 */ /* 0x000fe2000001ff00 */
[----:B------:R-:W-:-:S03]  /*57c0*/  IMAD.MOV.U32 R19, RZ, RZ, R23 ;  /* 0x000000ffff137224 */ /* 0x000fc600078e0017 */
[----:B------:R-:W-:-:S04]  /*57d0*/  FMUL.FTZ R0, R0, 1 ;  /* 0x3f80000000007820 */ /* 0x000fc80000410000 */
[----:B------:R-:W0:Y:S02]  /*57e0*/  F2F.F64.F32 R4, R0 ;  /* 0x0000000000047310 */ /* 0x000e240000201800 */
[----:B0-----:R0:W-:Y:S01]  /*57f0*/  STG.E.128 desc[UR36][R2.64], R4 ;  /* 0x0000000402007986 */ /* 0x0011e2000c101d24 */
[----:B------:R-:W-:Y:S05]  /*5800*/  BRA `(.L_x_1234) ;  /* 0x00000008009c7947 */ /* 0x000fea0003800000 */
.L_x_1247:
        /* <DEDUP_REMOVED lines=21> */
.L_x_1252:
[----:B------:R-:W-:Y:S05]  /*5960*/  BSYNC B0 ;  /* 0x0000000000007941 */ /* 0x000fea0003800000 */
.L_x_1251:
[----:B------:R-:W-:Y:S01]  /*5970*/  LOP3.LUT R5, R0, R5, RZ, 0xfc, !PT ;  /* 0x0000000500057212 */ /* 0x000fe200078efcff */
[----:B------:R-:W-:-:S04]  /*5980*/  IMAD.MOV.U32 R19, RZ, RZ, R23 ;  /* 0x000000ffff137224 */ /* 0x000fc800078e0017 */
[----:B------:R0:W-:Y:S01]  /*5990*/  STG.E.U8 desc[UR36][R2.64], R5 ;  /* 0x0000000502007986 */ /* 0x0001e2000c101124 */
[----:B------:R-:W-:Y:S05]  /*59a0*/  BRA `(.L_x_1234) ;  /* 0x0000000800347947 */ /* 0x000fea0003800000 */
.L_x_1250:
        /* <DEDUP_REMOVED lines=13> */
.L_x_1254:
[----:B------:R-:W-:Y:S01]  /*5a80*/  IMAD.MOV.U32 R0, RZ, RZ, 0x7f ;  /* 0x0000007fff007424 */ /* 0x000fe200078e00ff */
[----:B------:R-:W-:-:S04]  /*5a90*/  ISETP.GT.U32.AND P0, PT, R4, 0x7f800000, PT ;  /* 0x7f8000000400780c */ /* 0x000fc80003f04070 */
[----:B------:R-:W-:-:S09]  /*5aa0*/  SEL R0, R0, 0x7c, P0 ;  /* 0x0000007c00007807 */ /* 0x000fd20000000000 */
.L_x_1255:
[----:B------:R-:W-:Y:S05]  /*5ab0*/  BSYNC B0 ;  /* 0x0000000000007941 */ /* 0x000fea0003800000 */
.L_x_1253:
[----:B------:R-:W-:Y:S01]  /*5ac0*/  LOP3.LUT R4, R5, 0x80000000, RZ, 0xc0, !PT ;  /* 0x8000000005047812 */ /* 0x000fe200078ec0ff */
[----:B------:R-:W-:-:S03]  /*5ad0*/  IMAD.MOV.U32 R19, RZ, RZ, R23 ;  /* 0x000000ffff137224 */ /* 0x000fc600078e0017 */
[----:B------:R-:W-:-:S04]  /*5ae0*/  SHF.R.U32.HI R5, RZ, 0x18, R4 ;  /* 0x00000018ff057819 */ /* 0x000fc80000011604 */
[----:B------:R-:W-:-:S05]  /*5af0*/  LOP3.LUT R5, R0, R5, RZ, 0xfc, !PT ;  /* 0x0000000500057212 */ /* 0x000fca00078efcff */
[----:B------:R0:W-:Y:S01]  /*5b00*/  STG.E.U8 desc[UR36][R2.64], R5 ;  /* 0x0000000502007986 */ /* 0x0001e2000c101124 */
[----:B------:R-:W-:Y:S05]  /*5b10*/  BRA `(.L_x_1234) ;  /* 0x0000000400d87947 */ /* 0x000fea0003800000 */
.L_x_1249:
[----:B------:R-:W-:Y:S02]  /*5b20*/  HADD2.F32 R0, -RZ, R0.H0_H0 ;  /* 0x20000000ff007230 */ /* 0x000fe40000004100 */
[----:B------:R-:W-:-:S03]  /*5b30*/  IMAD.MOV.U32 R19, RZ, RZ, R23 ;  /* 0x000000ffff137224 */ /* 0x000fc600078e0017 */
[----:B------:R-:W-:-:S05]  /*5b40*/  F2FP.BF16.F32.PACK_AB R0, RZ, R0 ;  /* 0x00000000ff00723e */ /* 0x000fca00000010ff */
[----:B------:R0:W-:Y:S01]  /*5b50*/  STG.E.U16 desc[UR36][R2.64], R0 ;  /* 0x0000000002007986 */ /* 0x0001e2000c101524 */
[----:B------:R-:W-:Y:S05]  /*5b60*/  BRA `(.L_x_1234) ;  /* 0x0000000400c47947 */ /* 0x000fea0003800000 */
.L_x_1246:
        /* <DEDUP_REMOVED lines=10> */
[----:B------:R-:W0:Y:S02]  /*5c10*/  F2I.FTZ.U32.TRUNC.NTZ R5, R5 ;  /* 0x0000000500057305 */ /* 0x000e24000021f000 */
[----:B0-----:R0:W-:Y:S01]  /*5c20*/  STG.E.U16 desc[UR36][R2.64], R5 ;  /* 0x0000000502007986 */ /* 0x0011e2000c101524 */
[----:B------:R-:W-:Y:S05]  /*5c30*/  BRA `(.L_x_1234) ;  /* 0x0000000400907947 */ /* 0x000fea0003800000 */
.L_x_1258:
        /* <DEDUP_REMOVED lines=17> */
.L_x_1261:
[----:B------:R-:W-:-:S04]  /*5d50*/  LOP3.LUT R0, R7, 0x80000000, RZ, 0xc0, !PT ;  /* 0x8000000007007812 */ /* 0x000fc800078ec0ff */
[----:B------:R-:W-:-:S04]  /*5d60*/  SHF.R.U32.HI R5, RZ, 0x18, R0 ;  /* 0x00000018ff057819 */ /* 0x000fc80000011600 */
[----:B------:R-:W-:-:S04]  /*5d70*/  LOP3.LUT R4, R4, R5, RZ, 0xfc, !PT ;  /* 0x0000000504047212 */ /* 0x000fc800078efcff */
[----:B------:R-:W-:-:S07]  /*5d80*/  PRMT R0, R4, 0x7610, R0 ;  /* 0x0000761004007816 */ /* 0x000fce0000000000 */
.L_x_1260:
[----:B------:R-:W-:Y:S05]  /*5d90*/  BSYNC B0 ;  /* 0x0000000000007941 */ /* 0x000fea0003800000 */
.L_x_1259:
[----:B------:R0:W-:Y:S01]  /*5da0*/  STG.E.U8 desc[UR36][R2.64], R0 ;  /* 0x0000000002007986 */ /* 0x0001e2000c101124 */
[----:B------:R-:W-:Y:S01]  /*5db0*/  IMAD.MOV.U32 R19, RZ, RZ, R23 ;  /* 0x000000ffff137224 */ /* 0x000fe200078e0017 */
[----:B------:R-:W-:Y:S06]  /*5dc0*/  BRA `(.L_x_1234) ;  /* 0x00000004002c7947 */ /* 0x000fec0003800000 */
.L_x_1257:
        /* <DEDUP_REMOVED lines=17> */
.L_x_1264:
[----:B------:R-:W-:-:S04]  /*5ee0*/  LOP3.LUT R0, R7, 0x80000000, RZ, 0xc0, !PT ;  /* 0x8000000007007812 */ /* 0x000fc800078ec0ff */
[----:B------:R-:W-:-:S04]  /*5ef0*/  SHF.R.U32.HI R5, RZ, 0x18, R0 ;  /* 0x00000018ff057819 */ /* 0x000fc80000011600 */
[----:B------:R-:W-:-:S04]  /*5f00*/  LOP3.LUT R4, R4, R5, RZ, 0xfc, !PT ;  /* 0x0000000504047212 */ /* 0x000fc800078efcff */
[----:B------:R-:W-:-:S07]  /*5f10*/  PRMT R0, R4, 0x7610, R0 ;  /* 0x0000761004007816 */ /* 0x000fce0000000000 */
.L_x_1263:
[----:B------:R-:W-:Y:S05]  /*5f20*/  BSYNC B0 ;  /* 0x0000000000007941 */ /* 0x000fea0003800000 */
.L_x_1262:
[----:B------:R0:W-:Y:S01]  /*5f30*/  STG.E.U8 desc[UR36][R2.64], R0 ;  /* 0x0000000002007986 */ /* 0x0001e2000c101124 */
[----:B------:R-:W-:Y:S01]  /*5f40*/  IMAD.MOV.U32 R19, RZ, RZ, R23 ;  /* 0x000000ffff137224 */ /* 0x000fe200078e0017 */
[----:B------:R-:W-:Y:S06]  /*5f50*/  BRA `(.L_x_1234) ;  /* 0x0000000000c87947 */ /* 0x000fec0003800000 */
.L_x_1256:
[----:B------:R-:W-:-:S13]  /*5f60*/  ISETP.NE.AND P0, PT, R4, 0x1c, PT ;  /* 0x0000001c0400780c */ /* 0x000fda0003f05270 */
[----:B------:R-:W-:Y:S05]  /*5f70*/  @!P0 BRA `(.L_x_1265) ;  /* 0x0000000000b08947 */ /* 0x000fea0003800000 */
[----:B------:R-:W-:-:S13]  /*5f80*/  ISETP.NE.AND P0, PT, R4, 0x1d, PT ;  /* 0x0000001d0400780c */ /* 0x000fda0003f05270 */
[----:B------:R-:W-:Y:S05]  /*5f90*/  @!P0 BRA `(.L_x_1266) ;  /* 0x0000000000948947 */ /* 0x000fea0003800000 */
[----:B------:R-:W-:-:S13]  /*5fa0*/  ISETP.NE.AND P0, PT, R4, 0x2c, PT ;  /* 0x0000002c0400780c */ /* 0x000fda0003f05270 */
[----:B------:R-:W-:Y:S05]  /*5fb0*/  @P0 BRA `(.L_x_1239) ;  /* 0x0000000000440947 */ /* 0x000fea0003800000 */
[----:B------:R-:W-:Y:S02]  /*5fc0*/  HADD2.F32 R5, -RZ, R0.H0_H0 ;  /* 0x20000000ff057230 */ /* 0x000fe40000004100 */
        /* <DEDUP_REMOVED lines=16> */
.L_x_1239:
        /* <DEDUP_REMOVED lines=16> */
.L_x_1267:
[----:B------:R-:W-:Y:S01]  /*61d0*/  IMAD.MOV.U32 R19, RZ, RZ, R23 ;  /* 0x000000ffff137224 */ /* 0x000fe200078e0017 */
[----:B------:R-:W-:Y:S06]  /*61e0*/  BRA `(.L_x_1234) ;  /* 0x0000000000247947 */ /* 0x000fec0003800000 */
.L_x_1266:
[----:B------:R-:W-:Y:S02]  /*61f0*/  HADD2.F32 R4, -RZ, R0.H0_H0 ;  /* 0x20000000ff047230 */ /* 0x000fe40000004100 */
[----:B------:R-:W-:-:S04]  /*6200*/  IMAD.MOV.U32 R19, RZ, RZ, R23 ;  /* 0x000000ffff137224 */ /* 0x000fc800078e0017 */
[----:B------:R-:W0:Y:S02]  /*6210*/  F2I.U64.TRUNC R4, R4 ;  /* 0x0000000400047311 */ /* 0x000e24000020d800 */
[----:B0-----:R0:W-:Y:S01]  /*6220*/  STG.E.64 desc[UR36][R2.64], R4 ;  /* 0x0000000402007986 */ /* 0x0011e2000c101b24 */
[----:B------:R-:W-:Y:S05]  /*6230*/  BRA `(.L_x_1234) ;  /* 0x0000000000107947 */ /* 0x000fea0003800000 */
.L_x_1265:
[----:B------:R-:W-:Y:S02]  /*6240*/  HADD2.F32 R0, -RZ, R0.H0_H0 ;  /* 0x20000000ff007230 */ /* 0x000fe40000004100 */
[----:B------:R-:W-:Y:S02]  /*6250*/  IMAD.MOV.U32 R19, RZ, RZ, R23 ;  /* 0x000000ffff137224 */ /* 0x000fe400078e0017 */
[----:B------:R-:W0:Y:S02]  /*6260*/  F2I.FTZ.U32.TRUNC.NTZ R5, R0 ;  /* 0x0000000000057305 */ /* 0x000e24000021f000 */
[----:B0-----:R0:W-:Y:S03]  /*6270*/  STG.E desc[UR36][R2.64], R5 ;  /* 0x0000000502007986 */ /* 0x0011e6000c101924 */
.L_x_1234:
[----:B------:R-:W-:Y:S05]  /*6280*/  BSYNC B6 ;  /* 0x0000000000067941 */ /* 0x000fea0003800000 */
.L_x_1233:
[----:B------:R-:W-:Y:S01]  /*6290*/  ISETP.GE.AND P0, PT, R19, R16, PT ;  /* 0x000000101300720c */ /* 0x000fe20003f06270 */
[----:B------:R-:W-:-:S12]  /*62a0*/  BSSY B6, `(.L_x_1268) ;  /* 0x00001fc000067945 */ /* 0x000fd80003800000 */
[----:B------:R-:W-:Y:S05]  /*62b0*/  @P0 BRA `(.L_x_1269) ;  /* 0x0000001c00e80947 */ /* 0x000fea0003800000 */
[----:B0-----:R-:W0:Y:S01]  /*62c0*/  LDC.64 R2, c[0x0][0x218] ;  /* 0x00008600ff027b82 */ /* 0x001e220000000a00 */
[----:B------:R-:W-:Y:S01]  /*62d0*/  IMAD R0, R17, 0x200, R19 ;  /* 0x0000020011007824 */ /* 0x000fe200078e0213 */
[----:B-1234-:R-:W-:Y:S01]  /*62e0*/  PRMT R4, R18, 0x9910, RZ ;  /* 0x0000991012047816 */ /* 0x01efe200000000ff */
        /* <DEDUP_REMOVED lines=15> */
[----:B------:R-:W-:-:S06]  /*63e0*/  HADD2.F32 R25, -RZ, R25.H0_H0 ;  /* 0x20000019ff197230 */ /* 0x000fcc0000004100 */
[----:B------:R-:W0:Y:S02]  /*63f0*/  F2I.FTZ.TRUNC.NTZ R25, R25 ;  /* 0x0000001900197305 */ /* 0x000e24000021f100 */
[----:B0-----:R0:W-:Y:S01]  /*6400*/  STG.E.U8 desc[UR36][R2.64], R25 ;  /* 0x0000001902007986 */ /* 0x0011e2000c101124 */
[----:B------:R-:W-:Y:S05]  /*6410*/  BRA `(.L_x_1275) ;  /* 0x0000000c00947947 */ /* 0x000fea0003800000 */
.L_x_1273:
[----:B------:R-:W-:-:S06]  /*6420*/  HADD2.F32 R5, -RZ, R25.H0_H0 ;  /* 0x20000019ff057230 */ /* 0x000fcc0000004100 */
[----:B------:R-:W0:Y:S02]  /*6430*/  F2I.S64.TRUNC R4, R5 ;  /* 0x0000000500047311 */ /* 0x000e24000020d900 */
[----:B0-----:R0:W-:Y:S01]  /*6440*/  STG.E.U8 desc[UR36][R2.64], R4 ;  /* 0x0000000402007986 */ /* 0x0011e2000c101124 */
[----:B------:R-:W-:Y:S05]  /*6450*/  BRA `(.L_x_1275) ;  /* 0x0000000c00847947 */ /* 0x000fea0003800000 */
.L_x_1272:
        /* <DEDUP_REMOVED lines=10> */
.L_x_1277:
[----:B------:R-:W-:-:S06]  /*6500*/  HADD2.F32 R25, -RZ, R25.H0_H0 ;  /* 0x20000019ff197230 */ /* 0x000fcc0000004100 */
[----:B------:R-:W0:Y:S02]  /*6510*/  F2I.FTZ.TRUNC.NTZ R25, R25 ;  /* 0x0000001900197305 */ /* 0x000e24000021f100 */
[----:B0-----:R0:W-:Y:S01]  /*6520*/  STG.E desc[UR36][R2.64], R25 ;  /* 0x0000001902007986 */ /* 0x0011e2000c101924 */
[----:B------:R-:W-:Y:S05]  /*6530*/  BRA `(.L_x_1275) ;  /* 0x0000000c004c7947 */ /* 0x000fea0003800000 */
.L_x_1276:
[----:B------:R-:W-:-:S06]  /*6540*/  HADD2.F32 R25, -RZ, R25.H0_H0 ;  /* 0x20000019ff197230 */ /* 0x000fcc0000004100 */
[----:B------:R-:W0:Y:S02]  /*6550*/  F2I.FTZ.TRUNC.NTZ R25, R25 ;  /* 0x0000001900197305 */ /* 0x000e24000021f100 */
[----:B0-----:R0:W-:Y:S01]  /*6560*/  STG.E.U16 desc[UR36][R2.64], R25 ;  /* 0x0000001902007986 */ /* 0x0011e2000c101524 */
[----:B------:R-:W-:Y:S05]  /*6570*/  BRA `(.L_x_1275) ;  /* 0x0000000c003c7947 */ /* 0x000fea0003800000 */
.L_x_1271:
        /* <DEDUP_REMOVED lines=9> */
.L_x_1279:
[----:B------:R0:W-:Y:S01]  /*6610*/  STG.E.U16 desc[UR36][R2.64], R25 ;  /* 0x0000001902007986 */ /* 0x0001e2000c101524 */
[----:B------:R-:W-:Y:S05]  /*6620*/  BRA `(.L_x_1275) ;  /* 0x0000000c00107947 */ /* 0x000fea0003800000 */
.L_x_1278:
        /* <DEDUP_REMOVED lines=10> */
.L_x_1281:
[----:B------:R-:W-:-:S05]  /*66d0*/  HADD2.F32 R0, -RZ, R25.H0_H0 ;  /* 0x20000019ff007230 */ /* 0x000fca0000004100 */
[----:B------:R-:W-:-:S04]  /*66e0*/  F2FP.F16.F32.PACK_AB R0, RZ, R0 ;  /* 0x00000000ff00723e */ /* 0x000fc800000000ff */
[----:B------:R-:W-:-:S05]  /*66f0*/  PRMT R0, R0, 0x5410, RZ ;  /* 0x0000541000007816 */ /* 0x000fca00000000ff */
[----:B------:R0:W-:Y:S01]  /*6700*/  STG.E desc[UR36][R2.64], R0 ;  /* 0x0000000002007986 */ /* 0x0001e2000c101924 */
[----:B------:R-:W-:Y:S05]  /*6710*/  BRA `(.L_x_1275) ;  /* 0x0000000800d47947 */ /* 0x000fea0003800000 */
.L_x_1280:
[----:B------:R-:W-:-:S05]  /*6720*/  HADD2.F32 R4, -RZ, R25.H0_H0 ;  /* 0x20000019ff047230 */ /* 0x000fca0000004100 */
[----:B------:R-:W-:-:S06]  /*6730*/  FMUL.FTZ R4, R4, 1 ;  /* 0x3f80000004047820 */ /* 0x000fcc0000410000 */
[----:B------:R-:W0:Y:S02]  /*6740*/  F2F.F64.F32 R4, R4 ;  /* 0x0000000400047310 */ /* 0x000e240000201800 */
[----:B0-----:R0:W-:Y:S01]  /*6750*/  STG.E.64 desc[UR36][R2.64], R4 ;  /* 0x0000000402007986 */ /* 0x0011e2000c101b24 */
[----:B------:R-:W-:Y:S05]  /*6760*/  BRA `(.L_x_1275) ;  /* 0x0000000800c07947 */ /* 0x000fea0003800000 */
.L_x_1270:
        /* <DEDUP_REMOVED lines=13> */
.L_x_1284:
[----:B------:R-:W-:Y:S01]  /*6840*/  HADD2.F32 R25, -RZ, R25.H0_H0 ;  /* 0x20000019ff197230 */ /* 0x000fe20000004100 */
[----:B------:R-:W-:-:S04]  /*6850*/  CS2R R6, SRZ ;  /* 0x0000000000067805 */ /* 0x000fc8000001ff00 */
[----:B------:R-:W-:-:S06]  /*6860*/  FMUL.FTZ R4, R25, 1 ;  /* 0x3f80000019047820 */ /* 0x000fcc0000410000 */
[----:B------:R-:W0:Y:S02]  /*6870*/  F2F.F64.F32 R4, R4 ;  /* 0x0000000400047310 */ /* 0x000e240000201800 */
[----:B0-----:R0:W-:Y:S01]  /*6880*/  STG.E.128 desc[UR36][R2.64], R4 ;  /* 0x0000000402007986 */ /* 0x0011e2000c101d24 */
[----:B------:R-:W-:Y:S05]  /*6890*/  BRA `(.L_x_1275) ;  /* 0x0000000800747947 */ /* 0x000fea0003800000 */
.L_x_1283:
        /* <DEDUP_REMOVED lines=21> */
.L_x_1288:
[----:B------:R-:W-:Y:S05]  /*69f0*/  BSYNC B0 ;  /* 0x0000000000007941 */ /* 0x000fea0003800000 */
.L_x_1287:
[----:B------:R-:W-:-:S05]  /*6a00*/  LOP3.LUT R5, R0, R5, RZ, 0xfc, !PT ;  /* 0x0000000500057212 */ /* 0x000fca00078efcff */
[----:B------:R0:W-:Y:S01]  /*6a10*/  STG.E.U8 desc[UR36][R2.64], R5 ;  /* 0x0000000502007986 */ /* 0x0001e2000c101124 */
[----:B------:R-:W-:Y:S05]  /*6a20*/  BRA `(.L_x_1275) ;  /* 0x0000000800107947 */ /* 0x000fea0003800000 */
.L_x_1286:
        /* <DEDUP_REMOVED lines=13> */
.L_x_1290:
[----:B------:R-:W-:Y:S01]  /*6b00*/  IMAD.MOV.U32 R0, RZ, RZ, 0x7f ;  /* 0x0000007fff007424 */ /* 0x000fe200078e00ff */
[----:B------:R-:W-:-:S04]  /*6b10*/  ISETP.GT.U32.AND P0, PT, R4, 0x7f800000, PT ;  /* 0x7f8000000400780c */ /* 0x000fc80003f04070 */
[----:B------:R-:W-:-:S09]  /*6b20*/  SEL R0, R0, 0x7c, P0 ;  /* 0x0000007c00007807 */ /* 0x000fd20000000000 */
.L_x_1291:
[----:B------:R-:W-:Y:S05]  /*6b30*/  BSYNC B0 ;  /* 0x0000000000007941 */ /* 0x000fea0003800000 */
.L_x_1289:
[----:B------:R-:W-:-:S04]  /*6b40*/  LOP3.LUT R4, R25, 0x80000000, RZ, 0xc0, !PT ;  /* 0x8000000019047812 */ /* 0x000fc800078ec0ff */
[----:B------:R-:W-:-:S04]  /*6b50*/  SHF.R.U32.HI R5, RZ, 0x18, R4 ;  /* 0x00000018ff057819 */ /* 0x000fc80000011604 */
[----:B------:R-:W-:-:S05]  /*6b60*/  LOP3.LUT R5, R0, R5, RZ, 0xfc, !PT ;  /* 0x0000000500057212 */ /* 0x000fca00078efcff */
[----:B------:R0:W-:Y:S01]  /*6b70*/  STG.E.U8 desc[UR36][R2.64], R5 ;  /* 0x0000000502007986 */ /* 0x0001e2000c101124 */
[----:B------:R-:W-:Y:S05]  /*6b80*/  BRA `(.L_x_1275) ;  /* 0x0000000400b87947 */ /* 0x000fea0003800000 */
.L_x_1285:
[----:B------:R-:W-:-:S05]  /*6b90*/  HADD2.F32 R0, -RZ, R25.H0_H0 ;  /* 0x20000019ff007230 */ /* 0x000fca0000004100 */
[----:B------:R-:W-:-:S05]  /*6ba0*/  F2FP.BF16.F32.PACK_AB R0, RZ, R0 ;  /* 0x00000000ff00723e */ /* 0x000fca00000010ff */
[----:B------:R0:W-:Y:S01]  /*6bb0*/  STG.E.U16 desc[UR36][R2.64], R0 ;  /* 0x0000000002007986 */ /* 0x0001e2000c101524 */
[----:B------:R-:W-:Y:S05]  /*6bc0*/  BRA `(.L_x_1275) ;  /* 0x0000000400a87947 */ /* 0x000fea0003800000 */
.L_x_1282:
        /* <DEDUP_REMOVED lines=12> */
.L_x_1294:
        /* <DEDUP_REMOVED lines=17> */
.L_x_1297:
[----:B------:R-:W-:-:S04]  /*6da0*/  LOP3.LUT R0, R25, 0x80000000, RZ, 0xc0, !PT ;  /* 0x8000000019007812 */ /* 0x000fc800078ec0ff */
[----:B------:R-:W-:-:S04]  /*6db0*/  SHF.R.U32.HI R5, RZ, 0x18, R0 ;  /* 0x00000018ff057819 */ /* 0x000fc80000011600 */
[----:B------:R-:W-:-:S04]  /*6dc0*/  LOP3.LUT R4, R4, R5, RZ, 0xfc, !PT ;  /* 0x0000000504047212 */ /* 0x000fc800078efcff */
[----:B------:R-:W-:-:S07]  /*6dd0*/  PRMT R0, R4, 0x7610, R0 ;  /* 0x0000761004007816 */ /* 0x000fce0000000000 */
.L_x_1296:
[----:B------:R-:W-:Y:S05]  /*6de0*/  BSYNC B0 ;  /* 0x0000000000007941 */ /* 0x000fea0003800000 */
.L_x_1295:
[----:B------:R3:W-:Y:S01]  /*6df0*/  STG.E.U8 desc[UR36][R2.64], R0 ;  /* 0x0000000002007986 */ /* 0x0007e2000c101124 */
[----:B------:R-:W-:Y:S05]  /*6e00*/  BRA `(.L_x_1275) ;  /* 0x0000000400187947 */ /* 0x000fea0003800000 */
.L_x_1293:
        /* <DEDUP_REMOVED lines=17> */
.L_x_1300:
[----:B------:R-:W-:-:S04]  /*6f20*/  LOP3.LUT R0, R25, 0x80000000, RZ, 0xc0, !PT ;  /* 0x8000000019007812 */ /* 0x000fc800078ec0ff */
[----:B------:R-:W-:-:S04]  /*6f30*/  SHF.R.U32.HI R5, RZ, 0x18, R0 ;  /* 0x00000018ff057819 */ /* 0x000fc80000011600 */
[----:B------:R-:W-:-:S04]  /*6f40*/  LOP3.LUT R4, R4, R5, RZ, 0xfc, !PT ;  /* 0x0000000504047212 */ /* 0x000fc800078efcff */
[----:B------:R-:W-:-:S07]  /*6f50*/  PRMT R0, R4, 0x7610, R0 ;  /* 0x0000761004007816 */ /* 0x000fce0000000000 */
.L_x_1299:
[----:B------:R-:W-:Y:S05]  /*6f60*/  BSYNC B0 ;  /* 0x0000000000007941 */ /* 0x000fea0003800000 */
.L_x_1298:
[----:B------:R0:W-:Y:S01]  /*6f70*/  STG.E.U8 desc[UR36][R2.64], R0 ;  /* 0x0000000002007986 */ /* 0x0001e2000c101124 */
[----:B------:R-:W-:Y:S05]  /*6f80*/  BRA `(.L_x_1275) ;  /* 0x0000000000b87947 */ /* 0x000fea0003800000 */
.L_x_1292:
[----:B------:R-:W-:-:S13]  /*6f90*/  ISETP.NE.AND P0, PT, R0, 0x1c, PT ;  /* 0x0000001c0000780c */ /* 0x000fda0003f05270 */
[----:B------:R-:W-:Y:S05]  /*6fa0*/  @!P0 BRA `(.L_x_1301) ;  /* 0x0000000000a48947 */ /* 0x000fea0003800000 */
[----:B------:R-:W-:-:S13]  /*6fb0*/  ISETP.NE.AND P0, PT, R0, 0x1d, PT ;  /* 0x0000001d0000780c */ /* 0x000fda0003f05270 */
[----:B------:R-:W-:Y:S05]  /*6fc0*/  @!P0 BRA `(.L_x_1302) ;  /* 0x00000000008c8947 */ /* 0x000fea0003800000 */
[----:B------:R-:W-:-:S13]  /*6fd0*/  ISETP.NE.AND P0, PT, R0, 0x2c, PT ;  /* 0x0000002c0000780c */ /* 0x000fda0003f05270 */
[----:B------:R-:W-:Y:S05]  /*6fe0*/  @P0 BRA `(.L_x_1274) ;  /* 0x0000000000400947 */ /* 0x000fea0003800000 */
[----:B------:R-:W-:Y:S02]  /*6ff0*/  HADD2.F32 R25, -RZ, R25.H0_H0 ;  /* 0x20000019ff197230 */ /* 0x000fe40000004100 */
[----:B------:R-:W-:-:S03]  /*7000*/  IMAD.MOV.U32 R5, RZ, RZ, 0xff ;  /* 0x000000ffff057424 */ /* 0x000fc600078e00ff */
[----:B------:R-:W-:-:S04]  /*7010*/  SHF.R.U32.HI R6, RZ, 0x17, R25 ;  /* 0x00000017ff067819 */ /* 0x000fc80000011619 */
[----:B------:R-:W-:-:S04]  /*7020*/  LOP3.LUT R4, R6, 0xff, RZ, 0xc0, !PT ;  /* 0x000000ff06047812 */ /* 0x000fc800078ec0ff */
[----:B------:R-:W-:-:S13]  /*7030*/  ISETP.NE.AND P2, PT, R4, 0xff, PT ;  /* 0x000000ff0400780c */ /* 0x000fda0003f45270 */
[--C-:B------:R-:W-:Y:S02]  /*7040*/  @P2 SHF.R.U32.HI R0, RZ, 0x16, R25.reuse ;  /* 0x00000016ff002819 */ /* 0x100fe40000011619 */
[----:B------:R-:W-:Y:S02]  /*7050*/  @P2 LOP3.LUT P0, RZ, R4, 0x3fffff, R25, 0xf8, !PT ;  /* 0x003fffff04ff2812 */ /* 0x000fe4000780f819 */
        /* <DEDUP_REMOVED lines=9> */
.L_x_1274:
        /* <DEDUP_REMOVED lines=16> */
.L_x_1303:
[----:B------:R-:W-:Y:S05]  /*71f0*/  BRA `(.L_x_1275) ;  /* 0x00000000001c7947 */ /* 0x000fea0003800000 */
.L_x_1302:
[----:B------:R-:W-:-:S06]  /*7200*/  HADD2.F32 R4, -RZ, R25.H0_H0 ;  /* 0x20000019ff047230 */ /* 0x000fcc0000004100 */
[----:B------:R-:W0:Y:S02]  /*7210*/  F2I.U64.TRUNC R4, R4 ;  /* 0x0000000400047311 */ /* 0x000e24000020d800 */
[----:B0-----:R2:W-:Y:S01]  /*7220*/  STG.E.64 desc[UR36][R2.64], R4 ;  /* 0x0000000402007986 */ /* 0x0015e2000c101b24 */
[----:B------:R-:W-:Y:S05]  /*7230*/  BRA `(.L_x_1275) ;  /* 0x00000000000c7947 */ /* 0x000fea0003800000 */
.L_x_1301:
[----:B------:R-:W-:-:S06]  /*7240*/  HADD2.F32 R25, -RZ, R25.H0_H0 ;  /* 0x20000019ff197230 */ /* 0x000fcc0000004100 */
[----:B------:R-:W0:Y:S02]  /*7250*/  F2I.FTZ.U32.TRUNC.NTZ R25, R25 ;  /* 0x0000001900197305 */ /* 0x000e24000021f000 */
[----:B0-----:R0:W-:Y:S02]  /*7260*/  STG.E desc[UR36][R2.64], R25 ;  /* 0x0000001902007986 */ /* 0x0011e4000c101924 */
.L_x_1275:
[----:B------:R-:W-:-:S05]  /*7270*/  VIADD R19, R19, 0x80 ;  /* 0x0000008013137836 */ /* 0x000fca0000000000 */
[----:B------:R-:W-:-:S13]  /*7280*/  ISETP.GE.AND P0, PT, R19, R16, PT ;  /* 0x000000101300720c */ /* 0x000fda0003f06270 */
[----:B------:R-:W-:Y:S05]  /*7290*/  @P0 BRA `(.L_x_1269) ;  /* 0x0000000c00f00947 */ /* 0x000fea0003800000 */
[----:B01234-:R-:W0:Y:S01]  /*72a0*/  LDC.64 R2, c[0x0][0x218] ;  /* 0x00008600ff027b82 */ /* 0x01fe220000000a00 */
        /* <DEDUP_REMOVED lines=21> */
.L_x_1307:
[----:B------:R-:W-:-:S06]  /*7400*/  HADD2.F32 R5, -RZ, R24.H0_H0 ;  /* 0x20000018ff057230 */ /* 0x000fcc0000004100 */
[----:B------:R-:W0:Y:S02]  /*7410*/  F2I.S64.TRUNC R4, R5 ;  /* 0x0000000500047311 */ /* 0x000e24000020d900 */
[----:B0-----:R3:W-:Y:S01]  /*7420*/  STG.E.U8 desc[UR36][R2.64], R4 ;  /* 0x0000000402007986 */ /* 0x0017e2000c101124 */
[----:B------:R-:W-:Y:S05]  /*7430*/  BRA `(.L_x_1309) ;  /* 0x0000000c00847947 */ /* 0x000fea0003800000 */
.L_x_1306:
        /* <DEDUP_REMOVED lines=10> */
.L_x_1311:
[----:B------:R-:W-:-:S04]  /*74e0*/  HADD2.F32 R24, -RZ, R24.H0_H0 ;  /* 0x20000018ff187230 */ /* 0x000fc80000004100 */
[----:B------:R-:W0:Y:S02]  /*74f0*/  F2I.FTZ.TRUNC.NTZ R5, R24 ;  /* 0x0000001800057305 */ /* 0x000e24000021f100 */
[----:B0-----:R2:W-:Y:S01]  /*7500*/  STG.E desc[UR36][R2.64], R5 ;  /* 0x0000000502007986 */ /* 0x0015e2000c101924 */
[----:B------:R-:W-:Y:S05]  /*7510*/  BRA `(.L_x_1309) ;  /* 0x0000000c004c7947 */ /* 0x000fea0003800000 */
.L_x_1310:
[----:B------:R-:W-:-:S04]  /*7520*/  HADD2.F32 R24, -RZ, R24.H0_H0 ;  /* 0x20000018ff187230 */ /* 0x000fc80000004100 */
[----:B------:R-:W0:Y:S02]  /*7530*/  F2I.FTZ.TRUNC.NTZ R5, R24 ;  /* 0x0000001800057305 */ /* 0x000e24000021f100 */
[----:B0-----:R0:W-:Y:S01]  /*7540*/  STG.E.U16 desc[UR36][R2.64], R5 ;  /* 0x0000000502007986 */ /* 0x0011e2000c101524 */
[----:B------:R-:W-:Y:S05]  /*7550*/  BRA `(.L_x_1309) ;  /* 0x0000000c003c7947 */ /* 0x000fea0003800000 */
.L_x_1305:
        /* <DEDUP_REMOVED lines=9> */
.L_x_1313:
[----:B------:R0:W-:Y:S01]  /*75f0*/  STG.E.U16 desc[UR36][R2.64], R24 ;  /* 0x0000001802007986 */ /* 0x0001e2000c101524 */
[----:B------:R-:W-:Y:S05]  /*7600*/  BRA `(.L_x_1309) ;  /* 0x0000000c00107947 */ /* 0x000fea0003800000 */
.L_x_1312:
        /* <DEDUP_REMOVED lines=10> */
.L_x_1315:
[----:B------:R-:W-:-:S05]  /*76b0*/  HADD2.F32 R0, -RZ, R24.H0_H0 ;  /* 0x20000018ff007230 */ /* 0x000fca0000004100 */
[----:B------:R-:W-:-:S04]  /*76c0*/  F2FP.F16.F32.PACK_AB R0, RZ, R0 ;  /* 0x00000000ff00723e */ /* 0x000fc800000000ff */
[----:B------:R-:W-:-:S05]  /*76d0*/  PRMT R0, R0, 0x5410, RZ ;  /* 0x0000541000007816 */ /* 0x000fca00000000ff */
[----:B------:R0:W-:Y:S01]  /*76e0*/  STG.E desc[UR36][R2.64], R0 ;  /* 0x0000000002007986 */ /* 0x0001e2000c101924 */
[----:B------:R-:W-:Y:S05]  /*76f0*/  BRA `(.L_x_1309) ;  /* 0x0000000800d47947 */ /* 0x000fea0003800000 */
.L_x_1314:
[----:B------:R-:W-:-:S05]  /*7700*/  HADD2.F32 R4, -RZ, R24.H0_H0 ;  /* 0x20000018ff047230 */ /* 0x000fca0000004100 */
[----:B------:R-:W-:-:S06]  /*7710*/  FMUL.FTZ R4, R4, 1 ;  /* 0x3f80000004047820 */ /* 0x000fcc0000410000 */
[----:B------:R-:W0:Y:S02]  /*7720*/  F2F.F64.F32 R4, R4 ;  /* 0x0000000400047310 */ /* 0x000e240000201800 */
[----:B0-----:R0:W-:Y:S01]  /*7730*/  STG.E.64 desc[UR36][R2.64], R4 ;  /* 0x0000000402007986 */ /* 0x0011e2000c101b24 */
[----:B------:R-:W-:Y:S05]  /*7740*/  BRA `(.L_x_1309) ;  /* 0x0000000800c07947 */ /* 0x000fea0003800000 */
.L_x_1304:
        /* <DEDUP_REMOVED lines=13> */
.L_x_1318:
[----:B------:R-:W-:Y:S01]  /*7820*/  HADD2.F32 R24, -RZ, R24.H0_H0 ;  /* 0x20000018ff187230 */ /* 0x000fe20000004100 */
[----:B------:R-:W-:-:S04]  /*7830*/  CS2R R6, SRZ ;  /* 0x0000000000067805 */ /* 0x000fc8000001ff00 */
[----:B------:R-:W-:-:S06]  /*7840*/  FMUL.FTZ R4, R24, 1 ;  /* 0x3f80000018047820 */ /* 0x000fcc0000410000 */
[----:B------:R-:W0:Y:S02]  /*7850*/  F2F.F64.F32 R4, R4 ;  /* 0x0000000400047310 */ /* 0x000e240000201800 */
[----:B0-----:R0:W-:Y:S01]  /*7860*/  STG.E.128 desc[UR36][R2.64], R4 ;  /* 0x0000000402007986 */ /* 0x0011e2000c101d24 */
[----:B------:R-:W-:Y:S05]  /*7870*/  BRA `(.L_x_1309) ;  /* 0x0000000800747947 */ /* 0x000fea0003800000 */
.L_x_1317:
        /* <DEDUP_REMOVED lines=21> */
.L_x_1322:
[----:B------:R-:W-:Y:S05]  /*79d0*/  BSYNC B0 ;  /* 0x0000000000007941 */ /* 0x000fea0003800000 */
.L_x_1321:
[----:B------:R-:W-:-:S05]  /*79e0*/  LOP3.LUT R5, R0, R5, RZ, 0xfc, !PT ;  /* 0x0000000500057212 */ /* 0x000fca00078efcff */
[----:B------:R0:W-:Y:S01]  /*79f0*/  STG.E.U8 desc[UR36][R2.64], R5 ;  /* 0x0000000502007986 */ /* 0x0001e2000c101124 */
[----:B------:R-:W-:Y:S05]  /*7a00*/  BRA `(.L_x_1309) ;  /* 0x0000000800107947 */ /* 0x000fea0003800000 */
.L_x_1320:
        /* <DEDUP_REMOVED lines=13> */
.L_x_1324:
[----:B------:R-:W-:Y:S01]  /*7ae0*/  IMAD.MOV.U32 R0, RZ, RZ, 0x7f ;  /* 0x0000007fff007424 */ /* 0x000fe200078e00ff */
[----:B------:R-:W-:-:S04]  /*7af0*/  ISETP.GT.U32.AND P0, PT, R4, 0x7f800000, PT ;  /* 0x7f8000000400780c */ /* 0x000fc80003f04070 */
[----:B------:R-:W-:-:S09]  /*7b00*/  SEL R0, R0, 0x7c, P0 ;  /* 0x0000007c00007807 */ /* 0x000fd20000000000 */
.L_x_1325:
[----:B------:R-:W-:Y:S05]  /*7b10*/  BSYNC B0 ;  /* 0x0000000000007941 */ /* 0x000fea0003800000 */
.L_x_1323:
[----:B------:R-:W-:-:S04]  /*7b20*/  LOP3.LUT R4, R5, 0x80000000, RZ, 0xc0, !PT ;  /* 0x8000000005047812 */ /* 0x000fc800078ec0ff */
[----:B------:R-:W-:-:S04]  /*7b30*/  SHF.R.U32.HI R5, RZ, 0x18, R4 ;  /* 0x00000018ff057819 */ /* 0x000fc80000011604 */
[----:B------:R-:W-:-:S05]  /*7b40*/  LOP3.LUT R5, R0, R5, RZ, 0xfc, !PT ;  /* 0x0000000500057212 */ /* 0x000fca00078efcff */
[----:B------:R0:W-:Y:S01]  /*7b50*/  STG.E.U8 desc[UR36][R2.64], R5 ;  /* 0x0000000502007986 */ /* 0x0001e2000c101124 */
[----:B------:R-:W-:Y:S05]  /*7b60*/  BRA `(.L_x_1309) ;  /* 0x0000000400b87947 */ /* 0x000fea0003800000 */
.L_x_1319:
[----:B------:R-:W-:-:S05]  /*7b70*/  HADD2.F32 R0, -RZ, R24.H0_H0 ;  /* 0x20000018ff007230 */ /* 0x000fca0000004100 */
[----:B------:R-:W-:-:S05]  /*7b80*/  F2FP.BF16.F32.PACK_AB R0, RZ, R0 ;  /* 0x00000000ff00723e */ /* 0x000fca00000010ff */
[----:B------:R0:W-:Y:S01]  /*7b90*/  STG.E.U16 desc[UR36][R2.64], R0 ;  /* 0x0000000002007986 */ /* 0x0001e2000c101524 */
[----:B------:R-:W-:Y:S05]  /*7ba0*/  BRA `(.L_x_1309) ;  /* 0x0000000400a87947 */ /* 0x000fea0003800000 */
.L_x_1316:
        /* <DEDUP_REMOVED lines=12> */
.L_x_1328:
        /* <DEDUP_REMOVED lines=17> */
.L_x_1331:
[----:B------:R-:W-:-:S04]  /*7d80*/  LOP3.LUT R0, R7, 0x80000000, RZ, 0xc0, !PT ;  /* 0x8000000007007812 */ /* 0x000fc800078ec0ff */
[----:B------:R-:W-:-:S04]  /*7d90*/  SHF.R.U32.HI R5, RZ, 0x18, R0 ;  /* 0x00000018ff057819 */ /* 0x000fc80000011600 */
[----:B------:R-:W-:-:S04]  /*7da0*/  LOP3.LUT R4, R4, R5, RZ, 0xfc, !PT ;  /* 0x0000000504047212 */ /* 0x000fc800078efcff */
[----:B------:R-:W-:-:S07]  /*7db0*/  PRMT R0, R4, 0x7610, R0 ;  /* 0x0000761004007816 */ /* 0x000fce0000000000 */
.L_x_1330:
[----:B------:R-:W-:Y:S05]  /*7dc0*/  BSYNC B0 ;  /* 0x0000000000007941 */ /* 0x000fea0003800000 */
.L_x_1329:
[----:B------:R0:W-:Y:S01]  /*7dd0*/  STG.E.U8 desc[UR36][R2.64], R0 ;  /* 0x0000000002007986 */ /* 0x0001e2000c101124 */
[----:B------:R-:W-:Y:S05]  /*7de0*/  BRA `(.L_x_1309) ;  /* 0x0000000400187947 */ /* 0x000fea0003800000 */
.L_x_1327:
        /* <DEDUP_REMOVED lines=17> */
.L_x_1334:
[----:B------:R-:W-:-:S04]  /*7f00*/  LOP3.LUT R0, R7, 0x80000000, RZ, 0xc0, !PT ;  /* 0x8000000007007812 */ /* 0x000fc800078ec0ff */
[----:B------:R-:W-:-:S04]  /*7f10*/  SHF.R.U32.HI R5, RZ, 0x18, R0 ;  /* 0x00000018ff057819 */ /* 0x000fc80000011600 */
[----:B------:R-:W-:-:S04]  /*7f20*/  LOP3.LUT R4, R4, R5, RZ, 0xfc, !PT ;  /* 0x0000000504047212 */ /* 0x000fc800078efcff */
[----:B------:R-:W-:-:S07]  /*7f30*/  PRMT R0, R4, 0x7610, R0 ;  /* 0x0000761004007816 */ /* 0x000fce0000000000 */
.L_x_1333:
[----:B------:R-:W-:Y:S05]  /*7f40*/  BSYNC B0 ;  /* 0x0000000000007941 */ /* 0x000fea0003800000 */
.L_x_1332:
[----:B------:R0:W-:Y:S01]  /*7f50*/  STG.E.U8 desc[UR36][R2.64], R0 ;  /* 0x0000000002007986 */ /* 0x0001e2000c101124 */
[----:B------:R-:W-:Y:S05]  /*7f60*/  BRA `(.L_x_1309) ;  /* 0x0000000000b87947 */ /* 0x000fea0003800000 */
.L_x_1326:
        /* <DEDUP_REMOVED lines=22> */
.L_x_1308:
        /* <DEDUP_REMOVED lines=16> */
.L_x_1337:
[----:B------:R-:W-:Y:S05]  /*81d0*/  BRA `(.L_x_1309) ;  /* 0x00000000001c7947 */ /* 0x000fea0003800000 */
.L_x_1336:
[----:B------:R-:W-:-:S06]  /*81e0*/  HADD2.F32 R4, -RZ, R24.H0_H0 ;  /* 0x20000018ff047230 */ /* 0x000fcc0000004100 */
[----:B------:R-:W0:Y:S02]  /*81f0*/  F2I.U64.TRUNC R4, R4 ;  /* 0x0000000400047311 */ /* 0x000e24000020d800 */
[----:B0-----:R0:W-:Y:S01]  /*8200*/  STG.E.64 desc[UR36][R2.64], R4 ;  /* 0x0000000402007986 */ /* 0x0011e2000c101b24 */
[----:B------:R-:W-:Y:S05]  /*8210*/  BRA `(.L_x_1309) ;  /* 0x00000000000c7947 */ /* 0x000fea0003800000 */
.L_x_1335:
[----:B------:R-:W-:-:S04]  /*8220*/  HADD2.F32 R24, -RZ, R24.H0_H0 ;  /* 0x20000018ff187230 */ /* 0x000fc80000004100 */
[----:B------:R-:W0:Y:S02]  /*8230*/  F2I.FTZ.U32.TRUNC.NTZ R5, R24 ;  /* 0x0000001800057305 */ /* 0x000e24000021f000 */
[----:B0-----:R0:W-:Y:S02]  /*8240*/  STG.E desc[UR36][R2.64], R5 ;  /* 0x0000000502007986 */ /* 0x0011e4000c101924 */
.L_x_1309:
[----:B------:R-:W-:-:S07]  /*8250*/  VIADD R19, R19, 0x80 ;  /* 0x0000008013137836 */ /* 0x000fce0000000000 */
.L_x_1269:
[----:B------:R-:W-:Y:S05]  /*8260*/  BSYNC B6 ;  /* 0x0000000000067941 */ /* 0x000fea0003800000 */
.L_x_1268:
[----:B------:R-:W-:-:S13]  /*8270*/  ISETP.GE.AND P0, PT, R19, R16, PT ;  /* 0x000000101300720c */ /* 0x000fda0003f06270 */
[----:B------:R-:W-:Y:S05]  /*8280*/  @P0 EXIT ;  /* 0x000000000000094d */ /* 0x000fea0003800000 */
[----:B01234-:R-:W0:Y:S01]  /*8290*/  LDC.64 R2, c[0x0][0x218] ;  /* 0x00008600ff027b82 */ /* 0x01fe220000000a00 */
        /* <DEDUP_REMOVED lines=20> */
.L_x_1341:
[----:B------:R-:W-:-:S06]  /*83e0*/  HADD2.F32 R5, -RZ, R22.H0_H0 ;  /* 0x20000016ff057230 */ /* 0x000fcc0000004100 */
[----:B------:R-:W0:Y:S02]  /*83f0*/  F2I.S64.TRUNC R4, R5 ;  /* 0x0000000500047311 */ /* 0x000e24000020d900 */
[----:B0-----:R-:W-:Y:S01]  /*8400*/  STG.E.U8 desc[UR36][R2.64], R4 ;  /* 0x0000000402007986 */ /* 0x001fe2000c101124 */
[----:B------:R-:W-:Y:S05]  /*8410*/  EXIT ;  /* 0x000000000000794d */ /* 0x000fea0003800000 */
.L_x_1340:
        /* <DEDUP_REMOVED lines=10> */
.L_x_1344:
[----:B------:R-:W-:-:S04]  /*84c0*/  HADD2.F32 R22, -RZ, R22.H0_H0 ;  /* 0x20000016ff167230 */ /* 0x000fc80000004100 */
[----:B------:R-:W0:Y:S02]  /*84d0*/  F2I.FTZ.TRUNC.NTZ R5, R22 ;  /* 0x0000001600057305 */ /* 0x000e24000021f100 */
[----:B0-----:R-:W-:Y:S01]  /*84e0*/  STG.E desc[UR36][R2.64], R5 ;  /* 0x0000000502007986 */ /* 0x001fe2000c101924 */
[----:B------:R-:W-:Y:S05]  /*84f0*/  EXIT ;  /* 0x000000000000794d */ /* 0x000fea0003800000 */
.L_x_1343:
[----:B------:R-:W-:-:S04]  /*8500*/  HADD2.F32 R22, -RZ, R22.H0_H0 ;  /* 0x20000016ff167230 */ /* 0x000fc80000004100 */
[----:B------:R-:W0:Y:S02]  /*8510*/  F2I.FTZ.TRUNC.NTZ R5, R22 ;  /* 0x0000001600057305 */ /* 0x000e24000021f100 */
[----:B0-----:R-:W-:Y:S01]  /*8520*/  STG.E.U16 desc[UR36][R2.64], R5 ;  /* 0x0000000502007986 */ /* 0x001fe2000c101524 */
[----:B------:R-:W-:Y:S05]  /*8530*/  EXIT ;  /* 0x000000000000794d */ /* 0x000fea0003800000 */
.L_x_1339:
        /* <DEDUP_REMOVED lines=9> */
.L_x_1346:
[----:B------:R-:W-:Y:S01]  /*85d0*/  STG.E.U16 desc[UR36][R2.64], R22 ;  /* 0x0000001602007986 */ /* 0x000fe2000c101524 */
[----:B------:R-:W-:Y:S05]  /*85e0*/  EXIT ;  /* 0x000000000000794d */ /* 0x000fea0003800000 */
.L_x_1345:
        /* <DEDUP_REMOVED lines=10> */
.L_x_1348:
[----:B------:R-:W-:-:S05]  /*8690*/  HADD2.F32 R0, -RZ, R22.H0_H0 ;  /* 0x20000016ff007230 */ /* 0x000fca0000004100 */
[----:B------:R-:W-:-:S04]  /*86a0*/  F2FP.F16.F32.PACK_AB R0, RZ, R0 ;  /* 0x00000000ff00723e */ /* 0x000fc800000000ff */
[----:B------:R-:W-:-:S05]  /*86b0*/  PRMT R0, R0, 0x5410, RZ ;  /* 0x0000541000007816 */ /* 0x000fca00000000ff */
[----:B------:R-:W-:Y:S01]  /*86c0*/  STG.E desc[UR36][R2.64], R0 ;  /* 0x0000000002007986 */ /* 0x000fe2000c101924 */
[----:B------:R-:W-:Y:S05]  /*86d0*/  EXIT ;  /* 0x000000000000794d */ /* 0x000fea0003800000 */
.L_x_1347:
[----:B------:R-:W-:-:S05]  /*86e0*/  HADD2.F32 R4, -RZ, R22.H0_H0 ;  /* 0x20000016ff047230 */ /* 0x000fca0000004100 */
[----:B------:R-:W-:-:S06]  /*86f0*/  FMUL.FTZ R4, R4, 1 ;  /* 0x3f80000004047820 */ /* 0x000fcc0000410000 */
[----:B------:R-:W0:Y:S02]  /*8700*/  F2F.F64.F32 R4, R4 ;  /* 0x0000000400047310 */ /* 0x000e240000201800 */
[----:B0-----:R-:W-:Y:S01]  /*8710*/  STG.E.64 desc[UR36][R2.64], R4 ;  /* 0x0000000402007986 */ /* 0x001fe2000c101b24 */
[----:B------:R-:W-:Y:S05]  /*8720*/  EXIT ;  /* 0x000000000000794d */ /* 0x000fea0003800000 */
.L_x_1338:
        /* <DEDUP_REMOVED lines=13> */
.L_x_1351:
[----:B------:R-:W-:Y:S01]  /*8800*/  HADD2.F32 R22, -RZ, R22.H0_H0 ;  /* 0x20000016ff167230 */ /* 0x000fe20000004100 */
[----:B------:R-:W-:-:S04]  /*8810*/  CS2R R6, SRZ ;  /* 0x0000000000067805 */ /* 0x000fc8000001ff00 */
[----:B------:R-:W-:-:S06]  /*8820*/  FMUL.FTZ R4, R22, 1 ;  /* 0x3f80000016047820 */ /* 0x000fcc0000410000 */
[----:B------:R-:W0:Y:S02]  /*8830*/  F2F.F64.F32 R4, R4 ;  /* 0x0000000400047310 */ /* 0x000e240000201800 */
[----:B0-----:R-:W-:Y:S01]  /*8840*/  STG.E.128 desc[UR36][R2.64], R4 ;  /* 0x0000000402007986 */ /* 0x001fe2000c101d24 */
[----:B------:R-:W-:Y:S05]  /*8850*/  EXIT ;  /* 0x000000000000794d */ /* 0x000fea0003800000 */
.L_x_1350:
        /* <DEDUP_REMOVED lines=21> */
.L_x_1355:
[----:B------:R-:W-:Y:S05]  /*89b0*/  BSYNC B0 ;  /* 0x0000000000007941 */ /* 0x000fea0003800000 */
.L_x_1354:
[----:B------:R-:W-:-:S05]  /*89c0*/  LOP3.LUT R5, R0, R5, RZ, 0xfc, !PT ;  /* 0x0000000500057212 */ /* 0x000fca00078efcff */
[----:B------:R-:W-:Y:S01]  /*89d0*/  STG.E.U8 desc[UR36][R2.64], R5 ;  /* 0x0000000502007986 */ /* 0x000fe2000c101124 */
[----:B------:R-:W-:Y:S05]  /*89e0*/  EXIT ;  /* 0x000000000000794d */ /* 0x000fea0003800000 */
.L_x_1353:
        /* <DEDUP_REMOVED lines=13> */
.L_x_1357:
[----:B------:R-:W-:Y:S01]  /*8ac0*/  IMAD.MOV.U32 R0, RZ, RZ, 0x7f ;  /* 0x0000007fff007424 */ /* 0x000fe200078e00ff */
[----:B------:R-:W-:-:S04]  /*8ad0*/  ISETP.GT.U32.AND P0, PT, R4, 0x7f800000, PT ;  /* 0x7f8000000400780c */ /* 0x000fc80003f04070 */
[----:B------:R-:W-:-:S09]  /*8ae0*/  SEL R0, R0, 0x7c, P0 ;  /* 0x0000007c00007807 */ /* 0x000fd20000000000 */
.L_x_1358:
[----:B------:R-:W-:Y:S05]  /*8af0*/  BSYNC B0 ;  /* 0x0000000000007941 */ /* 0x000fea0003800000 */
.L_x_1356:
[----:B------:R-:W-:-:S04]  /*8b00*/  LOP3.LUT R4, R5, 0x80000000, RZ, 0xc0, !PT ;  /* 0x8000000005047812 */ /* 0x000fc800078ec0ff */
[----:B------:R-:W-:-:S04]  /*8b10*/  SHF.R.U32.HI R5, RZ, 0x18, R4 ;  /* 0x00000018ff057819 */ /* 0x000fc80000011604 */
[----:B------:R-:W-:-:S05]  /*8b20*/  LOP3.LUT R5, R0, R5, RZ, 0xfc, !PT ;  /* 0x0000000500057212 */ /* 0x000fca00078efcff */
[----:B------:R-:W-:Y:S01]  /*8b30*/  STG.E.U8 desc[UR36][R2.64], R5 ;  /* 0x0000000502007986 */ /* 0x000fe2000c101124 */
[----:B------:R-:W-:Y:S05]  /*8b40*/  EXIT ;  /* 0x000000000000794d */ /* 0x000fea0003800000 */
.L_x_1352:
[----:B------:R-:W-:-:S05]  /*8b50*/  HADD2.F32 R0, -RZ, R22.H0_H0 ;  /* 0x20000016ff007230 */ /* 0x000fca0000004100 */
[----:B------:R-:W-:-:S05]  /*8b60*/  F2FP.BF16.F32.PACK_AB R0, RZ, R0 ;  /* 0x00000000ff00723e */ /* 0x000fca00000010ff */
[----:B------:R-:W-:Y:S01]  /*8b70*/  STG.E.U16 desc[UR36][R2.64], R0 ;  /* 0x0000000002007986 */ /* 0x000fe2000c101524 */
[----:B------:R-:W-:Y:S05]  /*8b80*/  EXIT ;  /* 0x000000000000794d */ /* 0x000fea0003800000 */
.L_x_1349:
        /* <DEDUP_REMOVED lines=12> */
.L_x_1361:
        /* <DEDUP_REMOVED lines=17> */
.L_x_1364:
[----:B------:R-:W-:-:S04]  /*8d60*/  LOP3.LUT R0, R7, 0x80000000, RZ, 0xc0, !PT ;  /* 0x8000000007007812 */ /* 0x000fc800078ec0ff */
[----:B------:R-:W-:-:S04]  /*8d70*/  SHF.R.U32.HI R5, RZ, 0x18, R0 ;  /* 0x00000018ff057819 */ /* 0x000fc80000011600 */
[----:B------:R-:W-:-:S04]  /*8d80*/  LOP3.LUT R4, R4, R5, RZ, 0xfc, !PT ;  /* 0x0000000504047212 */ /* 0x000fc800078efcff */
[----:B------:R-:W-:-:S07]  /*8d90*/  PRMT R0, R4, 0x7610, R0 ;  /* 0x0000761004007816 */ /* 0x000fce0000000000 */
.L_x_1363:
[----:B------:R-:W-:Y:S05]  /*8da0*/  BSYNC B0 ;  /* 0x0000000000007941 */ /* 0x000fea0003800000 */
.L_x_1362:
[----:B------:R-:W-:Y:S01]  /*8db0*/  STG.E.U8 desc[UR36][R2.64], R0 ;  /* 0x0000000002007986 */ /* 0x000fe2000c101124 */
[----:B------:R-:W-:Y:S05]  /*8dc0*/  EXIT ;  /* 0x000000000000794d */ /* 0x000fea0003800000 */
.L_x_1360:
        /* <DEDUP_REMOVED lines=17> */
.L_x_1367:
[----:B------:R-:W-:-:S04]  /*8ee0*/  LOP3.LUT R0, R7, 0x80000000, RZ, 0xc0, !PT ;  /* 0x8000000007007812 */ /* 0x000fc800078ec0ff */
[----:B------:R-:W-:-:S04]  /*8ef0*/  SHF.R.U32.HI R5, RZ, 0x18, R0 ;  /* 0x00000018ff057819 */ /* 0x000fc80000011600 */
[----:B------:R-:W-:-:S04]  /*8f00*/  LOP3.LUT R4, R4, R5, RZ, 0xfc, !PT ;  /* 0x0000000504047212 */ /* 0x000fc800078efcff */
[----:B------:R-:W-:-:S07]  /*8f10*/  PRMT R0, R4, 0x7610, R0 ;  /* 0x0000761004007816 */ /* 0x000fce0000000000 */
.L_x_1366:
[----:B------:R-:W-:Y:S05]  /*8f20*/  BSYNC B0 ;  /* 0x0000000000007941 */ /* 0x000fea0003800000 */
.L_x_1365:
[----:B------:R-:W-:Y:S01]  /*8f30*/  STG.E.U8 desc[UR36][R2.64], R0 ;  /* 0x0000000002007986 */ /* 0x000fe2000c101124 */
[----:B------:R-:W-:Y:S05]  /*8f40*/  EXIT ;  /* 0x000000000000794d */ /* 0x000fea0003800000 */
.L_x_1359:
        /* <DEDUP_REMOVED lines=22> */
.L_x_1342:
        /* <DEDUP_REMOVED lines=16> */
.L_x_1370:
[----:B------:R-:W-:Y:S05]  /*91b0*/  EXIT ;  /* 0x000000000000794d */ /* 0x000fea0003800000 */
.L_x_1369:
[----:B------:R-:W-:-:S06]  /*91c0*/  HADD2.F32 R4, -RZ, R22.H0_H0 ;  /* 0x20000016ff047230 */ /* 0x000fcc0000004100 */
[----:B------:R-:W0:Y:S02]  /*91d0*/  F2I.U64.TRUNC R4, R4 ;  /* 0x0000000400047311 */ /* 0x000e24000020d800 */
[----:B0-----:R-:W-:Y:S01]  /*91e0*/  STG.E.64 desc[UR36][R2.64], R4 ;  /* 0x0000000402007986 */ /* 0x001fe2000c101b24 */
[----:B------:R-:W-:Y:S05]  /*91f0*/  EXIT ;  /* 0x000000000000794d */ /* 0x000fea0003800000 */
.L_x_1368:
[----:B------:R-:W-:-:S04]  /*9200*/  HADD2.F32 R22, -RZ, R22.H0_H0 ;  /* 0x20000016ff167230 */ /* 0x000fc80000004100 */
[----:B------:R-:W0:Y:S02]  /*9210*/  F2I.FTZ.U32.TRUNC.NTZ R5, R22 ;  /* 0x0000001600057305 */ /* 0x000e24000021f000 */
[----:B0-----:R-:W-:Y:S01]  /*9220*/  STG.E desc[UR36][R2.64], R5 ;  /* 0x0000000502007986 */ /* 0x001fe2000c101924 */
[----:B------:R-:W-:Y:S05]  /*9230*/  EXIT ;  /* 0x000000000000794d */ /* 0x000fea0003800000 */
.L_x_1371:
        /* <DEDUP_REMOVED lines=12> */
.L_x_21048:


//--------------------- .text._ZN2at6native18elementwise_kernelILi128ELi4EZNS0_22gpu_kernel_impl_nocastIZZZNS0_17acosh_kernel_cudaERNS_18TensorIteratorBaseEENKUlvE0_clEvENKUlvE1_clEvEUlN3c104HalfEE_EEvS4_RKT_EUliE_EEviT1_ --------------------------
	.section	.text._ZN2at6native18elementwise_kernelILi128ELi4EZNS0_22gpu_kernel_impl_nocastIZZZNS0_17acosh_kernel_cudaERNS_18TensorIteratorBaseEENKUlvE0_clEvENKUlvE1_clEvEUlN3c104HalfEE_EEvS4_RKT_EUliE_EEviT1_,"ax",@progbits
	.align	128
        .global         _ZN2at6native18elementwise_kernelILi128ELi4EZNS0_22gpu_kernel_impl_nocastIZZZNS0_17acosh_kernel_cudaERNS_18TensorIteratorBaseEENKUlvE0_clEvENKUlvE1_clEvEUlN3c104HalfEE_EEvS4_RKT_EUliE_EEviT1_
        .type           _ZN2at6native18elementwise_kernelILi128ELi4EZNS0_22gpu_kernel_impl_nocastIZZZNS0_17acosh_kernel_cudaERNS_18TensorIteratorBaseEENKUlvE0_clEvENKUlvE1_clEvEUlN3c104HalfEE_EEvS4_RKT_EUliE_EEviT1_,@function
        .size           _ZN2at6native18elementwise_kernelILi128ELi4EZNS0_22gpu_kernel_impl_nocastIZZZNS0_17acosh_kernel_cudaERNS_18TensorIteratorBaseEENKUlvE0_clEvENKUlvE1_clEvEUlN3c104HalfEE_EEvS4_RKT_EUliE_EEviT1_,(.L_x_21049 - _ZN2at6native18elementwise_kernelILi128ELi4EZNS0_22gpu_kernel_impl_nocastIZZZNS0_17acosh_kernel_cudaERNS_18TensorIteratorBaseEENKUlvE0_clEvENKUlvE1_clEvEUlN3c104HalfEE_EEvS4_RKT_EUliE_EEviT1_)
        .other          _ZN2at6native18elementwise_kernelILi128ELi4EZNS0_22gpu_kernel_impl_nocastIZZZNS0_17acosh_kernel_cudaERNS_18TensorIteratorBaseEENKUlvE0_clEvENKUlvE1_clEvEUlN3c104HalfEE_EEvS4_RKT_EUliE_EEviT1_,@"STO_CUDA_ENTRY STV_DEFAULT"
_ZN2at6native18elementwise_kernelILi128ELi4EZNS0_22gpu_kernel_impl_nocastIZZZNS0_17acosh_kernel_cudaERNS_18TensorIteratorBaseEENKUlvE0_clEvENKUlvE1_clEvEUlN3c104HalfEE_EEvS4_RKT_EUliE_EEviT1_:
.text._ZN2at6native18elementwise_kernelILi128ELi4EZNS0_22gpu_kernel_impl_nocastIZZZNS0_17acosh_kernel_cudaERNS_18TensorIteratorBaseEENKUlvE0_clEvENKUlvE1_clEvEUlN3c104HalfEE_EEvS4_RKT_EUliE_EEviT1_:
        /* <DEDUP_REMOVED lines=313> */
.L_x_1374:
[----:B------:R-:W-:Y:S02]  /*1390*/  ULDC.64 UR8, c[0x0][0x418] ;  /* 0x0001060000087ab9 */ /* 0x000fe40000000a00 */
[----:B------:R-:W-:-:S04]  /*13a0*/  IADD3 R4, P0, R2, UR8, RZ ;  /* 0x0000000802047c10 */ /* 0x000fc8000ff1e0ff */
[----:B------:R-:W-:Y:S01]  /*13b0*/  IADD3.X R5, RZ, UR9, RZ, P0, !PT ;  /* 0x00000009ff057c10 */ /* 0x000fe200087fe4ff */
[----:B------:R-:W-:-:S04]  /*13c0*/  ULDC.64 UR8, c[0x0][0x410] ;  /* 0x0001040000087ab9 */ /* 0x000fc80000000a00 */
[----:B------:R-:W2:Y:S01]  /*13d0*/  LDG.E.U16 R4, desc[UR4][R4.64] ;  /* 0x0000000404047981 */ /* 0x000ea2000c1e1500 */
[----:B------:R-:W-:Y:S01]  /*13e0*/  BSSY B1, `(.L_x_1375) ;  /* 0x000002d000017945 */ /* 0x000fe20003800000 */
[----:B--2---:R-:W-:-:S05]  /*13f0*/  HADD2.F32 R2, -RZ, R4.H0_H0 ;  /* 0x20000004ff027230 */ /* 0x004fca0000004100 */
        /* <DEDUP_REMOVED lines=43> */
.L_x_1376:
[----:B------:R-:W-:Y:S05]  /*16b0*/  BSYNC B1 ;  /* 0x0000000000017941 */ /* 0x000fea0003800000 */
.L_x_1375:
[----:B------:R-:W-:Y:S01]  /*16c0*/  @P0 FADD.FTZ R4, R4, 0.69314718246459960938 ;  /* 0x3f31721804040421 */ /* 0x000fe20000010000 */
[----:B------:R-:W-:-:S04]  /*16d0*/  IADD3 R0, R0, 0x80, RZ ;  /* 0x0000008000007810 */ /* 0x000fc80007ffe0ff */
[----:B------:R-:W-:-:S05]  /*16e0*/  F2FP.F16.F32.PACK_AB R4, RZ, R4 ;  /* 0x00000004ff04723e */ /* 0x000fca00000000ff */
[----:B------:R0:W-:Y:S02]  /*16f0*/  STG.E.U16 desc[UR4][R2.64], R4 ;  /* 0x0000000402007986 */ /* 0x0001e4000c101504 */
.L_x_1373:
[----:B------:R-:W-:Y:S05]  /*1700*/  BSYNC B0 ;  /* 0x0000000000007941 */ /* 0x000fea0003800000 */
.L_x_1372:
        /* <DEDUP_REMOVED lines=305> */
.L_x_1379:
        /* <DEDUP_REMOVED lines=50> */
.L_x_1381:
[----:B------:R-:W-:Y:S05]  /*2d40*/  BSYNC B1 ;  /* 0x0000000000017941 */ /* 0x000fea0003800000 */
.L_x_1380:
[----:B------:R-:W-:Y:S01]  /*2d50*/  @P0 FADD.FTZ R4, R4, 0.69314718246459960938 ;  /* 0x3f31721804040421 */ /* 0x000fe20000010000 */
[----:B------:R-:W-:-:S04]  /*2d60*/  IADD3 R0, R0, 0x80, RZ ;  /* 0x0000008000007810 */ /* 0x000fc80007ffe0ff */
[----:B------:R-:W-:Y:S02]  /*2d70*/  F2FP.F16.F32.PACK_AB R4, RZ, R4 ;  /* 0x00000004ff04723e */ /* 0x000fe400000000ff */
        /* <DEDUP_REMOVED lines=305> */
.L_x_1382:
        /* <DEDUP_REMOVED lines=50> */
.L_x_1384:
[----:B------:R-:W-:Y:S05]  /*43b0*/  BSYNC B1 ;  /* 0x0000000000017941 */ /* 0x000fea0003800000 */
.L_x_1383:
[----:B------:R-:W-:Y:S01]  /*43c0*/  @P0 FADD.FTZ R4, R4, 0.69314718246459960938 ;  /* 0x3f31721804040421 */ /* 0x000fe20000010000 */
[----:B------:R-:W-:-:S04]  /*43d0*/  IADD3 R0, R0, 0x80, RZ ;  /* 0x0000008000007810 */ /* 0x000fc80007ffe0ff */
[----:B------:R-:W-:-:S05]  /*43e0*/  F2FP.F16.F32.PACK_AB R4, RZ, R4 ;  /* 0x00000004ff04723e */ /* 0x000fca00000000ff */
[----:B------:R2:W-:Y:S02]  /*43f0*/  STG.E.U16 desc[UR4][R2.64], R4 ;  /* 0x0000000402007986 */ /* 0x0005e4000c101504 */
.L_x_1378:
[----:B------:R-:W-:Y:S05]  /*4400*/  BSYNC B0 ;  /* 0x0000000000007941 */ /* 0x000fea0003800000 */
.L_x_1377:
        /* <DEDUP_REMOVED lines=289> */
[----:B------:R-:W-:Y:S01]  /*5620*/  SHF.R.U32.HI R7, RZ, UR6, R6 ;  /* 0x00000006ff077c19 */ /* 0x000fe20008011606 */
[----:B------:R-:W-:Y:S01]  /*5630*/  ULDC.64 UR6, c[0x0][0x400] ;  /* 0x0001000000067ab9 */ /* 0x000fe20000000a00 */
[----:B------:R-:W-:Y:S02]  /*5640*/  @P0 MOV R6, RZ ;  /* 0x000000ff00060202 */ /* 0x000fe40000000f00 */
[----:B------:R-:W-:Y:S01]  /*5650*/  IADD3 R4, -R7, RZ, RZ ;  /* 0x000000ff07047210 */ /* 0x000fe20007ffe1ff */
[----:B------:R-:W1:Y:S04]  /*5660*/  @P0 LDC R11, c[0x0][0x33c] ;  /* 0x0000cf00ff0b0b82 */ /* 0x000e680000000800 */
[----:B------:R-:W-:-:S04]  /*5670*/  IMAD R4, R4, UR8, R5 ;  /* 0x0000000804047c24 */ /* 0x000fc8000f8e0205 */
[----:B------:R-:W2:Y:S01]  /*5680*/  @P0 LDC.64 R12, c[0x0][0x408] ;  /* 0x00010200ff0c0b82 */ /* 0x000ea20000000a00 */
[C---:B------:R-:W-:Y:S02]  /*5690*/  IMAD R3, R4.reuse, UR6, R3 ;  /* 0x0000000604037c24 */ /* 0x040fe4000f8e0203 */
[----:B------:R-:W-:Y:S02]  /*56a0*/  IMAD R2, R4, UR7, R2 ;  /* 0x0000000704027c24 */ /* 0x000fe4000f8e0202 */
[----:B0-----:R-:W-:-:S05]  /*56b0*/  @P0 IMAD.HI.U32 R0, R7, R8, R6 ;  /* 0x0000000807000227 */ /* 0x001fca00078e0006 */
[----:B------:R-:W-:-:S04]  /*56c0*/  @P0 SHF.R.U32.HI R0, RZ, R9, R0 ;  /* 0x00000009ff000219 */ /* 0x000fc80000011600 */
[----:B------:R-:W-:-:S05]  /*56d0*/  @P0 IADD3 R6, -R0, RZ, RZ ;  /* 0x000000ff00060210 */ /* 0x000fca0007ffe1ff */
[----:B-1----:R-:W-:-:S04]  /*56e0*/  @P0 IMAD R6, R11, R6, R7 ;  /* 0x000000060b060224 */ /* 0x002fc800078e0207 */
[C---:B--2---:R-:W-:Y:S02]  /*56f0*/  @P0 IMAD R3, R6.reuse, R12, R3 ;  /* 0x0000000c06030224 */ /* 0x044fe400078e0203 */
[----:B------:R-:W-:-:S07]  /*5700*/  @P0 IMAD R2, R6, R13, R2 ;  /* 0x0000000d06020224 */ /* 0x000fce00078e0202 */
.L_x_1385:
        /* <DEDUP_REMOVED lines=50> */
.L_x_1387:
[----:B------:R-:W-:Y:S05]  /*5a30*/  BSYNC B0 ;  /* 0x0000000000007941 */ /* 0x000fea0003800000 */
.L_x_1386:
[----:B------:R-:W-:-:S05]  /*5a40*/  @P0 FADD.FTZ R0, R0, 0.69314718246459960938 ;  /* 0x3f31721800000421 */ /* 0x000fca0000010000 */
[----:B------:R-:W-:-:S05]  /*5a50*/  F2FP.F16.F32.PACK_AB R0, RZ, R0 ;  /* 0x00000000ff00723e */ /* 0x000fca00000000ff */
[----:B------:R-:W-:Y:S01]  /*5a60*/  STG.E.U16 desc[UR4][R2.64], R0 ;  /* 0x0000000002007986 */ /* 0x000fe2000c101504 */
[----:B------:R-:W-:Y:S05]  /*5a70*/  EXIT ;  /* 0x000000000000794d */ /* 0x000fea0003800000 */
.L_x_1388:
        /* <DEDUP_REMOVED lines=16> */
.L_x_21049:


//--------------------- .text._ZN2at6native27unrolled_elementwise_kernelIZZZNS0_17acosh_kernel_cudaERNS_18TensorIteratorBaseEENKUlvE0_clEvENKUlvE1_clEvEUlN3c104HalfEE_St5arrayIPcLm2EELi4E23TrivialOffsetCalculatorILi1EjESD_NS0_6memory15LoadWithoutCastENSE_16StoreWithoutCastEEEviT_T0_T2_T3_T4_T5_ --------------------------
	.section	.text._ZN2at6native27unrolled_elementwise_kernelIZZZNS0_17acosh_kernel_cudaERNS_18TensorIteratorBaseEENKUlvE0_clEvENKUlvE1_clEvEUlN3c104HalfEE_St5arrayIPcLm2EELi4E23TrivialOffsetCalculatorILi1EjESD_NS0_6memory15LoadWithoutCastENSE_16StoreWithoutCastEEEviT_T0_T2_T3_T4_T5_,"ax",@progbits
	.align	128
        .global         _ZN2at6native27unrolled_elementwise_kernelIZZZNS0_17acosh_kernel_cudaERNS_18TensorIteratorBaseEENKUlvE0_clEvENKUlvE1_clEvEUlN3c104HalfEE_St5arrayIPcLm2EELi4E23TrivialOffsetCalculatorILi1EjESD_NS0_6memory15LoadWithoutCastENSE_16StoreWithoutCastEEEviT_T0_T2_T3_T4_T5_
        .type           _ZN2at6native27unrolled_elementwise_kernelIZZZNS0_17acosh_kernel_cudaERNS_18TensorIteratorBaseEENKUlvE0_clEvENKUlvE1_clEvEUlN3c104HalfEE_St5arrayIPcLm2EELi4E23TrivialOffsetCalculatorILi1EjESD_NS0_6memory15LoadWithoutCastENSE_16StoreWithoutCastEEEviT_T0_T2_T3_T4_T5_,@function
        .size           _ZN2at6native27unrolled_elementwise_kernelIZZZNS0_17acosh_kernel_cudaERNS_18TensorIteratorBaseEENKUlvE0_clEvENKUlvE1_clEvEUlN3c104HalfEE_St5arrayIPcLm2EELi4E23TrivialOffsetCalculatorILi1EjESD_NS0_6memory15LoadWithoutCastENSE_16StoreWithoutCastEEEviT_T0_T2_T3_T4_T5_,(.L_x_21050 - _ZN2at6native27unrolled_elementwise_kernelIZZZNS0_17acosh_kernel_cudaERNS_18TensorIteratorBaseEENKUlvE0_clEvENKUlvE1_clEvEUlN3c104HalfEE_St5arrayIPcLm2EELi4E23TrivialOffsetCalculatorILi1EjESD_NS0_6memory15LoadWithoutCastENSE_16StoreWithoutCastEEEviT_T0_T2_T3_T4_T5_)
        .other          _ZN2at6native27unrolled_elementwise_kernelIZZZNS0_17acosh_kernel_cudaERNS_18TensorIteratorBaseEENKUlvE0_clEvENKUlvE1_clEvEUlN3c104HalfEE_St5arrayIPcLm2EELi4E23TrivialOffsetCalculatorILi1EjESD_NS0_6memory15LoadWithoutCastENSE_16StoreWithoutCastEEEviT_T0_T2_T3_T4_T5_,@"STO_CUDA_ENTRY STV_DEFAULT"
_ZN2at6native27unrolled_elementwise_kernelIZZZNS0_17acosh_kernel_cudaERNS_18TensorIteratorBaseEENKUlvE0_clEvENKUlvE1_clEvEUlN3c104HalfEE_St5arrayIPcLm2EELi4E23TrivialOffsetCalculatorILi1EjESD_NS0_6memory15LoadWithoutCastENSE_16StoreWithoutCastEEEviT_T0_T2_T3_T4_T5_:
.text._ZN2at6native27unrolled_elementwise_kernelIZZZNS0_17acosh_kernel_cudaERNS_18TensorIteratorBaseEENKUlvE0_clEvENKUlvE1_clEvEUlN3c104HalfEE_St5arrayIPcLm2EELi4E23TrivialOffsetCalculatorILi1EjESD_NS0_6memory15LoadWithoutCastENSE_16StoreWithoutCastEEEviT_T0_T2_T3_T4_T5_:
        /* <DEDUP_REMOVED lines=36> */
[----:B-----5:R-:W-:Y:S01]  /*0240*/  HADD2.F32 R9, -RZ, R9.H0_H0 ;  /* 0x20000009ff097230 */ /* 0x020fe20000004100 */
        /* <DEDUP_REMOVED lines=42> */
.L_x_1392:
[----:B------:R-:W-:Y:S05]  /*04f0*/  BSYNC B1 ;  /* 0x0000000000017941 */ /* 0x000fea0003800000 */
.L_x_1391:
[----:B------:R-:W-:-:S05]  /*0500*/  @P0 FADD.FTZ R5, R5, 0.69314718246459960938 ;  /* 0x3f31721805050421 */ /* 0x000fca0000010000 */
[----:B------:R-:W-:-:S07]  /*0510*/  F2FP.F16.F32.PACK_AB R4, RZ, R5 ;  /* 0x00000005ff04723e */ /* 0x000fce00000000ff */
.L_x_1390:
[----:B------:R-:W-:Y:S05]  /*0520*/  BSYNC B0 ;  /* 0x0000000000007941 */ /* 0x000fea0003800000 */
.L_x_1389:
[----:B0-----:R-:W-:Y:S01]  /*0530*/  IADD3 R5, R3, 0x80, RZ ;  /* 0x0000008003057810 */ /* 0x001fe20007ffe0ff */
[----:B------:R-:W-:Y:S03]  /*0540*/  BSSY B0, `(.L_x_1393) ;  /* 0x0000031000007945 */ /* 0x000fe60003800000 */
[----:B------:R-:W-:-:S13]  /*0550*/  ISETP.GE.AND P0, PT, R5, R2, PT ;  /* 0x000000020500720c */ /* 0x000fda0003f06270 */
[----:B------:R-:W-:Y:S05]  /*0560*/  @P0 BRA `(.L_x_1394) ;  /* 0x0000000000b80947 */ /* 0x000fea0003800000 */
[----:B-----5:R-:W-:Y:S01]  /*0570*/  HADD2.F32 R8, -RZ, R8.H0_H0 ;  /* 0x20000008ff087230 */ /* 0x020fe20000004100 */
[----:B------:R-:W-:Y:S01]  /*0580*/  MOV R13, 0x3d39bf78 ;  /* 0x3d39bf78000d7802 */ /* 0x000fe20000000f00 */
[----:B------:R-:W-:Y:S03]  /*0590*/  BSSY B1, `(.L_x_1395) ;  /* 0x0000029000017945 */ /* 0x000fe60003800000 */
        /* <DEDUP_REMOVED lines=40> */
.L_x_1396:
[----:B------:R-:W-:Y:S05]  /*0820*/  BSYNC B1 ;  /* 0x0000000000017941 */ /* 0x000fea0003800000 */
.L_x_1395:
[----:B------:R-:W-:-:S05]  /*0830*/  @P0 FADD.FTZ R9, R9, 0.69314718246459960938 ;  /* 0x3f31721809090421 */ /* 0x000fca0000010000 */
[----:B------:R-:W-:-:S07]  /*0840*/  F2FP.F16.F32.PACK_AB R8, RZ, R9 ;  /* 0x00000009ff08723e */ /* 0x000fce00000000ff */
.L_x_1394:
[----:B------:R-:W-:Y:S05]  /*0850*/  BSYNC B0 ;  /* 0x0000000000007941 */ /* 0x000fea0003800000 */
.L_x_1393:
[----:B-----5:R-:W-:Y:S01]  /*0860*/  IADD3 R9, R3, 0x100, RZ ;  /* 0x0000010003097810 */ /* 0x020fe20007ffe0ff */
[----:B------:R-:W-:Y:S03]  /*0870*/  BSSY B0, `(.L_x_1397) ;  /* 0x0000031000007945 */ /* 0x000fe60003800000 */
[----:B------:R-:W-:-:S13]  /*0880*/  ISETP.GE.AND P0, PT, R9, R2, PT ;  /* 0x000000020900720c */ /* 0x000fda0003f06270 */
[----:B------:R-:W-:Y:S05]  /*0890*/  @P0 BRA `(.L_x_1398) ;  /* 0x0000000000b80947 */ /* 0x000fea0003800000 */
[----:B------:R-:W-:Y:S01]  /*08a0*/  HADD2.F32 R7, -RZ, R7.H0_H0 ;  /* 0x20000007ff077230 */ /* 0x000fe20000004100 */
[----:B------:R-:W-:Y:S01]  /*08b0*/  MOV R14, 0x3d39bf78 ;  /* 0x3d39bf78000e7802 */ /* 0x000fe20000000f00 */
[----:B------:R-:W-:Y:S03]  /*08c0*/  BSSY B1, `(.L_x_1399) ;  /* 0x0000029000017945 */ /* 0x000fe60003800000 */
        /* <DEDUP_REMOVED lines=40> */
.L_x_1400:
[----:B------:R-:W-:Y:S05]  /*0b50*/  BSYNC B1 ;  /* 0x0000000000017941 */ /* 0x000fea0003800000 */
.L_x_1399:
[----:B------:R-:W-:-:S05]  /*0b60*/  @P0 FADD.FTZ R9, R9, 0.69314718246459960938 ;  /* 0x3f31721809090421 */ /* 0x000fca0000010000 */
[----:B------:R-:W-:-:S07]  /*0b70*/  F2FP.F16.F32.PACK_AB R7, RZ, R9 ;  /* 0x00000009ff07723e */ /* 0x000fce00000000ff */
.L_x_1398:
[----:B------:R-:W-:Y:S05]  /*0b80*/  BSYNC B0 ;  /* 0x0000000000007941 */ /* 0x000fea0003800000 */
.L_x_1397:
[----:B------:R-:W-:Y:S01]  /*0b90*/  IADD3 R9, R3, 0x180, RZ ;  /* 0x0000018003097810 */ /* 0x000fe20007ffe0ff */
        /* <DEDUP_REMOVED lines=46> */
.L_x_1404:
[----:B------:R-:W-:Y:S05]  /*0e80*/  BSYNC B1 ;  /* 0x0000000000017941 */ /* 0x000fea0003800000 */
.L_x_1403:
[----:B------:R-:W-:-:S05]  /*0e90*/  @P0 FADD.FTZ R9, R9, 0.69314718246459960938 ;  /* 0x3f31721809090421 */ /* 0x000fca0000010000 */
[----:B------:R-:W-:-:S07]  /*0ea0*/  F2FP.F16.F32.PACK_AB R6, RZ, R9 ;  /* 0x00000009ff06723e */ /* 0x000fce00000000ff */
.L_x_1402:
[----:B------:R-:W-:Y:S05]  /*0eb0*/  BSYNC B0 ;  /* 0x0000000000007941 */ /* 0x000fea0003800000 */
.L_x_1401:
        /* <DEDUP_REMOVED lines=17> */
.L_x_1407:
[----:B------:R-:W-:Y:S05]  /*0fd0*/  BSYNC B1 ;  /* 0x0000000000017941 */ /* 0x000fea0003800000 */
.L_x_1406:
[----:B------:R-:W-:-:S13]  /*0fe0*/  ISETP.GE.AND P0, PT, R3, R2, PT ;  /* 0x000000020300720c */ /* 0x000fda0003f06270 */
[----:B0-----:R-:W0:Y:S01]  /*0ff0*/  @!P0 LDC.64 R4, c[0x0][0x218] ;  /* 0x00008600ff048b82 */ /* 0x001e220000000a00 */
[----:B------:R-:W-:Y:S02]  /*1000*/  @!P0 LEA R9, R0, R3, 0x9 ;  /* 0x0000000300098211 */ /* 0x000fe400078e48ff */
[----:B------:R-:W-:-:S03]  /*1010*/  @!P0 IADD3 R3, R3, 0x80, RZ ;  /* 0x0000008003038810 */ /* 0x000fc60007ffe0ff */
[----:B0-----:R-:W-:-:S05]  /*1020*/  @!P0 IMAD.WIDE.U32 R4, R9, 0x2, R4 ;  /* 0x0000000209048825 */ /* 0x001fca00078e0004 */
[----:B------:R0:W-:Y:S02]  /*1030*/  @!P0 STG.E.U16 desc[UR4][R4.64], R7 ;  /* 0x0000000704008986 */ /* 0x0001e4000c101504 */
.L_x_1408:
[----:B------:R-:W-:Y:S05]  /*1040*/  BSYNC B0 ;  /* 0x0000000000007941 */ /* 0x000fea0003800000 */
.L_x_1405:
        /* <DEDUP_REMOVED lines=8> */
.L_x_1409:
        /* <DEDUP_REMOVED lines=11> */
.L_x_21050:


//--------------------- .text._ZN2at6native29vectorized_elementwise_kernelILi2EZZZNS0_17acosh_kernel_cudaERNS_18TensorIteratorBaseEENKUlvE0_clEvENKUlvE1_clEvEUlN3c104HalfEE_St5arrayIPcLm2EEEEviT0_T1_ --------------------------
	.section	.text._ZN2at6native29vectorized_elementwise_kernelILi2EZZZNS0_17acosh_kernel_cudaERNS_18TensorIteratorBaseEENKUlvE0_clEvENKUlvE1_clEvEUlN3c104HalfEE_St5arrayIPcLm2EEEEviT0_T1_,"ax",@progbits
	.align	128
        .global         _ZN2at6native29vectorized_elementwise_kernelILi2EZZZNS0_17acosh_kernel_cudaERNS_18TensorIteratorBaseEENKUlvE0_clEvENKUlvE1_clEvEUlN3c104HalfEE_St5arrayIPcLm2EEEEviT0_T1_
        .type           _ZN2at6native29vectorized_elementwise_kernelILi2EZZZNS0_17acosh_kernel_cudaERNS_18TensorIteratorBaseEENKUlvE0_clEvENKUlvE1_clEvEUlN3c104HalfEE_St5arrayIPcLm2EEEEviT0_T1_,@function
        .size           _ZN2at6native29vectorized_elementwise_kernelILi2EZZZNS0_17acosh_kernel_cudaERNS_18TensorIteratorBaseEENKUlvE0_clEvENKUlvE1_clEvEUlN3c104HalfEE_St5arrayIPcLm2EEEEviT0_T1_,(.L_x_21051 - _ZN2at6native29vectorized_elementwise_kernelILi2EZZZNS0_17acosh_kernel_cudaERNS_18TensorIteratorBaseEENKUlvE0_clEvENKUlvE1_clEvEUlN3c104HalfEE_St5arrayIPcLm2EEEEviT0_T1_)
        .other          _ZN2at6native29vectorized_elementwise_kernelILi2EZZZNS0_17acosh_kernel_cudaERNS_18TensorIteratorBaseEENKUlvE0_clEvENKUlvE1_clEvEUlN3c104HalfEE_St5arrayIPcLm2EEEEviT0_T1_,@"STO_CUDA_ENTRY STV_DEFAULT"
_ZN2at6native29vectorized_elementwise_kernelILi2EZZZNS0_17acosh_kernel_cudaERNS_18TensorIteratorBaseEENKUlvE0_clEvENKUlvE1_clEvEUlN3c104HalfEE_St5arrayIPcLm2EEEEviT0_T1_:
.text._ZN2at6native29vectorized_elementwise_kernelILi2EZZZNS0_17acosh_kernel_cudaERNS_18TensorIteratorBaseEENKUlvE0_clEvENKUlvE1_clEvEUlN3c104HalfEE_St5arrayIPcLm2EEEEviT0_T1_:
        /* <DEDUP_REMOVED lines=17> */
[----:B--2---:R-:W-:-:S02]  /*0110*/  HADD2.F32 R4, -RZ, R11.H0_H0 ;  /* 0x2000000bff047230 */ /* 0x004fc40000004100 */
[----:B------:R-:W-:-:S03]  /*0120*/  HADD2.F32 R11, -RZ, R11.H1_H1 ;  /* 0x3000000bff0b7230 */ /* 0x000fc60000004100 */
[C---:B------:R-:W-:Y:S01]  /*0130*/  FFMA.FTZ R5, R4.reuse, R4, -1 ;  /* 0xbf80000004057423 */ /* 0x040fe20000010004 */
[----:B------:R-:W-:Y:S01]  /*0140*/  FADD.FTZ R4, R4, -1 ;  /* 0xbf80000004047421 */ /* 0x000fe20000010000 */
[----:B------:R-:W-:Y:S02]  /*0150*/  FFMA.FTZ R12, R11, R11, -1 ;  /* 0xbf8000000b0c7423 */ /* 0x000fe4000001000b */
[----:B------:R-:W1:Y:S01]  /*0160*/  MUFU.RSQ R8, R5 ;  /* 0x0000000500087308 */ /* 0x000e620000001400 */
[----:B------:R-:W-:Y:S02]  /*0170*/  FSETP.NEU.FTZ.AND P1, PT, R5, RZ, PT ;  /* 0x000000ff0500720b */ /* 0x000fe40003f3d000 */
[----:B------:R-:W-:Y:S02]  /*0180*/  FSETP.NEU.FTZ.AND P2, PT, R12, RZ, PT ;  /* 0x000000ff0c00720b */ /* 0x000fe40003f5d000 */
[----:B------:R-:W-:-:S03]  /*0190*/  ISETP.GT.U32.AND P0, PT, R4, 0x4b000000, PT ;  /* 0x4b0000000400780c */ /* 0x000fc60003f04070 */
[----:B------:R-:W2:Y:S01]  /*01a0*/  MUFU.RSQ R13, R12 ;  /* 0x0000000c000d7308 */ /* 0x000ea20000001400 */
[----:B-1----:R-:W-:Y:S01]  /*01b0*/  FMUL.FTZ R10, R5, R8 ;  /* 0x00000008050a7220 */ /* 0x002fe20000410000 */
[----:B------:R-:W-:Y:S01]  /*01c0*/  FMUL.FTZ R9, R8, 0.5 ;  /* 0x3f00000008097820 */ /* 0x000fe20000410000 */
[----:B------:R-:W-:Y:S02]  /*01d0*/  FADD.FTZ R8, R11, -1 ;  /* 0xbf8000000b087421 */ /* 0x000fe40000010000 */
[----:B0-----:R-:W-:-:S03]  /*01e0*/  FFMA.FTZ R2, -R10, R10, R5 ;  /* 0x0000000a0a027223 */ /* 0x001fc60000010105 */
[----:B------:R-:W-:Y:S01]  /*01f0*/  ISETP.GT.U32.AND P3, PT, R8, 0x4b000000, PT ;  /* 0x4b0000000800780c */ /* 0x000fe20003f64070 */
[----:B--2---:R-:W-:Y:S01]  /*0200*/  FMUL.FTZ R15, R12, R13 ;  /* 0x0000000d0c0f7220 */ /* 0x004fe20000410000 */
[----:B------:R-:W-:Y:S01]  /*0210*/  FMUL.FTZ R14, R13, 0.5 ;  /* 0x3f0000000d0e7820 */ /* 0x000fe20000410000 */
[----:B------:R-:W-:Y:S02]  /*0220*/  FFMA.FTZ R2, R9, R2, R10 ;  /* 0x0000000209027223 */ /* 0x000fe4000001000a */
[----:B------:R-:W-:-:S03]  /*0230*/  FFMA.FTZ R3, -R15, R15, R12 ;  /* 0x0000000f0f037223 */ /* 0x000fc6000001010c */
[----:B------:R-:W-:Y:S01]  /*0240*/  FSEL R2, R2, RZ, P1 ;  /* 0x000000ff02027208 */ /* 0x000fe20000800000 */
[----:B------:R-:W-:-:S03]  /*0250*/  FFMA.FTZ R3, R14, R3, R15 ;  /* 0x000000030e037223 */ /* 0x000fc6000001000f */
[----:B------:R-:W-:Y:S02]  /*0260*/  FSEL R13, R2, -1.0000001192092895508, !P0 ;  /* 0xbf800001020d7808 */ /* 0x000fe40004000000 */
[----:B------:R-:W-:Y:S02]  /*0270*/  FSEL R3, R3, RZ, P2 ;  /* 0x000000ff03037208 */ /* 0x000fe40001000000 */
[----:B------:R-:W-:Y:S01]  /*0280*/  P2R R2, PR, RZ, 0x8 ;  /* 0x00000008ff027803 */ /* 0x000fe20000000000 */
[----:B------:R-:W-:Y:S01]  /*0290*/  FADD.FTZ R13, R4, R13 ;  /* 0x0000000d040d7221 */ /* 0x000fe20000010000 */
[----:B------:R-:W-:Y:S01]  /*02a0*/  FSEL R3, R3, -1.0000001192092895508, !P3 ;  /* 0xbf80000103037808 */ /* 0x000fe20005800000 */
[--C-:B---3--:R-:W-:Y:S02]  /*02b0*/  HADD2.F32 R2, -RZ, R0.reuse.H0_H0 ;  /* 0x20000000ff027230 */ /* 0x108fe40000004100 */
[----:B------:R-:W-:Y:S01]  /*02c0*/  FADD.FTZ.RZ R4, R13, 1 ;  /* 0x3f8000000d047421 */ /* 0x000fe2000001c000 */
[----:B------:R-:W-:-:S02]  /*02d0*/  HADD2.F32 R0, -RZ, R0.H1_H1 ;  /* 0x30000000ff007230 */ /* 0x000fc40000004100 */
[----:B------:R-:W-:Y:S01]  /*02e0*/  FADD.FTZ R11, R8, R3 ;  /* 0x00000003080b7221 */ /* 0x000fe20000010000 */
[C---:B------:R-:W-:Y:S01]  /*02f0*/  FFMA.FTZ R3, R2.reuse, R2, -1 ;  /* 0xbf80000002037423 */ /* 0x040fe20000010002 */
[----:B------:R-:W-:Y:S01]  /*0300*/  FADD.FTZ R2, R2, -1 ;  /* 0xbf80000002027421 */ /* 0x000fe20000010000 */
[----:B------:R-:W-:Y:S01]  /*0310*/  IADD3 R4, R4, -0x3f400000, RZ ;  /* 0xc0c0000004047810 */ /* 0x000fe20007ffe0ff */
[----:B------:R-:W-:Y:S01]  /*0320*/  FADD.FTZ.RZ R5, R11, 1 ;  /* 0x3f8000000b057421 */ /* 0x000fe2000001c000 */
[----:B------:R-:W0:Y:S01]  /*0330*/  MUFU.RSQ R14, R3 ;  /* 0x00000003000e7308 */ /* 0x000e220000001400 */
[----:B------:R-:W-:Y:S01]  /*0340*/  FFMA.FTZ R17, R0, R0, -1 ;  /* 0xbf80000000117423 */ /* 0x000fe20000010000 */
[----:B------:R-:W-:Y:S01]  /*0350*/  LOP3.LUT R10, R4, 0xff800000, RZ, 0xc0, !PT ;  /* 0xff800000040a7812 */ /* 0x000fe200078ec0ff */
[----:B------:R-:W-:Y:S01]  /*0360*/  FADD.FTZ R0, R0, -1 ;  /* 0xbf80000000007421 */ /* 0x000fe20000010000 */
[----:B------:R-:W-:Y:S02]  /*0370*/  IADD3 R5, R5, -0x3f400000, RZ ;  /* 0xc0c0000005057810 */ /* 0x000fe40007ffe0ff */
[----:B------:R-:W-:-:S02]  /*0380*/  IADD3 R4, -R10, 0x40800000, RZ ;  /* 0x408000000a047810 */ /* 0x000fc40007ffe1ff */
[----:B------:R-:W-:Y:S01]  /*0390*/  LOP3.LUT R12, R5, 0xff800000, RZ, 0xc0, !PT ;  /* 0xff800000050c7812 */ /* 0x000fe200078ec0ff */
[----:B------:R-:W-:Y:S01]  /*03a0*/  HFMA2.MMA R5, -RZ, RZ, 1.625, 0 ;  /* 0x3e800000ff057435 */ /* 0x000fe200000001ff */
[----:B------:R-:W1:Y:S01]  /*03b0*/  MUFU.RSQ R22, R17 ;  /* 0x0000001100167308 */ /* 0x000e620000001400 */
[----:B------:R-:W-:Y:S02]  /*03c0*/  IADD3 R9, R13, -R10, RZ ;  /* 0x8000000a0d097210 */ /* 0x000fe40007ffe0ff */
[----:B------:R-:W-:Y:S02]  /*03d0*/  IADD3 R18, -R12, 0x40800000, RZ ;  /* 0x408000000c127810 */ /* 0x000fe40007ffe1ff */
[----:B------:R-:W-:Y:S01]  /*03e0*/  IADD3 R15, R11, -R12, RZ ;  /* 0x8000000c0b0f7210 */ /* 0x000fe20007ffe0ff */
[----:B0-----:R-:W-:Y:S01]  /*03f0*/  FMUL.FTZ R19, R14, 0.5 ;  /* 0x3f0000000e137820 */ /* 0x001fe20000410000 */
[----:B------:R-:W-:Y:S02]  /*0400*/  FSETP.NEU.FTZ.AND P3, PT, R3, RZ, PT ;  /* 0x000000ff0300720b */ /* 0x000fe40003f7d000 */
[-C--:B------:R-:W-:Y:S01]  /*0410*/  FFMA.FTZ R4, R4, R5.reuse, -1 ;  /* 0xbf80000004047423 */ /* 0x080fe20000010005 */
[----:B------:R-:W-:Y:S01]  /*0420*/  FFMA.FTZ R18, R18, R5, -1 ;  /* 0xbf80000012127423 */ /* 0x000fe20000010005 */
[----:B------:R-:W-:-:S02]  /*0430*/  FSETP.NEU.FTZ.AND P4, PT, R17, RZ, PT ;  /* 0x000000ff1100720b */ /* 0x000fc40003f9d000 */
[----:B------:R-:W-:Y:S01]  /*0440*/  FADD.FTZ R9, R9, R4 ;  /* 0x0000000409097221 */ /* 0x000fe20000010000 */
[----:B------:R-:W-:Y:S01]  /*0450*/  MOV R4, 0x3d39bf78 ;  /* 0x3d39bf7800047802 */ /* 0x000fe20000000f00 */
[----:B------:R-:W-:Y:S01]  /*0460*/  FADD.FTZ R15, R15, R18 ;  /* 0x000000120f0f7221 */ /* 0x000fe20000010000 */
[----:B------:R-:W-:Y:S01]  /*0470*/  FMUL.FTZ R18, R3, R14 ;  /* 0x0000000e03127220 */ /* 0x000fe20000410000 */
[----:B-1----:R-:W-:Y:S01]  /*0480*/  FMUL.FTZ R24, R17, R22 ;  /* 0x0000001611187220 */ /* 0x002fe20000410000 */
[----:B------:R-:W-:Y:S01]  /*0490*/  FMUL.FTZ R21, R22, 0.5 ;  /* 0x3f00000016157820 */ /* 0x000fe20000410000 */
[C---:B------:R-:W-:Y:S01]  /*04a0*/  FFMA.FTZ R14, R9.reuse, -R4, 0.10546888411045074463 ;  /* 0x3dd80012090e7423 */ /* 0x040fe20000010804 */
[----:B------:R-:W-:Y:S01]  /*04b0*/  FFMA.FTZ R3, -R18, R18, R3 ;  /* 0x0000001212037223 */ /* 0x000fe20000010103 */
[----:B------:R-:W-:Y:S01]  /*04c0*/  FFMA.FTZ R17, -R24, R24, R17 ;  /* 0x0000001818117223 */ /* 0x000fe20000010111 */
[----:B------:R-:W-:Y:S01]  /*04d0*/  ISETP.GT.U32.AND P1, PT, R2, 0x4b000000, PT ;  /* 0x4b0000000200780c */ /* 0x000fe20003f24070 */
[----:B------:R-:W-:Y:S01]  /*04e0*/  FFMA.FTZ R14, R9, R14, -0.13229703903198242188 ;  /* 0xbe0778e0090e7423 */ /* 0x000fe2000001000e */
[----:B------:R-:W-:Y:S01]  /*04f0*/  FFMA.FTZ R3, R19, R3, R18 ;  /* 0x0000000313037223 */ /* 0x000fe20000010012 */
[----:B------:R-:W-:Y:S01]  /*0500*/  FFMA.FTZ R18, R15, -R4, 0.10546888411045074463 ;  /* 0x3dd800120f127423 */ /* 0x000fe20000010804 */
[----:B------:R-:W-:Y:S01]  /*0510*/  FFMA.FTZ R17, R21, R17, R24 ;  /* 0x0000001115117223 */ /* 0x000fe20000010018 */
[----:B------:R-:W-:Y:S01]  /*0520*/  FFMA.FTZ R14, R9, R14, 0.14491446316242218018 ;  /* 0x3e146475090e7423 */ /* 0x000fe2000001000e */
[----:B------:R-:W-:Y:S01]  /*0530*/  ISETP.GT.U32.AND P2, PT, R0, 0x4b000000, PT ;  /* 0x4b0000000000780c */ /* 0x000fe20003f44070 */
[----:B------:R-:W-:Y:S01]  /*0540*/  FFMA.FTZ R22, R15, R18, -0.13229703903198242188 ;  /* 0xbe0778e00f167423 */ /* 0x000fe20000010012 */
[----:B------:R-:W-:Y:S01]  /*0550*/  FSEL R3, R3, RZ, P3 ;  /* 0x000000ff03037208 */ /* 0x000fe20001800000 */
[----:B------:R-:W-:Y:S01]  /*0560*/  FFMA.FTZ R14, R9, R14, -0.16641564667224884033 ;  /* 0xbe2a68dd090e7423 */ /* 0x000fe2000001000e */
[----:B------:R-:W-:Y:S01]  /*0570*/  FSEL R17, R17, RZ, P4 ;  /* 0x000000ff11117208 */ /* 0x000fe20002000000 */
[----:B------:R-:W-:Y:S01]  /*0580*/  FFMA.FTZ R22, R15, R22, 0.14491446316242218018 ;  /* 0x3e1464750f167423 */ /* 0x000fe20000010016 */
[----:B------:R-:W-:Y:S01]  /*0590*/  FSEL R3, R3, -1.0000001192092895508, !P1 ;  /* 0xbf80000103037808 */ /* 0x000fe20004800000 */
[----:B------:R-:W-:Y:S01]  /*05a0*/  FFMA.FTZ R18, R9, R14, 0.19988867640495300293 ;  /* 0x3e4caf9e09127423 */ /* 0x000fe2000001000e */
[----:B------:R-:W-:Y:S01]  /*05b0*/  FSEL R17, R17, -1.0000001192092895508, !P2 ;  /* 0xbf80000111117808 */ /* 0x000fe20005000000 */
[----:B------:R-:W-:Y:S01]  /*05c0*/  FFMA.FTZ R22, R15, R22, -0.16641564667224884033 ;  /* 0xbe2a68dd0f167423 */ /* 0x000fe20000010016 */
[----:B----4-:R-:W-:-:S02]  /*05d0*/  HADD2.F32 R14, -RZ, R20.H0_H0 ;  /* 0x20000014ff0e7230 */ /* 0x010fc40000004100 */
[----:B------:R-:W-:Y:S01]  /*05e0*/  FFMA.FTZ R18, R9, R18, -0.25000196695327758789 ;  /* 0xbe80004209127423 */ /* 0x000fe20000010012 */
[----:B------:R-:W-:Y:S01]  /*05f0*/  FADD.FTZ R3, R2, R3 ;  /* 0x0000000302037221 */ /* 0x000fe20000010000 */
[----:B------:R-:W-:Y:S01]  /*0600*/  FADD.FTZ R2, R0, R17 ;  /* 0x0000001100027221 */ /* 0x000fe20000010000 */
[----:B------:R-:W-:Y:S01]  /*0610*/  FFMA.FTZ R0, R15, R22, 0.19988867640495300293 ;  /* 0x3e4caf9e0f007423 */ /* 0x000fe20000010016 */
[----:B------:R-:W-:Y:S01]  /*0620*/  FFMA.FTZ R18, R9, R18, 0.33333510160446166992 ;  /* 0x3eaaaae609127423 */ /* 0x000fe20000010012 */
[----:B------:R-:W-:Y:S02]  /*0630*/  HADD2.F32 R20, -RZ, R20.H1_H1 ;  /* 0x30000014ff147230 */ /* 0x000fe40000004100 */
[----:B------:R-:W-:Y:S01]  /*0640*/  FADD.FTZ.RZ R19, R3, 1 ;  /* 0x3f80000003137421 */ /* 0x000fe2000001c000 */
[----:B------:R-:W-:Y:S01]  /*0650*/  FFMA.FTZ R24, R15, R0, -0.25000196695327758789 ;  /* 0xbe8000420f187423 */ /* 0x000fe20000010000 */
[----:B------:R-:W-:Y:S01]  /*0660*/  FFMA.FTZ R18, R9, R18, -0.5 ;  /* 0xbf00000009127423 */ /* 0x000fe20000010012 */
[----:B------:R-:W-:Y:S01]  /*0670*/  FFMA.FTZ R17, R14, R14, -1 ;  /* 0xbf8000000e117423 */ /* 0x000fe2000001000e */
[----:B------:R-:W-:Y:S01]  /*0680*/  ISETP.GE.U32.AND P3, PT, R13, 0x7f800000, PT ;  /* 0x7f8000000d00780c */ /* 0x000fe20003f66070 */
[----:B------:R-:W-:Y:S01]  /*0690*/  FADD.FTZ.RZ R25, R2, 1 ;  /* 0x3f80000002197421 */ /* 0x000fe2000001c000 */
[----:B------:R-:W-:Y:S01]  /*06a0*/  FMUL.FTZ R0, R9, R18 ;  /* 0x0000001209007220 */ /* 0x000fe20000410000 */
[----:B------:R-:W-:Y:S01]  /*06b0*/  FFMA.FTZ R18, R20, R20, -1 ;  /* 0xbf80000014127423 */ /* 0x000fe20000010014 */
[----:B------:R-:W-:Y:S01]  /*06c0*/  FFMA.FTZ R24, R15, R24, 0.33333510160446166992 ;  /* 0x3eaaaae60f187423 */ /* 0x000fe20000010018 */
[----:B------:R0:W1:Y:S01]  /*06d0*/  MUFU.RSQ R22, R17 ;  /* 0x0000001100167308 */ /* 0x0000620000001400 */
[----:B------:R-:W-:Y:S01]  /*06e0*/  FFMA.FTZ R23, R9, R0, R9 ;  /* 0x0000000009177223 */ /* 0x000fe20000010009 */
[----:B------:R-:W-:Y:S01]  /*06f0*/  IADD3 R0, R19, -0x3f400000, RZ ;  /* 0xc0c0000013007810 */ /* 0x000fe20007ffe0ff */
[----:B------:R-:W-:Y:S01]  /*0700*/  FFMA.FTZ R24, R15, R24, -0.5 ;  /* 0xbf0000000f187423 */ /* 0x000fe20000010018 */
[----:B------:R-:W-:-:S02]  /*0710*/  I2FP.F32.S32 R10, R10 ;  /* 0x0000000a000a7245 */ /* 0x000fc40000201400 */
[----:B------:R-:W-:Y:S01]  /*0720*/  LOP3.LUT R0, R0, 0xff800000, RZ, 0xc0, !PT ;  /* 0xff80000000007812 */ /* 0x000fe200078ec0ff */
[----:B------:R-:W-:Y:S01]  /*0730*/  FMUL.FTZ R24, R15, R24 ;  /* 0x000000180f187220 */ /* 0x000fe20000410000 */
[----:B------:R0:W2:Y:S01]  /*0740*/  MUFU.RSQ R21, R18 ;  /* 0x0000001200157308 */ /* 0x0000a20000001400 */
[----:B------:R-:W-:Y:S01]  /*0750*/  IADD3 R9, R25, -0x3f400000, RZ ;  /* 0xc0c0000019097810 */ /* 0x000fe20007ffe0ff */
[----:B------:R-:W-:Y:S01]  /*0760*/  FMUL.FTZ R10, R10, 1.1920928955078125e-07 ;  /* 0x340000000a0a7820 */ /* 0x000fe20000410000 */
[----:B------:R-:W-:Y:S01]  /*0770*/  IADD3 R26, -R0, 0x40800000, RZ ;  /* 0x40800000001a7810 */ /* 0x000fe20007ffe1ff */
[----:B------:R-:W-:Y:S01]  /*0780*/  FFMA.FTZ R19, R15, R24, R15 ;  /* 0x000000180f137223 */ /* 0x000fe2000001000f */
[----:B------:R-:W-:Y:S01]  /*0790*/  LOP3.LUT R9, R9, 0xff800000, RZ, 0xc0, !PT ;  /* 0xff80000009097812 */ /* 0x000fe200078ec0ff */
[----:B------:R-:W-:Y:S01]  /*07a0*/  FFMA.FTZ R10, R10, 0.69314718246459960938, R23 ;  /* 0x3f3172180a0a7823 */ /* 0x000fe20000010017 */
[----:B------:R-:W-:Y:S01]  /*07b0*/  IADD3 R15, R3, -R0, RZ ;  /* 0x80000000030f7210 */ /* 0x000fe20007ffe0ff */
[----:B------:R-:W-:Y:S01]  /*07c0*/  FFMA.FTZ R26, R26, R5, -1 ;  /* 0xbf8000001a1a7423 */ /* 0x000fe20000010005 */
[----:B------:R-:W-:Y:S01]  /*07d0*/  IADD3 R24, -R9, 0x40800000, RZ ;  /* 0x4080000009187810 */ /* 0x000fe20007ffe1ff */
[----:B01----:R-:W-:Y:S06]  /*07e0*/  @!P3 BRA `(.L_x_1412) ;  /* 0x000000000014b947 */ /* 0x003fec0003800000 */
[C---:B------:R-:W-:Y:S02]  /*07f0*/  ISETP.GE.AND P3, PT, R13.reuse, -0x407fffff, PT ;  /* 0xbf8000010d00780c */ /* 0x040fe40003f66270 */
[----:B------:R-:W-:-:S11]  /*0800*/  FSETP.NEU.FTZ.AND P4, PT, R13, RZ, PT ;  /* 0x000000ff0d00720b */ /* 0x000fd60003f9d000 */
[----:B------:R-:W-:-:S05]  /*0810*/  @P3 MOV R28, 0x7f800000 ;  /* 0x7f800000001c3802 */ /* 0x000fca0000000f00 */
[----:B------:R-:W-:-:S05]  /*0820*/  @P3 FFMA.FTZ R10, R13, R28, +INF ;  /* 0x7f8000000d0a3423 */ /* 0x000fca000001001c */
[----:B------:R-:W-:-:S07]  /*0830*/  FSEL R10, R10, -RZ, P4 ;  /* 0x800000ff0a0a7208 */ /* 0x000fce0002000000 */
.L_x_1412:
[----:B------:R-:W-:Y:S05]  /*0840*/  BSYNC B0 ;  /* 0x0000000000007941 */ /* 0x000fea0003800000 */
.L_x_1411:
[----:B------:R-:W-:Y:S01]  /*0850*/  FADD.FTZ R15, R15, R26 ;  /* 0x0000001a0f0f7221 */ /* 0x000fe20000010000 */
[----:B------:R-:W-:Y:S01]  /*0860*/  FMUL.FTZ R26, R17, R22 ;  /* 0x00000016111a7220 */ /* 0x000fe20000410000 */
[----:B------:R-:W-:Y:S01]  /*0870*/  FMUL.FTZ R23, R22, 0.5 ;  /* 0x3f00000016177820 */ /* 0x000fe20000410000 */
[----:B------:R-:W-:Y:S01]  /*0880*/  IADD3 R13, R2, -R9, RZ ;  /* 0x80000009020d7210 */ /* 0x000fe20007ffe0ff */
[C---:B------:R-:W-:Y:S01]  /*0890*/  FFMA.FTZ R22, R15.reuse, -R4, 0.10546888411045074463 ;  /* 0x3dd800120f167423 */ /* 0x040fe20000010804 */
[----:B------:R-:W-:Y:S01]  /*08a0*/  FFMA.FTZ R25, -R26, R26, R17 ;  /* 0x0000001a1a197223 */ /* 0x000fe20000010111 */
[----:B------:R-:W-:Y:S01]  /*08b0*/  FFMA.FTZ R24, R24, R5, -1 ;  /* 0xbf80000018187423 */ /* 0x000fe20000010005 */
[----:B------:R-:W-:Y:S01]  /*08c0*/  FADD.FTZ R14, R14, -1 ;  /* 0xbf8000000e0e7421 */ /* 0x000fe20000010000 */
[----:B------:R-:W-:Y:S01]  /*08d0*/  FFMA.FTZ R22, R15, R22, -0.13229703903198242188 ;  /* 0xbe0778e00f167423 */ /* 0x000fe20000010016 */
[----:B------:R-:W-:Y:S01]  /*08e0*/  FFMA.FTZ R25, R23, R25, R26 ;  /* 0x0000001917197223 */ /* 0x000fe2000001001a */
[----:B--2---:R-:W-:Y:S01]  /*08f0*/  FMUL.FTZ R23, R18, R21 ;  /* 0x0000001512177220 */ /* 0x004fe20000410000 */
[----:B------:R-:W-:Y:S01]  /*0900*/  FADD.FTZ R13, R13, R24 ;  /* 0x000000180d0d7221 */ /* 0x000fe20000010000 */
[----:B------:R-:W-:Y:S01]  /*0910*/  FMUL.FTZ R24, R21, 0.5 ;  /* 0x3f00000015187820 */ /* 0x000fe20000410000 */
[----:B------:R-:W-:Y:S01]  /*0920*/  FFMA.FTZ R22, R15, R22, 0.14491446316242218018 ;  /* 0x3e1464750f167423 */ /* 0x000fe20000010016 */
[----:B------:R-:W-:Y:S01]  /*0930*/  FFMA.FTZ R21, -R23, R23, R18 ;  /* 0x0000001717157223 */ /* 0x000fe20000010112 */
[----:B------:R-:W-:Y:S01]  /*0940*/  FSETP.NEU.FTZ.AND P4, PT, R17, RZ, PT ;  /* 0x000000ff1100720b */ /* 0x000fe20003f9d000 */
[----:B------:R-:W-:Y:S01]  /*0950*/  FADD.FTZ R17, R20, -1 ;  /* 0xbf80000014117421 */ /* 0x000fe20000010000 */
[----:B------:R-:W-:Y:S01]  /*0960*/  FFMA.FTZ R22, R15, R22, -0.16641564667224884033 ;  /* 0xbe2a68dd0f167423 */ /* 0x000fe20000010016 */
[----:B------:R-:W-:Y:S01]  /*0970*/  FFMA.FTZ R21, R24, R21, R23 ;  /* 0x0000001518157223 */ /* 0x000fe20000010017 */
[----:B------:R-:W-:Y:S01]  /*0980*/  FSETP.NEU.FTZ.AND P5, PT, R18, RZ, PT ;  /* 0x000000ff1200720b */ /* 0x000fe20003fbd000 */
[----:B------:R-:W-:Y:S01]  /*0990*/  FFMA.FTZ R20, R13, -R4, 0.10546888411045074463 ;  /* 0x3dd800120d147423 */ /* 0x000fe20000010804 */
[C---:B------:R-:W-:Y:S01]  /*09a0*/  ISETP.GT.U32.AND P3, PT, R14.reuse, 0x4b000000, PT ;  /* 0x4b0000000e00780c */ /* 0x040fe20003f64070 */
[----:B------:R-:W-:Y:S01]  /*09b0*/  FFMA.FTZ R22, R15, R22, 0.19988867640495300293 ;  /* 0x3e4caf9e0f167423 */ /* 0x000fe20000010016 */
[----:B------:R-:W-:Y:S01]  /*09c0*/  FSEL R25, R25, RZ, P4 ;  /* 0x000000ff19197208 */ /* 0x000fe20002000000 */
[----:B------:R-:W-:Y:S01]  /*09d0*/  FFMA.FTZ R20, R13, R20, -0.13229703903198242188 ;  /* 0xbe0778e00d147423 */ /* 0x000fe20000010014 */
[----:B------:R-:W-:Y:S01]  /*09e0*/  FSEL R23, R21, RZ, P5 ;  /* 0x000000ff15177208 */ /* 0x000fe20002800000 */
[----:B------:R-:W-:Y:S01]  /*09f0*/  FFMA.FTZ R22, R15, R22, -0.25000196695327758789 ;  /* 0xbe8000420f167423 */ /* 0x000fe20000010016 */
[----:B------:R-:W-:Y:S01]  /*0a00*/  ISETP.GE.U32.AND P5, PT, R11, 0x7f800000, PT ;  /* 0x7f8000000b00780c */ /* 0x000fe20003fa6070 */
[----:B------:R-:W-:Y:S01]  /*0a10*/  FFMA.FTZ R20, R13, R20, 0.14491446316242218018 ;  /* 0x3e1464750d147423 */ /* 0x000fe20000010014 */
[----:B------:R-:W-:Y:S01]  /*0a20*/  FSEL R25, R25, -1.0000001192092895508, !P3 ;  /* 0xbf80000119197808 */ /* 0x000fe20005800000 */
[----:B------:R-:W-:Y:S01]  /*0a30*/  FFMA.FTZ R22, R15, R22, 0.33333510160446166992 ;  /* 0x3eaaaae60f167423 */ /* 0x000fe20000010016 */
[----:B------:R-:W-:Y:S01]  /*0a40*/  I2FP.F32.S32 R18, R12 ;  /* 0x0000000c00127245 */ /* 0x000fe20000201400 */
[----:B------:R-:W-:Y:S01]  /*0a50*/  BSSY B0, `(.L_x_1413) ;  /* 0x0000011000007945 */ /* 0x000fe20003800000 */
[----:B------:R-:W-:Y:S01]  /*0a60*/  ISETP.GT.U32.AND P4, PT, R17, 0x4b000000, PT ;  /* 0x4b0000001100780c */ /* 0x000fe20003f84070 */
[----:B------:R-:W-:Y:S01]  /*0a70*/  FADD.FTZ R14, R14, R25 ;  /* 0x000000190e0e7221 */ /* 0x000fe20000010000 */
[----:B------:R-:W-:Y:S01]  /*0a80*/  FFMA.FTZ R22, R15, R22, -0.5 ;  /* 0xbf0000000f167423 */ /* 0x000fe20000010016 */
[----:B------:R-:W-:Y:S01]  /*0a90*/  FMUL.FTZ R18, R18, 1.1920928955078125e-07 ;  /* 0x3400000012127820 */ /* 0x000fe20000410000 */
[----:B------:R-:W-:Y:S01]  /*0aa0*/  FFMA.FTZ R24, R13, R20, -0.16641564667224884033 ;  /* 0xbe2a68dd0d187423 */ /* 0x000fe20000010014 */
[----:B------:R-:W-:Y:S01]  /*0ab0*/  FADD.FTZ.RZ R21, R14, 1 ;  /* 0x3f8000000e157421 */ /* 0x000fe2000001c000 */
[----:B------:R-:W-:Y:S01]  /*0ac0*/  FSEL R12, R23, -1.0000001192092895508, !P4 ;  /* 0xbf800001170c7808 */ /* 0x000fe20006000000 */
[----:B------:R-:W-:Y:S01]  /*0ad0*/  FMUL.FTZ R20, R15, R22 ;  /* 0x000000160f147220 */ /* 0x000fe20000410000 */
[----:B------:R-:W-:-:S02]  /*0ae0*/  FFMA.FTZ R19, R18, 0.69314718246459960938, R19 ;  /* 0x3f31721812137823 */ /* 0x000fc40000010013 */
[----:B------:R-:W-:Y:S01]  /*0af0*/  IADD3 R21, R21, -0x3f400000, RZ ;  /* 0xc0c0000015157810 */ /* 0x000fe20007ffe0ff */
[----:B------:R-:W-:Y:S06]  /*0b00*/  @!P5 BRA `(.L_x_1414) ;  /* 0x000000000014d947 */ /* 0x000fec0003800000 */
[----:B------:R-:W-:-:S13]  /*0b10*/  ISETP.GE.AND P5, PT, R11, -0x407fffff, PT ;  /* 0xbf8000010b00780c */ /* 0x000fda0003fa6270 */
[----:B------:R-:W-:-:S05]  /*0b20*/  @P5 MOV R18, 0x7f800000 ;  /* 0x7f80000000125802 */ /* 0x000fca0000000f00 */
[C---:B------:R-:W-:Y:S01]  /*0b30*/  @P5 FFMA.FTZ R19, R11.reuse, R18, +INF ;  /* 0x7f8000000b135423 */ /* 0x040fe20000010012 */
[----:B------:R-:W-:-:S04]  /*0b40*/  FSETP.NEU.FTZ.AND P5, PT, R11, RZ, PT ;  /* 0x000000ff0b00720b */ /* 0x000fc80003fbd000 */
[----:B------:R-:W-:-:S09]  /*0b50*/  FSEL R19, R19, -RZ, P5 ;  /* 0x800000ff13137208 */ /* 0x000fd20002800000 */
.L_x_1414:
[----:B------:R-:W-:Y:S05]  /*0b60*/  BSYNC B0 ;  /* 0x0000000000007941 */ /* 0x000fea0003800000 */
.L_x_1413:
[----:B------:R-:W-:Y:S01]  /*0b70*/  LOP3.LUT R11, R21, 0xff800000, RZ, 0xc0, !PT ;  /* 0xff800000150b7812 */ /* 0x000fe200078ec0ff */
[----:B------:R-:W-:Y:S01]  /*0b80*/  FFMA.FTZ R20, R15, R20, R15 ;  /* 0x000000140f147223 */ /* 0x000fe2000001000f */
[----:B------:R-:W-:Y:S01]  /*0b90*/  FADD.FTZ R17, R17, R12 ;  /* 0x0000000c11117221 */ /* 0x000fe20000010000 */
[----:B------:R-:W-:Y:S01]  /*0ba0*/  FFMA.FTZ R24, R13, R24, 0.19988867640495300293 ;  /* 0x3e4caf9e0d187423 */ /* 0x000fe20000010018 */
[----:B-----5:R-:W-:Y:S01]  /*0bb0*/  HADD2.F32 R15, -RZ, R6.H0_H0 ;  /* 0x20000006ff0f7230 */ /* 0x020fe20000004100 */
[----:B------:R-:W-:Y:S01]  /*0bc0*/  IADD3 R12, -R11, 0x40800000, RZ ;  /* 0x408000000b0c7810 */ /* 0x000fe20007ffe1ff */
[----:B------:R-:W-:Y:S01]  /*0bd0*/  FADD.FTZ.RZ R22, R17, 1 ;  /* 0x3f80000011167421 */ /* 0x000fe2000001c000 */
[----:B------:R-:W-:Y:S01]  /*0be0*/  FFMA.FTZ R24, R13, R24, -0.25000196695327758789 ;  /* 0xbe8000420d187423 */ /* 0x000fe20000010018 */
[----:B------:R-:W-:Y:S01]  /*0bf0*/  IADD3 R21, R14, -R11, RZ ;  /* 0x8000000b0e157210 */ /* 0x000fe20007ffe0ff */
[----:B------:R-:W-:Y:S01]  /*0c00*/  FFMA.FTZ R18, R15, R15, -1 ;  /* 0xbf8000000f127423 */ /* 0x000fe2000001000f */
[----:B------:R-:W-:Y:S01]  /*0c10*/  ISETP.GE.U32.AND P5, PT, R3, 0x7f800000, PT ;  /* 0x7f8000000300780c */ /* 0x000fe20003fa6070 */
[----:B------:R-:W-:Y:S01]  /*0c20*/  FFMA.FTZ R12, R12, R5, -1 ;  /* 0xbf8000000c0c7423 */ /* 0x000fe20000010005 */
[----:B------:R-:W-:Y:S01]  /*0c30*/  FFMA.FTZ R24, R13, R24, 0.33333510160446166992 ;  /* 0x3eaaaae60d187423 */ /* 0x000fe20000010018 */
[----:B------:R-:W-:Y:S01]  /*0c40*/  IADD3 R22, R22, -0x3f400000, RZ ;  /* 0xc0c0000016167810 */ /* 0x000fe20007ffe0ff */
[----:B------:R0:W1:Y:S01]  /*0c50*/  MUFU.RSQ R23, R18 ;  /* 0x0000001200177308 */ /* 0x0000620000001400 */
[----:B------:R-:W-:Y:S01]  /*0c60*/  FADD.FTZ R21, R21, R12 ;  /* 0x0000000c15157221 */ /* 0x000fe20000010000 */
[C---:B------:R-:W-:Y:S01]  /*0c70*/  FFMA.FTZ R24, R13.reuse, R24, -0.5 ;  /* 0xbf0000000d187423 */ /* 0x040fe20000010018 */
[----:B------:R-:W-:Y:S01]  /*0c80*/  LOP3.LUT R12, R22, 0xff800000, RZ, 0xc0, !PT ;  /* 0xff800000160c7812 */ /* 0x000fe200078ec0ff */
[----:B------:R-:W-:Y:S01]  /*0c90*/  BSSY B0, `(.L_x_1415) ;  /* 0x0000011000007945 */ /* 0x000fe20003800000 */
[----:B------:R-:W-:Y:S01]  /*0ca0*/  I2FP.F32.S32 R0, R0 ;  /* 0x0000000000007245 */ /* 0x000fe20000201400 */
[----:B------:R-:W-:Y:S01]  /*0cb0*/  FMUL.FTZ R24, R13, R24 ;  /* 0x000000180d187220 */ /* 0x000fe20000410000 */
[----:B------:R-:W-:Y:S01]  /*0cc0*/  IADD3 R26, -R12, 0x40800000, RZ ;  /* 0x408000000c1a7810 */ /* 0x000fe20007ffe1ff */
[----:B------:R-:W-:-:S02]  /*0cd0*/  FFMA.FTZ R22, R21, -R4, 0.10546888411045074463 ;  /* 0x3dd8001215167423 */ /* 0x000fc40000010804 */
[----:B------:R-:W-:Y:S01]  /*0ce0*/  FMUL.FTZ R25, R0, 1.1920928955078125e-07 ;  /* 0x3400000000197820 */ /* 0x000fe20000410000 */
[----:B------:R-:W-:Y:S01]  /*0cf0*/  FFMA.FTZ R13, R13, R24, R13 ;  /* 0x000000180d0d7223 */ /* 0x000fe2000001000d */
        /* <DEDUP_REMOVED lines=10> */
.L_x_1416:
[----:B------:R-:W-:Y:S05]  /*0da0*/  BSYNC B0 ;  /* 0x0000000000007941 */ /* 0x000fea0003800000 */
.L_x_1415:
        /* <DEDUP_REMOVED lines=22> */
.L_x_1418:
[----:B------:R-:W-:Y:S05]  /*0f10*/  BSYNC B0 ;  /* 0x0000000000007941 */ /* 0x000fea0003800000 */
.L_x_1417:
        /* <DEDUP_REMOVED lines=23> */
.L_x_1420:
[----:B------:R-:W-:Y:S05]  /*1090*/  BSYNC B0 ;  /* 0x0000000000007941 */ /* 0x000fea0003800000 */
.L_x_1419:
        /* <DEDUP_REMOVED lines=14> */
.L_x_1422:
[----:B------:R-:W-:Y:S05]  /*1180*/  BSYNC B0 ;  /* 0x0000000000007941 */ /* 0x000fea0003800000 */
.L_x_1421:
        /* <DEDUP_REMOVED lines=31> */
.L_x_1424:
[----:B------:R-:W-:Y:S05]  /*1380*/  BSYNC B0 ;  /* 0x0000000000007941 */ /* 0x000fea0003800000 */
.L_x_1423:
[----:B------:R-:W-:Y:S02]  /*1390*/  HADD2.F32 R6, -RZ, R6.H1_H1 ;  /* 0x30000006ff067230 */ /* 0x000fe40000004100 */
[----:B------:R-:W-:Y:S01]  /*13a0*/  @P0 FADD.FTZ R10, R10, 0.69314718246459960938 ;  /* 0x3f3172180a0a0421 */ /* 0x000fe20000010000 */
[----:B------:R-:W-:Y:S02]  /*13b0*/  BSSY B0, `(.L_x_1425) ;  /* 0x0000028000007945 */ /* 0x000fe40003800000 */
        /* <DEDUP_REMOVED lines=39> */
.L_x_1426:
[----:B------:R-:W-:Y:S05]  /*1630*/  BSYNC B0 ;  /* 0x0000000000007941 */ /* 0x000fea0003800000 */
.L_x_1425:
[----:B------:R-:W0:Y:S01]  /*1640*/  LDC.64 R4, c[0x0][0x218] ;  /* 0x00008600ff047b82 */ /* 0x000e220000000a00 */
[----:B------:R-:W-:Y:S01]  /*1650*/  ISETP.GT.U32.AND P6, PT, R8, 0x4b000000, PT ;  /* 0x4b0000000800780c */ /* 0x000fe20003fc4070 */
[----:B------:R-:W-:Y:S01]  /*1660*/  @P3 FADD.FTZ R9, R9, 0.69314718246459960938 ;  /* 0x3f31721809093421 */ /* 0x000fe20000010000 */
[----:B------:R-:W-:Y:S01]  /*1670*/  @P4 FADD.FTZ R11, R11, 0.69314718246459960938 ;  /* 0x3f3172180b0b4421 */ /* 0x000fe20000010000 */
[----:B------:R-:W-:Y:S01]  /*1680*/  @P1 FADD.FTZ R0, R0, 0.69314718246459960938 ;  /* 0x3f31721800001421 */ /* 0x000fe20000010000 */
[----:B------:R-:W-:Y:S01]  /*1690*/  @P5 FADD.FTZ R12, R12, 0.69314718246459960938 ;  /* 0x3f3172180c0c5421 */ /* 0x000fe20000010000 */
[----:B------:R-:W-:-:S08]  /*16a0*/  @P0 FADD.FTZ R13, R13, 0.69314718246459960938 ;  /* 0x3f3172180d0d0421 */ /* 0x000fd00000010000 */
[----:B------:R-:W-:Y:S01]  /*16b0*/  @P6 FADD.FTZ R19, R19, 0.69314718246459960938 ;  /* 0x3f31721813136421 */ /* 0x000fe20000010000 */
[----:B0-----:R-:W-:Y:S01]  /*16c0*/  IMAD.WIDE.U32 R16, R16, 0x2, R4 ;  /* 0x0000000210107825 */ /* 0x001fe200078e0004 */
[----:B------:R-:W-:-:S03]  /*16d0*/  MOV R5, R3 ;  /* 0x0000000300057202 */ /* 0x000fc60000000f00 */
[----:B------:R-:W-:Y:S02]  /*16e0*/  F2FP.F16.F32.PACK_AB R3, R19, R10 ;  /* 0x0000000a1303723e */ /* 0x000fe400000000ff */
[----:B------:R-:W-:Y:S01]  /*16f0*/  @P2 FADD.FTZ R5, R5, 0.69314718246459960938 ;  /* 0x3f31721805052421 */ /* 0x000fe20000010000 */
[----:B------:R-:W-:Y:S01]  /*1700*/  IMAD.WIDE R16, R7, 0x4, R16 ;  /* 0x0000000407107825 */ /* 0x000fe200078e0210 */
[----:B------:R-:W-:Y:S02]  /*1710*/  F2FP.F16.F32.PACK_AB R7, R11, R9 ;  /* 0x000000090b07723e */ /* 0x000fe400000000ff */
[----:B------:R-:W-:Y:S02]  /*1720*/  F2FP.F16.F32.PACK_AB R9, R13, R12 ;  /* 0x0000000c0d09723e */ /* 0x000fe400000000ff */
[----:B------:R-:W-:Y:S01]  /*1730*/  F2FP.F16.F32.PACK_AB R5, R5, R0 ;  /* 0x000000000505723e */ /* 0x000fe200000000ff */
[----:B------:R-:W-:Y:S04]  /*1740*/  STG.E desc[UR4][R16.64], R3 ;  /* 0x0000000310007986 */ /* 0x000fe8000c101904 */
[----:B------:R-:W-:Y:S04]  /*1750*/  STG.E desc[UR4][R16.64+0x200], R5 ;  /* 0x0002000510007986 */ /* 0x000fe8000c101904 */
[----:B------:R-:W-:Y:S04]  /*1760*/  STG.E desc[UR4][R16.64+0x400], R7 ;  /* 0x0004000710007986 */ /* 0x000fe8000c101904 */
[----:B------:R-:W-:Y:S01]  /*1770*/  STG.E desc[UR4][R16.64+0x600], R9 ;  /* 0x0006000910007986 */ /* 0x000fe2000c101904 */
[----:B------:R-:W-:Y:S05]  /*1780*/  EXIT ;  /* 0x000000000000794d */ /* 0x000fea0003800000 */
.L_x_1410:
        /* <DEDUP_REMOVED lines=59> */
[----:B-----5:R-:W-:Y:S01]  /*1b40*/  HADD2.F32 R20, -RZ, R20.H0_H0 ;  /* 0x20000014ff147230 */ /* 0x020fe20000004100 */
[----:B0-----:R-:W-:Y:S01]  /*1b50*/  MOV R7, 0x3d39bf78 ;  /* 0x3d39bf7800077802 */ /* 0x001fe20000000f00 */
        /* <DEDUP_REMOVED lines=41> */
.L_x_1430:
[----:B------:R-:W-:Y:S05]  /*1df0*/  BSYNC B1 ;  /* 0x0000000000017941 */ /* 0x000fea0003800000 */
.L_x_1429:
[----:B------:R-:W-:-:S05]  /*1e00*/  @P2 FADD.FTZ R3, R3, 0.69314718246459960938 ;  /* 0x3f31721803032421 */ /* 0x000fca0000010000 */
[----:B------:R-:W-:-:S07]  /*1e10*/  F2FP.F16.F32.PACK_AB R9, RZ, R3 ;  /* 0x00000003ff09723e */ /* 0x000fce00000000ff */
.L_x_1428:
[----:B------:R-:W-:Y:S05]  /*1e20*/  BSYNC B0 ;  /* 0x0000000000007941 */ /* 0x000fea0003800000 */
.L_x_1427:
        /* <DEDUP_REMOVED lines=47> */
.L_x_1434:
[----:B------:R-:W-:Y:S05]  /*2120*/  BSYNC B1 ;  /* 0x0000000000017941 */ /* 0x000fea0003800000 */
.L_x_1433:
[----:B------:R-:W-:-:S05]  /*2130*/  @P2 FADD.FTZ R3, R3, 0.69314718246459960938 ;  /* 0x3f31721803032421 */ /* 0x000fca0000010000 */
[----:B------:R-:W-:-:S07]  /*2140*/  F2FP.F16.F32.PACK_AB R3, RZ, R3 ;  /* 0x00000003ff03723e */ /* 0x000fce00000000ff */
.L_x_1432:
[----:B------:R-:W-:Y:S05]  /*2150*/  BSYNC B0 ;  /* 0x0000000000007941 */ /* 0x000fea0003800000 */
.L_x_1431:
        /* <DEDUP_REMOVED lines=47> */
.L_x_1438:
[----:B------:R-:W-:Y:S05]  /*2450*/  BSYNC B1 ;  /* 0x0000000000017941 */ /* 0x000fea0003800000 */
.L_x_1437:
[----:B------:R-:W-:-:S05]  /*2460*/  @P2 FADD.FTZ R4, R4, 0.69314718246459960938 ;  /* 0x3f31721804042421 */ /* 0x000fca0000010000 */
[----:B------:R-:W-:-:S07]  /*2470*/  F2FP.F16.F32.PACK_AB R0, RZ, R4 ;  /* 0x00000004ff00723e */ /* 0x000fce00000000ff */
.L_x_1436:
[----:B------:R-:W-:Y:S05]  /*2480*/  BSYNC B0 ;  /* 0x0000000000007941 */ /* 0x000fea0003800000 */
.L_x_1435:
[----:B------:R-:W-:Y:S01]  /*2490*/  IADD3 R4, R18, 0x180, RZ ;  /* 0x0000018012047810 */ /* 0x000fe20007ffe0ff */
[----:B------:R-:W-:Y:S03]  /*24a0*/  BSSY B0, `(.L_x_1439) ;  /* 0x0000031000007945 */ /* 0x000fe60003800000 */
[----:B------:R-:W-:-:S13]  /*24b0*/  ISETP.GE.AND P0, PT, R4, R17, PT ;  /* 0x000000110400720c */ /* 0x000fda0003f06270 */
[----:B------:R-:W-:Y:S05]  /*24c0*/  @P0 BRA `(.L_x_1440) ;  /* 0x0000000000b80947 */ /* 0x000fea0003800000 */
[----:B------:R-:W-:Y:S01]  /*24d0*/  HADD2.F32 R23, -RZ, R23.H0_H0 ;  /* 0x20000017ff177230 */ /* 0x000fe20000004100 */
[----:B------:R-:W-:Y:S01]  /*24e0*/  MOV R11, 0x3d39bf78 ;  /* 0x3d39bf78000b7802 */ /* 0x000fe20000000f00 */
        /* <DEDUP_REMOVED lines=41> */
.L_x_1442:
[----:B------:R-:W-:Y:S05]  /*2780*/  BSYNC B1 ;  /* 0x0000000000017941 */ /* 0x000fea0003800000 */
.L_x_1441:
[----:B------:R-:W-:-:S05]  /*2790*/  @P2 FADD.FTZ R5, R5, 0.69314718246459960938 ;  /* 0x3f31721805052421 */ /* 0x000fca0000010000 */
[----:B------:R-:W-:-:S07]  /*27a0*/  F2FP.F16.F32.PACK_AB R4, RZ, R5 ;  /* 0x00000005ff04723e */ /* 0x000fce00000000ff */
.L_x_1440:
[----:B------:R-:W-:Y:S05]  /*27b0*/  BSYNC B0 ;  /* 0x0000000000007941 */ /* 0x000fea0003800000 */
.L_x_1439:
[----:B------:R-:W-:Y:S01]  /*27c0*/  IADD3 R6, R18, 0x200, RZ ;  /* 0x0000020012067810 */ /* 0x000fe20007ffe0ff */
[----:B------:R-:W-:Y:S03]  /*27d0*/  BSSY B0, `(.L_x_1443) ;  /* 0x0000031000007945 */ /* 0x000fe60003800000 */
[----:B------:R-:W-:-:S13]  /*27e0*/  ISETP.GE.AND P0, PT, R6, R17, PT ;  /* 0x000000110600720c */ /* 0x000fda0003f06270 */
[----:B------:R-:W-:Y:S05]  /*27f0*/  @P0 BRA `(.L_x_1444) ;  /* 0x0000000000b80947 */ /* 0x000fea0003800000 */
[----:B------:R-:W-:Y:S01]  /*2800*/  HADD2.F32 R21, -RZ, R21.H0_H0 ;  /* 0x20000015ff157230 */ /* 0x000fe20000004100 */
        /* <DEDUP_REMOVED lines=42> */
.L_x_1446:
[----:B------:R-:W-:Y:S05]  /*2ab0*/  BSYNC B1 ;  /* 0x0000000000017941 */ /* 0x000fea0003800000 */
.L_x_1445:
[----:B------:R-:W-:-:S05]  /*2ac0*/  @P2 FADD.FTZ R6, R6, 0.69314718246459960938 ;  /* 0x3f31721806062421 */ /* 0x000fca0000010000 */
[----:B------:R-:W-:-:S07]  /*2ad0*/  F2FP.F16.F32.PACK_AB R5, RZ, R6 ;  /* 0x00000006ff05723e */ /* 0x000fce00000000ff */
.L_x_1444:
[----:B------:R-:W-:Y:S05]  /*2ae0*/  BSYNC B0 ;  /* 0x0000000000007941 */ /* 0x000fea0003800000 */
.L_x_1443:
        /* <DEDUP_REMOVED lines=47> */
.L_x_1450:
[----:B------:R-:W-:Y:S05]  /*2de0*/  BSYNC B1 ;  /* 0x0000000000017941 */ /* 0x000fea0003800000 */
.L_x_1449:
[----:B------:R-:W-:-:S05]  /*2df0*/  @P2 FADD.FTZ R7, R7, 0.69314718246459960938 ;  /* 0x3f31721807072421 */ /* 0x000fca0000010000 */
[----:B------:R-:W-:-:S07]  /*2e00*/  F2FP.F16.F32.PACK_AB R6, RZ, R7 ;  /* 0x00000007ff06723e */ /* 0x000fce00000000ff */
.L_x_1448:
[----:B------:R-:W-:Y:S05]  /*2e10*/  BSYNC B0 ;  /* 0x0000000000007941 */ /* 0x000fea0003800000 */
.L_x_1447:
[----:B------:R-:W-:Y:S01]  /*2e20*/  IADD3 R8, R18, 0x300, RZ ;  /* 0x0000030012087810 */ /* 0x000fe20007ffe0ff */
[----:B------:R-:W-:Y:S03]  /*2e30*/  BSSY B0, `(.L_x_1451) ;  /* 0x0000031000007945 */ /* 0x000fe60003800000 */
[----:B------:R-:W-:-:S13]  /*2e40*/  ISETP.GE.AND P0, PT, R8, R17, PT ;  /* 0x000000110800720c */ /* 0x000fda0003f06270 */
[----:B------:R-:W-:Y:S05]  /*2e50*/  @P0 BRA `(.L_x_1452) ;  /* 0x0000000000b80947 */ /* 0x000fea0003800000 */
[----:B------:R-:W-:Y:S01]  /*2e60*/  HADD2.F32 R13, -RZ, R13.H0_H0 ;  /* 0x2000000dff0d7230 */ /* 0x000fe20000004100 */
        /* <DEDUP_REMOVED lines=42> */
.L_x_1454:
[----:B------:R-:W-:Y:S05]  /*3110*/  BSYNC B1 ;  /* 0x0000000000017941 */ /* 0x000fea0003800000 */
.L_x_1453:
[----:B------:R-:W-:-:S05]  /*3120*/  @P2 FADD.FTZ R8, R8, 0.69314718246459960938 ;  /* 0x3f31721808082421 */ /* 0x000fca0000010000 */
[----:B------:R-:W-:-:S07]  /*3130*/  F2FP.F16.F32.PACK_AB R7, RZ, R8 ;  /* 0x00000008ff07723e */ /* 0x000fce00000000ff */
.L_x_1452:
[----:B------:R-:W-:Y:S05]  /*3140*/  BSYNC B0 ;  /* 0x0000000000007941 */ /* 0x000fea0003800000 */
.L_x_1451:
        /* <DEDUP_REMOVED lines=47> */
.L_x_1458:
[----:B------:R-:W-:Y:S05]  /*3440*/  BSYNC B1 ;  /* 0x0000000000017941 */ /* 0x000fea0003800000 */
.L_x_1457:
[----:B------:R-:W-:-:S05]  /*3450*/  @P2 FADD.FTZ R10, R10, 0.69314718246459960938 ;  /* 0x3f3172180a0a2421 */ /* 0x000fca0000010000 */
[----:B------:R-:W-:-:S07]  /*3460*/  F2FP.F16.F32.PACK_AB R8, RZ, R10 ;  /* 0x0000000aff08723e */ /* 0x000fce00000000ff */
.L_x_1456:
[----:B------:R-:W-:Y:S05]  /*3470*/  BSYNC B0 ;  /* 0x0000000000007941 */ /* 0x000fea0003800000 */
.L_x_1455:
        /* <DEDUP_REMOVED lines=17> */
.L_x_1461:
[----:B------:R-:W-:-:S13]  /*3590*/  ISETP.GE.AND P0, PT, R18, R17, PT ;  /* 0x000000111200720c */ /* 0x000fda0003f06270 */
[----:B------:R-:W-:Y:S05]  /*35a0*/  @P0 BRA `(.L_x_1463) ;  /* 0x0000000000300947 */ /* 0x000fea0003800000 */
[----:B0-----:R-:W0:Y:S01]  /*35b0*/  LDC.64 R2, c[0x0][0x218] ;  /* 0x00008600ff027b82 */ /* 0x001e220000000a00 */
[----:B------:R-:W-:Y:S02]  /*35c0*/  IADD3 R9, R16, R18, RZ ;  /* 0x0000001210097210 */ /* 0x000fe40007ffe0ff */
[----:B------:R-:W-:-:S03]  /*35d0*/  IADD3 R18, R18, 0x80, RZ ;  /* 0x0000008012127810 */ /* 0x000fc60007ffe0ff */
[----:B0-----:R-:W-:-:S05]  /*35e0*/  IMAD.WIDE.U32 R2, R9, 0x2, R2 ;  /* 0x0000000209027825 */ /* 0x001fca00078e0002 */
[----:B------:R1:W-:Y:S02]  /*35f0*/  STG.E.U16 desc[UR4][R2.64], R0 ;  /* 0x0000000002007986 */ /* 0x0003e4000c101504 */
.L_x_1462:
[----:B------:R-:W-:-:S13]  /*3600*/  ISETP.GE.AND P0, PT, R18, R17, PT ;  /* 0x000000111200720c */ /* 0x000fda0003f06270 */
[----:B------:R-:W-:Y:S05]  /*3610*/  @P0 BRA `(.L_x_1464) ;  /* 0x0000000000300947 */ /* 0x000fea0003800000 */
[----:B-1----:R-:W1:Y:S01]  /*3620*/  LDC.64 R2, c[0x0][0x218] ;  /* 0x00008600ff027b82 */ /* 0x002e620000000a00 */
[----:B0-----:R-:W-:Y:S02]  /*3630*/  IADD3 R9, R16, R18, RZ ;  /* 0x0000001210097210 */ /* 0x001fe40007ffe0ff */
[----:B------:R-:W-:-:S03]  /*3640*/  IADD3 R18, R18, 0x80, RZ ;  /* 0x0000008012127810 */ /* 0x000fc60007ffe0ff */
[----:B-1----:R-:W-:-:S05]  /*3650*/  IMAD.WIDE.U32 R2, R9, 0x2, R2 ;  /* 0x0000000209027825 */ /* 0x002fca00078e0002 */
[----:B------:R1:W-:Y:S02]  /*3660*/  STG.E.U16 desc[UR4][R2.64], R4 ;  /* 0x0000000402007986 */ /* 0x0003e4000c101504 */
.L_x_1463:
[----:B------:R-:W-:-:S13]  /*3670*/  ISETP.GE.AND P0, PT, R18, R17, PT ;  /* 0x000000111200720c */ /* 0x000fda0003f06270 */
[----:B------:R-:W-:Y:S05]  /*3680*/  @P0 BRA `(.L_x_1465) ;  /* 0x0000000000340947 */ /* 0x000fea0003800000 */
[----:B01----:R-:W0:Y:S01]  /*3690*/  LDC.64 R2, c[0x0][0x218] ;  /* 0x00008600ff027b82 */ /* 0x003e220000000a00 */
[----:B------:R-:W-:Y:S02]  /*36a0*/  IADD3 R9, R16, R18, RZ ;  /* 0x0000001210097210 */ /* 0x000fe40007ffe0ff */
[----:B------:R-:W-:-:S03]  /*36b0*/  IADD3 R18, R18, 0x80, RZ ;  /* 0x0000008012127810 */ /* 0x000fc60007ffe0ff */
[----:B0-----:R-:W-:-:S05]  /*36c0*/  IMAD.WIDE.U32 R2, R9, 0x2, R2 ;  /* 0x0000000209027825 */ /* 0x001fca00078e0002 */
[----:B------:R2:W-:Y:S02]  /*36d0*/  STG.E.U16 desc[UR4][R2.64], R5 ;  /* 0x0000000502007986 */ /* 0x0005e4000c101504 */
.L_x_1464:
        /* <DEDUP_REMOVED lines=8> */
.L_x_1465:
[----:B------:R-:W-:Y:S05]  /*3760*/  BSYNC B1 ;  /* 0x0000000000017941 */ /* 0x000fea0003800000 */
.L_x_1460:
[----:B------:R-:W-:-:S13]  /*3770*/  ISETP.GE.AND P0, PT, R18, R17, PT ;  /* 0x000000111200720c */ /* 0x000fda0003f06270 */
[----:B012---:R-:W0:Y:S01]  /*3780*/  @!P0 LDC.64 R2, c[0x0][0x218] ;  /* 0x00008600ff028b82 */ /* 0x007e220000000a00 */
[----:B------:R-:W-:Y:S02]  /*3790*/  @!P0 IADD3 R5, R16, R18, RZ ;  /* 0x0000001210058210 */ /* 0x000fe40007ffe0ff */
[----:B------:R-:W-:-:S03]  /*37a0*/  @!P0 IADD3 R18, R18, 0x80, RZ ;  /* 0x0000008012128810 */ /* 0x000fc60007ffe0ff */
[----:B0-----:R-:W-:-:S05]  /*37b0*/  @!P0 IMAD.WIDE.U32 R2, R5, 0x2, R2 ;  /* 0x0000000205028825 */ /* 0x001fca00078e0002 */
[----:B------:R3:W-:Y:S02]  /*37c0*/  @!P0 STG.E.U16 desc[UR4][R2.64], R7 ;  /* 0x0000000702008986 */ /* 0x0007e4000c101504 */
.L_x_1466:
[----:B------:R-:W-:Y:S05]  /*37d0*/  BSYNC B0 ;  /* 0x0000000000007941 */ /* 0x000fea0003800000 */
.L_x_1459:
        /* <DEDUP_REMOVED lines=8> */
.L_x_1467:
        /* <DEDUP_REMOVED lines=10> */
.L_x_21051:


//--------------------- .text._ZN2at6native29vectorized_elementwise_kernelILi4EZZZNS0_17acosh_kernel_cudaERNS_18TensorIteratorBaseEENKUlvE0_clEvENKUlvE1_clEvEUlN3c104HalfEE_St5arrayIPcLm2EEEEviT0_T1_ --------------------------
	.section	.text._ZN2at6native29vectorized_elementwise_kernelILi4EZZZNS0_17acosh_kernel_cudaERNS_18TensorIteratorBaseEENKUlvE0_clEvENKUlvE1_clEvEUlN3c104HalfEE_St5arrayIPcLm2EEEEviT0_T1_,"ax",@progbits
	.align	128
        .global         _ZN2at6native29vectorized_elementwise_kernelILi4EZZZNS0_17acosh_kernel_cudaERNS_18TensorIteratorBaseEENKUlvE0_clEvENKUlvE1_clEvEUlN3c104HalfEE_St5arrayIPcLm2EEEEviT0_T1_
        .type           _ZN2at6native29vectorized_elementwise_kernelILi4EZZZNS0_17acosh_kernel_cudaERNS_18TensorIteratorBaseEENKUlvE0_clEvENKUlvE1_clEvEUlN3c104HalfEE_St5arrayIPcLm2EEEEviT0_T1_,@function
        .size           _ZN2at6native29vectorized_elementwise_kernelILi4EZZZNS0_17acosh_kernel_cudaERNS_18TensorIteratorBaseEENKUlvE0_clEvENKUlvE1_clEvEUlN3c104HalfEE_St5arrayIPcLm2EEEEviT0_T1_,(.L_x_21052 - _ZN2at6native29vectorized_elementwise_kernelILi4EZZZNS0_17acosh_kernel_cudaERNS_18TensorIteratorBaseEENKUlvE0_clEvENKUlvE1_clEvEUlN3c104HalfEE_St5arrayIPcLm2EEEEviT0_T1_)
        .other          _ZN2at6native29vectorized_elementwise_kernelILi4EZZZNS0_17acosh_kernel_cudaERNS_18TensorIteratorBaseEENKUlvE0_clEvENKUlvE1_clEvEUlN3c104HalfEE_St5arrayIPcLm2EEEEviT0_T1_,@"STO_CUDA_ENTRY STV_DEFAULT"
_ZN2at6native29vectorized_elementwise_kernelILi4EZZZNS0_17acosh_kernel_cudaERNS_18TensorIteratorBaseEENKUlvE0_clEvENKUlvE1_clEvEUlN3c104HalfEE_St5arrayIPcLm2EEEEviT0_T1_:
.text._ZN2at6native29vectorized_elementwise_kernelILi4EZZZNS0_17acosh_kernel_cudaERNS_18TensorIteratorBaseEENKUlvE0_clEvENKUlvE1_clEvEUlN3c104HalfEE_St5arrayIPcLm2EEEEviT0_T1_:
        /* <DEDUP_REMOVED lines=15> */
[--C-:B--2---:R-:W-:Y:S02]  /*00f0*/  HADD2.F32 R9, -RZ, R4.reuse.H0_H0 ;  /* 0x20000004ff097230 */ /* 0x104fe40000004100 */
[----:B------:R-:W-:Y:S02]  /*0100*/  HADD2.F32 R4, -RZ, R4.H1_H1 ;  /* 0x30000004ff047230 */ /* 0x000fe40000004100 */
[----:B------:R-:W-:-:S02]  /*0110*/  HADD2.F32 R0, -RZ, R5.H0_H0 ;  /* 0x20000005ff007230 */ /* 0x000fc40000004100 */
[C---:B------:R-:W-:Y:S01]  /*0120*/  FFMA.FTZ R10, R9.reuse, R9, -1 ;  /* 0xbf800000090a7423 */ /* 0x040fe20000010009 */
[----:B------:R-:W-:Y:S01]  /*0130*/  FADD.FTZ R9, R9, -1 ;  /* 0xbf80000009097421 */ /* 0x000fe20000010000 */
[----:B------:R-:W-:Y:S02]  /*0140*/  FFMA.FTZ R12, R4, R4, -1 ;  /* 0xbf800000040c7423 */ /* 0x000fe40000010004 */
[----:B------:R-:W1:Y:S01]  /*0150*/  MUFU.RSQ R11, R10 ;  /* 0x0000000a000b7308 */ /* 0x000e620000001400 */
[----:B------:R-:W-:Y:S01]  /*0160*/  FFMA.FTZ R14, R0, R0, -1 ;  /* 0xbf800000000e7423 */ /* 0x000fe20000010000 */
[----:B------:R-:W-:Y:S02]  /*0170*/  FSETP.NEU.FTZ.AND P1, PT, R10, RZ, PT ;  /* 0x000000ff0a00720b */ /* 0x000fe40003f3d000 */
[----:B------:R-:W-:Y:S02]  /*0180*/  ISETP.GT.U32.AND P0, PT, R9, 0x4b000000, PT ;  /* 0x4b0000000900780c */ /* 0x000fe40003f04070 */
[----:B------:R-:W-:-:S02]  /*0190*/  FSETP.NEU.FTZ.AND P2, PT, R12, RZ, PT ;  /* 0x000000ff0c00720b */ /* 0x000fc40003f5d000 */
[----:B------:R-:W2:Y:S01]  /*01a0*/  MUFU.RSQ R15, R12 ;  /* 0x0000000c000f7308 */ /* 0x000ea20000001400 */
[----:B------:R-:W-:-:S07]  /*01b0*/  FSETP.NEU.FTZ.AND P3, PT, R14, RZ, PT ;  /* 0x000000ff0e00720b */ /* 0x000fce0003f7d000 */
[----:B------:R-:W4:Y:S01]  /*01c0*/  MUFU.RSQ R17, R14 ;  /* 0x0000000e00117308 */ /* 0x000f220000001400 */
[----:B-1----:R-:W-:Y:S01]  /*01d0*/  FMUL.FTZ R13, R10, R11 ;  /* 0x0000000b0a0d7220 */ /* 0x002fe20000410000 */
[----:B0-----:R-:W-:-:S03]  /*01e0*/  FMUL.FTZ R6, R11, 0.5 ;  /* 0x3f0000000b067820 */ /* 0x001fc60000410000 */
[----:B------:R-:W-:-:S04]  /*01f0*/  FFMA.FTZ R7, -R13, R13, R10 ;  /* 0x0000000d0d077223 */ /* 0x000fc8000001010a */
[----:B------:R-:W-:Y:S01]  /*0200*/  FFMA.FTZ R6, R6, R7, R13 ;  /* 0x0000000706067223 */ /* 0x000fe2000001000d */
[----:B--2---:R-:W-:Y:S01]  /*0210*/  FMUL.FTZ R7, R12, R15 ;  /* 0x0000000f0c077220 */ /* 0x004fe20000410000 */
[----:B------:R-:W-:-:S03]  /*0220*/  FMUL.FTZ R10, R15, 0.5 ;  /* 0x3f0000000f0a7820 */ /* 0x000fc60000410000 */
[----:B------:R-:W-:Y:S01]  /*0230*/  FSEL R6, R6, RZ, P1 ;  /* 0x000000ff06067208 */ /* 0x000fe20000800000 */
[----:B------:R-:W-:Y:S01]  /*0240*/  FFMA.FTZ R12, -R7, R7, R12 ;  /* 0x00000007070c7223 */ /* 0x000fe2000001010c */
[----:B----4-:R-:W-:Y:S02]  /*0250*/  FMUL.FTZ R11, R14, R17 ;  /* 0x000000110e0b7220 */ /* 0x010fe40000410000 */
[----:B------:R-:W-:Y:S01]  /*0260*/  FSEL R6, R6, -1.0000001192092895508, !P0 ;  /* 0xbf80000106067808 */ /* 0x000fe20004000000 */
[----:B------:R-:W-:Y:S01]  /*0270*/  FFMA.FTZ R10, R10, R12, R7 ;  /* 0x0000000c0a0a7223 */ /* 0x000fe20000010007 */
[----:B------:R-:W-:Y:S01]  /*0280*/  FMUL.FTZ R18, R17, 0.5 ;  /* 0x3f00000011127820 */ /* 0x000fe20000410000 */
[----:B------:R-:W-:Y:S01]  /*0290*/  FFMA.FTZ R13, -R11, R11, R14 ;  /* 0x0000000b0b0d7223 */ /* 0x000fe2000001010e */
[----:B------:R-:W-:Y:S01]  /*02a0*/  FADD.FTZ R7, R0, -1 ;  /* 0xbf80000000077421 */ /* 0x000fe20000010000 */
[----:B------:R-:W-:Y:S01]  /*02b0*/  FADD.FTZ R12, R9, R6 ;  /* 0x00000006090c7221 */ /* 0x000fe20000010000 */
[----:B------:R-:W-:Y:S01]  /*02c0*/  FADD.FTZ R9, R4, -1 ;  /* 0xbf80000004097421 */ /* 0x000fe20000010000 */
[----:B------:R-:W-:Y:S01]  /*02d0*/  FFMA.FTZ R13, R18, R13, R11 ;  /* 0x0000000d120d7223 */ /* 0x000fe2000001000b */
[----:B------:R-:W-:Y:S01]  /*02e0*/  FSEL R10, R10, RZ, P2 ;  /* 0x000000ff0a0a7208 */ /* 0x000fe20001000000 */
[----:B------:R-:W-:Y:S01]  /*02f0*/  FADD.FTZ.RZ R4, R12, 1 ;  /* 0x3f8000000c047421 */ /* 0x000fe2000001c000 */
[----:B------:R-:W-:Y:S01]  /*0300*/  ISETP.GT.U32.AND P1, PT, R7, 0x4b000000, PT ;  /* 0x4b0000000700780c */ /* 0x000fe20003f24070 */
[----:B------:R-:W-:Y:S01]  /*0310*/  HADD2.F32 R0, -RZ, R5.H1_H1 ;  /* 0x30000005ff007230 */ /* 0x000fe20000004100 */
[----:B------:R-:W-:Y:S01]  /*0320*/  ISETP.GT.U32.AND P4, PT, R9, 0x4b000000, PT ;  /* 0x4b0000000900780c */ /* 0x000fe20003f84070 */
[----:B------:R-:W-:Y:S01]  /*0330*/  HFMA2.MMA R6, -RZ, RZ, 1.625, 0 ;  /* 0x3e800000ff067435 */ /* 0x000fe200000001ff */
[----:B------:R-:W-:-:S02]  /*0340*/  IADD3 R4, R4, -0x3f400000, RZ ;  /* 0xc0c0000004047810 */ /* 0x000fc40007ffe0ff */
[----:B------:R-:W-:Y:S01]  /*0350*/  FSEL R13, R13, RZ, P3 ;  /* 0x000000ff0d0d7208 */ /* 0x000fe20001800000 */
[----:B------:R-:W-:Y:S01]  /*0360*/  FFMA.FTZ R11, R0, R0, -1 ;  /* 0xbf800000000b7423 */ /* 0x000fe20000010000 */
[----:B------:R-:W-:Y:S01]  /*0370*/  LOP3.LUT R15, R4, 0xff800000, RZ, 0xc0, !PT ;  /* 0xff800000040f7812 */ /* 0x000fe200078ec0ff */
[----:B------:R-:W-:Y:S01]  /*0380*/  FADD.FTZ R0, R0, -1 ;  /* 0xbf80000000007421 */ /* 0x000fe20000010000 */
[----:B------:R-:W-:Y:S01]  /*0390*/  FSEL R10, R10, -1.0000001192092895508, !P4 ;  /* 0xbf8000010a0a7808 */ /* 0x000fe20006000000 */
[----:B------:R-:W0:Y:S01]  /*03a0*/  MUFU.RSQ R18, R11 ;  /* 0x0000000b00127308 */ /* 0x000e220000001400 */
[----:B------:R-:W-:Y:S02]  /*03b0*/  FSEL R4, R13, -1.0000001192092895508, !P1 ;  /* 0xbf8000010d047808 */ /* 0x000fe40004800000 */
[----:B------:R-:W-:Y:S01]  /*03c0*/  P2R R5, PR, RZ, 0x10 ;  /* 0x00000010ff057803 */ /* 0x000fe20000000000 */
[----:B------:R-:W-:Y:S01]  /*03d0*/  FADD.FTZ R10, R9, R10 ;  /* 0x0000000a090a7221 */ /* 0x000fe20000010000 */
[----:B------:R-:W-:Y:S01]  /*03e0*/  IADD3 R5, -R15, 0x40800000, RZ ;  /* 0x408000000f057810 */ /* 0x000fe20007ffe1ff */
[----:B------:R-:W-:Y:S01]  /*03f0*/  FADD.FTZ R7, R7, R4 ;  /* 0x0000000407077221 */ /* 0x000fe20000010000 */
[----:B------:R-:W-:Y:S01]  /*0400*/  IADD3 R22, R12, -R15, RZ ;  /* 0x8000000f0c167210 */ /* 0x000fe20007ffe0ff */
[----:B------:R-:W-:Y:S01]  /*0410*/  FADD.FTZ.RZ R4, R10, 1 ;  /* 0x3f8000000a047421 */ /* 0x000fe2000001c000 */
[----:B------:R-:W-:Y:S01]  /*0420*/  FSETP.NEU.FTZ.AND P3, PT, R11, RZ, PT ;  /* 0x000000ff0b00720b */ /* 0x000fe20003f7d000 */
[----:B------:R-:W-:Y:S01]  /*0430*/  FADD.FTZ.RZ R13, R7, 1 ;  /* 0x3f800000070d7421 */ /* 0x000fe2000001c000 */
[----:B------:R-:W-:Y:S01]  /*0440*/  FFMA.FTZ R5, R5, R6, -1 ;  /* 0xbf80000005057423 */ /* 0x000fe20000010006 */
[----:B------:R-:W-:-:S02]  /*0450*/  ISETP.GT.U32.AND P2, PT, R0, 0x4b000000, PT ;  /* 0x4b0000000000780c */ /* 0x000fc40003f44070 */
[----:B------:R-:W-:Y:S01]  /*0460*/  IADD3 R4, R4, -0x3f400000, RZ ;  /* 0xc0c0000004047810 */ /* 0x000fe20007ffe0ff */
[----:B------:R-:W-:Y:S01]  /*0470*/  FADD.FTZ R22, R22, R5 ;  /* 0x0000000516167221 */ /* 0x000fe20000010000 */
[----:B------:R-:W-:Y:S01]  /*0480*/  IADD3 R14, R13, -0x3f400000, RZ ;  /* 0xc0c000000d0e7810 */ /* 0x000fe20007ffe0ff */
[----:B0-----:R-:W-:Y:S01]  /*0490*/  FMUL.FTZ R20, R11, R18 ;  /* 0x000000120b147220 */ /* 0x001fe20000410000 */
[----:B------:R-:W-:Y:S01]  /*04a0*/  LOP3.LUT R13, R4, 0xff800000, RZ, 0xc0, !PT ;  /* 0xff800000040d7812 */ /* 0x000fe200078ec0ff */
[----:B------:R-:W-:Y:S01]  /*04b0*/  FMUL.FTZ R21, R18, 0.5 ;  /* 0x3f00000012157820 */ /* 0x000fe20000410000 */
[----:B------:R-:W-:Y:S01]  /*04c0*/  LOP3.LUT R4, R14, 0xff800000, RZ, 0xc0, !PT ;  /* 0xff8000000e047812 */ /* 0x000fe200078ec0ff */
[----:B------:R-:W-:Y:S01]  /*04d0*/  FFMA.FTZ R14, -R20, R20, R11 ;  /* 0x00000014140e7223 */ /* 0x000fe2000001010b */
[----:B------:R-:W-:Y:S02]  /*04e0*/  MOV R5, 0x3d39bf78 ;  /* 0x3d39bf7800057802 */ /* 0x000fe40000000f00 */
[----:B------:R-:W-:Y:S01]  /*04f0*/  IADD3 R19, -R4, 0x40800000, RZ ;  /* 0x4080000004137810 */ /* 0x000fe20007ffe1ff */
[----:B------:R-:W-:Y:S01]  /*0500*/  FFMA.FTZ R14, R21, R14, R20 ;  /* 0x0000000e150e7223 */ /* 0x000fe20000010014 */
[----:B------:R-:W-:Y:S01]  /*0510*/  IADD3 R17, -R13, 0x40800000, RZ ;  /* 0x408000000d117810 */ /* 0x000fe20007ffe1ff */
[----:B------:R-:W-:Y:S01]  /*0520*/  FFMA.FTZ R11, R22, -R5, 0.10546888411045074463 ;  /* 0x3dd80012160b7423 */ /* 0x000fe20000010805 */
[----:B------:R-:W-:Y:S01]  /*0530*/  IADD3 R24, R7, -R4, RZ ;  /* 0x8000000407187210 */ /* 0x000fe20007ffe0ff */
[-C--:B------:R-:W-:Y:S01]  /*0540*/  FFMA.FTZ R19, R19, R6.reuse, -1 ;  /* 0xbf80000013137423 */ /* 0x080fe20000010006 */
[----:B------:R-:W-:Y:S01]  /*0550*/  IADD3 R18, R10, -R13, RZ ;  /* 0x8000000d0a127210 */ /* 0x000fe20007ffe0ff */
[----:B------:R-:W-:Y:S01]  /*0560*/  FFMA.FTZ R17, R17, R6, -1 ;  /* 0xbf80000011117423 */ /* 0x000fe20000010006 */
[----:B------:R-:W-:Y:S01]  /*0570*/  FFMA.FTZ R11, R22, R11, -0.13229703903198242188 ;  /* 0xbe0778e0160b7423 */ /* 0x000fe2000001000b */
[----:B------:R-:W-:Y:S01]  /*0580*/  FADD.FTZ R24, R24, R19 ;  /* 0x0000001318187221 */ /* 0x000fe20000010000 */
[----:B------:R-:W-:Y:S01]  /*0590*/  FSEL R14, R14, RZ, P3 ;  /* 0x000000ff0e0e7208 */ /* 0x000fe20001800000 */
[----:B------:R-:W-:Y:S01]  /*05a0*/  FADD.FTZ R18, R18, R17 ;  /* 0x0000001112127221 */ /* 0x000fe20000010000 */
[----:B------:R-:W-:Y:S01]  /*05b0*/  FFMA.FTZ R11, R22, R11, 0.14491446316242218018 ;  /* 0x3e146475160b7423 */ /* 0x000fe2000001000b */
[-C--:B------:R-:W-:Y:S01]  /*05c0*/  FFMA.FTZ R19, R24, -R5.reuse, 0.10546888411045074463 ;  /* 0x3dd8001218137423 */ /* 0x080fe20000010805 */
[----:B------:R-:W-:Y:S01]  /*05d0*/  FSEL R21, R14, -1.0000001192092895508, !P2 ;  /* 0xbf8000010e157808 */ /* 0x000fe20005000000 */
[----:B------:R-:W-:Y:S01]  /*05e0*/  FFMA.FTZ R17, R18, -R5, 0.10546888411045074463 ;  /* 0x3dd8001212117423 */ /* 0x000fe20000010805 */
[----:B------:R-:W-:Y:S01]  /*05f0*/  FFMA.FTZ R11, R22, R11, -0.16641564667224884033 ;  /* 0xbe2a68dd160b7423 */ /* 0x000fe2000001000b */
[----:B------:R-:W-:Y:S01]  /*0600*/  FFMA.FTZ R19, R24, R19, -0.13229703903198242188 ;  /* 0xbe0778e018137423 */ /* 0x000fe20000010013 */
[----:B---3--:R-:W-:-:S02]  /*0610*/  HADD2.F32 R14, -RZ, R2.H0_H0 ;  /* 0x20000002ff0e7230 */ /* 0x008fc40000004100 */
[----:B------:R-:W-:Y:S01]  /*0620*/  FFMA.FTZ R17, R18, R17, -0.13229703903198242188 ;  /* 0xbe0778e012117423 */ /* 0x000fe20000010011 */
[----:B------:R-:W-:Y:S01]  /*0630*/  FFMA.FTZ R11, R22, R11, 0.19988867640495300293 ;  /* 0x3e4caf9e160b7423 */ /* 0x000fe2000001000b */
[----:B------:R-:W-:Y:S01]  /*0640*/  FFMA.FTZ R19, R24, R19, 0.14491446316242218018 ;  /* 0x3e14647518137423 */ /* 0x000fe20000010013 */
[----:B------:R-:W-:Y:S01]  /*0650*/  FADD.FTZ R0, R0, R21 ;  /* 0x0000001500007221 */ /* 0x000fe20000010000 */
[----:B------:R-:W-:Y:S01]  /*0660*/  FFMA.FTZ R17, R18, R17, 0.14491446316242218018 ;  /* 0x3e14647512117423 */ /* 0x000fe20000010011 */
[----:B------:R-:W-:Y:S01]  /*0670*/  FFMA.FTZ R11, R22, R11, -0.25000196695327758789 ;  /* 0xbe800042160b7423 */ /* 0x000fe2000001000b */
[----:B------:R-:W-:Y:S01]  /*0680*/  FFMA.FTZ R21, R24, R19, -0.16641564667224884033 ;  /* 0xbe2a68dd18157423 */ /* 0x000fe20000010013 */
[----:B------:R-:W-:Y:S01]  /*0690*/  FFMA.FTZ R20, R14, R14, -1 ;  /* 0xbf8000000e147423 */ /* 0x000fe2000001000e */
[----:B------:R-:W-:Y:S01]  /*06a0*/  FFMA.FTZ R17, R18, R17, -0.16641564667224884033 ;  /* 0xbe2a68dd12117423 */ /* 0x000fe20000010011 */
[----:B------:R-:W-:Y:S01]  /*06b0*/  FFMA.FTZ R11, R22, R11, 0.33333510160446166992 ;  /* 0x3eaaaae6160b7423 */ /* 0x000fe2000001000b */
[----:B------:R-:W-:Y:S01]  /*06c0*/  FFMA.FTZ R21, R24, R21, 0.19988867640495300293 ;  /* 0x3e4caf9e18157423 */ /* 0x000fe20000010015 */
[----:B------:R-:W0:Y:S01]  /*06d0*/  MUFU.RSQ R23, R20 ;  /* 0x0000001400177308 */ /* 0x000e220000001400 */
[----:B------:R-:W-:Y:S01]  /*06e0*/  FFMA.FTZ R19, R18, R17, 0.19988867640495300293 ;  /* 0x3e4caf9e12137423 */ /* 0x000fe20000010011 */
[----:B------:R-:W-:Y:S01]  /*06f0*/  FFMA.FTZ R17, R22, R11, -0.5 ;  /* 0xbf00000016117423 */ /* 0x000fe2000001000b */
[----:B------:R-:W-:Y:S01]  /*0700*/  FFMA.FTZ R25, R24, R21, -0.25000196695327758789 ;  /* 0xbe80004218197423 */ /* 0x000fe20000010015 */
[----:B------:R-:W-:Y:S01]  /*0710*/  FADD.FTZ.RZ R11, R0, 1 ;  /* 0x3f800000000b7421 */ /* 0x000fe2000001c000 */
[----:B------:R-:W-:Y:S01]  /*0720*/  FFMA.FTZ R19, R18, R19, -0.25000196695327758789 ;  /* 0xbe80004212137423 */ /* 0x000fe20000010013 */
[----:B------:R-:W-:Y:S01]  /*0730*/  FMUL.FTZ R21, R22, R17 ;  /* 0x0000001116157220 */ /* 0x000fe20000410000 */
[----:B------:R-:W-:Y:S01]  /*0740*/  FFMA.FTZ R27, R24, R25, 0.33333510160446166992 ;  /* 0x3eaaaae6181b7423 */ /* 0x000fe20000010019 */
[----:B------:R-:W-:-:S02]  /*0750*/  HADD2.F32 R17, -RZ, R2.H1_H1 ;  /* 0x30000002ff117230 */ /* 0x000fc40000004100 */
[----:B------:R-:W-:Y:S01]  /*0760*/  FFMA.FTZ R19, R18, R19, 0.33333510160446166992 ;  /* 0x3eaaaae612137423 */ /* 0x000fe20000010013 */
[----:B------:R-:W-:Y:S01]  /*0770*/  IADD3 R11, R11, -0x3f400000, RZ ;  /* 0xc0c000000b0b7810 */ /* 0x000fe20007ffe0ff */
[----:B------:R-:W-:Y:S01]  /*0780*/  FFMA.FTZ R27, R24, R27, -0.5 ;  /* 0xbf000000181b7423 */ /* 0x000fe2000001001b */
[----:B------:R-:W-:Y:S01]  /*0790*/  FFMA.FTZ R21, R22, R21, R22 ;  /* 0x0000001516157223 */ /* 0x000fe20000010016 */
[----:B------:R-:W-:Y:S01]  /*07a0*/  FFMA.FTZ R25, R18, R19, -0.5 ;  /* 0xbf00000012197423 */ /* 0x000fe20000010013 */
[----:B------:R-:W-:Y:S01]  /*07b0*/  FFMA.FTZ R19, R17, R17, -1 ;  /* 0xbf80000011137423 */ /* 0x000fe20000010011 */
[----:B------:R-:W-:Y:S01]  /*07c0*/  FMUL.FTZ R27, R24, R27 ;  /* 0x0000001b181b7220 */ /* 0x000fe20000410000 */
[----:B------:R-:W-:Y:S01]  /*07d0*/  LOP3.LUT R11, R11, 0xff800000, RZ, 0xc0, !PT ;  /* 0xff8000000b0b7812 */ /* 0x000fe200078ec0ff */
[----:B------:R-:W-:Y:S01]  /*07e0*/  FMUL.FTZ R25, R18, R25 ;  /* 0x0000001912197220 */ /* 0x000fe20000410000 */
[----:B------:R-:W1:Y:S01]  /*07f0*/  MUFU.RSQ R22, R19 ;  /* 0x0000001300167308 */ /* 0x000e620000001400 */
[----:B------:R-:W-:Y:S01]  /*0800*/  FFMA.FTZ R2, R24, R27, R24 ;  /* 0x0000001b18027223 */ /* 0x000fe20000010018 */
[----:B------:R-:W-:Y:S01]  /*0810*/  IADD3 R27, -R11, 0x40800000, RZ ;  /* 0x408000000b1b7810 */ /* 0x000fe20007ffe1ff */
[----:B------:R-:W-:Y:S01]  /*0820*/  FFMA.FTZ R18, R18, R25, R18 ;  /* 0x0000001912127223 */ /* 0x000fe20000010012 */
[----:B0-----:R-:W-:Y:S01]  /*0830*/  FMUL.FTZ R25, R20, R23 ;  /* 0x0000001714197220 */ /* 0x001fe20000410000 */
[----:B------:R-:W-:Y:S01]  /*0840*/  ISETP.GE.U32.AND P4, PT, R12, 0x7f800000, PT ;  /* 0x7f8000000c00780c */ /* 0x000fe20003f86070 */
[----:B------:R-:W-:Y:S01]  /*0850*/  FMUL.FTZ R24, R23, 0.5 ;  /* 0x3f00000017187820 */ /* 0x000fe20000410000 */
[----:B------:R-:W-:Y:S01]  /*0860*/  FFMA.FTZ R26, R27, R6, -1 ;  /* 0xbf8000001b1a7423 */ /* 0x000fe20000010006 */
[----:B------:R-:W-:Y:S01]  /*0870*/  FFMA.FTZ R27, -R25, R25, R20 ;  /* 0x00000019191b7223 */ /* 0x000fe20000010114 */
[----:B------:R-:W-:Y:S01]  /*0880*/  FSETP.NEU.FTZ.AND P5, PT, R20, RZ, PT ;  /* 0x000000ff1400720b */ /* 0x000fe20003fbd000 */
[----:B------:R-:W-:Y:S01]  /*0890*/  FADD.FTZ R20, R14, -1 ;  /* 0xbf8000000e147421 */ /* 0x000fe20000010000 */
[----:B------:R-:W-:Y:S01]  /*08a0*/  IADD3 R23, R0, -R11, RZ ;  /* 0x8000000b00177210 */ /* 0x000fe20007ffe0ff */
[----:B------:R-:W-:Y:S01]  /*08b0*/  FFMA.FTZ R27, R24, R27, R25 ;  /* 0x0000001b181b7223 */ /* 0x000fe20000010019 */
[----:B------:R-:W-:-:S02]  /*08c0*/  I2FP.F32.S32 R15, R15 ;  /* 0x0000000f000f7245 */ /* 0x000fc40000201400 */
[----:B------:R-:W-:Y:S01]  /*08d0*/  ISETP.GT.U32.AND P3, PT, R20, 0x4b000000, PT ;  /* 0x4b0000001400780c */ /* 0x000fe20003f64070 */
[----:B------:R-:W-:Y:S01]  /*08e0*/  FADD.FTZ R14, R23, R26 ;  /* 0x0000001a170e7221 */ /* 0x000fe20000010000 */
[----:B-1----:R-:W-:Y:S01]  /*08f0*/  FMUL.FTZ R24, R19, R22 ;  /* 0x0000001613187220 */ /* 0x002fe20000410000 */
[----:B------:R-:W-:Y:S01]  /*0900*/  FSEL R27, R27, RZ, P5 ;  /* 0x000000ff1b1b7208 */ /* 0x000fe20002800000 */
[----:B------:R-:W-:Y:S01]  /*0910*/  FMUL.FTZ R26, R15, 1.1920928955078125e-07 ;  /* 0x340000000f1a7820 */ /* 0x000fe20000410000 */
[----:B------:R-:W-:Y:S01]  /*0920*/  FMUL.FTZ R23, R22, 0.5 ;  /* 0x3f00000016177820 */ /* 0x000fe20000410000 */
[----:B------:R-:W-:Y:S01]  /*0930*/  FFMA.FTZ R22, -R24, R24, R19 ;  /* 0x0000001818167223 */ /* 0x000fe20000010113 */
[----:B------:R-:W-:Y:S01]  /*0940*/  FSEL R27, R27, -1.0000001192092895508, !P3 ;  /* 0xbf8000011b1b7808 */ /* 0x000fe20005800000 */
[----:B------:R-:W-:Y:S01]  /*0950*/  FFMA.FTZ R15, R26, 0.69314718246459960938, R21 ;  /* 0x3f3172181a0f7823 */ /* 0x000fe20000010015 */
[----:B------:R-:W-:Y:S06]  /*0960*/  @!P4 BRA `(.L_x_1470) ;  /* 0x000000000014c947 */ /* 0x000fec0003800000 */
[C---:B------:R-:W-:Y:S02]  /*0970*/  ISETP.GE.AND P4, PT, R12.reuse, -0x407fffff, PT ;  /* 0xbf8000010c00780c */ /* 0x040fe40003f86270 */
[----:B------:R-:W-:-:S11]  /*0980*/  FSETP.NEU.FTZ.AND P5, PT, R12, RZ, PT ;  /* 0x000000ff0c00720b */ /* 0x000fd60003fbd000 */
[----:B------:R-:W-:-:S05]  /*0990*/  @P4 MOV R21, 0x7f800000 ;  /* 0x7f80000000154802 */ /* 0x000fca0000000f00 */
[----:B------:R-:W-:-:S05]  /*09a0*/  @P4 FFMA.FTZ R15, R12, R21, +INF ;  /* 0x7f8000000c0f4423 */ /* 0x000fca0000010015 */
[----:B------:R-:W-:-:S07]  /*09b0*/  FSEL R15, R15, -RZ, P5 ;  /* 0x800000ff0f0f7208 */ /* 0x000fce0002800000 */
.L_x_1470:
[----:B------:R-:W-:Y:S05]  /*09c0*/  BSYNC B0 ;  /* 0x0000000000007941 */ /* 0x000fea0003800000 */
.L_x_1469:
[----:B------:R-:W-:Y:S01]  /*09d0*/  FFMA.FTZ R21, R14, -R5, 0.10546888411045074463 ;  /* 0x3dd800120e157423 */ /* 0x000fe20000010805 */
[----:B------:R-:W-:Y:S01]  /*09e0*/  ISETP.GE.U32.AND P5, PT, R10, 0x7f800000, PT ;  /* 0x7f8000000a00780c */ /* 0x000fe20003fa6070 */
[----:B------:R-:W-:Y:S01]  /*09f0*/  FADD.FTZ R12, R20, R27 ;  /* 0x0000001b140c7221 */ /* 0x000fe20000010000 */
[----:B------:R-:W-:Y:S01]  /*0a00*/  FSETP.NEU.FTZ.AND P4, PT, R19, RZ, PT ;  /* 0x000000ff1300720b */ /* 0x000fe20003f9d000 */
[----:B------:R-:W-:Y:S01]  /*0a10*/  FFMA.FTZ R21, R14, R21, -0.13229703903198242188 ;  /* 0xbe0778e00e157423 */ /* 0x000fe20000010015 */
[----:B------:R-:W-:Y:S01]  /*0a20*/  FFMA.FTZ R22, R23, R22, R24 ;  /* 0x0000001617167223 */ /* 0x000fe20000010018 */
[----:B------:R-:W-:Y:S01]  /*0a30*/  FADD.FTZ.RZ R19, R12, 1 ;  /* 0x3f8000000c137421 */ /* 0x000fe2000001c000 */
[----:B------:R-:W-:Y:S01]  /*0a40*/  FADD.FTZ R17, R17, -1 ;  /* 0xbf80000011117421 */ /* 0x000fe20000010000 */
[----:B------:R-:W-:Y:S01]  /*0a50*/  I2FP.F32.S32 R13, R13 ;  /* 0x0000000d000d7245 */ /* 0x000fe20000201400 */
[----:B------:R-:W-:Y:S01]  /*0a60*/  FFMA.FTZ R21, R14, R21, 0.14491446316242218018 ;  /* 0x3e1464750e157423 */ /* 0x000fe20000010015 */
        /* <DEDUP_REMOVED lines=16> */
.L_x_1472:
[----:B------:R-:W-:Y:S05]  /*0b70*/  BSYNC B0 ;  /* 0x0000000000007941 */ /* 0x000fea0003800000 */
.L_x_1471:
[----:B------:R-:W-:Y:S01]  /*0b80*/  FADD.FTZ R19, R17, R22 ;  /* 0x0000001611137221 */ /* 0x000fe20000010000 */
[C---:B------:R-:W-:Y:S01]  /*0b90*/  FFMA.FTZ R21, R14.reuse, R21, -0.25000196695327758789 ;  /* 0xbe8000420e157423 */ /* 0x040fe20000010015 */
[----:B------:R-:W-:Y:S01]  /*0ba0*/  HADD2.F32 R17, -RZ, R3.H0_H0 ;  /* 0x20000003ff117230 */ /* 0x000fe20000004100 */
        /* <DEDUP_REMOVED lines=12> */
[----:B------:R-:W-:Y:S01]  /*0c70*/  LOP3.LUT R10, R10, 0xff800000, RZ, 0xc0, !PT ;  /* 0xff8000000a0a7812 */ /* 0x000fe200078ec0ff */
[----:B------:R-:W-:Y:S01]  /*0c80*/  BSSY B0, `(.L_x_1473) ;  /* 0x0000010000007945 */ /* 0x000fe20003800000 */
[----:B------:R-:W-:Y:S01]  /*0c90*/  I2FP.F32.S32 R23, R4 ;  /* 0x0000000400177245 */ /* 0x000fe20000201400 */
[----:B------:R-:W-:Y:S01]  /*0ca0*/  FFMA.FTZ R4, R14, R25, R14 ;  /* 0x000000190e047223 */ /* 0x000fe2000001000e */
[----:B------:R-:W-:Y:S01]  /*0cb0*/  IADD3 R27, -R10, 0x40800000, RZ ;  /* 0x408000000a1b7810 */ /* 0x000fe20007ffe1ff */
[----:B------:R-:W-:Y:S01]  /*0cc0*/  FFMA.FTZ R25, R20, -R5, 0.10546888411045074463 ;  /* 0x3dd8001214197423 */ /* 0x000fe20000010805 */
[----:B------:R-:W-:Y:S01]  /*0cd0*/  IADD3 R14, R19, -R10, RZ ;  /* 0x8000000a130e7210 */ /* 0x000fe20007ffe0ff */
[----:B------:R-:W-:-:S02]  /*0ce0*/  FMUL.FTZ R23, R23, 1.1920928955078125e-07 ;  /* 0x3400000017177820 */ /* 0x000fc40000410000 */
        /* <DEDUP_REMOVED lines=9> */
.L_x_1474:
[----:B------:R-:W-:Y:S05]  /*0d80*/  BSYNC B0 ;  /* 0x0000000000007941 */ /* 0x000fea0003800000 */
.L_x_1473:
        /* <DEDUP_REMOVED lines=22> */
.L_x_1476:
[----:B------:R-:W-:Y:S05]  /*0ef0*/  BSYNC B0 ;  /* 0x0000000000007941 */ /* 0x000fea0003800000 */
.L_x_1475:
        /* <DEDUP_REMOVED lines=14> */
[C---:B------:R-:W-:Y:S02]  /*0fe0*/  FFMA.FTZ R11, R14.reuse, R11, 0.33333510160446166992 ;  /* 0x3eaaaae60e0b7423 */ /* 0x040fe4000001000b */
        /* <DEDUP_REMOVED lines=8> */
.L_x_1478:
[----:B------:R-:W-:Y:S05]  /*1070*/  BSYNC B0 ;  /* 0x0000000000007941 */ /* 0x000fea0003800000 */
.L_x_1477:
        /* <DEDUP_REMOVED lines=14> */
.L_x_1480:
[----:B------:R-:W-:Y:S05]  /*1160*/  BSYNC B0 ;  /* 0x0000000000007941 */ /* 0x000fea0003800000 */
.L_x_1479:
        /* <DEDUP_REMOVED lines=31> */
.L_x_1482:
[----:B------:R-:W-:Y:S05]  /*1360*/  BSYNC B0 ;  /* 0x0000000000007941 */ /* 0x000fea0003800000 */
.L_x_1481:
        /* <DEDUP_REMOVED lines=42> */
.L_x_1484:
[----:B------:R-:W-:Y:S05]  /*1610*/  BSYNC B0 ;  /* 0x0000000000007941 */ /* 0x000fea0003800000 */
.L_x_1483:
        /* <DEDUP_REMOVED lines=8> */
[----:B------:R-:W-:Y:S02]  /*16a0*/  @P1 FADD.FTZ R0, R0, 0.69314718246459960938 ;  /* 0x3f31721800001421 */ /* 0x000fe40000010000 */
[----:B------:R-:W-:-:S03]  /*16b0*/  @P0 FADD.FTZ R6, R6, 0.69314718246459960938 ;  /* 0x3f31721806060421 */ /* 0x000fc60000010000 */
[----:B------:R-:W-:Y:S01]  /*16c0*/  F2FP.F16.F32.PACK_AB R3, R4, R0 ;  /* 0x000000000403723e */ /* 0x000fe200000000ff */
[----:B------:R-:W-:Y:S01]  /*16d0*/  @P6 FADD.FTZ R18, R18, 0.69314718246459960938 ;  /* 0x3f31721812126421 */ /* 0x000fe20000010000 */
[----:B------:R-:W-:Y:S02]  /*16e0*/  F2FP.F16.F32.PACK_AB R4, R10, R7 ;  /* 0x000000070a04723e */ /* 0x000fe400000000ff */
[----:B------:R-:W-:Y:S02]  /*16f0*/  F2FP.F16.F32.PACK_AB R5, R6, R11 ;  /* 0x0000000b0605723e */ /* 0x000fe400000000ff */
[----:B------:R-:W-:Y:S01]  /*1700*/  F2FP.F16.F32.PACK_AB R2, R18, R15 ;  /* 0x0000000f1202723e */ /* 0x000fe200000000ff */
[----:B0-----:R-:W-:-:S04]  /*1710*/  IMAD.WIDE.U32 R16, R16, 0x2, R12 ;  /* 0x0000000210107825 */ /* 0x001fc800078e000c */
[----:B------:R-:W-:-:S05]  /*1720*/  IMAD.WIDE R16, R8, 0x8, R16 ;  /* 0x0000000808107825 */ /* 0x000fca00078e0210 */
[----:B------:R-:W-:Y:S04]  /*1730*/  STG.E.64 desc[UR4][R16.64], R2 ;  /* 0x0000000210007986 */ /* 0x000fe8000c101b04 */
[----:B------:R-:W-:Y:S01]  /*1740*/  STG.E.64 desc[UR4][R16.64+0x400], R4 ;  /* 0x0004000410007986 */ /* 0x000fe2000c101b04 */
[----:B------:R-:W-:Y:S05]  /*1750*/  EXIT ;  /* 0x000000000000794d */ /* 0x000fea0003800000 */
.L_x_1468:
        /* <DEDUP_REMOVED lines=102> */
.L_x_1488:
[----:B------:R-:W-:Y:S05]  /*1dc0*/  BSYNC B1 ;  /* 0x0000000000017941 */ /* 0x000fea0003800000 */
.L_x_1487:
[----:B------:R-:W-:-:S05]  /*1dd0*/  @P2 FADD.FTZ R3, R3, 0.69314718246459960938 ;  /* 0x3f31721803032421 */ /* 0x000fca0000010000 */
[----:B------:R-:W-:-:S07]  /*1de0*/  F2FP.F16.F32.PACK_AB R9, RZ, R3 ;  /* 0x00000003ff09723e */ /* 0x000fce00000000ff */
.L_x_1486:
[----:B------:R-:W-:Y:S05]  /*1df0*/  BSYNC B0 ;  /* 0x0000000000007941 */ /* 0x000fea0003800000 */
.L_x_1485:
        /* <DEDUP_REMOVED lines=47> */
.L_x_1492:
[----:B------:R-:W-:Y:S05]  /*20f0*/  BSYNC B1 ;  /* 0x0000000000017941 */ /* 0x000fea0003800000 */
.L_x_1491:
[----:B------:R-:W-:-:S05]  /*2100*/  @P2 FADD.FTZ R3, R3, 0.69314718246459960938 ;  /* 0x3f31721803032421 */ /* 0x000fca0000010000 */
[----:B------:R-:W-:-:S07]  /*2110*/  F2FP.F16.F32.PACK_AB R3, RZ, R3 ;  /* 0x00000003ff03723e */ /* 0x000fce00000000ff */
.L_x_1490:
[----:B------:R-:W-:Y:S05]  /*2120*/  BSYNC B0 ;  /* 0x0000000000007941 */ /* 0x000fea0003800000 */
.L_x_1489:
        /* <DEDUP_REMOVED lines=47> */
.L_x_1496:
[----:B------:R-:W-:Y:S05]  /*2420*/  BSYNC B1 ;  /* 0x0000000000017941 */ /* 0x000fea0003800000 */
.L_x_1495:
[----:B------:R-:W-:-:S05]  /*2430*/  @P2 FADD.FTZ R4, R4, 0.69314718246459960938 ;  /* 0x3f31721804042421 */ /* 0x000fca0000010000 */
[----:B------:R-:W-:-:S07]  /*2440*/  F2FP.F16.F32.PACK_AB R0, RZ, R4 ;  /* 0x00000004ff00723e */ /* 0x000fce00000000ff */
.L_x_1494:
[----:B------:R-:W-:Y:S05]  /*2450*/  BSYNC B0 ;  /* 0x0000000000007941 */ /* 0x000fea0003800000 */
.L_x_1493:
        /* <DEDUP_REMOVED lines=47> */
.L_x_1500:
[----:B------:R-:W-:Y:S05]  /*2750*/  BSYNC B1 ;  /* 0x0000000000017941 */ /* 0x000fea0003800000 */
.L_x_1499:
[----:B------:R-:W-:-:S05]  /*2760*/  @P2 FADD.FTZ R5, R5, 0.69314718246459960938 ;  /* 0x3f31721805052421 */ /* 0x000fca0000010000 */
[----:B------:R-:W-:-:S07]  /*2770*/  F2FP.F16.F32.PACK_AB R4, RZ, R5 ;  /* 0x00000005ff04723e */ /* 0x000fce00000000ff */
.L_x_1498:
[----:B------:R-:W-:Y:S05]  /*2780*/  BSYNC B0 ;  /* 0x0000000000007941 */ /* 0x000fea0003800000 */
.L_x_1497:
        /* <DEDUP_REMOVED lines=47> */
.L_x_1504:
[----:B------:R-:W-:Y:S05]  /*2a80*/  BSYNC B1 ;  /* 0x0000000000017941 */ /* 0x000fea0003800000 */
.L_x_1503:
[----:B------:R-:W-:-:S05]  /*2a90*/  @P2 FADD.FTZ R6, R6, 0.69314718246459960938 ;  /* 0x3f31721806062421 */ /* 0x000fca0000010000 */
[----:B------:R-:W-:-:S07]  /*2aa0*/  F2FP.F16.F32.PACK_AB R5, RZ, R6 ;  /* 0x00000006ff05723e */ /* 0x000fce00000000ff */
.L_x_1502:
[----:B------:R-:W-:Y:S05]  /*2ab0*/  BSYNC B0 ;  /* 0x0000000000007941 */ /* 0x000fea0003800000 */
.L_x_1501:
        /* <DEDUP_REMOVED lines=47> */
.L_x_1508:
[----:B------:R-:W-:Y:S05]  /*2db0*/  BSYNC B1 ;  /* 0x0000000000017941 */ /* 0x000fea0003800000 */
.L_x_1507:
[----:B------:R-:W-:-:S05]  /*2dc0*/  @P2 FADD.FTZ R7, R7, 0.69314718246459960938 ;  /* 0x3f31721807072421 */ /* 0x000fca0000010000 */
[----:B------:R-:W-:-:S07]  /*2dd0*/  F2FP.F16.F32.PACK_AB R6, RZ, R7 ;  /* 0x00000007ff06723e */ /* 0x000fce00000000ff */
.L_x_1506:
[----:B------:R-:W-:Y:S05]  /*2de0*/  BSYNC B0 ;  /* 0x0000000000007941 */ /* 0x000fea0003800000 */
.L_x_1505:
        /* <DEDUP_REMOVED lines=47> */
.L_x_1512:
[----:B------:R-:W-:Y:S05]  /*30e0*/  BSYNC B1 ;  /* 0x0000000000017941 */ /* 0x000fea0003800000 */
.L_x_1511:
[----:B------:R-:W-:-:S05]  /*30f0*/  @P2 FADD.FTZ R8, R8, 0.69314718246459960938 ;  /* 0x3f31721808082421 */ /* 0x000fca0000010000 */
[----:B------:R-:W-:-:S07]  /*3100*/  F2FP.F16.F32.PACK_AB R7, RZ, R8 ;  /* 0x00000008ff07723e */ /* 0x000fce00000000ff */
.L_x_1510:
[----:B------:R-:W-:Y:S05]  /*3110*/  BSYNC B0 ;  /* 0x0000000000007941 */ /* 0x000fea0003800000 */
.L_x_1509:
        /* <DEDUP_REMOVED lines=47> */
.L_x_1516:
[----:B------:R-:W-:Y:S05]  /*3410*/  BSYNC B1 ;  /* 0x0000000000017941 */ /* 0x000fea0003800000 */
.L_x_1515:
[----:B------:R-:W-:-:S05]  /*3420*/  @P2 FADD.FTZ R10, R10, 0.69314718246459960938 ;  /* 0x3f3172180a0a2421 */ /* 0x000fca0000010000 */
[----:B------:R-:W-:-:S07]  /*3430*/  F2FP.F16.F32.PACK_AB R8, RZ, R10 ;  /* 0x0000000aff08723e */ /* 0x000fce00000000ff */
.L_x_1514:
[----:B------:R-:W-:Y:S05]  /*3440*/  BSYNC B0 ;  /* 0x0000000000007941 */ /* 0x000fea0003800000 */
.L_x_1513:
        /* <DEDUP_REMOVED lines=17> */
.L_x_1519:
[----:B------:R-:W-:-:S13]  /*3560*/  ISETP.GE.AND P0, PT, R18, R17, PT ;  /* 0x000000111200720c */ /* 0x000fda0003f06270 */
[----:B------:R-:W-:Y:S05]  /*3570*/  @P0 BRA `(.L_x_1521) ;  /* 0x0000000000300947 */ /* 0x000fea0003800000 */
[----:B0-----:R-:W0:Y:S01]  /*3580*/  LDC.64 R2, c[0x0][0x218] ;  /* 0x00008600ff027b82 */ /* 0x001e220000000a00 */
[----:B------:R-:W-:Y:S02]  /*3590*/  IADD3 R9, R16, R18, RZ ;  /* 0x0000001210097210 */ /* 0x000fe40007ffe0ff */
[----:B------:R-:W-:-:S03]  /*35a0*/  IADD3 R18, R18, 0x80, RZ ;  /* 0x0000008012127810 */ /* 0x000fc60007ffe0ff */
[----:B0-----:R-:W-:-:S05]  /*35b0*/  IMAD.WIDE.U32 R2, R9, 0x2, R2 ;  /* 0x0000000209027825 */ /* 0x001fca00078e0002 */
[----:B------:R1:W-:Y:S02]  /*35c0*/  STG.E.U16 desc[UR4][R2.64], R0 ;  /* 0x0000000002007986 */ /* 0x0003e4000c101504 */
.L_x_1520:
[----:B------:R-:W-:-:S13]  /*35d0*/  ISETP.GE.AND P0, PT, R18, R17, PT ;  /* 0x000000111200720c */ /* 0x000fda0003f06270 */
[----:B------:R-:W-:Y:S05]  /*35e0*/  @P0 BRA `(.L_x_1522) ;  /* 0x0000000000300947 */ /* 0x000fea0003800000 */
[----:B-1----:R-:W1:Y:S01]  /*35f0*/  LDC.64 R2, c[0x0][0x218] ;  /* 0x00008600ff027b82 */ /* 0x002e620000000a00 */
[----:B0-----:R-:W-:Y:S02]  /*3600*/  IADD3 R9, R16, R18, RZ ;  /* 0x0000001210097210 */ /* 0x001fe40007ffe0ff */
[----:B------:R-:W-:-:S03]  /*3610*/  IADD3 R18, R18, 0x80, RZ ;  /* 0x0000008012127810 */ /* 0x000fc60007ffe0ff */
[----:B-1----:R-:W-:-:S05]  /*3620*/  IMAD.WIDE.U32 R2, R9, 0x2, R2 ;  /* 0x0000000209027825 */ /* 0x002fca00078e0002 */
[----:B------:R1:W-:Y:S02]  /*3630*/  STG.E.U16 desc[UR4][R2.64], R4 ;  /* 0x0000000402007986 */ /* 0x0003e4000c101504 */
.L_x_1521:
[----:B------:R-:W-:-:S13]  /*3640*/  ISETP.GE.AND P0, PT, R18, R17, PT ;  /* 0x000000111200720c */ /* 0x000fda0003f06270 */
[----:B------:R-:W-:Y:S05]  /*3650*/  @P0 BRA `(.L_x_1523) ;  /* 0x0000000000340947 */ /* 0x000fea0003800000 */
[----:B01----:R-:W0:Y:S01]  /*3660*/  LDC.64 R2, c[0x0][0x218] ;  /* 0x00008600ff027b82 */ /* 0x003e220000000a00 */
[----:B------:R-:W-:Y:S02]  /*3670*/  IADD3 R9, R16, R18, RZ ;  /* 0x0000001210097210 */ /* 0x000fe40007ffe0ff */
[----:B------:R-:W-:-:S03]  /*3680*/  IADD3 R18, R18, 0x80, RZ ;  /* 0x0000008012127810 */ /* 0x000fc60007ffe0ff */
[----:B0-----:R-:W-:-:S05]  /*3690*/  IMAD.WIDE.U32 R2, R9, 0x2, R2 ;  /* 0x0000000209027825 */ /* 0x001fca00078e0002 */
[----:B------:R2:W-:Y:S02]  /*36a0*/  STG.E.U16 desc[UR4][R2.64], R5 ;  /* 0x0000000502007986 */ /* 0x0005e4000c101504 */
.L_x_1522:
        /* <DEDUP_REMOVED lines=8> */
.L_x_1523:
[----:B------:R-:W-:Y:S05]  /*3730*/  BSYNC B1 ;  /* 0x0000000000017941 */ /* 0x000fea0003800000 */
.L_x_1518:
[----:B------:R-:W-:-:S13]  /*3740*/  ISETP.GE.AND P0, PT, R18, R17, PT ;  /* 0x000000111200720c */ /* 0x000fda0003f06270 */
[----:B012---:R-:W0:Y:S01]  /*3750*/  @!P0 LDC.64 R2, c[0x0][0x218] ;  /* 0x00008600ff028b82 */ /* 0x007e220000000a00 */
[----:B------:R-:W-:Y:S02]  /*3760*/  @!P0 IADD3 R5, R16, R18, RZ ;  /* 0x0000001210058210 */ /* 0x000fe40007ffe0ff */
[----:B------:R-:W-:-:S03]  /*3770*/  @!P0 IADD3 R18, R18, 0x80, RZ ;  /* 0x0000008012128810 */ /* 0x000fc60007ffe0ff */
[----:B0-----:R-:W-:-:S05]  /*3780*/  @!P0 IMAD.WIDE.U32 R2, R5, 0x2, R2 ;  /* 0x0000000205028825 */ /* 0x001fca00078e0002 */
[----:B------:R3:W-:Y:S02]  /*3790*/  @!P0 STG.E.U16 desc[UR4][R2.64], R7 ;  /* 0x0000000702008986 */ /* 0x0007e4000c101504 */
.L_x_1524:
[----:B------:R-:W-:Y:S05]  /*37a0*/  BSYNC B0 ;  /* 0x0000000000007941 */ /* 0x000fea0003800000 */
.L_x_1517:
        /* <DEDUP_REMOVED lines=8> */
.L_x_1525:
        /* <DEDUP_REMOVED lines=13> */
.L_x_21052:


//--------------------- .text._ZN2at6native29vectorized_elementwise_kernelILi8EZZZNS0_17acosh_kernel_cudaERNS_18TensorIteratorBaseEENKUlvE0_clEvENKUlvE1_clEvEUlN3c104HalfEE_St5arrayIPcLm2EEEEviT0_T1_ --------------------------
	.section	.text._ZN2at6native29vectorized_elementwise_kernelILi8EZZZNS0_17acosh_kernel_cudaERNS_18TensorIteratorBaseEENKUlvE0_clEvENKUlvE1_clEvEUlN3c104HalfEE_St5arrayIPcLm2EEEEviT0_T1_,"ax",@progbits
	.align	128
        .global         _ZN2at6native29vectorized_elementwise_kernelILi8EZZZNS0_17acosh_kernel_cudaERNS_18TensorIteratorBaseEENKUlvE0_clEvENKUlvE1_clEvEUlN3c104HalfEE_St5arrayIPcLm2EEEEviT0_T1_
        .type           _ZN2at6native29vectorized_elementwise_kernelILi8EZZZNS0_17acosh_kernel_cudaERNS_18TensorIteratorBaseEENKUlvE0_clEvENKUlvE1_clEvEUlN3c104HalfEE_St5arrayIPcLm2EEEEviT0_T1_,@function
        .size           _ZN2at6native29vectorized_elementwise_kernelILi8EZZZNS0_17acosh_kernel_cudaERNS_18TensorIteratorBaseEENKUlvE0_clEvENKUlvE1_clEvEUlN3c104HalfEE_St5arrayIPcLm2EEEEviT0_T1_,(.L_x_21053 - _ZN2at6native29vectorized_elementwise_kernelILi8EZZZNS0_17acosh_kernel_cudaERNS_18TensorIteratorBaseEENKUlvE0_clEvENKUlvE1_clEvEUlN3c104HalfEE_St5arrayIPcLm2EEEEviT0_T1_)
        .other          _ZN2at6native29vectorized_elementwise_kernelILi8EZZZNS0_17acosh_kernel_cudaERNS_18TensorIteratorBaseEENKUlvE0_clEvENKUlvE1_clEvEUlN3c104HalfEE_St5arrayIPcLm2EEEEviT0_T1_,@"STO_CUDA_ENTRY STV_DEFAULT"
_ZN2at6native29vectorized_elementwise_kernelILi8EZZZNS0_17acosh_kernel_cudaERNS_18TensorIteratorBaseEENKUlvE0_clEvENKUlvE1_clEvEUlN3c104HalfEE_St5arrayIPcLm2EEEEviT0_T1_:
.text._ZN2at6native29vectorized_elementwise_kernelILi8EZZZNS0_17acosh_kernel_cudaERNS_18TensorIteratorBaseEENKUlvE0_clEvENKUlvE1_clEvEUlN3c104HalfEE_St5arrayIPcLm2EEEEviT0_T1_:
        /* <DEDUP_REMOVED lines=14> */
[--C-:B--2---:R-:W-:Y:S02]  /*00e0*/  HADD2.F32 R18, -RZ, R4.reuse.H0_H0 ;  /* 0x20000004ff127230 */ /* 0x104fe40000004100 */
[--C-:B------:R-:W-:Y:S02]  /*00f0*/  HADD2.F32 R3, -RZ, R5.reuse.H1_H1 ;  /* 0x30000005ff037230 */ /* 0x100fe40000004100 */
[----:B------:R-:W-:Y:S02]  /*0100*/  HADD2.F32 R2, -RZ, R4.H1_H1 ;  /* 0x30000004ff027230 */ /* 0x000fe40000004100 */
[----:B------:R-:W-:Y:S01]  /*0110*/  FFMA.FTZ R15, R18, R18, -1 ;  /* 0xbf800000120f7423 */ /* 0x000fe20000010012 */
[----:B------:R-:W-:Y:S02]  /*0120*/  HADD2.F32 R8, -RZ, R5.H0_H0 ;  /* 0x20000005ff087230 */ /* 0x000fe40000004100 */
[----:B------:R-:W-:Y:S01]  /*0130*/  FFMA.FTZ R12, R3, R3, -1 ;  /* 0xbf800000030c7423 */ /* 0x000fe20000010003 */
[--C-:B------:R-:W-:Y:S01]  /*0140*/  HADD2.F32 R4, -RZ, R6.reuse.H0_H0 ;  /* 0x20000006ff047230 */ /* 0x100fe20000004100 */
[----:B------:R-:W0:Y:S01]  /*0150*/  MUFU.RSQ R10, R15 ;  /* 0x0000000f000a7308 */ /* 0x000e220000001400 */
[----:B------:R-:W-:Y:S01]  /*0160*/  FFMA.FTZ R9, R2, R2, -1 ;  /* 0xbf80000002097423 */ /* 0x000fe20000010002 */
[----:B------:R-:W-:Y:S01]  /*0170*/  FFMA.FTZ R11, R8, R8, -1 ;  /* 0xbf800000080b7423 */ /* 0x000fe20000010008 */
[----:B------:R-:W-:-:S02]  /*0180*/  HADD2.F32 R6, -RZ, R6.H1_H1 ;  /* 0x30000006ff067230 */ /* 0x000fc40000004100 */
[----:B------:R-:W-:Y:S01]  /*0190*/  FFMA.FTZ R5, R4, R4, -1 ;  /* 0xbf80000004057423 */ /* 0x000fe20000010004 */
[----:B------:R-:W-:Y:S01]  /*01a0*/  FSETP.NEU.FTZ.AND P5, PT, R15, RZ, PT ;  /* 0x000000ff0f00720b */ /* 0x000fe20003fbd000 */
[----:B------:R-:W-:Y:S01]  /*01b0*/  FADD.FTZ R2, R2, -1 ;  /* 0xbf80000002027421 */ /* 0x000fe20000010000 */
[----:B------:R-:W-:Y:S01]  /*01c0*/  FSETP.NEU.FTZ.AND P3, PT, R12, RZ, PT ;  /* 0x000000ff0c00720b */ /* 0x000fe20003f7d000 */
[----:B------:R-:W1:Y:S01]  /*01d0*/  MUFU.RSQ R13, R12 ;  /* 0x0000000c000d7308 */ /* 0x000e620000001400 */
[----:B------:R-:W-:Y:S01]  /*01e0*/  FSETP.NEU.FTZ.AND P1, PT, R9, RZ, PT ;  /* 0x000000ff0900720b */ /* 0x000fe20003f3d000 */
[----:B------:R-:W-:Y:S01]  /*01f0*/  FADD.FTZ R18, R18, -1 ;  /* 0xbf80000012127421 */ /* 0x000fe20000010000 */
[----:B------:R-:W-:Y:S01]  /*0200*/  FSETP.NEU.FTZ.AND P2, PT, R11, RZ, PT ;  /* 0x000000ff0b00720b */ /* 0x000fe20003f5d000 */
[----:B------:R-:W-:Y:S01]  /*0210*/  FADD.FTZ R8, R8, -1 ;  /* 0xbf80000008087421 */ /* 0x000fe20000010000 */
[----:B------:R-:W-:Y:S01]  /*0220*/  ISETP.GT.U32.AND P6, PT, R2, 0x4b000000, PT ;  /* 0x4b0000000200780c */ /* 0x000fe20003fc4070 */
[----:B------:R-:W-:Y:S01]  /*0230*/  FADD.FTZ R4, R4, -1 ;  /* 0xbf80000004047421 */ /* 0x000fe20000010000 */
[----:B------:R-:W-:Y:S01]  /*0240*/  ISETP.GT.U32.AND P0, PT, R18, 0x4b000000, PT ;  /* 0x4b0000001200780c */ /* 0x000fe20003f04070 */
[----:B------:R-:W2:Y:S01]  /*0250*/  MUFU.RSQ R24, R9 ;  /* 0x0000000900187308 */ /* 0x000ea20000001400 */
[----:B0-----:R-:W-:Y:S01]  /*0260*/  FMUL.FTZ R20, R15, R10 ;  /* 0x0000000a0f147220 */ /* 0x001fe20000410000 */
[----:B------:R-:W-:Y:S01]  /*0270*/  FMUL.FTZ R17, R10, 0.5 ;  /* 0x3f0000000a117820 */ /* 0x000fe20000410000 */
[----:B------:R-:W-:-:S02]  /*0280*/  FSETP.NEU.FTZ.AND P4, PT, R5, RZ, PT ;  /* 0x000000ff0500720b */ /* 0x000fc40003f9d000 */
[----:B------:R-:W-:-:S03]  /*0290*/  FFMA.FTZ R19, -R20, R20, R15 ;  /* 0x0000001414137223 */ /* 0x000fc6000001010f */
[----:B------:R-:W0:Y:S01]  /*02a0*/  MUFU.RSQ R14, R11 ;  /* 0x0000000b000e7308 */ /* 0x000e220000001400 */
[----:B------:R-:W-:Y:S01]  /*02b0*/  FFMA.FTZ R15, R17, R19, R20 ;  /* 0x00000013110f7223 */ /* 0x000fe20000010014 */
[----:B-1----:R-:W-:Y:S01]  /*02c0*/  FMUL.FTZ R19, R12, R13 ;  /* 0x0000000d0c137220 */ /* 0x002fe20000410000 */
[C---:B------:R-:W-:Y:S01]  /*02d0*/  FFMA.FTZ R20, R6.reuse, R6, -1 ;  /* 0xbf80000006147423 */ /* 0x040fe20000010006 */
[----:B------:R-:W-:Y:S02]  /*02e0*/  FADD.FTZ R6, R6, -1 ;  /* 0xbf80000006067421 */ /* 0x000fe40000010000 */
[----:B------:R-:W-:Y:S01]  /*02f0*/  FFMA.FTZ R12, -R19, R19, R12 ;  /* 0x00000013130c7223 */ /* 0x000fe2000001010c */
[----:B------:R-:W-:Y:S01]  /*0300*/  FSEL R15, R15, RZ, P5 ;  /* 0x000000ff0f0f7208 */ /* 0x000fe20002800000 */
[----:B------:R-:W1:Y:S01]  /*0310*/  MUFU.RSQ R10, R5 ;  /* 0x00000005000a7308 */ /* 0x000e620000001400 */
[----:B--2---:R-:W-:Y:S01]  /*0320*/  FMUL.FTZ R22, R9, R24 ;  /* 0x0000001809167220 */ /* 0x004fe20000410000 */
[----:B------:R-:W-:Y:S01]  /*0330*/  FMUL.FTZ R21, R24, 0.5 ;  /* 0x3f00000018157820 */ /* 0x000fe20000410000 */
[----:B------:R-:W-:-:S02]  /*0340*/  FSEL R15, R15, -1.0000001192092895508, !P0 ;  /* 0xbf8000010f0f7808 */ /* 0x000fc40004000000 */
[----:B------:R-:W-:Y:S01]  /*0350*/  FFMA.FTZ R9, -R22, R22, R9 ;  /* 0x0000001616097223 */ /* 0x000fe20000010109 */
[----:B------:R-:W-:Y:S02]  /*0360*/  FSETP.NEU.FTZ.AND P5, PT, R20, RZ, PT ;  /* 0x000000ff1400720b */ /* 0x000fe40003fbd000 */
[----:B------:R-:W2:Y:S01]  /*0370*/  MUFU.RSQ R17, R20 ;  /* 0x0000001400117308 */ /* 0x000ea20000001400 */
[----:B0-----:R-:W-:Y:S01]  /*0380*/  FMUL.FTZ R24, R11, R14 ;  /* 0x0000000e0b187220 */ /* 0x001fe20000410000 */
[----:B------:R-:W-:Y:S01]  /*0390*/  FMUL.FTZ R23, R14, 0.5 ;  /* 0x3f0000000e177820 */ /* 0x000fe20000410000 */
[----:B------:R-:W-:Y:S01]  /*03a0*/  FMUL.FTZ R14, R13, 0.5 ;  /* 0x3f0000000d0e7820 */ /* 0x000fe20000410000 */
[----:B------:R-:W-:Y:S01]  /*03b0*/  FFMA.FTZ R9, R21, R9, R22 ;  /* 0x0000000915097223 */ /* 0x000fe20000010016 */
[----:B------:R-:W-:Y:S01]  /*03c0*/  FFMA.FTZ R11, -R24, R24, R11 ;  /* 0x00000018180b7223 */ /* 0x000fe2000001010b */
[----:B------:R-:W-:Y:S01]  /*03d0*/  FADD.FTZ R18, R18, R15 ;  /* 0x0000000f12127221 */ /* 0x000fe20000010000 */
[----:B------:R-:W-:Y:S01]  /*03e0*/  FFMA.FTZ R19, R14, R12, R19 ;  /* 0x0000000c0e137223 */ /* 0x000fe20000010013 */
[----:B-1----:R-:W-:Y:S01]  /*03f0*/  FMUL.FTZ R12, R5, R10 ;  /* 0x0000000a050c7220 */ /* 0x002fe20000410000 */
[----:B------:R-:W-:Y:S01]  /*0400*/  FFMA.FTZ R24, R23, R11, R24 ;  /* 0x0000000b17187223 */ /* 0x000fe20000010018 */
[----:B------:R-:W-:Y:S01]  /*0410*/  P2R R11, PR, RZ, 0x40 ;  /* 0x00000040ff0b7803 */ /* 0x000fe20000000000 */
[----:B------:R-:W-:Y:S01]  /*0420*/  FMUL.FTZ R11, R10, 0.5 ;  /* 0x3f0000000a0b7820 */ /* 0x000fe20000410000 */
[----:B------:R-:W-:Y:S01]  /*0430*/  FFMA.FTZ R10, -R12, R12, R5 ;  /* 0x0000000c0c0a7223 */ /* 0x000fe20000010105 */
[----:B------:R-:W-:-:S02]  /*0440*/  FSEL R9, R9, RZ, P1 ;  /* 0x000000ff09097208 */ /* 0x000fc40000800000 */
[----:B------:R-:W-:Y:S01]  /*0450*/  ISETP.GT.U32.AND P1, PT, R8, 0x4b000000, PT ;  /* 0x4b0000000800780c */ /* 0x000fe20003f24070 */
[----:B------:R-:W-:Y:S01]  /*0460*/  FFMA.FTZ R11, R11, R10, R12 ;  /* 0x0000000a0b0b7223 */ /* 0x000fe2000001000c */
[----:B------:R-:W-:Y:S01]  /*0470*/  FSEL R24, R24, RZ, P2 ;  /* 0x000000ff18187208 */ /* 0x000fe20001000000 */
[----:B------:R-:W-:Y:S01]  /*0480*/  FADD.FTZ R10, R3, -1 ;  /* 0xbf800000030a7421 */ /* 0x000fe20000010000 */
[----:B------:R-:W-:Y:S01]  /*0490*/  FSEL R5, R9, -1.0000001192092895508, !P6 ;  /* 0xbf80000109057808 */ /* 0x000fe20007000000 */
[----:B--2---:R-:W-:Y:S01]  /*04a0*/  FMUL.FTZ R13, R20, R17 ;  /* 0x00000011140d7220 */ /* 0x004fe20000410000 */
[----:B------:R-:W-:Y:S01]  /*04b0*/  FSEL R9, R24, -1.0000001192092895508, !P1 ;  /* 0xbf80000118097808 */ /* 0x000fe20004800000 */
[----:B------:R-:W-:Y:S01]  /*04c0*/  FADD.FTZ.RZ R3, R18, 1 ;  /* 0x3f80000012037421 */ /* 0x000fe2000001c000 */
[----:B------:R-:W-:Y:S01]  /*04d0*/  FSEL R19, R19, RZ, P3 ;  /* 0x000000ff13137208 */ /* 0x000fe20001800000 */
[----:B------:R-:W-:Y:S01]  /*04e0*/  FMUL.FTZ R14, R17, 0.5 ;  /* 0x3f000000110e7820 */ /* 0x000fe20000410000 */
[----:B------:R-:W-:Y:S01]  /*04f0*/  ISETP.GT.U32.AND P3, PT, R4, 0x4b000000, PT ;  /* 0x4b0000000400780c */ /* 0x000fe20003f64070 */
[----:B------:R-:W-:Y:S01]  /*0500*/  FADD.FTZ R12, R8, R9 ;  /* 0x00000009080c7221 */ /* 0x000fe20000010000 */
[----:B------:R-:W-:Y:S01]  /*0510*/  FSEL R11, R11, RZ, P4 ;  /* 0x000000ff0b0b7208 */ /* 0x000fe20002000000 */
[----:B------:R-:W-:Y:S01]  /*0520*/  FFMA.FTZ R20, -R13, R13, R20 ;  /* 0x0000000d0d147223 */ /* 0x000fe20000010114 */
[----:B------:R-:W-:Y:S01]  /*0530*/  ISETP.GT.U32.AND P2, PT, R10, 0x4b000000, PT ;  /* 0x4b0000000a00780c */ /* 0x000fe20003f44070 */
[----:B------:R-:W-:Y:S01]  /*0540*/  FADD.FTZ R5, R2, R5 ;  /* 0x0000000502057221 */ /* 0x000fe20000010000 */
[----:B------:R-:W-:Y:S01]  /*0550*/  FSEL R9, R11, -1.0000001192092895508, !P3 ;  /* 0xbf8000010b097808 */ /* 0x000fe20005800000 */
[----:B------:R-:W-:Y:S01]  /*0560*/  FFMA.FTZ R14, R14, R20, R13 ;  /* 0x000000140e0e7223 */ /* 0x000fe2000001000d */
[----:B------:R-:W-:Y:S01]  /*0570*/  FSEL R19, R19, -1.0000001192092895508, !P2 ;  /* 0xbf80000113137808 */ /* 0x000fe20005000000 */
[----:B------:R-:W-:Y:S01]  /*0580*/  FADD.FTZ.RZ R13, R12, 1 ;  /* 0x3f8000000c0d7421 */ /* 0x000fe2000001c000 */
[----:B------:R-:W-:Y:S01]  /*0590*/  IADD3 R3, R3, -0x3f400000, RZ ;  /* 0xc0c0000003037810 */ /* 0x000fe20007ffe0ff */
[----:B------:R-:W-:Y:S01]  /*05a0*/  FADD.FTZ R9, R4, R9 ;  /* 0x0000000904097221 */ /* 0x000fe20000010000 */
[----:B------:R-:W-:Y:S01]  /*05b0*/  FADD.FTZ.RZ R4, R5, 1 ;  /* 0x3f80000005047421 */ /* 0x000fe2000001c000 */
[----:B------:R-:W-:Y:S01]  /*05c0*/  FADD.FTZ R8, R10, R19 ;  /* 0x000000130a087221 */ /* 0x000fe20000010000 */
[----:B------:R-:W-:Y:S01]  /*05d0*/  HFMA2.MMA R10, -RZ, RZ, 1.625, 0 ;  /* 0x3e800000ff0a7435 */ /* 0x000fe200000001ff */
[----:B------:R-:W-:Y:S01]  /*05e0*/  LOP3.LUT R21, R3, 0xff800000, RZ, 0xc0, !PT ;  /* 0xff80000003157812 */ /* 0x000fe200078ec0ff */
[----:B------:R-:W-:Y:S01]  /*05f0*/  FADD.FTZ.RZ R24, R9, 1 ;  /* 0x3f80000009187421 */ /* 0x000fe2000001c000 */
[----:B------:R-:W-:-:S02]  /*0600*/  ISETP.GT.U32.AND P4, PT, R6, 0x4b000000, PT ;  /* 0x4b0000000600780c */ /* 0x000fc40003f84070 */
[----:B------:R-:W-:Y:S02]  /*0610*/  FSEL R14, R14, RZ, P5 ;  /* 0x000000ff0e0e7208 */ /* 0x000fe40002800000 */
[----:B------:R-:W-:Y:S02]  /*0620*/  IADD3 R20, R4, -0x3f400000, RZ ;  /* 0xc0c0000004147810 */ /* 0x000fe40007ffe0ff */
[----:B------:R-:W-:Y:S02]  /*0630*/  IADD3 R3, -R21, 0x40800000, RZ ;  /* 0x4080000015037810 */ /* 0x000fe40007ffe1ff */
[----:B------:R-:W-:Y:S01]  /*0640*/  FSEL R11, R14, -1.0000001192092895508, !P4 ;  /* 0xbf8000010e0b7808 */ /* 0x000fe20006000000 */
[----:B------:R-:W-:Y:S01]  /*0650*/  FADD.FTZ.RZ R14, R8, 1 ;  /* 0x3f800000080e7421 */ /* 0x000fe2000001c000 */
[----:B------:R-:W-:Y:S01]  /*0660*/  LOP3.LUT R20, R20, 0xff800000, RZ, 0xc0, !PT ;  /* 0xff80000014147812 */ /* 0x000fe200078ec0ff */
[----:B------:R-:W-:Y:S01]  /*0670*/  FFMA.FTZ R4, R3, R10, -1 ;  /* 0xbf80000003047423 */ /* 0x000fe2000001000a */
[----:B------:R-:W-:Y:S01]  /*0680*/  IADD3 R13, R13, -0x3f400000, RZ ;  /* 0xc0c000000d0d7810 */ /* 0x000fe20007ffe0ff */
[----:B------:R-:W-:Y:S01]  /*0690*/  FADD.FTZ R11, R6, R11 ;  /* 0x0000000b060b7221 */ /* 0x000fe20000010000 */
[----:B------:R-:W-:-:S02]  /*06a0*/  IADD3 R25, R18, -R21, RZ ;  /* 0x8000001512197210 */ /* 0x000fc40007ffe0ff */
[----:B------:R-:W-:Y:S02]  /*06b0*/  IADD3 R3, -R20, 0x40800000, RZ ;  /* 0x4080000014037810 */ /* 0x000fe40007ffe1ff */
[----:B------:R-:W-:Y:S01]  /*06c0*/  LOP3.LUT R17, R13, 0xff800000, RZ, 0xc0, !PT ;  /* 0xff8000000d117812 */ /* 0x000fe200078ec0ff */
[----:B------:R-:W-:Y:S01]  /*06d0*/  FADD.FTZ R25, R25, R4 ;  /* 0x0000000419197221 */ /* 0x000fe20000010000 */
[----:B------:R-:W-:Y:S02]  /*06e0*/  MOV R6, 0x3d39bf78 ;  /* 0x3d39bf7800067802 */ /* 0x000fe40000000f00 */
[----:B------:R-:W-:Y:S01]  /*06f0*/  IADD3 R15, R14, -0x3f400000, RZ ;  /* 0xc0c000000e0f7810 */ /* 0x000fe20007ffe0ff */
[----:B------:R-:W-:Y:S01]  /*0700*/  FFMA.FTZ R14, R3, R10, -1 ;  /* 0xbf800000030e7423 */ /* 0x000fe2000001000a */
[----:B------:R-:W-:Y:S01]  /*0710*/  IADD3 R23, R5, -R20, RZ ;  /* 0x8000001405177210 */ /* 0x000fe20007ffe0ff */
[----:B------:R-:W-:Y:S01]  /*0720*/  FFMA.FTZ R4, R25, -R6, 0.10546888411045074463 ;  /* 0x3dd8001219047423 */ /* 0x000fe20000010806 */
[----:B------:R-:W-:-:S02]  /*0730*/  IADD3 R13, -R17, 0x40800000, RZ ;  /* 0x40800000110d7810 */ /* 0x000fc40007ffe1ff */
[----:B------:R-:W-:Y:S01]  /*0740*/  IADD3 R19, R12, -R17, RZ ;  /* 0x800000110c137210 */ /* 0x000fe20007ffe0ff */
[----:B------:R-:W-:Y:S01]  /*0750*/  FADD.FTZ R23, R23, R14 ;  /* 0x0000000e17177221 */ /* 0x000fe20000010000 */
[----:B------:R-:W-:Y:S01]  /*0760*/  FFMA.FTZ R4, R25, R4, -0.13229703903198242188 ;  /* 0xbe0778e019047423 */ /* 0x000fe20000010004 */
[----:B------:R-:W-:Y:S01]  /*0770*/  FFMA.FTZ R22, R13, R10, -1 ;  /* 0xbf8000000d167423 */ /* 0x000fe2000001000a */
[----:B------:R-:W-:Y:S01]  /*0780*/  LOP3.LUT R13, R15, 0xff800000, RZ, 0xc0, !PT ;  /* 0xff8000000f0d7812 */ /* 0x000fe200078ec0ff */
[----:B------:R-:W-:Y:S01]  /*0790*/  FFMA.FTZ R14, R23, -R6, 0.10546888411045074463 ;  /* 0x3dd80012170e7423 */ /* 0x000fe20000010806 */
[----:B------:R-:W-:Y:S01]  /*07a0*/  FFMA.FTZ R4, R25, R4, 0.14491446316242218018 ;  /* 0x3e14647519047423 */ /* 0x000fe20000010004 */
[----:B------:R-:W-:Y:S01]  /*07b0*/  FADD.FTZ R19, R19, R22 ;  /* 0x0000001613137221 */ /* 0x000fe20000010000 */
[----:B------:R-:W-:Y:S01]  /*07c0*/  IADD3 R3, -R13, 0x40800000, RZ ;  /* 0x408000000d037810 */ /* 0x000fe20007ffe1ff */
[----:B------:R-:W-:Y:S01]  /*07d0*/  FFMA.FTZ R14, R23, R14, -0.13229703903198242188 ;  /* 0xbe0778e0170e7423 */ /* 0x000fe2000001000e */
[----:B------:R-:W-:Y:S01]  /*07e0*/  FFMA.FTZ R4, R25, R4, -0.16641564667224884033 ;  /* 0xbe2a68dd19047423 */ /* 0x000fe20000010004 */
[----:B------:R-:W-:Y:S01]  /*07f0*/  IADD3 R15, R8, -R13, RZ ;  /* 0x8000000d080f7210 */ /* 0x000fe20007ffe0ff */
[----:B------:R-:W-:Y:S01]  /*0800*/  FFMA.FTZ R26, R19, -R6, 0.10546888411045074463 ;  /* 0x3dd80012131a7423 */ /* 0x000fe20000010806 */
[----:B------:R-:W-:Y:S01]  /*0810*/  FFMA.FTZ R22, R3, R10, -1 ;  /* 0xbf80000003167423 */ /* 0x000fe2000001000a */
[----:B------:R-:W-:Y:S01]  /*0820*/  FFMA.FTZ R14, R23, R14, 0.14491446316242218018 ;  /* 0x3e146475170e7423 */ /* 0x000fe2000001000e */
[----:B------:R-:W-:Y:S01]  /*0830*/  FFMA.FTZ R4, R25, R4, 0.19988867640495300293 ;  /* 0x3e4caf9e19047423 */ /* 0x000fe20000010004 */
[----:B------:R-:W-:Y:S01]  /*0840*/  IADD3 R24, R24, -0x3f400000, RZ ;  /* 0xc0c0000018187810 */ /* 0x000fe20007ffe0ff */
[----:B------:R-:W-:Y:S01]  /*0850*/  FADD.FTZ R15, R15, R22 ;  /* 0x000000160f0f7221 */ /* 0x000fe20000010000 */
[----:B------:R-:W-:Y:S01]  /*0860*/  FFMA.FTZ R22, R23, R14, -0.16641564667224884033 ;  /* 0xbe2a68dd17167423 */ /* 0x000fe2000001000e */
[----:B------:R-:W-:Y:S01]  /*0870*/  FFMA.FTZ R14, R25, R4, -0.25000196695327758789 ;  /* 0xbe800042190e7423 */ /* 0x000fe20000010004 */
[----:B------:R-:W-:Y:S01]  /*0880*/  LOP3.LUT R4, R24, 0xff800000, RZ, 0xc0, !PT ;  /* 0xff80000018047812 */ /* 0x000fe200078ec0ff */
[----:B------:R-:W-:Y:S01]  /*0890*/  FFMA.FTZ R26, R19, R26, -0.13229703903198242188 ;  /* 0xbe0778e0131a7423 */ /* 0x000fe2000001001a */
[----:B------:R-:W-:Y:S01]  /*08a0*/  FFMA.FTZ R24, R23, R22, 0.19988867640495300293 ;  /* 0x3e4caf9e17187423 */ /* 0x000fe20000010016 */
[----:B------:R-:W-:Y:S01]  /*08b0*/  FFMA.FTZ R22, R25, R14, 0.33333510160446166992 ;  /* 0x3eaaaae619167423 */ /* 0x000fe2000001000e */
[----:B------:R-:W-:Y:S01]  /*08c0*/  ISETP.GE.U32.AND P5, PT, R18, 0x7f800000, PT ;  /* 0x7f8000001200780c */ /* 0x000fe20003fa6070 */
[----:B------:R-:W-:Y:S01]  /*08d0*/  FFMA.FTZ R26, R19, R26, 0.14491446316242218018 ;  /* 0x3e146475131a7423 */ /* 0x000fe2000001001a */
[----:B------:R-:W-:Y:S01]  /*08e0*/  FFMA.FTZ R14, R23, R24, -0.25000196695327758789 ;  /* 0xbe800042170e7423 */ /* 0x000fe20000010018 */
[----:B------:R-:W-:Y:S01]  /*08f0*/  FFMA.FTZ R22, R25, R22, -0.5 ;  /* 0xbf00000019167423 */ /* 0x000fe20000010016 */
[----:B------:R-:W-:Y:S01]  /*0900*/  IADD3 R27, -R4, 0x40800000, RZ ;  /* 0x40800000041b7810 */ /* 0x000fe20007ffe1ff */
[----:B------:R-:W-:Y:S01]  /*0910*/  FFMA.FTZ R26, R19, R26, -0.16641564667224884033 ;  /* 0xbe2a68dd131a7423 */ /* 0x000fe2000001001a */
[----:B------:R-:W-:Y:S01]  /*0920*/  FFMA.FTZ R24, R23, R14, 0.33333510160446166992 ;  /* 0x3eaaaae617187423 */ /* 0x000fe2000001000e */
[----:B------:R-:W-:Y:S01]  /*0930*/  FMUL.FTZ R22, R25, R22 ;  /* 0x0000001619167220 */ /* 0x000fe20000410000 */
[----:B------:R-:W-:Y:S01]  /*0940*/  I2FP.F32.S32 R21, R21 ;  /* 0x0000001500157245 */ /* 0x000fe20000201400 */
[----:B------:R-:W-:Y:S01]  /*0950*/  FFMA.FTZ R26, R19, R26, 0.19988867640495300293 ;  /* 0x3e4caf9e131a7423 */ /* 0x000fe2000001001a */
[----:B------:R-:W-:Y:S01]  /*0960*/  FFMA.FTZ R24, R23, R24, -0.5 ;  /* 0xbf00000017187423 */ /* 0x000fe20000010018 */
[----:B------:R-:W-:Y:S01]  /*0970*/  IADD3 R3, R9, -R4, RZ ;  /* 0x8000000409037210 */ /* 0x000fe20007ffe0ff */
[----:B------:R-:W-:Y:S01]  /*0980*/  FFMA.FTZ R14, R25, R22, R25 ;  /* 0x00000016190e7223 */ /* 0x000fe20000010019 */
[----:B------:R-:W-:Y:S01]  /*0990*/  FFMA.FTZ R28, R27, R10, -1 ;  /* 0xbf8000001b1c7423 */ /* 0x000fe2000001000a */
[----:B------:R-:W-:Y:S01]  /*09a0*/  FMUL.FTZ R24, R23, R24 ;  /* 0x0000001817187220 */ /* 0x000fe20000410000 */
[----:B------:R-:W-:Y:S01]  /*09b0*/  FFMA.FTZ R22, R15, -R6, 0.10546888411045074463 ;  /* 0x3dd800120f167423 */ /* 0x000fe20000010806 */
[----:B------:R-:W-:Y:S01]  /*09c0*/  FFMA.FTZ R26, R19, R26, -0.25000196695327758789 ;  /* 0xbe800042131a7423 */ /* 0x000fe2000001001a */
[----:B------:R-:W-:Y:S01]  /*09d0*/  FMUL.FTZ R25, R21, 1.1920928955078125e-07 ;  /* 0x3400000015197820 */ /* 0x000fe20000410000 */
[----:B------:R-:W-:Y:S01]  /*09e0*/  FADD.FTZ R3, R3, R28 ;  /* 0x0000001c03037221 */ /* 0x000fe20000010000 */
        /* <DEDUP_REMOVED lines=10> */
.L_x_1528:
[----:B------:R-:W-:Y:S05]  /*0a90*/  BSYNC B0 ;  /* 0x0000000000007941 */ /* 0x000fea0003800000 */
.L_x_1527:
[----:B------:R-:W-:Y:S01]  /*0aa0*/  ISETP.GE.U32.AND P5, PT, R5, 0x7f800000, PT ;  /* 0x7f8000000500780c */ /* 0x000fe20003fa6070 */
[----:B------:R-:W-:Y:S01]  /*0ab0*/  FFMA.FTZ R24, R15, R22, 0.14491446316242218018 ;  /* 0x3e1464750f187423 */ /* 0x000fe20000010016 */
[----:B------:R-:W-:Y:S01]  /*0ac0*/  FFMA.FTZ R26, R19, R26, -0.5 ;  /* 0xbf000000131a7423 */ /* 0x000fe2000001001a */
[----:B------:R-:W-:Y:S01]  /*0ad0*/  FADD.FTZ.RZ R23, R11, 1 ;  /* 0x3f8000000b177421 */ /* 0x000fe2000001c000 */
[----:B------:R-:W-:Y:S01]  /*0ae0*/  I2FP.F32.S32 R20, R20 ;  /* 0x0000001400147245 */ /* 0x000fe20000201400 */
[----:B------:R-:W-:Y:S01]  /*0af0*/  FFMA.FTZ R24, R15, R24, -0.16641564667224884033 ;  /* 0xbe2a68dd0f187423 */ /* 0x000fe20000010018 */
[----:B------:R-:W-:Y:S01]  /*0b00*/  FMUL.FTZ R22, R19, R26 ;  /* 0x0000001a13167220 */ /* 0x000fe20000410000 */
[----:B------:R-:W-:Y:S01]  /*0b10*/  HADD2.F32 R18, -RZ, R7.H0_H0 ;  /* 0x20000007ff127230 */ /* 0x000fe20000004100 */
[----:B------:R-:W-:Y:S01]  /*0b20*/  IADD3 R23, R23, -0x3f400000, RZ ;  /* 0xc0c0000017177810 */ /* 0x000fe20007ffe0ff */
[----:B------:R-:W-:Y:S01]  /*0b30*/  FFMA.FTZ R26, R15, R24, 0.19988867640495300293 ;  /* 0x3e4caf9e0f1a7423 */ /* 0x000fe20000010018 */
[----:B------:R-:W-:Y:S01]  /*0b40*/  FMUL.FTZ R24, R20, 1.1920928955078125e-07 ;  /* 0x3400000014187820 */ /* 0x000fe20000410000 */
[----:B------:R-:W-:Y:S01]  /*0b50*/  BSSY B0, `(.L_x_1529) ;  /* 0x000000c000007945 */ /* 0x000fe20003800000 */
[----:B------:R-:W-:Y:S01]  /*0b60*/  FFMA.FTZ R22, R19, R22, R19 ;  /* 0x0000001613167223 */ /* 0x000fe20000010013 */
        /* <DEDUP_REMOVED lines=10> */
.L_x_1530:
[----:B------:R-:W-:Y:S05]  /*0c10*/  BSYNC B0 ;  /* 0x0000000000007941 */ /* 0x000fea0003800000 */
.L_x_1529:
[----:B------:R-:W-:Y:S01]  /*0c20*/  ISETP.GE.U32.AND P5, PT, R12, 0x7f800000, PT ;  /* 0x7f8000000c00780c */ /* 0x000fe20003fa6070 */
[----:B------:R-:W-:Y:S01]  /*0c30*/  FFMA.FTZ R26, R15, R26, 0.33333510160446166992 ;  /* 0x3eaaaae60f1a7423 */ /* 0x000fe2000001001a */
[----:B------:R0:W1:Y:S01]  /*0c40*/  MUFU.RSQ R24, R19 ;  /* 0x0000001300187308 */ /* 0x0000620000001400 */
[----:B------:R-:W-:Y:S01]  /*0c50*/  IADD3 R23, -R20, 0x40800000, RZ ;  /* 0x4080000014177810 */ /* 0x000fe20007ffe1ff */
[----:B------:R-:W-:Y:S01]  /*0c60*/  FFMA.FTZ R28, R3, -R6, 0.10546888411045074463 ;  /* 0x3dd80012031c7423 */ /* 0x000fe20000010806 */
[----:B------:R-:W-:Y:S01]  /*0c70*/  FFMA.FTZ R26, R15, R26, -0.5 ;  /* 0xbf0000000f1a7423 */ /* 0x000fe2000001001a */
[----:B------:R-:W-:Y:S01]  /*0c80*/  I2FP.F32.S32 R17, R17 ;  /* 0x0000001100117245 */ /* 0x000fe20000201400 */
[----:B------:R-:W-:Y:S01]  /*0c90*/  BSSY B0, `(.L_x_1531) ;  /* 0x000000f000007945 */ /* 0x000fe20003800000 */
[----:B------:R-:W-:Y:S01]  /*0ca0*/  IADD3 R5, R11, -R20, RZ ;  /* 0x800000140b057210 */ /* 0x000fe20007ffe0ff */
[----:B------:R-:W-:Y:S01]  /*0cb0*/  FFMA.FTZ R25, R23, R10, -1 ;  /* 0xbf80000017197423 */ /* 0x000fe2000001000a */
[----:B------:R-:W-:Y:S01]  /*0cc0*/  FMUL.FTZ R26, R15, R26 ;  /* 0x0000001a0f1a7220 */ /* 0x000fe20000410000 */
[----:B------:R-:W-:Y:S01]  /*0cd0*/  FMUL.FTZ R23, R17, 1.1920928955078125e-07 ;  /* 0x3400000011177820 */ /* 0x000fe20000410000 */
[----:B------:R-:W-:Y:S01]  /*0ce0*/  FFMA.FTZ R28, R3, R28, -0.13229703903198242188 ;  /* 0xbe0778e0031c7423 */ /* 0x000fe2000001001c */
[----:B------:R-:W-:Y:S01]  /*0cf0*/  FADD.FTZ R5, R5, R25 ;  /* 0x0000001905057221 */ /* 0x000fe20000010000 */
[----:B------:R-:W-:Y:S01]  /*0d00*/  FFMA.FTZ R17, R15, R26, R15 ;  /* 0x0000001a0f117223 */ /* 0x000fe2000001000f */
[----:B------:R-:W-:Y:S01]  /*0d10*/  FFMA.FTZ R15, R23, 0.69314718246459960938, R22 ;  /* 0x3f317218170f7823 */ /* 0x000fe20000010016 */
[----:B0-----:R-:W-:Y:S06]  /*0d20*/  @!P5 BRA `(.L_x_1532) ;  /* 0x000000000014d947 */ /* 0x001fec0003800000 */
[----:B------:R-:W-:-:S13]  /*0d30*/  ISETP.GE.AND P5, PT, R12, -0x407fffff, PT ;  /* 0xbf8000010c00780c */ /* 0x000fda0003fa6270 */
[----:B------:R-:W-:-:S05]  /*0d40*/  @P5 MOV R23, 0x7f800000 ;  /* 0x7f80000000175802 */ /* 0x000fca0000000f00 */
[C---:B------:R-:W-:Y:S01]  /*0d50*/  @P5 FFMA.FTZ R15, R12.reuse, R23, +INF ;  /* 0x7f8000000c0f5423 */ /* 0x040fe20000010017 */
[----:B------:R-:W-:-:S04]  /*0d60*/  FSETP.NEU.FTZ.AND P5, PT, R12, RZ, PT ;  /* 0x000000ff0c00720b */ /* 0x000fc80003fbd000 */
[----:B------:R-:W-:-:S09]  /*0d70*/  FSEL R15, R15, -RZ, P5 ;  /* 0x800000ff0f0f7208 */ /* 0x000fd20002800000 */
.L_x_1532:
[----:B------:R-:W-:Y:S05]  /*0d80*/  BSYNC B0 ;  /* 0x0000000000007941 */ /* 0x000fea0003800000 */
.L_x_1531:
        /* <DEDUP_REMOVED lines=22> */
.L_x_1534:
[----:B------:R-:W-:Y:S05]  /*0ef0*/  BSYNC B0 ;  /* 0x0000000000007941 */ /* 0x000fea0003800000 */
.L_x_1533:
        /* <DEDUP_REMOVED lines=22> */
.L_x_1536:
[----:B------:R-:W-:Y:S05]  /*1060*/  BSYNC B0 ;  /* 0x0000000000007941 */ /* 0x000fea0003800000 */
.L_x_1535:
        /* <DEDUP_REMOVED lines=14> */
.L_x_1538:
[----:B------:R-:W-:Y:S05]  /*1150*/  BSYNC B0 ;  /* 0x0000000000007941 */ /* 0x000fea0003800000 */
.L_x_1537:
        /* <DEDUP_REMOVED lines=31> */
.L_x_1540:
[----:B------:R-:W-:Y:S05]  /*1350*/  BSYNC B0 ;  /* 0x0000000000007941 */ /* 0x000fea0003800000 */
.L_x_1539:
        /* <DEDUP_REMOVED lines=42> */
.L_x_1542:
[----:B------:R-:W-:Y:S05]  /*1600*/  BSYNC B0 ;  /* 0x0000000000007941 */ /* 0x000fea0003800000 */
.L_x_1541:
[----:B------:R-:W0:Y:S01]  /*1610*/  LDC.64 R6, c[0x0][0x218] ;  /* 0x00008600ff067b82 */ /* 0x000e220000000a00 */
[----:B------:R-:W-:Y:S01]  /*1620*/  ISETP.GT.U32.AND P6, PT, R2, 0x4b000000, PT ;  /* 0x4b0000000200780c */ /* 0x000fe20003fc4070 */
[----:B------:R-:W-:Y:S01]  /*1630*/  @P1 FADD.FTZ R15, R15, 0.69314718246459960938 ;  /* 0x3f3172180f0f1421 */ /* 0x000fe20000010000 */
[----:B------:R-:W-:Y:S01]  /*1640*/  @P2 FADD.FTZ R12, R12, 0.69314718246459960938 ;  /* 0x3f3172180c0c2421 */ /* 0x000fe20000010000 */
[----:B------:R-:W-:Y:S01]  /*1650*/  @P3 FADD.FTZ R3, R3, 0.69314718246459960938 ;  /* 0x3f31721803033421 */ /* 0x000fe20000010000 */
[----:B------:R-:W-:Y:S01]  /*1660*/  @P5 FADD.FTZ R8, R8, 0.69314718246459960938 ;  /* 0x3f31721808085421 */ /* 0x000fe20000010000 */
[----:B------:R-:W-:Y:S02]  /*1670*/  @P0 FADD.FTZ R18, R18, 0.69314718246459960938 ;  /* 0x3f31721812120421 */ /* 0x000fe40000010000 */
[----:B------:R-:W-:-:S06]  /*1680*/  F2FP.F16.F32.PACK_AB R5, R12, R15 ;  /* 0x0000000f0c05723e */ /* 0x000fcc00000000ff */
[----:B------:R-:W-:Y:S01]  /*1690*/  @P6 FADD.FTZ R21, R21, 0.69314718246459960938 ;  /* 0x3f31721815156421 */ /* 0x000fe20000010000 */
[----:B0-----:R-:W-:Y:S01]  /*16a0*/  IMAD.WIDE.U32 R16, R16, 0x2, R6 ;  /* 0x0000000210107825 */ /* 0x001fe200078e0006 */
[----:B------:R-:W-:-:S03]  /*16b0*/  MOV R6, R4 ;  /* 0x0000000400067202 */ /* 0x000fc60000000f00 */
[----:B------:R-:W-:Y:S02]  /*16c0*/  F2FP.F16.F32.PACK_AB R4, R21, R14 ;  /* 0x0000000e1504723e */ /* 0x000fe400000000ff */
[----:B------:R-:W-:Y:S01]  /*16d0*/  F2FP.F16.F32.PACK_AB R7, R18, R8 ;  /* 0x000000081207723e */ /* 0x000fe200000000ff */
[----:B------:R-:W-:Y:S01]  /*16e0*/  @P4 FADD.FTZ R6, R6, 0.69314718246459960938 ;  /* 0x3f31721806064421 */ /* 0x000fe20000010000 */
[----:B------:R-:W-:-:S04]  /*16f0*/  IMAD.WIDE R16, R0, 0x10, R16 ;  /* 0x0000001000107825 */ /* 0x000fc800078e0210 */
[----:B------:R-:W-:-:S05]  /*1700*/  F2FP.F16.F32.PACK_AB R6, R6, R3 ;  /* 0x000000030606723e */ /* 0x000fca00000000ff */
[----:B------:R-:W-:Y:S01]  /*1710*/  STG.E.128 desc[UR4][R16.64], R4 ;  /* 0x0000000410007986 */ /* 0x000fe2000c101d04 */
[----:B------:R-:W-:Y:S05]  /*1720*/  EXIT ;  /* 0x000000000000794d */ /* 0x000fea0003800000 */
.L_x_1526:
        /* <DEDUP_REMOVED lines=102> */
.L_x_1546:
[----:B------:R-:W-:Y:S05]  /*1d90*/  BSYNC B1 ;  /* 0x0000000000017941 */ /* 0x000fea0003800000 */
.L_x_1545:
[----:B------:R-:W-:-:S05]  /*1da0*/  @P2 FADD.FTZ R3, R3, 0.69314718246459960938 ;  /* 0x3f31721803032421 */ /* 0x000fca0000010000 */
[----:B------:R-:W-:-:S07]  /*1db0*/  F2FP.F16.F32.PACK_AB R9, RZ, R3 ;  /* 0x00000003ff09723e */ /* 0x000fce00000000ff */
.L_x_1544:
[----:B------:R-:W-:Y:S05]  /*1dc0*/  BSYNC B0 ;  /* 0x0000000000007941 */ /* 0x000fea0003800000 */
.L_x_1543:
        /* <DEDUP_REMOVED lines=47> */
.L_x_1550:
[----:B------:R-:W-:Y:S05]  /*20c0*/  BSYNC B1 ;  /* 0x0000000000017941 */ /* 0x000fea0003800000 */
.L_x_1549:
[----:B------:R-:W-:-:S05]  /*20d0*/  @P2 FADD.FTZ R3, R3, 0.69314718246459960938 ;  /* 0x3f31721803032421 */ /* 0x000fca0000010000 */
[----:B------:R-:W-:-:S07]  /*20e0*/  F2FP.F16.F32.PACK_AB R3, RZ, R3 ;  /* 0x00000003ff03723e */ /* 0x000fce00000000ff */
.L_x_1548:
[----:B------:R-:W-:Y:S05]  /*20f0*/  BSYNC B0 ;  /* 0x0000000000007941 */ /* 0x000fea0003800000 */
.L_x_1547:
        /* <DEDUP_REMOVED lines=47> */
.L_x_1554:
[----:B------:R-:W-:Y:S05]  /*23f0*/  BSYNC B1 ;  /* 0x0000000000017941 */ /* 0x000fea0003800000 */
.L_x_1553:
[----:B------:R-:W-:-:S05]  /*2400*/  @P2 FADD.FTZ R4, R4, 0.69314718246459960938 ;  /* 0x3f31721804042421 */ /* 0x000fca0000010000 */
[----:B------:R-:W-:-:S07]  /*2410*/  F2FP.F16.F32.PACK_AB R0, RZ, R4 ;  /* 0x00000004ff00723e */ /* 0x000fce00000000ff */
.L_x_1552:
[----:B------:R-:W-:Y:S05]  /*2420*/  BSYNC B0 ;  /* 0x0000000000007941 */ /* 0x000fea0003800000 */
.L_x_1551:
        /* <DEDUP_REMOVED lines=47> */
.L_x_1558:
[----:B------:R-:W-:Y:S05]  /*2720*/  BSYNC B1 ;  /* 0x0000000000017941 */ /* 0x000fea0003800000 */
.L_x_1557:
[----:B------:R-:W-:-:S05]  /*2730*/  @P2 FADD.FTZ R5, R5, 0.69314718246459960938 ;  /* 0x3f31721805052421 */ /* 0x000fca0000010000 */
[----:B------:R-:W-:-:S07]  /*2740*/  F2FP.F16.F32.PACK_AB R4, RZ, R5 ;  /* 0x00000005ff04723e */ /* 0x000fce00000000ff */
.L_x_1556:
[----:B------:R-:W-:Y:S05]  /*2750*/  BSYNC B0 ;  /* 0x0000000000007941 */ /* 0x000fea0003800000 */
.L_x_1555:
        /* <DEDUP_REMOVED lines=47> */
.L_x_1562:
[----:B------:R-:W-:Y:S05]  /*2a50*/  BSYNC B1 ;  /* 0x0000000000017941 */ /* 0x000fea0003800000 */
.L_x_1561:
[----:B------:R-:W-:-:S05]  /*2a60*/  @P2 FADD.FTZ R6, R6, 0.69314718246459960938 ;  /* 0x3f31721806062421 */ /* 0x000fca0000010000 */
[----:B------:R-:W-:-:S07]  /*2a70*/  F2FP.F16.F32.PACK_AB R5, RZ, R6 ;  /* 0x00000006ff05723e */ /* 0x000fce00000000ff */
.L_x_1560:
[----:B------:R-:W-:Y:S05]  /*2a80*/  BSYNC B0 ;  /* 0x0000000000007941 */ /* 0x000fea0003800000 */
.L_x_1559:
        /* <DEDUP_REMOVED lines=47> */
.L_x_1566:
[----:B------:R-:W-:Y:S05]  /*2d80*/  BSYNC B1 ;  /* 0x0000000000017941 */ /* 0x000fea0003800000 */
.L_x_1565:
[----:B------:R-:W-:-:S05]  /*2d90*/  @P2 FADD.FTZ R7, R7, 0.69314718246459960938 ;  /* 0x3f31721807072421 */ /* 0x000fca0000010000 */
[----:B------:R-:W-:-:S07]  /*2da0*/  F2FP.F16.F32.PACK_AB R6, RZ, R7 ;  /* 0x00000007ff06723e */ /* 0x000fce00000000ff */
.L_x_1564:
[----:B------:R-:W-:Y:S05]  /*2db0*/  BSYNC B0 ;  /* 0x0000000000007941 */ /* 0x000fea0003800000 */
.L_x_1563:
        /* <DEDUP_REMOVED lines=47> */
.L_x_1570:
[----:B------:R-:W-:Y:S05]  /*30b0*/  BSYNC B1 ;  /* 0x0000000000017941 */ /* 0x000fea0003800000 */
.L_x_1569:
[----:B------:R-:W-:-:S05]  /*30c0*/  @P2 FADD.FTZ R8, R8, 0.69314718246459960938 ;  /* 0x3f31721808082421 */ /* 0x000fca0000010000 */
[----:B------:R-:W-:-:S07]  /*30d0*/  F2FP.F16.F32.PACK_AB R7, RZ, R8 ;  /* 0x00000008ff07723e */ /* 0x000fce00000000ff */
.L_x_1568:
[----:B------:R-:W-:Y:S05]  /*30e0*/  BSYNC B0 ;  /* 0x0000000000007941 */ /* 0x000fea0003800000 */
.L_x_1567:
        /* <DEDUP_REMOVED lines=47> */
.L_x_1574:
[----:B------:R-:W-:Y:S05]  /*33e0*/  BSYNC B1 ;  /* 0x0000000000017941 */ /* 0x000fea0003800000 */
.L_x_1573:
[----:B------:R-:W-:-:S05]  /*33f0*/  @P2 FADD.FTZ R10, R10, 0.69314718246459960938 ;  /* 0x3f3172180a0a2421 */ /* 0x000fca0000010000 */
[----:B------:R-:W-:-:S07]  /*3400*/  F2FP.F16.F32.PACK_AB R8, RZ, R10 ;  /* 0x0000000aff08723e */ /* 0x000fce00000000ff */
.L_x_1572:
[----:B------:R-:W-:Y:S05]  /*3410*/  BSYNC B0 ;  /* 0x0000000000007941 */ /* 0x000fea0003800000 */
.L_x_1571:
        /* <DEDUP_REMOVED lines=17> */
.L_x_1577:
[----:B------:R-:W-:-:S13]  /*3530*/  ISETP.GE.AND P0, PT, R18, R17, PT ;  /* 0x000000111200720c */ /* 0x000fda0003f06270 */
[----:B------:R-:W-:Y:S05]  /*3540*/  @P0 BRA `(.L_x_1579) ;  /* 0x0000000000300947 */ /* 0x000fea0003800000 */
[----:B0-----:R-:W0:Y:S01]  /*3550*/  LDC.64 R2, c[0x0][0x218] ;  /* 0x00008600ff027b82 */ /* 0x001e220000000a00 */
[----:B------:R-:W-:Y:S02]  /*3560*/  IADD3 R9, R16, R18, RZ ;  /* 0x0000001210097210 */ /* 0x000fe40007ffe0ff */
[----:B------:R-:W-:-:S03]  /*3570*/  IADD3 R18, R18, 0x80, RZ ;  /* 0x0000008012127810 */ /* 0x000fc60007ffe0ff */
[----:B0-----:R-:W-:-:S05]  /*3580*/  IMAD.WIDE.U32 R2, R9, 0x2, R2 ;  /* 0x0000000209027825 */ /* 0x001fca00078e0002 */
[----:B------:R1:W-:Y:S02]  /*3590*/  STG.E.U16 desc[UR4][R2.64], R0 ;  /* 0x0000000002007986 */ /* 0x0003e4000c101504 */
.L_x_1578:
[----:B------:R-:W-:-:S13]  /*35a0*/  ISETP.GE.AND P0, PT, R18, R17, PT ;  /* 0x000000111200720c */ /* 0x000fda0003f06270 */
[----:B------:R-:W-:Y:S05]  /*35b0*/  @P0 BRA `(.L_x_1580) ;  /* 0x0000000000300947 */ /* 0x000fea0003800000 */
[----:B-1----:R-:W1:Y:S01]  /*35c0*/  LDC.64 R2, c[0x0][0x218] ;  /* 0x00008600ff027b82 */ /* 0x002e620000000a00 */
[----:B0-----:R-:W-:Y:S02]  /*35d0*/  IADD3 R9, R16, R18, RZ ;  /* 0x0000001210097210 */ /* 0x001fe40007ffe0ff */
[----:B------:R-:W-:-:S03]  /*35e0*/  IADD3 R18, R18, 0x80, RZ ;  /* 0x0000008012127810 */ /* 0x000fc60007ffe0ff */
[----:B-1----:R-:W-:-:S05]  /*35f0*/  IMAD.WIDE.U32 R2, R9, 0x2, R2 ;  /* 0x0000000209027825 */ /* 0x002fca00078e0002 */
[----:B------:R1:W-:Y:S02]  /*3600*/  STG.E.U16 desc[UR4][R2.64], R4 ;  /* 0x0000000402007986 */ /* 0x0003e4000c101504 */
.L_x_1579:
[----:B------:R-:W-:-:S13]  /*3610*/  ISETP.GE.AND P0, PT, R18, R17, PT ;  /* 0x000000111200720c */ /* 0x000fda0003f06270 */
[----:B------:R-:W-:Y:S05]  /*3620*/  @P0 BRA `(.L_x_1581) ;  /* 0x0000000000340947 */ /* 0x000fea0003800000 */
[----:B01----:R-:W0:Y:S01]  /*3630*/  LDC.64 R2, c[0x0][0x218] ;  /* 0x00008600ff027b82 */ /* 0x003e220000000a00 */
[----:B------:R-:W-:Y:S02]  /*3640*/  IADD3 R9, R16, R18, RZ ;  /* 0x0000001210097210 */ /* 0x000fe40007ffe0ff */
[----:B------:R-:W-:-:S03]  /*3650*/  IADD3 R18, R18, 0x80, RZ ;  /* 0x0000008012127810 */ /* 0x000fc60007ffe0ff */
[----:B0-----:R-:W-:-:S05]  /*3660*/  IMAD.WIDE.U32 R2, R9, 0x2, R2 ;  /* 0x0000000209027825 */ /* 0x001fca00078e0002 */
[----:B------:R2:W-:Y:S02]  /*3670*/  STG.E.U16 desc[UR4][R2.64], R5 ;  /* 0x0000000502007986 */ /* 0x0005e4000c101504 */
.L_x_1580:
        /* <DEDUP_REMOVED lines=8> */
.L_x_1581:
[----:B------:R-:W-:Y:S05]  /*3700*/  BSYNC B1 ;  /* 0x0000000000017941 */ /* 0x000fea0003800000 */
.L_x_1576:
[----:B------:R-:W-:-:S13]  /*3710*/  ISETP.GE.AND P0, PT, R18, R17, PT ;  /* 0x000000111200720c */ /* 0x000fda0003f06270 */
[----:B012---:R-:W0:Y:S01]  /*3720*/  @!P0 LDC.64 R2, c[0x0][0x218] ;  /* 0x00008600ff028b82 */ /* 0x007e220000000a00 */
[----:B------:R-:W-:Y:S02]  /*3730*/  @!P0 IADD3 R5, R16, R18, RZ ;  /* 0x0000001210058210 */ /* 0x000fe40007ffe0ff */
[----:B------:R-:W-:-:S03]  /*3740*/  @!P0 IADD3 R18, R18, 0x80, RZ ;  /* 0x0000008012128810 */ /* 0x000fc60007ffe0ff */
[----:B0-----:R-:W-:-:S05]  /*3750*/  @!P0 IMAD.WIDE.U32 R2, R5, 0x2, R2 ;  /* 0x0000000205028825 */ /* 0x001fca00078e0002 */
[----:B------:R3:W-:Y:S02]  /*3760*/  @!P0 STG.E.U16 desc[UR4][R2.64], R7 ;  /* 0x0000000702008986 */ /* 0x0007e4000c101504 */
.L_x_1582:
[----:B------:R-:W-:Y:S05]  /*3770*/  BSYNC B0 ;  /* 0x0000000000007941 */ /* 0x000fea0003800000 */
.L_x_1575:
        /* <DEDUP_REMOVED lines=8> */
.L_x_1583:
        /* <DEDUP_REMOVED lines=16> */
.L_x_21053:


//--------------------- .text._ZN2at6native18elementwise_kernelILi128ELi4EZNS0_15gpu_kernel_implIZZZNS0_17acosh_kernel_cudaERNS_18TensorIteratorBaseEENKUlvE0_clEvENKUlvE0_clEvEUlfE_EEvS4_RKT_EUliE_EEviT1_ --------------------------
	.section	.text._ZN2at6native18elementwise_kernelILi128ELi4EZNS0_15gpu_kernel_implIZZZNS0_17acosh_kernel_cudaERNS_18TensorIteratorBaseEENKUlvE0_clEvENKUlvE0_clEvEUlfE_EEvS4_RKT_EUliE_EEviT1_,"ax",@progbits
	.align	128
        .global         _ZN2at6native18elementwise_kernelILi128ELi4EZNS0_15gpu_kernel_implIZZZNS0_17acosh_kernel_cudaERNS_18TensorIteratorBaseEENKUlvE0_clEvENKUlvE0_clEvEUlfE_EEvS4_RKT_EUliE_EEviT1_
        .type           _ZN2at6native18elementwise_kernelILi128ELi4EZNS0_15gpu_kernel_implIZZZNS0_17acosh_kernel_cudaERNS_18TensorIteratorBaseEENKUlvE0_clEvENKUlvE0_clEvEUlfE_EEvS4_RKT_EUliE_EEviT1_,@function
        .size           _ZN2at6native18elementwise_kernelILi128ELi4EZNS0_15gpu_kernel_implIZZZNS0_17acosh_kernel_cudaERNS_18TensorIteratorBaseEENKUlvE0_clEvENKUlvE0_clEvEUlfE_EEvS4_RKT_EUliE_EEviT1_,(.L_x_21054 - _ZN2at6native18elementwise_kernelILi128ELi4EZNS0_15gpu_kernel_implIZZZNS0_17acosh_kernel_cudaERNS_18TensorIteratorBaseEENKUlvE0_clEvENKUlvE0_clEvEUlfE_EEvS4_RKT_EUliE_EEviT1_)
        .other          _ZN2at6native18elementwise_kernelILi128ELi4EZNS0_15gpu_kernel_implIZZZNS0_17acosh_kernel_cudaERNS_18TensorIteratorBaseEENKUlvE0_clEvENKUlvE0_clEvEUlfE_EEvS4_RKT_EUliE_EEviT1_,@"STO_CUDA_ENTRY STV_DEFAULT"
_ZN2at6native18elementwise_kernelILi128ELi4EZNS0_15gpu_kernel_implIZZZNS0_17acosh_kernel_cudaERNS_18TensorIteratorBaseEENKUlvE0_clEvENKUlvE0_clEvEUlfE_EEvS4_RKT_EUliE_EEviT1_:
.text._ZN2at6native18elementwise_kernelILi128ELi4EZNS0_15gpu_kernel_implIZZZNS0_17acosh_kernel_cudaERNS_18TensorIteratorBaseEENKUlvE0_clEvENKUlvE0_clEvEUlfE_EEvS4_RKT_EUliE_EEviT1_:
        /* <DEDUP_REMOVED lines=315> */
.L_x_1586:
[----:B------:R-:W0:Y:S01]  /*13b0*/  LDC.U8 R5, c[0x0][0x422] ;  /* 0x00010880ff057b82 */ /* 0x000e220000000000 */
[----:B------:R-:W-:Y:S01]  /*13c0*/  ULDC.64 UR6, c[0x0][0x418] ;  /* 0x0001060000067ab9 */ /* 0x000fe20000000a00 */
[----:B------:R-:W-:Y:S01]  /*13d0*/  ULDC.64 UR4, c[0x0][0x410] ;  /* 0x0001040000047ab9 */ /* 0x000fe20000000a00 */
[----:B------:R-:W-:Y:S01]  /*13e0*/  IADD3 R2, P2, R0, UR6, RZ ;  /* 0x0000000600027c10 */ /* 0x000fe2000ff5e0ff */
[----:B------:R-:W-:Y:S01]  /*13f0*/  BSSY B6, `(.L_x_1587) ;  /* 0x00000e0000067945 */ /* 0x000fe20003800000 */
[----:B------:R-:W-:-:S03]  /*1400*/  IADD3 R16, P1, R16, UR4, RZ ;  /* 0x0000000410107c10 */ /* 0x000fc6000ff3e0ff */
[----:B------:R-:W-:Y:S01]  /*1410*/  IMAD.X R3, RZ, RZ, UR7, P2 ;  /* 0x00000007ff037e24 */ /* 0x000fe200090e06ff */
[----:B------:R-:W-:Y:S02]  /*1420*/  IADD3.X R17, RZ, UR5, RZ, P1, !PT ;  /* 0x00000005ff117c10 */ /* 0x000fe40008ffe4ff */
        /* <DEDUP_REMOVED lines=12> */
[----:B--2---:R-:W0:Y:S01]  /*14f0*/  I2F.S16 R0, R0 ;  /* 0x0000000000007306 */ /* 0x004e220000101400 */
[----:B------:R-:W-:Y:S05]  /*1500*/  BRA `(.L_x_1593) ;  /* 0x0000000c00387947 */ /* 0x000fea0003800000 */
.L_x_1591:
[----:B------:R-:W2:Y:S02]  /*1510*/  LDG.E.U8 R0, desc[UR36][R2.64] ;  /* 0x0000002402007981 */ /* 0x000ea4000c1e1100 */
[----:B--2---:R-:W-:Y:S01]  /*1520*/  I2FP.F32.U32 R0, R0 ;  /* 0x0000000000007245 */ /* 0x004fe20000201000 */
[----:B------:R-:W-:Y:S06]  /*1530*/  BRA `(.L_x_1593) ;  /* 0x0000000c002c7947 */ /* 0x000fec0003800000 */
.L_x_1590:
[----:B------:R-:W-:-:S13]  /*1540*/  ISETP.NE.AND P0, PT, R4, 0x2, PT ;  /* 0x000000020400780c */ /* 0x000fda0003f05270 */
[----:B------:R-:W-:Y:S05]  /*1550*/  @!P0 BRA `(.L_x_1594) ;  /* 0x0000000000288947 */ /* 0x000fea0003800000 */
[----:B------:R-:W-:-:S13]  /*1560*/  ISETP.NE.AND P0, PT, R4, 0x3, PT ;  /* 0x000000030400780c */ /* 0x000fda0003f05270 */
[----:B------:R-:W-:Y:S05]  /*1570*/  @!P0 BRA `(.L_x_1595) ;  /* 0x0000000000148947 */ /* 0x000fea0003800000 */
[----:B------:R-:W-:-:S13]  /*1580*/  ISETP.NE.AND P0, PT, R4, 0x4, PT ;  /* 0x000000040400780c */ /* 0x000fda0003f05270 */
[----:B------:R-:W-:Y:S05]  /*1590*/  @P0 BRA `(.L_x_1592) ;  /* 0x0000000800b80947 */ /* 0x000fea0003800000 */
[----:B------:R-:W2:Y:S02]  /*15a0*/  LDG.E.64 R2, desc[UR36][R2.64] ;  /* 0x0000002402027981 */ /* 0x000ea4000c1e1b00 */
[----:B--2---:R4:W0:Y:S01]  /*15b0*/  I2F.S64 R0, R2 ;  /* 0x0000000200007312 */ /* 0x0048220000301400 */
[----:B------:R-:W-:Y:S05]  /*15c0*/  BRA `(.L_x_1593) ;  /* 0x0000000c00087947 */ /* 0x000fea0003800000 */
.L_x_1595:
[----:B------:R-:W2:Y:S02]  /*15d0*/  LDG.E R0, desc[UR36][R2.64] ;  /* 0x0000002402007981 */ /* 0x000ea4000c1e1900 */
[----:B--2---:R-:W-:Y:S01]  /*15e0*/  I2FP.F32.S32 R0, R0 ;  /* 0x0000000000007245 */ /* 0x004fe20000201400 */
[----:B------:R-:W-:Y:S06]  /*15f0*/  BRA `(.L_x_1593) ;  /* 0x0000000800fc7947 */ /* 0x000fec0003800000 */
.L_x_1594:
[----:B------:R-:W2:Y:S02]  /*1600*/  LDG.E.U16 R0, desc[UR36][R2.64] ;  /* 0x0000002402007981 */ /* 0x000ea4000c1e1500 */
[----:B--2---:R-:W0:Y:S01]  /*1610*/  I2F.S16 R0, R0 ;  /* 0x0000000000007306 */ /* 0x004e220000101400 */
[----:B------:R-:W-:Y:S05]  /*1620*/  BRA `(.L_x_1593) ;  /* 0x0000000800f07947 */ /* 0x000fea0003800000 */
.L_x_1589:
[----:B------:R-:W-:-:S13]  /*1630*/  ISETP.GT.AND P0, PT, R4, 0x6, PT ;  /* 0x000000060400780c */ /* 0x000fda0003f04270 */
[----:B------:R-:W-:Y:S05]  /*1640*/  @P0 BRA `(.L_x_1596) ;  /* 0x0000000000240947 */ /* 0x000fea0003800000 */
[----:B------:R-:W-:-:S13]  /*1650*/  ISETP.NE.AND P0, PT, R4, 0x5, PT ;  /* 0x000000050400780c */ /* 0x000fda0003f05270 */
[----:B------:R-:W-:Y:S05]  /*1660*/  @!P0 BRA `(.L_x_1597) ;  /* 0x0000000000108947 */ /* 0x000fea0003800000 */
[----:B------:R-:W-:-:S13]  /*1670*/  ISETP.NE.AND P0, PT, R4, 0x6, PT ;  /* 0x000000060400780c */ /* 0x000fda0003f05270 */
[----:B------:R-:W-:Y:S05]  /*1680*/  @P0 BRA `(.L_x_1592) ;  /* 0x00000008007c0947 */ /* 0x000fea0003800000 */
[----:B------:R2:W5:Y:S01]  /*1690*/  LDG.E R0, desc[UR36][R2.64] ;  /* 0x0000002402007981 */ /* 0x000562000c1e1900 */
[----:B------:R-:W-:Y:S05]  /*16a0*/  BRA `(.L_x_1593) ;  /* 0x0000000800d07947 */ /* 0x000fea0003800000 */
.L_x_1597:
[----:B------:R-:W2:Y:S02]  /*16b0*/  LDG.E.U16 R0, desc[UR36][R2.64] ;  /* 0x0000002402007981 */ /* 0x000ea4000c1e1500 */
[----:B--2---:R-:W-:Y:S01]  /*16c0*/  HADD2.F32 R0, -RZ, R0.H0_H0 ;  /* 0x20000000ff007230 */ /* 0x004fe20000004100 */
[----:B------:R-:W-:Y:S06]  /*16d0*/  BRA `(.L_x_1593) ;  /* 0x0000000800c47947 */ /* 0x000fec0003800000 */
.L_x_1596:
[----:B------:R-:W-:-:S13]  /*16e0*/  ISETP.NE.AND P0, PT, R4, 0x7, PT ;  /* 0x000000070400780c */ /* 0x000fda0003f05270 */
[----:B------:R-:W-:Y:S05]  /*16f0*/  @!P0 BRA `(.L_x_1598) ;  /* 0x0000000000248947 */ /* 0x000fea0003800000 */
[----:B------:R-:W-:-:S13]  /*1700*/  ISETP.NE.AND P0, PT, R4, 0x8, PT ;  /* 0x000000080400780c */ /* 0x000fda0003f05270 */
[----:B------:R-:W-:Y:S05]  /*1710*/  @!P0 BRA `(.L_x_1599) ;  /* 0x0000000000108947 */ /* 0x000fea0003800000 */
[----:B------:R-:W-:-:S13]  /*1720*/  ISETP.NE.AND P0, PT, R4, 0x9, PT ;  /* 0x000000090400780c */ /* 0x000fda0003f05270 */
[----:B------:R-:W-:Y:S05]  /*1730*/  @P0 BRA `(.L_x_1592) ;  /* 0x0000000800500947 */ /* 0x000fea0003800000 */
[----:B------:R3:W5:Y:S01]  /*1740*/  LDG.E R0, desc[UR36][R2.64] ;  /* 0x0000002402007981 */ /* 0x000762000c1e1900 */
[----:B------:R-:W-:Y:S05]  /*1750*/  BRA `(.L_x_1593) ;  /* 0x0000000800a47947 */ /* 0x000fea0003800000 */
.L_x_1599:
[----:B------:R-:W2:Y:S02]  /*1760*/  LDG.E.U16 R0, desc[UR36][R2.64] ;  /* 0x0000002402007981 */ /* 0x000ea4000c1e1500 */
[----:B--2---:R-:W-:Y:S01]  /*1770*/  HADD2.F32 R0, -RZ, R0.H0_H0 ;  /* 0x20000000ff007230 */ /* 0x004fe20000004100 */
[----:B------:R-:W-:Y:S06]  /*1780*/  BRA `(.L_x_1593) ;  /* 0x0000000800987947 */ /* 0x000fec0003800000 */
.L_x_1598:
[----:B------:R-:W2:Y:S01]  /*1790*/  LDG.E.64 R2, desc[UR36][R2.64] ;  /* 0x0000002402027981 */ /* 0x000ea2000c1e1b00 */
[----:B------:R-:W-:Y:S01]  /*17a0*/  UMOV UR4, 0xf0000000 ;  /* 0xf000000000047882 */ /* 0x000fe20000000000 */
[----:B------:R-:W-:Y:S01]  /*17b0*/  UMOV UR5, 0x380fffff ;  /* 0x380fffff00057882 */ /* 0x000fe20000000000 */
[----:B--2---:R-:W0:Y:S01]  /*17c0*/  F2F.F32.F64 R0, R2 ;  /* 0x0000000200007310 */ /* 0x004e220000301000 */
[----:B------:R-:W-:-:S14]  /*17d0*/  DSETP.GEU.AND P0, PT, |R2|, UR4, PT ;  /* 0x0000000402007e2a */ /* 0x000fdc000bf0e200 */
[----:B0-----:R-:W-:Y:S01]  /*17e0*/  @!P0 FMUL R0, R0, 1.175494350822287508e-38 ;  /* 0x0080000000008820 */ /* 0x001fe20000400000 */
[----:B------:R-:W-:Y:S06]  /*17f0*/  BRA `(.L_x_1593) ;  /* 0x00000008007c7947 */ /* 0x000fec0003800000 */
.L_x_1588:
        /* <DEDUP_REMOVED lines=10> */
[----:B------:R-:W-:Y:S01]  /*18a0*/  FSEL R0, RZ, 1, !P0 ;  /* 0x3f800000ff007808 */ /* 0x000fe20004000000 */
[----:B------:R-:W-:Y:S08]  /*18b0*/  BRA `(.L_x_1593) ;  /* 0x00000008004c7947 */ /* 0x000ff00003800000 */
.L_x_1602:
[----:B------:R-:W2:Y:S01]  /*18c0*/  LDG.E.64 R2, desc[UR36][R2.64] ;  /* 0x0000002402027981 */ /* 0x000ea2000c1e1b00 */
[----:B------:R-:W-:Y:S01]  /*18d0*/  UMOV UR4, 0xf0000000 ;  /* 0xf000000000047882 */ /* 0x000fe20000000000 */
[----:B------:R-:W-:Y:S01]  /*18e0*/  UMOV UR5, 0x380fffff ;  /* 0x380fffff00057882 */ /* 0x000fe20000000000 */
[----:B--2---:R-:W0:Y:S01]  /*18f0*/  F2F.F32.F64 R0, R2 ;  /* 0x0000000200007310 */ /* 0x004e220000301000 */
[----:B------:R-:W-:-:S14]  /*1900*/  DSETP.GEU.AND P0, PT, |R2|, UR4, PT ;  /* 0x0000000402007e2a */ /* 0x000fdc000bf0e200 */
[----:B0-----:R-:W-:Y:S01]  /*1910*/  @!P0 FMUL R0, R0, 1.175494350822287508e-38 ;  /* 0x0080000000008820 */ /* 0x001fe20000400000 */
[----:B------:R-:W-:Y:S06]  /*1920*/  BRA `(.L_x_1593) ;  /* 0x0000000800307947 */ /* 0x000fec0003800000 */
.L_x_1601:
        /* <DEDUP_REMOVED lines=24> */
[----:B------:R-:W-:Y:S01]  /*1ab0*/  LOP3.LUT R0, R5, 0x80000000, R0, 0xf8, !PT ;  /* 0x8000000005007812 */ /* 0x000fe200078ef800 */
[----:B------:R-:W-:Y:S06]  /*1ac0*/  BRA `(.L_x_1593) ;  /* 0x0000000400c87947 */ /* 0x000fec0003800000 */
.L_x_1604:
        /* <DEDUP_REMOVED lines=11> */
[----:B------:R-:W-:Y:S01]  /*1b80*/  LOP3.LUT R0, R4, 0x80000000, R5, 0xf8, !PT ;  /* 0x8000000004007812 */ /* 0x000fe200078ef805 */
[----:B------:R-:W-:Y:S06]  /*1b90*/  BRA `(.L_x_1593) ;  /* 0x0000000400947947 */ /* 0x000fec0003800000 */
.L_x_1603:
[----:B------:R-:W2:Y:S02]  /*1ba0*/  LDG.E.U16 R0, desc[UR36][R2.64] ;  /* 0x0000002402007981 */ /* 0x000ea4000c1e1500 */
[----:B--2---:R-:W-:Y:S01]  /*1bb0*/  IMAD.U32 R0, R0, 0x10000, RZ ;  /* 0x0001000000007824 */ /* 0x004fe200078e00ff */
[----:B------:R-:W-:Y:S06]  /*1bc0*/  BRA `(.L_x_1593) ;  /* 0x0000000400887947 */ /* 0x000fec0003800000 */
.L_x_1600:
        /* <DEDUP_REMOVED lines=9> */
[----:B--2---:R-:W-:Y:S01]  /*1c60*/  I2FP.F32.U32 R0, R0 ;  /* 0x0000000000007245 */ /* 0x004fe20000201000 */
[----:B------:R-:W-:Y:S06]  /*1c70*/  BRA `(.L_x_1593) ;  /* 0x00000004005c7947 */ /* 0x000fec0003800000 */
.L_x_1607:
[----:B------:R-:W2:Y:S01]  /*1c80*/  LDG.E.U8 R2, desc[UR36][R2.64] ;  /* 0x0000002402027981 */ /* 0x000ea2000c1e1100 */
        /* <DEDUP_REMOVED lines=19> */
.L_x_1609:
[----:B------:R-:W-:Y:S05]  /*1dc0*/  BSYNC B0 ;  /* 0x0000000000007941 */ /* 0x000fea0003800000 */
.L_x_1608:
[----:B------:R-:W-:Y:S01]  /*1dd0*/  LEA R3, R0, 0x3b800000, 0x17 ;  /* 0x3b80000000037811 */ /* 0x000fe200078eb8ff */
[----:B------:R-:W-:-:S05]  /*1de0*/  IMAD.SHL.U32 R0, R2, 0x100000, RZ ;  /* 0x0010000002007824 */ /* 0x000fca00078e00ff */
[----:B------:R-:W-:Y:S01]  /*1df0*/  LOP3.LUT R0, R3, R0, R4, 0xfe, !PT ;  /* 0x0000000003007212 */ /* 0x000fe200078efe04 */
[----:B------:R-:W-:Y:S06]  /*1e00*/  BRA `(.L_x_1593) ;  /* 0x0000000000f87947 */ /* 0x000fec0003800000 */
.L_x_1606:
[----:B------:R-:W2:Y:S01]  /*1e10*/  LDG.E.U8 R2, desc[UR36][R2.64] ;  /* 0x0000002402027981 */ /* 0x000ea2000c1e1100 */
        /* <DEDUP_REMOVED lines=19> */
.L_x_1611:
[----:B------:R-:W-:Y:S05]  /*1f50*/  BSYNC B0 ;  /* 0x0000000000007941 */ /* 0x000fea0003800000 */
.L_x_1610:
[----:B------:R-:W-:Y:S01]  /*1f60*/  LEA R3, R0, 0x37800000, 0x17 ;  /* 0x3780000000037811 */ /* 0x000fe200078eb8ff */
[----:B------:R-:W-:-:S05]  /*1f70*/  IMAD.SHL.U32 R0, R2, 0x200000, RZ ;  /* 0x0020000002007824 */ /* 0x000fca00078e00ff */
[----:B------:R-:W-:Y:S01]  /*1f80*/  LOP3.LUT R0, R3, R0, R4, 0xfe, !PT ;  /* 0x0000000003007212 */ /* 0x000fe200078efe04 */
[----:B------:R-:W-:Y:S06]  /*1f90*/  BRA `(.L_x_1593) ;  /* 0x0000000000947947 */ /* 0x000fec0003800000 */
.L_x_1605:
[----:B------:R-:W-:-:S13]  /*1fa0*/  ISETP.NE.AND P0, PT, R4, 0x1c, PT ;  /* 0x0000001c0400780c */ /* 0x000fda0003f05270 */
[----:B------:R-:W-:Y:S05]  /*1fb0*/  @!P0 BRA `(.L_x_1612) ;  /* 0x0000000000848947 */ /* 0x000fea0003800000 */
[----:B------:R-:W-:-:S13]  /*1fc0*/  ISETP.NE.AND P0, PT, R4, 0x1d, PT ;  /* 0x0000001d0400780c */ /* 0x000fda0003f05270 */
[----:B------:R-:W-:Y:S05]  /*1fd0*/  @!P0 BRA `(.L_x_1613) ;  /* 0x0000000000708947 */ /* 0x000fea0003800000 */
[----:B------:R-:W-:-:S13]  /*1fe0*/  ISETP.NE.AND P0, PT, R4, 0x2c, PT ;  /* 0x0000002c0400780c */ /* 0x000fda0003f05270 */
[----:B------:R-:W-:Y:S05]  /*1ff0*/  @P0 BRA `(.L_x_1592) ;  /* 0x0000000000200947 */ /* 0x000fea0003800000 */
[----:B------:R-:W2:Y:S01]  /*2000*/  LDG.E.U8 R2, desc[UR36][R2.64] ;  /* 0x0000002402027981 */ /* 0x000ea2000c1e1100 */
[----:B------:R-:W-:Y:S01]  /*2010*/  IMAD.MOV.U32 R0, RZ, RZ, 0x400000 ;  /* 0x00400000ff007424 */ /* 0x000fe200078e00ff */
[----:B--2---:R-:W-:-:S13]  /*2020*/  ISETP.NE.AND P0, PT, R2, RZ, PT ;  /* 0x000000ff0200720c */ /* 0x004fda0003f05270 */
[----:B------:R-:W-:Y:S05]  /*2030*/  @!P0 BRA `(.L_x_1593) ;  /* 0x00000000006c8947 */ /* 0x000fea0003800000 */
[----:B------:R-:W-:-:S13]  /*2040*/  ISETP.NE.AND P0, PT, R2, 0xff, PT ;  /* 0x000000ff0200780c */ /* 0x000fda0003f05270 */
[----:B------:R-:W-:Y:S02]  /*2050*/  @!P0 IMAD.MOV.U32 R0, RZ, RZ, 0x7f800001 ;  /* 0x7f800001ff008424 */ /* 0x000fe400078e00ff */
[----:B------:R-:W-:Y:S01]  /*2060*/  @P0 IMAD.SHL.U32 R0, R2, 0x800000, RZ ;  /* 0x0080000002000824 */ /* 0x000fe200078e00ff */
[----:B------:R-:W-:Y:S06]  /*2070*/  BRA `(.L_x_1593) ;  /* 0x00000000005c7947 */ /* 0x000fec0003800000 */
.L_x_1592:
        /* <DEDUP_REMOVED lines=16> */
.L_x_1614:
[----:B------:R-:W-:Y:S01]  /*2180*/  IMAD.MOV.U32 R0, RZ, RZ, RZ ;  /* 0x000000ffff007224 */ /* 0x000fe200078e00ff */
[----:B------:R-:W-:Y:S06]  /*2190*/  BRA `(.L_x_1593) ;  /* 0x0000000000147947 */ /* 0x000fec0003800000 */
.L_x_1613:
[----:B------:R-:W2:Y:S02]  /*21a0*/  LDG.E.64 R2, desc[UR36][R2.64] ;  /* 0x0000002402027981 */ /* 0x000ea4000c1e1b00 */
[----:B--2---:R0:W1:Y:S01]  /*21b0*/  I2F.U64 R0, R2 ;  /* 0x0000000200007312 */ /* 0x0040620000301000 */
[----:B------:R-:W-:Y:S05]  /*21c0*/  BRA `(.L_x_1593) ;  /* 0x0000000000087947 */ /* 0x000fea0003800000 */
.L_x_1612:
[----:B------:R-:W2:Y:S02]  /*21d0*/  LDG.E R0, desc[UR36][R2.64] ;  /* 0x0000002402007981 */ /* 0x000ea4000c1e1900 */
[----:B--2---:R-:W-:-:S07]  /*21e0*/  I2FP.F32.U32 R0, R0 ;  /* 0x0000000000007245 */ /* 0x004fce0000201000 */
.L_x_1593:
[----:B------:R-:W-:Y:S05]  /*21f0*/  BSYNC B6 ;  /* 0x0000000000067941 */ /* 0x000fea0003800000 */
.L_x_1587:
[C---:B012345:R-:W-:Y:S01]  /*2200*/  FFMA.FTZ R2, R0.reuse, R0, -1 ;  /* 0xbf80000000027423 */ /* 0x07ffe20000010000 */
[----:B------:R-:W-:Y:S01]  /*2210*/  FADD.FTZ R0, R0, -1 ;  /* 0xbf80000000007421 */ /* 0x000fe20000010000 */
[----:B------:R-:W-:Y:S01]  /*2220*/  IMAD.MOV.U32 R7, RZ, RZ, 0x3d39bf78 ;  /* 0x3d39bf78ff077424 */ /* 0x000fe200078e00ff */
[----:B------:R-:W0:Y:S01]  /*2230*/  LDC.U8 R6, c[0x0][0x421] ;  /* 0x00010840ff067b82 */ /* 0x000e220000000000 */
[----:B------:R-:W1:Y:S01]  /*2240*/  MUFU.RSQ R3, R2 ;  /* 0x0000000200037308 */ /* 0x000e620000001400 */
[----:B------:R-:W-:Y:S01]  /*2250*/  FSETP.NEU.FTZ.AND P1, PT, R2, RZ, PT ;  /* 0x000000ff0200720b */ /* 0x000fe20003f3d000 */
[----:B------:R-:W-:Y:S01]  /*2260*/  BSSY B0, `(.L_x_1615) ;  /* 0x0000027000007945 */ /* 0x000fe20003800000 */
[----:B------:R-:W-:Y:S01]  /*2270*/  ISETP.GT.U32.AND P0, PT, R0, 0x4b000000, PT ;  /* 0x4b0000000000780c */ /* 0x000fe20003f04070 */
[----:B-1----:R-:W-:Y:S01]  /*2280*/  FMUL.FTZ R5, R2, R3 ;  /* 0x0000000302057220 */ /* 0x002fe20000410000 */
        /* <DEDUP_REMOVED lines=15> */
[----:B0-----:R-:W-:Y:S01]  /*2380*/  PRMT R4, R6, 0x9910, RZ ;  /* 0x0000991006047816 */ /* 0x001fe200000000ff */
[----:B------:R-:W-:Y:S02]  /*2390*/  FMUL.FTZ R3, R3, 1.1920928955078125e-07 ;  /* 0x3400000003037820 */ /* 0x000fe40000410000 */
[----:B------:R-:W-:Y:S01]  /*23a0*/  FADD.FTZ R2, R2, R5 ;  /* 0x0000000502027221 */ /* 0x000fe20000010000 */
[----:B------:R-:W-:-:S03]  /*23b0*/  ISETP.GT.AND P1, PT, R4, 0x9, PT ;  /* 0x000000090400780c */ /* 0x000fc60003f24270 */
        /* <DEDUP_REMOVED lines=17> */
.L_x_1616:
[----:B------:R-:W-:Y:S05]  /*24d0*/  BSYNC B0 ;  /* 0x0000000000007941 */ /* 0x000fea0003800000 */
.L_x_1615:
[----:B------:R-:W-:Y:S01]  /*24e0*/  @P0 FADD.FTZ R2, R2, 0.69314718246459960938 ;  /* 0x3f31721802020421 */ /* 0x000fe20000010000 */
        /* <DEDUP_REMOVED lines=9> */
[----:B------:R-:W0:Y:S02]  /*2580*/  F2I.FTZ.TRUNC.NTZ R3, R2 ;  /* 0x0000000200037305 */ /* 0x000e24000021f100 */
[----:B0-----:R0:W-:Y:S01]  /*2590*/  STG.E.U8 desc[UR36][R16.64], R3 ;  /* 0x0000000310007986 */ /* 0x0011e2000c101124 */
[----:B------:R-:W-:Y:S05]  /*25a0*/  BRA `(.L_x_1622) ;  /* 0x0000000c00507947 */ /* 0x000fea0003800000 */
.L_x_1620:
[----:B------:R-:W0:Y:S02]  /*25b0*/  F2I.S64.TRUNC R2, R2 ;  /* 0x0000000200027311 */ /* 0x000e24000020d900 */
[----:B0-----:R-:W-:-:S05]  /*25c0*/  IMAD.MOV.U32 R5, RZ, RZ, R2 ;  /* 0x000000ffff057224 */ /* 0x001fca00078e0002 */
[----:B------:R1:W-:Y:S01]  /*25d0*/  STG.E.U8 desc[UR36][R16.64], R5 ;  /* 0x0000000510007986 */ /* 0x0003e2000c101124 */
[----:B------:R-:W-:Y:S05]  /*25e0*/  BRA `(.L_x_1622) ;  /* 0x0000000c00407947 */ /* 0x000fea0003800000 */
.L_x_1619:
[----:B------:R-:W-:-:S13]  /*25f0*/  ISETP.NE.AND P0, PT, R4, 0x2, PT ;  /* 0x000000020400780c */ /* 0x000fda0003f05270 */
[----:B------:R-:W-:Y:S05]  /*2600*/  @!P0 BRA `(.L_x_1623) ;  /* 0x0000000000288947 */ /* 0x000fea0003800000 */
[----:B------:R-:W-:-:S13]  /*2610*/  ISETP.NE.AND P0, PT, R4, 0x3, PT ;  /* 0x000000030400780c */ /* 0x000fda0003f05270 */
[----:B------:R-:W-:Y:S05]  /*2620*/  @!P0 BRA `(.L_x_1624) ;  /* 0x0000000000148947 */ /* 0x000fea0003800000 */
[----:B------:R-:W-:-:S13]  /*2630*/  ISETP.NE.AND P0, PT, R4, 0x4, PT ;  /* 0x000000040400780c */ /* 0x000fda0003f05270 */
[----:B------:R-:W-:Y:S05]  /*2640*/  @P0 BRA `(.L_x_1621) ;  /* 0x0000000800d00947 */ /* 0x000fea0003800000 */
[----:B------:R-:W0:Y:S02]  /*2650*/  F2I.S64.TRUNC R2, R2 ;  /* 0x0000000200027311 */ /* 0x000e24000020d900 */
[----:B0-----:R4:W-:Y:S01]  /*2660*/  STG.E.64 desc[UR36][R16.64], R2 ;  /* 0x0000000210007986 */ /* 0x0019e2000c101b24 */
[----:B------:R-:W-:Y:S05]  /*2670*/  BRA `(.L_x_1622) ;  /* 0x0000000c001c7947 */ /* 0x000fea0003800000 */
.L_x_1624:
[----:B------:R-:W0:Y:S02]  /*2680*/  F2I.FTZ.TRUNC.NTZ R3, R2 ;  /* 0x0000000200037305 */ /* 0x000e24000021f100 */
[----:B0-----:R3:W-:Y:S01]  /*2690*/  STG.E desc[UR36][R16.64], R3 ;  /* 0x0000000310007986 */ /* 0x0017e2000c101924 */
[----:B------:R-:W-:Y:S05]  /*26a0*/  BRA `(.L_x_1622) ;  /* 0x0000000c00107947 */ /* 0x000fea0003800000 */
.L_x_1623:
[----:B------:R-:W0:Y:S02]  /*26b0*/  F2I.FTZ.TRUNC.NTZ R3, R2 ;  /* 0x0000000200037305 */ /* 0x000e24000021f100 */
[----:B0-----:R2:W-:Y:S01]  /*26c0*/  STG.E.U16 desc[UR36][R16.64], R3 ;  /* 0x0000000310007986 */ /* 0x0015e2000c101524 */
[----:B------:R-:W-:Y:S05]  /*26d0*/  BRA `(.L_x_1622) ;  /* 0x0000000c00047947 */ /* 0x000fea0003800000 */
.L_x_1618:
[----:B------:R-:W-:-:S13]  /*26e0*/  ISETP.GT.AND P0, PT, R4, 0x6, PT ;  /* 0x000000060400780c */ /* 0x000fda0003f04270 */
[----:B------:R-:W-:Y:S05]  /*26f0*/  @P0 BRA `(.L_x_1625) ;  /* 0x0000000000240947 */ /* 0x000fea0003800000 */
[----:B------:R-:W-:-:S13]  /*2700*/  ISETP.NE.AND P0, PT, R4, 0x5, PT ;  /* 0x000000050400780c */ /* 0x000fda0003f05270 */
[----:B------:R-:W-:Y:S05]  /*2710*/  @!P0 BRA `(.L_x_1626) ;  /* 0x0000000000108947 */ /* 0x000fea0003800000 */
[----:B------:R-:W-:-:S13]  /*2720*/  ISETP.NE.AND P0, PT, R4, 0x6, PT ;  /* 0x000000060400780c */ /* 0x000fda0003f05270 */
[----:B------:R-:W-:Y:S05]  /*2730*/  @P0 BRA `(.L_x_1621) ;  /* 0x0000000800940947 */ /* 0x000fea0003800000 */
[----:B------:R0:W-:Y:S01]  /*2740*/  STG.E desc[UR36][R16.64], R2 ;  /* 0x0000000210007986 */ /* 0x0001e2000c101924 */
[----:B------:R-:W-:Y:S05]  /*2750*/  BRA `(.L_x_1622) ;  /* 0x0000000800e47947 */ /* 0x000fea0003800000 */
.L_x_1626:
[----:B------:R-:W-:-:S05]  /*2760*/  F2FP.F16.F32.PACK_AB R2, RZ, R2 ;  /* 0x00000002ff02723e */ /* 0x000fca00000000ff */
[----:B------:R0:W-:Y:S01]  /*2770*/  STG.E.U16 desc[UR36][R16.64], R2 ;  /* 0x0000000210007986 */ /* 0x0001e2000c101524 */
[----:B------:R-:W-:Y:S05]  /*2780*/  BRA `(.L_x_1622) ;  /* 0x0000000800d87947 */ /* 0x000fea0003800000 */
.L_x_1625:
[----:B------:R-:W-:-:S13]  /*2790*/  ISETP.NE.AND P0, PT, R4, 0x7, PT ;  /* 0x000000070400780c */ /* 0x000fda0003f05270 */
[----:B------:R-:W-:Y:S05]  /*27a0*/  @!P0 BRA `(.L_x_1627) ;  /* 0x00000000002c8947 */ /* 0x000fea0003800000 */
[----:B------:R-:W-:-:S13]  /*27b0*/  ISETP.NE.AND P0, PT, R4, 0x8, PT ;  /* 0x000000080400780c */ /* 0x000fda0003f05270 */
[----:B------:R-:W-:Y:S05]  /*27c0*/  @!P0 BRA `(.L_x_1628) ;  /* 0x0000000000148947 */ /* 0x000fea0003800000 */
[----:B------:R-:W-:-:S13]  /*27d0*/  ISETP.NE.AND P0, PT, R4, 0x9, PT ;  /* 0x000000090400780c */ /* 0x000fda0003f05270 */
[----:B------:R-:W-:Y:S05]  /*27e0*/  @P0 BRA `(.L_x_1621) ;  /* 0x0000000800680947 */ /* 0x000fea0003800000 */
[----:B------:R-:W-:-:S05]  /*27f0*/  IMAD.MOV.U32 R3, RZ, RZ, RZ ;  /* 0x000000ffff037224 */ /* 0x000fca00078e00ff */
[----:B------:R0:W-:Y:S01]  /*2800*/  STG.E.64 desc[UR36][R16.64], R2 ;  /* 0x0000000210007986 */ /* 0x0001e2000c101b24 */
[----:B------:R-:W-:Y:S05]  /*2810*/  BRA `(.L_x_1622) ;  /* 0x0000000800b47947 */ /* 0x000fea0003800000 */
.L_x_1628:
[----:B------:R-:W-:-:S04]  /*2820*/  F2FP.F16.F32.PACK_AB R3, RZ, R2 ;  /* 0x00000002ff03723e */ /* 0x000fc800000000ff */
[----:B------:R-:W-:-:S05]  /*2830*/  PRMT R3, R3, 0x5410, RZ ;  /* 0x0000541003037816 */ /* 0x000fca00000000ff */
[----:B------:R0:W-:Y:S01]  /*2840*/  STG.E desc[UR36][R16.64], R3 ;  /* 0x0000000310007986 */ /* 0x0001e2000c101924 */
[----:B------:R-:W-:Y:S05]  /*2850*/  BRA `(.L_x_1622) ;  /* 0x0000000800a47947 */ /* 0x000fea0003800000 */
.L_x_1627:
[----:B------:R-:W-:-:S06]  /*2860*/  FMUL.FTZ R2, R2, 1 ;  /* 0x3f80000002027820 */ /* 0x000fcc0000410000 */
[----:B------:R-:W0:Y:S02]  /*2870*/  F2F.F64.F32 R2, R2 ;  /* 0x0000000200027310 */ /* 0x000e240000201800 */
[----:B0-----:R0:W-:Y:S01]  /*2880*/  STG.E.64 desc[UR36][R16.64], R2 ;  /* 0x0000000210007986 */ /* 0x0011e2000c101b24 */
[----:B------:R-:W-:Y:S05]  /*2890*/  BRA `(.L_x_1622) ;  /* 0x0000000800947947 */ /* 0x000fea0003800000 */
.L_x_1617:
        /* <DEDUP_REMOVED lines=8> */
[----:B------:R-:W-:-:S04]  /*2920*/  FSETP.NEU.FTZ.AND P0, PT, R2, RZ, PT ;  /* 0x000000ff0200720b */ /* 0x000fc80003f1d000 */
[----:B------:R-:W-:-:S05]  /*2930*/  SEL R3, RZ, 0x1, !P0 ;  /* 0x00000001ff037807 */ /* 0x000fca0004000000 */
[----:B------:R0:W-:Y:S01]  /*2940*/  STG.E.U8 desc[UR36][R16.64], R3 ;  /* 0x0000000310007986 */ /* 0x0001e2000c101124 */
[----:B------:R-:W-:Y:S05]  /*2950*/  BRA `(.L_x_1622) ;  /* 0x0000000800647947 */ /* 0x000fea0003800000 */
.L_x_1631:
[----:B------:R-:W-:Y:S01]  /*2960*/  FMUL.FTZ R4, R2, 1 ;  /* 0x3f80000002047820 */ /* 0x000fe20000410000 */
[----:B------:R-:W-:-:S05]  /*2970*/  CS2R R6, SRZ ;  /* 0x0000000000067805 */ /* 0x000fca000001ff00 */
[----:B------:R-:W0:Y:S02]  /*2980*/  F2F.F64.F32 R4, R4 ;  /* 0x0000000400047310 */ /* 0x000e240000201800 */
[----:B0-----:R0:W-:Y:S01]  /*2990*/  STG.E.128 desc[UR36][R16.64], R4 ;  /* 0x0000000410007986 */ /* 0x0011e2000c101d24 */
[----:B------:R-:W-:Y:S05]  /*29a0*/  BRA `(.L_x_1622) ;  /* 0x0000000800507947 */ /* 0x000fea0003800000 */
.L_x_1630:
[----:B------:R-:W-:-:S13]  /*29b0*/  ISETP.NE.AND P0, PT, R4, 0xf, PT ;  /* 0x0000000f0400780c */ /* 0x000fda0003f05270 */
[----:B------:R-:W-:Y:S05]  /*29c0*/  @!P0 BRA `(.L_x_1632) ;  /* 0x0000000000ac8947 */ /* 0x000fea0003800000 */
[----:B------:R-:W-:-:S13]  /*29d0*/  ISETP.NE.AND P0, PT, R4, 0x17, PT ;  /* 0x000000170400780c */ /* 0x000fda0003f05270 */
[----:B------:R-:W-:Y:S05]  /*29e0*/  @!P0 BRA `(.L_x_1633) ;  /* 0x0000000000508947 */ /* 0x000fea0003800000 */
[----:B------:R-:W-:-:S13]  /*29f0*/  ISETP.NE.AND P0, PT, R4, 0x18, PT ;  /* 0x000000180400780c */ /* 0x000fda0003f05270 */
[----:B------:R-:W-:Y:S05]  /*2a00*/  @P0 BRA `(.L_x_1621) ;  /* 0x0000000400e00947 */ /* 0x000fea0003800000 */
[C---:B------:R-:W-:Y:S01]  /*2a10*/  LOP3.LUT R4, R2.reuse, 0x7fffffff, RZ, 0xc0, !PT ;  /* 0x7fffffff02047812 */ /* 0x040fe200078ec0ff */
[----:B------:R-:W-:Y:S01]  /*2a20*/  BSSY B0, `(.L_x_1634) ;  /* 0x000000d000007945 */ /* 0x000fe20003800000 */
[----:B------:R-:W-:Y:S02]  /*2a30*/  LOP3.LUT R0, R2, 0x80000000, RZ, 0xc0, !PT ;  /* 0x8000000002007812 */ /* 0x000fe400078ec0ff */
[----:B------:R-:W-:Y:S02]  /*2a40*/  ISETP.GT.U32.AND P0, PT, R4, 0x43efffff, PT ;  /* 0x43efffff0400780c */ /* 0x000fe40003f04070 */
[----:B------:R-:W-:Y:S01]  /*2a50*/  SHF.R.U32.HI R5, RZ, 0x18, R0 ;  /* 0x00000018ff057819 */ /* 0x000fe20000011600 */
[----:B------:R-:W-:-:S10]  /*2a60*/  IMAD.MOV.U32 R0, RZ, RZ, 0x7f ;  /* 0x0000007fff007424 */ /* 0x000fd400078e00ff */
[----:B------:R-:W-:Y:S05]  /*2a70*/  @P0 BRA `(.L_x_1635) ;  /* 0x00000000001c0947 */ /* 0x000fea0003800000 */
[----:B------:R-:W-:-:S13]  /*2a80*/  ISETP.GE.U32.AND P0, PT, R4, 0x3c800000, PT ;  /* 0x3c8000000400780c */ /* 0x000fda0003f06070 */
[----:B------:R-:W-:-:S04]  /*2a90*/  @P0 SHF.R.U32.HI R0, RZ, 0x14, R2 ;  /* 0x00000014ff000819 */ /* 0x000fc80000011602 */
[----:B------:R-:W-:-:S04]  /*2aa0*/  @P0 LOP3.LUT R3, R0, 0x1, RZ, 0xc0, !PT ;  /* 0x0000000100030812 */ /* 0x000fc800078ec0ff */
[----:B------:R-:W-:Y:S01]  /*2ab0*/  @P0 IADD3 R3, R2, 0x407ffff, R3 ;  /* 0x0407ffff02030810 */ /* 0x000fe20007ffe003 */
[----:B------:R-:W-:-:S03]  /*2ac0*/  @!P0 FADD.FTZ R2, R4, 16384 ;  /* 0x4680000004028421 */ /* 0x000fc60000010000 */
[----:B------:R-:W-:Y:S01]  /*2ad0*/  @P0 SHF.R.U32.HI R0, RZ, 0x14, R3 ;  /* 0x00000014ff000819 */ /* 0x000fe20000011603 */
[----:B------:R-:W-:-:S07]  /*2ae0*/  @!P0 VIADD R0, R2, 0xb9800000 ;  /* 0xb980000002008836 */ /* 0x000fce0000000000 */
.L_x_1635:
[----:B------:R-:W-:Y:S05]  /*2af0*/  BSYNC B0 ;  /* 0x0000000000007941 */ /* 0x000fea0003800000 */
.L_x_1634:
[----:B------:R-:W-:-:S05]  /*2b00*/  LOP3.LUT R5, R0, R5, RZ, 0xfc, !PT ;  /* 0x0000000500057212 */ /* 0x000fca00078efcff */
[----:B------:R0:W-:Y:S01]  /*2b10*/  STG.E.U8 desc[UR36][R16.64], R5 ;  /* 0x0000000510007986 */ /* 0x0001e2000c101124 */
[----:B------:R-:W-:Y:S05]  /*2b20*/  BRA `(.L_x_1622) ;  /* 0x0000000400f07947 */ /* 0x000fea0003800000 */
.L_x_1633:
[----:B------:R-:W-:Y:S01]  /*2b30*/  LOP3.LUT R4, R2, 0x7fffffff, RZ, 0xc0, !PT ;  /* 0x7fffffff02047812 */ /* 0x000fe200078ec0ff */
[----:B------:R-:W-:Y:S03]  /*2b40*/  BSSY B0, `(.L_x_1636) ;  /* 0x000000e000007945 */ /* 0x000fe60003800000 */
[----:B------:R-:W-:-:S13]  /*2b50*/  ISETP.GT.U32.AND P0, PT, R4, 0x477fffff, PT ;  /* 0x477fffff0400780c */ /* 0x000fda0003f04070 */
[----:B------:R-:W-:Y:S05]  /*2b60*/  @P0 BRA `(.L_x_1637) ;  /* 0x0000000000200947 */ /* 0x000fea0003800000 */
[----:B------:R-:W-:-:S13]  /*2b70*/  ISETP.GE.U32.AND P0, PT, R4, 0x38800000, PT ;  /* 0x388000000400780c */ /* 0x000fda0003f06070 */
[----:B------:R-:W-:-:S04]  /*2b80*/  @P0 SHF.R.U32.HI R0, RZ, 0x15, R2 ;  /* 0x00000015ff000819 */ /* 0x000fc80000011602 */
[----:B------:R-:W-:-:S04]  /*2b90*/  @P0 LOP3.LUT R3, R0, 0x1, RZ, 0xc0, !PT ;  /* 0x0000000100030812 */ /* 0x000fc800078ec0ff */
[----:B------:R-:W-:Y:S01]  /*2ba0*/  @P0 IADD3 R0, R2, 0x80fffff, R3 ;  /* 0x080fffff02000810 */ /* 0x000fe20007ffe003 */
[----:B------:R-:W-:-:S03]  /*2bb0*/  @!P0 FADD.FTZ R3, R4, 128 ;  /* 0x4300000004038421 */ /* 0x000fc60000010000 */
[----:B------:R-:W-:Y:S01]  /*2bc0*/  @P0 SHF.R.U32.HI R0, RZ, 0x15, R0 ;  /* 0x00000015ff000819 */ /* 0x000fe20000011600 */
[----:B------:R-:W-:Y:S01]  /*2bd0*/  @!P0 VIADD R0, R3, 0xbd000000 ;  /* 0xbd00000003008836 */ /* 0x000fe20000000000 */
[----:B------:R-:W-:Y:S06]  /*2be0*/  BRA `(.L_x_1638) ;  /* 0x00000000000c7947 */ /* 0x000fec0003800000 */
.L_x_1637:
[----:B------:R-:W-:Y:S01]  /*2bf0*/  IMAD.MOV.U32 R0, RZ, RZ, 0x7f ;  /* 0x0000007fff007424 */ /* 0x000fe200078e00ff */
[----:B------:R-:W-:-:S04]  /*2c00*/  ISETP.GT.U32.AND P0, PT, R4, 0x7f800000, PT ;  /* 0x7f8000000400780c */ /* 0x000fc80003f04070 */
[----:B------:R-:W-:-:S09]  /*2c10*/  SEL R0, R0, 0x7c, P0 ;  /* 0x0000007c00007807 */ /* 0x000fd20000000000 */
.L_x_1638:
[----:B------:R-:W-:Y:S05]  /*2c20*/  BSYNC B0 ;  /* 0x0000000000007941 */ /* 0x000fea0003800000 */
.L_x_1636:
[----:B------:R-:W-:-:S04]  /*2c30*/  LOP3.LUT R2, R2, 0x80000000, RZ, 0xc0, !PT ;  /* 0x8000000002027812 */ /* 0x000fc800078ec0ff */
[----:B------:R-:W-:-:S04]  /*2c40*/  SHF.R.U32.HI R3, RZ, 0x18, R2 ;  /* 0x00000018ff037819 */ /* 0x000fc80000011602 */
[----:B------:R-:W-:-:S05]  /*2c50*/  LOP3.LUT R3, R0, R3, RZ, 0xfc, !PT ;  /* 0x0000000300037212 */ /* 0x000fca00078efcff */
[----:B------:R0:W-:Y:S01]  /*2c60*/  STG.E.U8 desc[UR36][R16.64], R3 ;  /* 0x0000000310007986 */ /* 0x0001e2000c101124 */
[----:B------:R-:W-:Y:S05]  /*2c70*/  BRA `(.L_x_1622) ;  /* 0x00000004009c7947 */ /* 0x000fea0003800000 */
.L_x_1632:
[----:B------:R-:W-:-:S05]  /*2c80*/  F2FP.BF16.F32.PACK_AB R2, RZ, R2 ;  /* 0x00000002ff02723e */ /* 0x000fca00000010ff */
[----:B------:R0:W-:Y:S01]  /*2c90*/  STG.E.U16 desc[UR36][R16.64], R2 ;  /* 0x0000000210007986 */ /* 0x0001e2000c101524 */
[----:B------:R-:W-:Y:S05]  /*2ca0*/  BRA `(.L_x_1622) ;  /* 0x0000000400907947 */ /* 0x000fea0003800000 */
.L_x_1629:
        /* <DEDUP_REMOVED lines=8> */
[----:B------:R-:W0:Y:S02]  /*2d30*/  F2I.FTZ.U32.TRUNC.NTZ R3, R2 ;  /* 0x0000000200037305 */ /* 0x000e24000021f000 */
[----:B0-----:R0:W-:Y:S01]  /*2d40*/  STG.E.U16 desc[UR36][R16.64], R3 ;  /* 0x0000000310007986 */ /* 0x0011e2000c101524 */
[----:B------:R-:W-:Y:S05]  /*2d50*/  BRA `(.L_x_1622) ;  /* 0x0000000400647947 */ /* 0x000fea0003800000 */
.L_x_1641:
[----:B------:R-:W-:Y:S01]  /*2d60*/  LOP3.LUT R3, R2, 0x7fffffff, RZ, 0xc0, !PT ;  /* 0x7fffffff02037812 */ /* 0x000fe200078ec0ff */
[----:B------:R-:W-:Y:S01]  /*2d70*/  BSSY B0, `(.L_x_1642) ;  /* 0x0000013000007945 */ /* 0x000fe20003800000 */
[----:B------:R-:W-:Y:S02]  /*2d80*/  IMAD.MOV.U32 R8, RZ, RZ, 0x80 ;  /* 0x00000080ff087424 */ /* 0x000fe400078e00ff */
        /* <DEDUP_REMOVED lines=13> */
.L_x_1644:
[----:B------:R-:W-:-:S04]  /*2e60*/  LOP3.LUT R2, R2, 0x80000000, RZ, 0xc0, !PT ;  /* 0x8000000002027812 */ /* 0x000fc800078ec0ff */
[----:B------:R-:W-:-:S04]  /*2e70*/  SHF.R.U32.HI R3, RZ, 0x18, R2 ;  /* 0x00000018ff037819 */ /* 0x000fc80000011602 */
[----:B------:R-:W-:-:S04]  /*2e80*/  LOP3.LUT R0, R0, R3, RZ, 0xfc, !PT ;  /* 0x0000000300007212 */ /* 0x000fc800078efcff */
[----:B------:R-:W-:-:S07]  /*2e90*/  PRMT R8, R0, 0x7610, R8 ;  /* 0x0000761000087816 */ /* 0x000fce0000000008 */
.L_x_1643:
[----:B------:R-:W-:Y:S05]  /*2ea0*/  BSYNC B0 ;  /* 0x0000000000007941 */ /* 0x000fea0003800000 */
.L_x_1642:
[----:B------:R0:W-:Y:S01]  /*2eb0*/  STG.E.U8 desc[UR36][R16.64], R8 ;  /* 0x0000000810007986 */ /* 0x0001e2000c101124 */
[----:B------:R-:W-:Y:S05]  /*2ec0*/  BRA `(.L_x_1622) ;  /* 0x0000000400087947 */ /* 0x000fea0003800000 */
.L_x_1640:
        /* <DEDUP_REMOVED lines=16> */
.L_x_1647:
[----:B------:R-:W-:-:S04]  /*2fd0*/  LOP3.LUT R2, R2, 0x80000000, RZ, 0xc0, !PT ;  /* 0x8000000002027812 */ /* 0x000fc800078ec0ff */
[----:B------:R-:W-:-:S04]  /*2fe0*/  SHF.R.U32.HI R3, RZ, 0x18, R2 ;  /* 0x00000018ff037819 */ /* 0x000fc80000011602 */
[----:B------:R-:W-:-:S04]  /*2ff0*/  LOP3.LUT R0, R0, R3, RZ, 0xfc, !PT ;  /* 0x0000000300007212 */ /* 0x000fc800078efcff */
[----:B------:R-:W-:-:S07]  /*3000*/  PRMT R8, R0, 0x7610, R8 ;  /* 0x0000761000087816 */ /* 0x000fce0000000008 */
.L_x_1646:
[----:B------:R-:W-:Y:S05]  /*3010*/  BSYNC B0 ;  /* 0x0000000000007941 */ /* 0x000fea0003800000 */
.L_x_1645:
[----:B------:R0:W-:Y:S01]  /*3020*/  STG.E.U8 desc[UR36][R16.64], R8 ;  /* 0x0000000810007986 */ /* 0x0001e2000c101124 */
[----:B------:R-:W-:Y:S05]  /*3030*/  BRA `(.L_x_1622) ;  /* 0x0000000000ac7947 */ /* 0x000fea0003800000 */
.L_x_1639:
[----:B------:R-:W-:-:S13]  /*3040*/  ISETP.NE.AND P0, PT, R4, 0x1c, PT ;  /* 0x0000001c0400780c */ /* 0x000fda0003f05270 */
[----:B------:R-:W-:Y:S05]  /*3050*/  @!P0 BRA `(.L_x_1648) ;  /* 0x00000000009c8947 */ /* 0x000fea0003800000 */
[----:B------:R-:W-:-:S13]  /*3060*/  ISETP.NE.AND P0, PT, R4, 0x1d, PT ;  /* 0x0000001d0400780c */ /* 0x000fda0003f05270 */
[----:B------:R-:W-:Y:S05]  /*3070*/  @!P0 BRA `(.L_x_1649) ;  /* 0x0000000000888947 */ /* 0x000fea0003800000 */
[----:B------:R-:W-:-:S13]  /*3080*/  ISETP.NE.AND P0, PT, R4, 0x2c, PT ;  /* 0x0000002c0400780c */ /* 0x000fda0003f05270 */
[----:B------:R-:W-:Y:S05]  /*3090*/  @P0 BRA `(.L_x_1621) ;  /* 0x00000000003c0947 */ /* 0x000fea0003800000 */
        /* <DEDUP_REMOVED lines=15> */
.L_x_1621:
[----:B------:R-:W-:Y:S01]  /*3190*/  MOV R2, 0x0 ;  /* 0x0000000000027802 */ /* 0x000fe20000000f00 */
[----:B------:R-:W-:Y:S01]  /*31a0*/  ULDC.64 UR4, c[0x4][0x158] ;  /* 0x0100560000047ab9 */ /* 0x000fe20000000a00 */
[----:B------:R-:W-:Y:S01]  /*31b0*/  ULDC.64 UR6, c[0x4][0x160] ;  /* 0x0100580000067ab9 */ /* 0x000fe20000000a00 */
[----:B------:R-:W-:Y:S01]  /*31c0*/  IMAD.U32 R4, RZ, RZ, UR4 ;  /* 0x00000004ff047e24 */ /* 0x000fe2000f8e00ff */
[----:B------:R-:W-:Y:S01]  /*31d0*/  MOV R6, UR6 ;  /* 0x0000000600067c02 */ /* 0x000fe20008000f00 */
[----:B------:R-:W-:Y:S01]  /*31e0*/  IMAD.U32 R5, RZ, RZ, UR5 ;  /* 0x00000005ff057e24 */ /* 0x000fe2000f8e00ff */
[----:B------:R-:W0:Y:S01]  /*31f0*/  LDC.64 R2, c[0x4][R2] ;  /* 0x0100000002027b82 */ /* 0x000e220000000a00 */
[----:B------:R-:W-:Y:S01]  /*3200*/  ULDC.64 UR4, c[0x4][0x50] ;  /* 0x0100140000047ab9 */ /* 0x000fe20000000a00 */
[----:B------:R-:W-:Y:S02]  /*3210*/  IMAD.U32 R7, RZ, RZ, UR7 ;  /* 0x00000007ff077e24 */ /* 0x000fe4000f8e00ff */
[----:B------:R-:W-:-:S02]  /*3220*/  IMAD.U32 R10, RZ, RZ, UR4 ;  /* 0x00000004ff0a7e24 */ /* 0x000fc4000f8e00ff */
[----:B------:R-:W-:Y:S02]  /*3230*/  IMAD.U32 R11, RZ, RZ, UR5 ;  /* 0x00000005ff0b7e24 */ /* 0x000fe4000f8e00ff */
[----:B------:R-:W-:Y:S02]  /*3240*/  IMAD.MOV.U32 R8, RZ, RZ, 0x65 ;  /* 0x00000065ff087424 */ /* 0x000fe400078e00ff */
[----:B------:R-:W-:Y:S02]  /*3250*/  IMAD.MOV.U32 R12, RZ, RZ, 0x1 ;  /* 0x00000001ff0c7424 */ /* 0x000fe400078e00ff */
[----:B------:R-:W-:-:S07]  /*3260*/  IMAD.MOV.U32 R13, RZ, RZ, RZ ;  /* 0x000000ffff0d7224 */ /* 0x000fce00078e00ff */
[----:B------:R-:W-:-:S07]  /*3270*/  LEPC R20, `(.L_x_1650) ;  /* 0x000000001014794e */ /* 0x000fce0000000000 */
[----:B0-----:R-:W-:Y:S05]  /*3280*/  CALL.ABS.NOINC R2 ;  /* 0x0000000002007343 */ /* 0x001fea0003c00000 */
.L_x_1650:
[----:B------:R-:W-:Y:S05]  /*3290*/  BRA `(.L_x_1622) ;  /* 0x0000000000147947 */ /* 0x000fea0003800000 */
.L_x_1649:
[----:B------:R-:W0:Y:S02]  /*32a0*/  F2I.U64.TRUNC R2, R2 ;  /* 0x0000000200027311 */ /* 0x000e24000020d800 */
[----:B0-----:R0:W-:Y:S01]  /*32b0*/  STG.E.64 desc[UR36][R16.64], R2 ;  /* 0x0000000210007986 */ /* 0x0011e2000c101b24 */
[----:B------:R-:W-:Y:S05]  /*32c0*/  BRA `(.L_x_1622) ;  /* 0x0000000000087947 */ /* 0x000fea0003800000 */
.L_x_1648:
[----:B------:R-:W0:Y:S02]  /*32d0*/  F2I.FTZ.U32.TRUNC.NTZ R3, R2 ;  /* 0x0000000200037305 */ /* 0x000e24000021f000 */
[----:B0-----:R0:W-:Y:S02]  /*32e0*/  STG.E desc[UR36][R16.64], R3 ;  /* 0x0000000310007986 */ /* 0x0011e4000c101924 */
.L_x_1622:
[----:B------:R-:W-:-:S04]  /*32f0*/  IMAD R18, R23, 0x200, R18 ;  /* 0x0000020017127824 */ /* 0x000fc800078e0212 */
[----:B------:R-:W-:-:S07]  /*3300*/  VIADD R19, R18, 0x80 ;  /* 0x0000008012137836 */ /* 0x000fce0000000000 */
.L_x_1585:
[----:B------:R-:W-:Y:S05]  /*3310*/  BSYNC B7 ;  /* 0x0000000000077941 */ /* 0x000fea0003800000 */
.L_x_1584:
        /* <DEDUP_REMOVED lines=307> */
.L_x_1653:
[----:B------:R-:W0:Y:S01]  /*4650*/  LDC.U8 R5, c[0x0][0x422] ;  /* 0x00010880ff057b82 */ /* 0x000e220000000000 */
[----:B------:R-:W-:Y:S01]  /*4660*/  ULDC.64 UR4, c[0x0][0x410] ;  /* 0x0001040000047ab9 */ /* 0x000fe20000000a00 */
[----:B------:R-:W-:Y:S01]  /*4670*/  ULDC.64 UR6, c[0x0][0x418] ;  /* 0x0001060000067ab9 */ /* 0x000fe20000000a00 */
[----:B------:R-:W-:Y:S01]  /*4680*/  IADD3 R16, P0, R16, UR4, RZ ;  /* 0x0000000410107c10 */ /* 0x000fe2000ff1e0ff */
[----:B------:R-:W-:Y:S01]  /*4690*/  BSSY B6, `(.L_x_1654) ;  /* 0x00000e0000067945 */ /* 0x000fe20003800000 */
        /* <DEDUP_REMOVED lines=17> */
.L_x_1658:
[----:B------:R-:W2:Y:S02]  /*47b0*/  LDG.E.U8 R0, desc[UR36][R2.64] ;  /* 0x0000002402007981 */ /* 0x000ea4000c1e1100 */
[----:B--2---:R-:W-:Y:S01]  /*47c0*/  I2FP.F32.U32 R0, R0 ;  /* 0x0000000000007245 */ /* 0x004fe20000201000 */
[----:B------:R-:W-:Y:S06]  /*47d0*/  BRA `(.L_x_1660) ;  /* 0x0000000c002c7947 */ /* 0x000fec0003800000 */
.L_x_1657:
        /* <DEDUP_REMOVED lines=9> */
.L_x_1662:
[----:B------:R-:W2:Y:S02]  /*4870*/  LDG.E R0, desc[UR36][R2.64] ;  /* 0x0000002402007981 */ /* 0x000ea4000c1e1900 */
[----:B--2---:R-:W-:Y:S01]  /*4880*/  I2FP.F32.S32 R0, R0 ;  /* 0x0000000000007245 */ /* 0x004fe20000201400 */
[----:B------:R-:W-:Y:S06]  /*4890*/  BRA `(.L_x_1660) ;  /* 0x0000000800fc7947 */ /* 0x000fec0003800000 */
.L_x_1661:
[----:B------:R-:W2:Y:S02]  /*48a0*/  LDG.E.U16 R0, desc[UR36][R2.64] ;  /* 0x0000002402007981 */ /* 0x000ea4000c1e1500 */
[----:B--2---:R-:W0:Y:S01]  /*48b0*/  I2F.S16 R0, R0 ;  /* 0x0000000000007306 */ /* 0x004e220000101400 */
[----:B------:R-:W-:Y:S05]  /*48c0*/  BRA `(.L_x_1660) ;  /* 0x0000000800f07947 */ /* 0x000fea0003800000 */
.L_x_1656:
        /* <DEDUP_REMOVED lines=8> */
.L_x_1664:
[----:B------:R-:W2:Y:S02]  /*4950*/  LDG.E.U16 R0, desc[UR36][R2.64] ;  /* 0x0000002402007981 */ /* 0x000ea4000c1e1500 */
[----:B--2---:R-:W-:Y:S01]  /*4960*/  HADD2.F32 R0, -RZ, R0.H0_H0 ;  /* 0x20000000ff007230 */ /* 0x004fe20000004100 */
[----:B------:R-:W-:Y:S06]  /*4970*/  BRA `(.L_x_1660) ;  /* 0x0000000800c47947 */ /* 0x000fec0003800000 */
.L_x_1663:
        /* <DEDUP_REMOVED lines=8> */
.L_x_1666:
[----:B------:R-:W2:Y:S02]  /*4a00*/  LDG.E.U16 R0, desc[UR36][R2.64] ;  /* 0x0000002402007981 */ /* 0x000ea4000c1e1500 */
[----:B--2---:R-:W-:Y:S01]  /*4a10*/  HADD2.F32 R0, -RZ, R0.H0_H0 ;  /* 0x20000000ff007230 */ /* 0x004fe20000004100 */
[----:B------:R-:W-:Y:S06]  /*4a20*/  BRA `(.L_x_1660) ;  /* 0x0000000800987947 */ /* 0x000fec0003800000 */
.L_x_1665:
[----:B------:R-:W2:Y:S01]  /*4a30*/  LDG.E.64 R2, desc[UR36][R2.64] ;  /* 0x0000002402027981 */ /* 0x000ea2000c1e1b00 */
[----:B------:R-:W-:Y:S01]  /*4a40*/  UMOV UR4, 0xf0000000 ;  /* 0xf000000000047882 */ /* 0x000fe20000000000 */
[----:B------:R-:W-:Y:S01]  /*4a50*/  UMOV UR5, 0x380fffff ;  /* 0x380fffff00057882 */ /* 0x000fe20000000000 */
[----:B--2---:R-:W0:Y:S01]  /*4a60*/  F2F.F32.F64 R0, R2 ;  /* 0x0000000200007310 */ /* 0x004e220000301000 */
[----:B------:R-:W-:-:S14]  /*4a70*/  DSETP.GEU.AND P0, PT, |R2|, UR4, PT ;  /* 0x0000000402007e2a */ /* 0x000fdc000bf0e200 */
[----:B0-----:R-:W-:Y:S01]  /*4a80*/  @!P0 FMUL R0, R0, 1.175494350822287508e-38 ;  /* 0x0080000000008820 */ /* 0x001fe20000400000 */
[----:B------:R-:W-:Y:S06]  /*4a90*/  BRA `(.L_x_1660) ;  /* 0x00000008007c7947 */ /* 0x000fec0003800000 */
.L_x_1655:
        /* <DEDUP_REMOVED lines=12> */
.L_x_1669:
[----:B------:R-:W2:Y:S01]  /*4b60*/  LDG.E.64 R2, desc[UR36][R2.64] ;  /* 0x0000002402027981 */ /* 0x000ea2000c1e1b00 */
[----:B------:R-:W-:Y:S01]  /*4b70*/  UMOV UR4, 0xf0000000 ;  /* 0xf000000000047882 */ /* 0x000fe20000000000 */
[----:B------:R-:W-:Y:S01]  /*4b80*/  UMOV UR5, 0x380fffff ;  /* 0x380fffff00057882 */ /* 0x000fe20000000000 */
[----:B--2---:R-:W0:Y:S01]  /*4b90*/  F2F.F32.F64 R0, R2 ;  /* 0x0000000200007310 */ /* 0x004e220000301000 */
[----:B------:R-:W-:-:S14]  /*4ba0*/  DSETP.GEU.AND P0, PT, |R2|, UR4, PT ;  /* 0x0000000402007e2a */ /* 0x000fdc000bf0e200 */
[----:B0-----:R-:W-:Y:S01]  /*4bb0*/  @!P0 FMUL R0, R0, 1.175494350822287508e-38 ;  /* 0x0080000000008820 */ /* 0x001fe20000400000 */
[----:B------:R-:W-:Y:S06]  /*4bc0*/  BRA `(.L_x_1660) ;  /* 0x0000000800307947 */ /* 0x000fec0003800000 */
.L_x_1668:
        /* <DEDUP_REMOVED lines=26> */
.L_x_1671:
        /* <DEDUP_REMOVED lines=13> */
.L_x_1670:
[----:B------:R-:W2:Y:S02]  /*4e40*/  LDG.E.U16 R0, desc[UR36][R2.64] ;  /* 0x0000002402007981 */ /* 0x000ea4000c1e1500 */
[----:B--2---:R-:W-:Y:S01]  /*4e50*/  SHF.L.U32 R0, R0, 0x10, RZ ;  /* 0x0000001000007819 */ /* 0x004fe200000006ff */
[----:B------:R-:W-:Y:S06]  /*4e60*/  BRA `(.L_x_1660) ;  /* 0x0000000400887947 */ /* 0x000fec0003800000 */
.L_x_1667:
        /* <DEDUP_REMOVED lines=11> */
.L_x_1674:
        /* <DEDUP_REMOVED lines=20> */
.L_x_1676:
[----:B------:R-:W-:Y:S05]  /*5060*/  BSYNC B0 ;  /* 0x0000000000007941 */ /* 0x000fea0003800000 */
.L_x_1675:
[----:B------:R-:W-:Y:S01]  /*5070*/  LEA R3, R0, 0x3b800000, 0x17 ;  /* 0x3b80000000037811 */ /* 0x000fe200078eb8ff */
[----:B------:R-:W-:-:S05]  /*5080*/  IMAD.SHL.U32 R0, R2, 0x100000, RZ ;  /* 0x0010000002007824 */ /* 0x000fca00078e00ff */
[----:B------:R-:W-:Y:S01]  /*5090*/  LOP3.LUT R0, R3, R0, R4, 0xfe, !PT ;  /* 0x0000000003007212 */ /* 0x000fe200078efe04 */
[----:B------:R-:W-:Y:S06]  /*50a0*/  BRA `(.L_x_1660) ;  /* 0x0000000000f87947 */ /* 0x000fec0003800000 */
.L_x_1673:
        /* <DEDUP_REMOVED lines=20> */
.L_x_1678:
[----:B------:R-:W-:Y:S05]  /*51f0*/  BSYNC B0 ;  /* 0x0000000000007941 */ /* 0x000fea0003800000 */
.L_x_1677:
[----:B------:R-:W-:Y:S01]  /*5200*/  LEA R3, R0, 0x37800000, 0x17 ;  /* 0x3780000000037811 */ /* 0x000fe200078eb8ff */
[----:B------:R-:W-:-:S05]  /*5210*/  IMAD.SHL.U32 R0, R2, 0x200000, RZ ;  /* 0x0020000002007824 */ /* 0x000fca00078e00ff */
[----:B------:R-:W-:Y:S01]  /*5220*/  LOP3.LUT R0, R3, R0, R4, 0xfe, !PT ;  /* 0x0000000003007212 */ /* 0x000fe200078efe04 */
[----:B------:R-:W-:Y:S06]  /*5230*/  BRA `(.L_x_1660) ;  /* 0x0000000000947947 */ /* 0x000fec0003800000 */
.L_x_1672:
        /* <DEDUP_REMOVED lines=14> */
.L_x_1659:
        /* <DEDUP_REMOVED lines=16> */
.L_x_1681:
[----:B------:R-:W-:Y:S01]  /*5420*/  IMAD.MOV.U32 R0, RZ, RZ, RZ ;  /* 0x000000ffff007224 */ /* 0x000fe200078e00ff */
[----:B------:R-:W-:Y:S06]  /*5430*/  BRA `(.L_x_1660) ;  /* 0x0000000000147947 */ /* 0x000fec0003800000 */
.L_x_1680:
[----:B------:R-:W2:Y:S02]  /*5440*/  LDG.E.64 R2, desc[UR36][R2.64] ;  /* 0x0000002402027981 */ /* 0x000ea4000c1e1b00 */
[----:B--2---:R0:W1:Y:S01]  /*5450*/  I2F.U64 R0, R2 ;  /* 0x0000000200007312 */ /* 0x0040620000301000 */
[----:B------:R-:W-:Y:S05]  /*5460*/  BRA `(.L_x_1660) ;  /* 0x0000000000087947 */ /* 0x000fea0003800000 */
.L_x_1679:
[----:B------:R-:W2:Y:S02]  /*5470*/  LDG.E R0, desc[UR36][R2.64] ;  /* 0x0000002402007981 */ /* 0x000ea4000c1e1900 */
[----:B--2---:R-:W-:-:S07]  /*5480*/  I2FP.F32.U32 R0, R0 ;  /* 0x0000000000007245 */ /* 0x004fce0000201000 */
.L_x_1660:
[----:B------:R-:W-:Y:S05]  /*5490*/  BSYNC B6 ;  /* 0x0000000000067941 */ /* 0x000fea0003800000 */
.L_x_1654:
        /* <DEDUP_REMOVED lines=45> */
.L_x_1683:
[----:B------:R-:W-:Y:S05]  /*5770*/  BSYNC B0 ;  /* 0x0000000000007941 */ /* 0x000fea0003800000 */
.L_x_1682:
        /* <DEDUP_REMOVED lines=13> */
.L_x_1687:
[----:B------:R-:W0:Y:S02]  /*5850*/  F2I.S64.TRUNC R2, R2 ;  /* 0x0000000200027311 */ /* 0x000e24000020d900 */
[----:B0-----:R-:W-:-:S05]  /*5860*/  IMAD.MOV.U32 R5, RZ, RZ, R2 ;  /* 0x000000ffff057224 */ /* 0x001fca00078e0002 */
[----:B------:R0:W-:Y:S01]  /*5870*/  STG.E.U8 desc[UR36][R16.64], R5 ;  /* 0x0000000510007986 */ /* 0x0001e2000c101124 */
[----:B------:R-:W-:Y:S05]  /*5880*/  BRA `(.L_x_1689) ;  /* 0x0000000c00407947 */ /* 0x000fea0003800000 */
.L_x_1686:
        /* <DEDUP_REMOVED lines=9> */
.L_x_1691:
[----:B------:R-:W0:Y:S02]  /*5920*/  F2I.FTZ.TRUNC.NTZ R3, R2 ;  /* 0x0000000200037305 */ /* 0x000e24000021f100 */
[----:B0-----:R3:W-:Y:S01]  /*5930*/  STG.E desc[UR36][R16.64], R3 ;  /* 0x0000000310007986 */ /* 0x0017e2000c101924 */
[----:B------:R-:W-:Y:S05]  /*5940*/  BRA `(.L_x_1689) ;  /* 0x0000000c00107947 */ /* 0x000fea0003800000 */
.L_x_1690:
[----:B------:R-:W0:Y:S02]  /*5950*/  F2I.FTZ.TRUNC.NTZ R3, R2 ;  /* 0x0000000200037305 */ /* 0x000e24000021f100 */
[----:B0-----:R2:W-:Y:S01]  /*5960*/  STG.E.U16 desc[UR36][R16.64], R3 ;  /* 0x0000000310007986 */ /* 0x0015e2000c101524 */
[----:B------:R-:W-:Y:S05]  /*5970*/  BRA `(.L_x_1689) ;  /* 0x0000000c00047947 */ /* 0x000fea0003800000 */
.L_x_1685:
        /* <DEDUP_REMOVED lines=8> */
.L_x_1693:
[----:B------:R-:W-:-:S05]  /*5a00*/  F2FP.F16.F32.PACK_AB R2, RZ, R2 ;  /* 0x00000002ff02723e */ /* 0x000fca00000000ff */
[----:B------:R0:W-:Y:S01]  /*5a10*/  STG.E.U16 desc[UR36][R16.64], R2 ;  /* 0x0000000210007986 */ /* 0x0001e2000c101524 */
[----:B------:R-:W-:Y:S05]  /*5a20*/  BRA `(.L_x_1689) ;  /* 0x0000000800d87947 */ /* 0x000fea0003800000 */
.L_x_1692:
        /* <DEDUP_REMOVED lines=9> */
.L_x_1695:
[----:B------:R-:W-:-:S04]  /*5ac0*/  F2FP.F16.F32.PACK_AB R3, RZ, R2 ;  /* 0x00000002ff03723e */ /* 0x000fc800000000ff */
[----:B------:R-:W-:-:S05]  /*5ad0*/  PRMT R3, R3, 0x5410, RZ ;  /* 0x0000541003037816 */ /* 0x000fca00000000ff */
[----:B------:R0:W-:Y:S01]  /*5ae0*/  STG.E desc[UR36][R16.64], R3 ;  /* 0x0000000310007986 */ /* 0x0001e2000c101924 */
[----:B------:R-:W-:Y:S05]  /*5af0*/  BRA `(.L_x_1689) ;  /* 0x0000000800a47947 */ /* 0x000fea0003800000 */
.L_x_1694:
[----:B------:R-:W-:-:S06]  /*5b00*/  FMUL.FTZ R2, R2, 1 ;  /* 0x3f80000002027820 */ /* 0x000fcc0000410000 */
[----:B------:R-:W0:Y:S02]  /*5b10*/  F2F.F64.F32 R2, R2 ;  /* 0x0000000200027310 */ /* 0x000e240000201800 */
[----:B0-----:R0:W-:Y:S01]  /*5b20*/  STG.E.64 desc[UR36][R16.64], R2 ;  /* 0x0000000210007986 */ /* 0x0011e2000c101b24 */
[----:B------:R-:W-:Y:S05]  /*5b30*/  BRA `(.L_x_1689) ;  /* 0x0000000800947947 */ /* 0x000fea0003800000 */
.L_x_1684:
        /* <DEDUP_REMOVED lines=12> */
.L_x_1698:
[----:B------:R-:W-:Y:S01]  /*5c00*/  FMUL.FTZ R4, R2, 1 ;  /* 0x3f80000002047820 */ /* 0x000fe20000410000 */
[----:B------:R-:W-:-:S05]  /*5c10*/  CS2R R6, SRZ ;  /* 0x0000000000067805 */ /* 0x000fca000001ff00 */
[----:B------:R-:W0:Y:S02]  /*5c20*/  F2F.F64.F32 R4, R4 ;  /* 0x0000000400047310 */ /* 0x000e240000201800 */
[----:B0-----:R0:W-:Y:S01]  /*5c30*/  STG.E.128 desc[UR36][R16.64], R4 ;  /* 0x0000000410007986 */ /* 0x0011e2000c101d24 */
[----:B------:R-:W-:Y:S05]  /*5c40*/  BRA `(.L_x_1689) ;  /* 0x0000000800507947 */ /* 0x000fea0003800000 */
.L_x_1697:
        /* <DEDUP_REMOVED lines=20> */
.L_x_1702:
[----:B------:R-:W-:Y:S05]  /*5d90*/  BSYNC B0 ;  /* 0x0000000000007941 */ /* 0x000fea0003800000 */
.L_x_1701:
[----:B------:R-:W-:-:S05]  /*5da0*/  LOP3.LUT R5, R0, R5, RZ, 0xfc, !PT ;  /* 0x0000000500057212 */ /* 0x000fca00078efcff */
[----:B------:R0:W-:Y:S01]  /*5db0*/  STG.E.U8 desc[UR36][R16.64], R5 ;  /* 0x0000000510007986 */ /* 0x0001e2000c101124 */
[----:B------:R-:W-:Y:S05]  /*5dc0*/  BRA `(.L_x_1689) ;  /* 0x0000000400f07947 */ /* 0x000fea0003800000 */
.L_x_1700:
        /* <DEDUP_REMOVED lines=12> */
.L_x_1704:
[----:B------:R-:W-:Y:S01]  /*5e90*/  IMAD.MOV.U32 R0, RZ, RZ, 0x7f ;  /* 0x0000007fff007424 */ /* 0x000fe200078e00ff */
[----:B------:R-:W-:-:S04]  /*5ea0*/  ISETP.GT.U32.AND P0, PT, R4, 0x7f800000, PT ;  /* 0x7f8000000400780c */ /* 0x000fc80003f04070 */
[----:B------:R-:W-:-:S09]  /*5eb0*/  SEL R0, R0, 0x7c, P0 ;  /* 0x0000007c00007807 */ /* 0x000fd20000000000 */
.L_x_1705:
[----:B------:R-:W-:Y:S05]  /*5ec0*/  BSYNC B0 ;  /* 0x0000000000007941 */ /* 0x000fea0003800000 */
.L_x_1703:
[----:B------:R-:W-:-:S04]  /*5ed0*/  LOP3.LUT R2, R2, 0x80000000, RZ, 0xc0, !PT ;  /* 0x8000000002027812 */ /* 0x000fc800078ec0ff */
[----:B------:R-:W-:-:S04]  /*5ee0*/  SHF.R.U32.HI R3, RZ, 0x18, R2 ;  /* 0x00000018ff037819 */ /* 0x000fc80000011602 */
[----:B------:R-:W-:-:S05]  /*5ef0*/  LOP3.LUT R3, R0, R3, RZ, 0xfc, !PT ;  /* 0x0000000300037212 */ /* 0x000fca00078efcff */
[----:B------:R0:W-:Y:S01]  /*5f00*/  STG.E.U8 desc[UR36][R16.64], R3 ;  /* 0x0000000310007986 */ /* 0x0001e2000c101124 */
[----:B------:R-:W-:Y:S05]  /*5f10*/  BRA `(.L_x_1689) ;  /* 0x00000004009c7947 */ /* 0x000fea0003800000 */
.L_x_1699:
[----:B------:R-:W-:-:S05]  /*5f20*/  F2FP.BF16.F32.PACK_AB R2, RZ, R2 ;  /* 0x00000002ff02723e */ /* 0x000fca00000010ff */
[----:B------:R0:W-:Y:S01]  /*5f30*/  STG.E.U16 desc[UR36][R16.64], R2 ;  /* 0x0000000210007986 */ /* 0x0001e2000c101524 */
[----:B------:R-:W-:Y:S05]  /*5f40*/  BRA `(.L_x_1689) ;  /* 0x0000000400907947 */ /* 0x000fea0003800000 */
.L_x_1696:
        /* <DEDUP_REMOVED lines=11> */
.L_x_1708:
        /* <DEDUP_REMOVED lines=16> */
.L_x_1711:
[----:B------:R-:W-:-:S04]  /*6100*/  LOP3.LUT R2, R2, 0x80000000, RZ, 0xc0, !PT ;  /* 0x8000000002027812 */ /* 0x000fc800078ec0ff */
[----:B------:R-:W-:-:S04]  /*6110*/  SHF.R.U32.HI R3, RZ, 0x18, R2 ;  /* 0x00000018ff037819 */ /* 0x000fc80000011602 */
[----:B------:R-:W-:-:S04]  /*6120*/  LOP3.LUT R0, R0, R3, RZ, 0xfc, !PT ;  /* 0x0000000300007212 */ /* 0x000fc800078efcff */
[----:B------:R-:W-:-:S07]  /*6130*/  PRMT R8, R0, 0x7610, R8 ;  /* 0x0000761000087816 */ /* 0x000fce0000000008 */
.L_x_1710:
[----:B------:R-:W-:Y:S05]  /*6140*/  BSYNC B0 ;  /* 0x0000000000007941 */ /* 0x000fea0003800000 */
.L_x_1709:
[----:B------:R0:W-:Y:S01]  /*6150*/  STG.E.U8 desc[UR36][R16.64], R8 ;  /* 0x0000000810007986 */ /* 0x0001e2000c101124 */
[----:B------:R-:W-:Y:S05]  /*6160*/  BRA `(.L_x_1689) ;  /* 0x0000000400087947 */ /* 0x000fea0003800000 */
.L_x_1707:
[----:B------:R-:W-:Y:S01]  /*6170*/  LOP3.LUT R3, R2, 0x7fffffff, RZ, 0xc0, !PT ;  /* 0x7fffffff02037812 */ /* 0x000fe200078ec0ff */
[----:B------:R-:W-:Y:S01]  /*6180*/  BSSY B0, `(.L_x_1712) ;  /* 0x0000013000007945 */ /* 0x000fe20003800000 */
[----:B------:R-:W-:Y:S02]  /*6190*/  HFMA2.MMA R8, -RZ, RZ, 0, 7.62939453125e-06 ;  /* 0x00000080ff087435 */ /* 0x000fe400000001ff */
        /* <DEDUP_REMOVED lines=13> */
.L_x_1714:
[----:B------:R-:W-:-:S04]  /*6270*/  LOP3.LUT R2, R2, 0x80000000, RZ, 0xc0, !PT ;  /* 0x8000000002027812 */ /* 0x000fc800078ec0ff */
[----:B------:R-:W-:-:S04]  /*6280*/  SHF.R.U32.HI R3, RZ, 0x18, R2 ;  /* 0x00000018ff037819 */ /* 0x000fc80000011602 */
[----:B------:R-:W-:-:S04]  /*6290*/  LOP3.LUT R0, R0, R3, RZ, 0xfc, !PT ;  /* 0x0000000300007212 */ /* 0x000fc800078efcff */
[----:B------:R-:W-:-:S07]  /*62a0*/  PRMT R8, R0, 0x7610, R8 ;  /* 0x0000761000087816 */ /* 0x000fce0000000008 */
.L_x_1713:
[----:B------:R-:W-:Y:S05]  /*62b0*/  BSYNC B0 ;  /* 0x0000000000007941 */ /* 0x000fea0003800000 */
.L_x_1712:
[----:B------:R0:W-:Y:S01]  /*62c0*/  STG.E.U8 desc[UR36][R16.64], R8 ;  /* 0x0000000810007986 */ /* 0x0001e2000c101124 */
[----:B------:R-:W-:Y:S05]  /*62d0*/  BRA `(.L_x_1689) ;  /* 0x0000000000ac7947 */ /* 0x000fea0003800000 */
.L_x_1706:
        /* <DEDUP_REMOVED lines=21> */
.L_x_1688:
        /* <DEDUP_REMOVED lines=16> */
.L_x_1717:
[----:B------:R-:W-:Y:S05]  /*6530*/  BRA `(.L_x_1689) ;  /* 0x0000000000147947 */ /* 0x000fea0003800000 */
.L_x_1716:
[----:B------:R-:W0:Y:S02]  /*6540*/  F2I.U64.TRUNC R2, R2 ;  /* 0x0000000200027311 */ /* 0x000e24000020d800 */
[----:B0-----:R0:W-:Y:S01]  /*6550*/  STG.E.64 desc[UR36][R16.64], R2 ;  /* 0x0000000210007986 */ /* 0x0011e2000c101b24 */
[----:B------:R-:W-:Y:S05]  /*6560*/  BRA `(.L_x_1689) ;  /* 0x0000000000087947 */ /* 0x000fea0003800000 */
.L_x_1715:
[----:B------:R-:W0:Y:S02]  /*6570*/  F2I.FTZ.U32.TRUNC.NTZ R3, R2 ;  /* 0x0000000200037305 */ /* 0x000e24000021f000 */
[----:B0-----:R0:W-:Y:S02]  /*6580*/  STG.E desc[UR36][R16.64], R3 ;  /* 0x0000000310007986 */ /* 0x0011e4000c101924 */
.L_x_1689:
[----:B------:R-:W-:-:S07]  /*6590*/  VIADD R19, R19, 0x80 ;  /* 0x0000008013137836 */ /* 0x000fce0000000000 */
.L_x_1652:
[----:B------:R-:W-:Y:S05]  /*65a0*/  BSYNC B7 ;  /* 0x0000000000077941 */ /* 0x000fea0003800000 */
.L_x_1651:
        /* <DEDUP_REMOVED lines=307> */
.L_x_1720:
        /* <DEDUP_REMOVED lines=20> */
[----:B--2---:R-:W2:Y:S01]  /*7a20*/  I2F.S16 R0, R0 ;  /* 0x0000000000007306 */ /* 0x004ea20000101400 */
[----:B------:R-:W-:Y:S05]  /*7a30*/  BRA `(.L_x_1727) ;  /* 0x0000000c00387947 */ /* 0x000fea0003800000 */
.L_x_1725:
[----:B------:R-:W2:Y:S02]  /*7a40*/  LDG.E.U8 R0, desc[UR36][R2.64] ;  /* 0x0000002402007981 */ /* 0x000ea4000c1e1100 */
[----:B--2---:R-:W-:Y:S01]  /*7a50*/  I2FP.F32.U32 R0, R0 ;  /* 0x0000000000007245 */ /* 0x004fe20000201000 */
[----:B------:R-:W-:Y:S06]  /*7a60*/  BRA `(.L_x_1727) ;  /* 0x0000000c002c7947 */ /* 0x000fec0003800000 */
.L_x_1724:
[----:B------:R-:W-:-:S13]  /*7a70*/  ISETP.NE.AND P0, PT, R4, 0x2, PT ;  /* 0x000000020400780c */ /* 0x000fda0003f05270 */
[----:B------:R-:W-:Y:S05]  /*7a80*/  @!P0 BRA `(.L_x_1728) ;  /* 0x0000000000288947 */ /* 0x000fea0003800000 */
[----:B------:R-:W-:-:S13]  /*7a90*/  ISETP.NE.AND P0, PT, R4, 0x3, PT ;  /* 0x000000030400780c */ /* 0x000fda0003f05270 */
[----:B------:R-:W-:Y:S05]  /*7aa0*/  @!P0 BRA `(.L_x_1729) ;  /* 0x0000000000148947 */ /* 0x000fea0003800000 */
[----:B------:R-:W-:-:S13]  /*7ab0*/  ISETP.NE.AND P0, PT, R4, 0x4, PT ;  /* 0x000000040400780c */ /* 0x000fda0003f05270 */
[----:B------:R-:W-:Y:S05]  /*7ac0*/  @P0 BRA `(.L_x_1726) ;  /* 0x0000000800b80947 */ /* 0x000fea0003800000 */
[----:B------:R-:W2:Y:S02]  /*7ad0*/  LDG.E.64 R2, desc[UR36][R2.64] ;  /* 0x0000002402027981 */ /* 0x000ea4000c1e1b00 */
[----:B--2---:R3:W4:Y:S01]  /*7ae0*/  I2F.S64 R0, R2 ;  /* 0x0000000200007312 */ /* 0x0047220000301400 */
[----:B------:R-:W-:Y:S05]  /*7af0*/  BRA `(.L_x_1727) ;  /* 0x0000000c00087947 */ /* 0x000fea0003800000 */
.L_x_1729:
[----:B------:R-:W2:Y:S02]  /*7b00*/  LDG.E R0, desc[UR36][R2.64] ;  /* 0x0000002402007981 */ /* 0x000ea4000c1e1900 */
[----:B--2---:R-:W-:Y:S01]  /*7b10*/  I2FP.F32.S32 R0, R0 ;  /* 0x0000000000007245 */ /* 0x004fe20000201400 */
[----:B------:R-:W-:Y:S06]  /*7b20*/  BRA `(.L_x_1727) ;  /* 0x0000000800fc7947 */ /* 0x000fec0003800000 */
.L_x_1728:
[----:B------:R-:W2:Y:S02]  /*7b30*/  LDG.E.U16 R0, desc[UR36][R2.64] ;  /* 0x0000002402007981 */ /* 0x000ea4000c1e1500 */
[----:B--2---:R-:W0:Y:S01]  /*7b40*/  I2F.S16 R0, R0 ;  /* 0x0000000000007306 */ /* 0x004e220000101400 */
[----:B------:R-:W-:Y:S05]  /*7b50*/  BRA `(.L_x_1727) ;  /* 0x0000000800f07947 */ /* 0x000fea0003800000 */
.L_x_1723:
        /* <DEDUP_REMOVED lines=8> */
.L_x_1731:
[----:B------:R-:W2:Y:S02]  /*7be0*/  LDG.E.U16 R0, desc[UR36][R2.64] ;  /* 0x0000002402007981 */ /* 0x000ea4000c1e1500 */
[----:B--2---:R-:W-:Y:S01]  /*7bf0*/  HADD2.F32 R0, -RZ, R0.H0_H0 ;  /* 0x20000000ff007230 */ /* 0x004fe20000004100 */
[----:B------:R-:W-:Y:S06]  /*7c00*/  BRA `(.L_x_1727) ;  /* 0x0000000800c47947 */ /* 0x000fec0003800000 */
.L_x_1730:
        /* <DEDUP_REMOVED lines=8> */
.L_x_1733:
[----:B------:R-:W2:Y:S02]  /*7c90*/  LDG.E.U16 R0, desc[UR36][R2.64] ;  /* 0x0000002402007981 */ /* 0x000ea4000c1e1500 */
[----:B--2---:R-:W-:Y:S01]  /*7ca0*/  HADD2.F32 R0, -RZ, R0.H0_H0 ;  /* 0x20000000ff007230 */ /* 0x004fe20000004100 */
[----:B------:R-:W-:Y:S06]  /*7cb0*/  BRA `(.L_x_1727) ;  /* 0x0000000800987947 */ /* 0x000fec0003800000 */
.L_x_1732:
[----:B------:R-:W2:Y:S01]  /*7cc0*/  LDG.E.64 R2, desc[UR36][R2.64] ;  /* 0x0000002402027981 */ /* 0x000ea2000c1e1b00 */
[----:B------:R-:W-:Y:S01]  /*7cd0*/  UMOV UR4, 0xf0000000 ;  /* 0xf000000000047882 */ /* 0x000fe20000000000 */
[----:B------:R-:W-:Y:S01]  /*7ce0*/  UMOV UR5, 0x380fffff ;  /* 0x380fffff00057882 */ /* 0x000fe20000000000 */
[----:B--2---:R-:W0:Y:S01]  /*7cf0*/  F2F.F32.F64 R0, R2 ;  /* 0x0000000200007310 */ /* 0x004e220000301000 */
[----:B------:R-:W-:-:S14]  /*7d00*/  DSETP.GEU.AND P0, PT, |R2|, UR4, PT ;  /* 0x0000000402007e2a */ /* 0x000fdc000bf0e200 */
[----:B0-----:R-:W-:Y:S01]  /*7d10*/  @!P0 FMUL R0, R0, 1.175494350822287508e-38 ;  /* 0x0080000000008820 */ /* 0x001fe20000400000 */
[----:B------:R-:W-:Y:S06]  /*7d20*/  BRA `(.L_x_1727) ;  /* 0x00000008007c7947 */ /* 0x000fec0003800000 */
.L_x_1722:
        /* <DEDUP_REMOVED lines=12> */
.L_x_1736:
[----:B------:R-:W2:Y:S01]  /*7df0*/  LDG.E.64 R2, desc[UR36][R2.64] ;  /* 0x0000002402027981 */ /* 0x000ea2000c1e1b00 */
[----:B------:R-:W-:Y:S01]  /*7e00*/  UMOV UR4, 0xf0000000 ;  /* 0xf000000000047882 */ /* 0x000fe20000000000 */
[----:B------:R-:W-:Y:S01]  /*7e10*/  UMOV UR5, 0x380fffff ;  /* 0x380fffff00057882 */ /* 0x000fe20000000000 */
[----:B--2---:R-:W0:Y:S01]  /*7e20*/  F2F.F32.F64 R0, R2 ;  /* 0x0000000200007310 */ /* 0x004e220000301000 */
[----:B------:R-:W-:-:S14]  /*7e30*/  DSETP.GEU.AND P0, PT, |R2|, UR4, PT ;  /* 0x0000000402007e2a */ /* 0x000fdc000bf0e200 */
[----:B0-----:R-:W-:Y:S01]  /*7e40*/  @!P0 FMUL R0, R0, 1.175494350822287508e-38 ;  /* 0x0080000000008820 */ /* 0x001fe20000400000 */
[----:B------:R-:W-:Y:S06]  /*7e50*/  BRA `(.L_x_1727) ;  /* 0x0000000800307947 */ /* 0x000fec0003800000 */
.L_x_1735:
        /* <DEDUP_REMOVED lines=26> */
.L_x_1738:
        /* <DEDUP_REMOVED lines=13> */
.L_x_1737:
[----:B------:R-:W2:Y:S02]  /*80d0*/  LDG.E.U16 R0, desc[UR36][R2.64] ;  /* 0x0000002402007981 */ /* 0x000ea4000c1e1500 */
[----:B--2---:R-:W-:Y:S01]  /*80e0*/  IMAD.U32 R0, R0, 0x10000, RZ ;  /* 0x0001000000007824 */ /* 0x004fe200078e00ff */
[----:B------:R-:W-:Y:S06]  /*80f0*/  BRA `(.L_x_1727) ;  /* 0x0000000400887947 */ /* 0x000fec0003800000 */
.L_x_1734:
        /* <DEDUP_REMOVED lines=11> */
.L_x_1741:
        /* <DEDUP_REMOVED lines=20> */
.L_x_1743:
[----:B------:R-:W-:Y:S05]  /*82f0*/  BSYNC B0 ;  /* 0x0000000000007941 */ /* 0x000fea0003800000 */
.L_x_1742:
[----:B------:R-:W-:Y:S01]  /*8300*/  LEA R3, R0, 0x3b800000, 0x17 ;  /* 0x3b80000000037811 */ /* 0x000fe200078eb8ff */
[----:B------:R-:W-:-:S05]  /*8310*/  IMAD.SHL.U32 R0, R2, 0x100000, RZ ;  /* 0x0010000002007824 */ /* 0x000fca00078e00ff */
[----:B------:R-:W-:Y:S01]  /*8320*/  LOP3.LUT R0, R3, R0, R4, 0xfe, !PT ;  /* 0x0000000003007212 */ /* 0x000fe200078efe04 */
[----:B------:R-:W-:Y:S06]  /*8330*/  BRA `(.L_x_1727) ;  /* 0x0000000000f87947 */ /* 0x000fec0003800000 */
.L_x_1740:
        /* <DEDUP_REMOVED lines=20> */
.L_x_1745:
[----:B------:R-:W-:Y:S05]  /*8480*/  BSYNC B0 ;  /* 0x0000000000007941 */ /* 0x000fea0003800000 */
.L_x_1744:
[----:B------:R-:W-:Y:S01]  /*8490*/  LEA R3, R0, 0x37800000, 0x17 ;  /* 0x3780000000037811 */ /* 0x000fe200078eb8ff */
[----:B------:R-:W-:-:S05]  /*84a0*/  IMAD.SHL.U32 R0, R2, 0x200000, RZ ;  /* 0x0020000002007824 */ /* 0x000fca00078e00ff */
[----:B------:R-:W-:Y:S01]  /*84b0*/  LOP3.LUT R0, R3, R0, R4, 0xfe, !PT ;  /* 0x0000000003007212 */ /* 0x000fe200078efe04 */
[----:B------:R-:W-:Y:S06]  /*84c0*/  BRA `(.L_x_1727) ;  /* 0x0000000000947947 */ /* 0x000fec0003800000 */
.L_x_1739:
        /* <DEDUP_REMOVED lines=11> */
[----:B------:R-:W-:Y:S01]  /*8580*/  @!P0 MOV R0, 0x7f800001 ;  /* 0x7f80000100008802 */ /* 0x000fe20000000f00 */
[----:B------:R-:W-:Y:S01]  /*8590*/  @P0 IMAD.SHL.U32 R0, R2, 0x800000, RZ ;  /* 0x0080000002000824 */ /* 0x000fe200078e00ff */
[----:B------:R-:W-:Y:S06]  /*85a0*/  BRA `(.L_x_1727) ;  /* 0x00000000005c7947 */ /* 0x000fec0003800000 */
.L_x_1726:
        /* <DEDUP_REMOVED lines=16> */
.L_x_1748:
[----:B------:R-:W-:Y:S01]  /*86b0*/  IMAD.MOV.U32 R0, RZ, RZ, RZ ;  /* 0x000000ffff007224 */ /* 0x000fe200078e00ff */
[----:B------:R-:W-:Y:S06]  /*86c0*/  BRA `(.L_x_1727) ;  /* 0x0000000000147947 */ /* 0x000fec0003800000 */
.L_x_1747:
[----:B------:R-:W2:Y:S02]  /*86d0*/  LDG.E.64 R2, desc[UR36][R2.64] ;  /* 0x0000002402027981 */ /* 0x000ea4000c1e1b00 */
[----:B--2---:R0:W1:Y:S01]  /*86e0*/  I2F.U64 R0, R2 ;  /* 0x0000000200007312 */ /* 0x0040620000301000 */
[----:B------:R-:W-:Y:S05]  /*86f0*/  BRA `(.L_x_1727) ;  /* 0x0000000000087947 */ /* 0x000fea0003800000 */
.L_x_1746:
[----:B------:R-:W2:Y:S02]  /*8700*/  LDG.E R0, desc[UR36][R2.64] ;  /* 0x0000002402007981 */ /* 0x000ea4000c1e1900 */
[----:B--2---:R-:W-:-:S07]  /*8710*/  I2FP.F32.U32 R0, R0 ;  /* 0x0000000000007245 */ /* 0x004fce0000201000 */
.L_x_1727:
[----:B------:R-:W-:Y:S05]  /*8720*/  BSYNC B6 ;  /* 0x0000000000067941 */ /* 0x000fea0003800000 */
.L_x_1721:
        /* <DEDUP_REMOVED lines=45> */
.L_x_1750:
[----:B------:R-:W-:Y:S05]  /*8a00*/  BSYNC B0 ;  /* 0x0000000000007941 */ /* 0x000fea0003800000 */
.L_x_1749:
        /* <DEDUP_REMOVED lines=13> */
.L_x_1754:
[----:B------:R-:W0:Y:S02]  /*8ae0*/  F2I.S64.TRUNC R2, R2 ;  /* 0x0000000200027311 */ /* 0x000e24000020d900 */
[----:B0-----:R-:W-:-:S05]  /*8af0*/  MOV R5, R2 ;  /* 0x0000000200057202 */ /* 0x001fca0000000f00 */
[----:B------:R0:W-:Y:S01]  /*8b00*/  STG.E.U8 desc[UR36][R16.64], R5 ;  /* 0x0000000510007986 */ /* 0x0001e2000c101124 */
[----:B------:R-:W-:Y:S05]  /*8b10*/  BRA `(.L_x_1756) ;  /* 0x0000000c00407947 */ /* 0x000fea0003800000 */
.L_x_1753:
        /* <DEDUP_REMOVED lines=9> */
.L_x_1758:
[----:B------:R-:W0:Y:S02]  /*8bb0*/  F2I.FTZ.TRUNC.NTZ R3, R2 ;  /* 0x0000000200037305 */ /* 0x000e24000021f100 */
[----:B0-----:R0:W-:Y:S01]  /*8bc0*/  STG.E desc[UR36][R16.64], R3 ;  /* 0x0000000310007986 */ /* 0x0011e2000c101924 */
[----:B------:R-:W-:Y:S05]  /*8bd0*/  BRA `(.L_x_1756) ;  /* 0x0000000c00107947 */ /* 0x000fea0003800000 */
.L_x_1757:
[----:B------:R-:W0:Y:S02]  /*8be0*/  F2I.FTZ.TRUNC.NTZ R3, R2 ;  /* 0x0000000200037305 */ /* 0x000e24000021f100 */
[----:B0-----:R0:W-:Y:S01]  /*8bf0*/  STG.E.U16 desc[UR36][R16.64], R3 ;  /* 0x0000000310007986 */ /* 0x0011e2000c101524 */
[----:B------:R-:W-:Y:S05]  /*8c00*/  BRA `(.L_x_1756) ;  /* 0x0000000c00047947 */ /* 0x000fea0003800000 */
.L_x_1752:
        /* <DEDUP_REMOVED lines=8> */
.L_x_1760:
[----:B------:R-:W-:-:S05]  /*8c90*/  F2FP.F16.F32.PACK_AB R2, RZ, R2 ;  /* 0x00000002ff02723e */ /* 0x000fca00000000ff */
[----:B------:R0:W-:Y:S01]  /*8ca0*/  STG.E.U16 desc[UR36][R16.64], R2 ;  /* 0x0000000210007986 */ /* 0x0001e2000c101524 */
[----:B------:R-:W-:Y:S05]  /*8cb0*/  BRA `(.L_x_1756) ;  /* 0x0000000800d87947 */ /* 0x000fea0003800000 */
.L_x_1759:
        /* <DEDUP_REMOVED lines=9> */
.L_x_1762:
[----:B------:R-:W-:-:S04]  /*8d50*/  F2FP.F16.F32.PACK_AB R3, RZ, R2 ;  /* 0x00000002ff03723e */ /* 0x000fc800000000ff */
[----:B------:R-:W-:-:S05]  /*8d60*/  PRMT R3, R3, 0x5410, RZ ;  /* 0x0000541003037816 */ /* 0x000fca00000000ff */
[----:B------:R0:W-:Y:S01]  /*8d70*/  STG.E desc[UR36][R16.64], R3 ;  /* 0x0000000310007986 */ /* 0x0001e2000c101924 */
[----:B------:R-:W-:Y:S05]  /*8d80*/  BRA `(.L_x_1756) ;  /* 0x0000000800a47947 */ /* 0x000fea0003800000 */
.L_x_1761:
[----:B------:R-:W-:-:S06]  /*8d90*/  FMUL.FTZ R2, R2, 1 ;  /* 0x3f80000002027820 */ /* 0x000fcc0000410000 */
[----:B------:R-:W0:Y:S02]  /*8da0*/  F2F.F64.F32 R2, R2 ;  /* 0x0000000200027310 */ /* 0x000e240000201800 */
[----:B0-----:R0:W-:Y:S01]  /*8db0*/  STG.E.64 desc[UR36][R16.64], R2 ;  /* 0x0000000210007986 */ /* 0x0011e2000c101b24 */
[----:B------:R-:W-:Y:S05]  /*8dc0*/  BRA `(.L_x_1756) ;  /* 0x0000000800947947 */ /* 0x000fea0003800000 */
.L_x_1751:
        /* <DEDUP_REMOVED lines=12> */
.L_x_1765:
[----:B------:R-:W-:Y:S01]  /*8e90*/  FMUL.FTZ R4, R2, 1 ;  /* 0x3f80000002047820 */ /* 0x000fe20000410000 */
[----:B------:R-:W-:-:S05]  /*8ea0*/  CS2R R6, SRZ ;  /* 0x0000000000067805 */ /* 0x000fca000001ff00 */
[----:B------:R-:W0:Y:S02]  /*8eb0*/  F2F.F64.F32 R4, R4 ;  /* 0x0000000400047310 */ /* 0x000e240000201800 */
[----:B0-----:R0:W-:Y:S01]  /*8ec0*/  STG.E.128 desc[UR36][R16.64], R4 ;  /* 0x0000000410007986 */ /* 0x0011e2000c101d24 */
[----:B------:R-:W-:Y:S05]  /*8ed0*/  BRA `(.L_x_1756) ;  /* 0x0000000800507947 */ /* 0x000fea0003800000 */
.L_x_1764:
        /* <DEDUP_REMOVED lines=20> */
.L_x_1769:
[----:B------:R-:W-:Y:S05]  /*9020*/  BSYNC B0 ;  /* 0x0000000000007941 */ /* 0x000fea0003800000 */
.L_x_1768:
[----:B------:R-:W-:-:S05]  /*9030*/  LOP3.LUT R5, R0, R5, RZ, 0xfc, !PT ;  /* 0x0000000500057212 */ /* 0x000fca00078efcff */
[----:B------:R0:W-:Y:S01]  /*9040*/  STG.E.U8 desc[UR36][R16.64], R5 ;  /* 0x0000000510007986 */ /* 0x0001e2000c101124 */
[----:B------:R-:W-:Y:S05]  /*9050*/  BRA `(.L_x_1756) ;  /* 0x0000000400f07947 */ /* 0x000fea0003800000 */
.L_x_1767:
        /* <DEDUP_REMOVED lines=12> */
.L_x_1771:
[----:B------:R-:W-:Y:S01]  /*9120*/  IMAD.MOV.U32 R0, RZ, RZ, 0x7f ;  /* 0x0000007fff007424 */ /* 0x000fe200078e00ff */
[----:B------:R-:W-:-:S04]  /*9130*/  ISETP.GT.U32.AND P0, PT, R4, 0x7f800000, PT ;  /* 0x7f8000000400780c */ /* 0x000fc80003f04070 */
[----:B------:R-:W-:-:S09]  /*9140*/  SEL R0, R0, 0x7c, P0 ;  /* 0x0000007c00007807 */ /* 0x000fd20000000000 */
.L_x_1772:
[----:B------:R-:W-:Y:S05]  /*9150*/  BSYNC B0 ;  /* 0x0000000000007941 */ /* 0x000fea0003800000 */
.L_x_1770:
[----:B------:R-:W-:-:S04]  /*9160*/  LOP3.LUT R2, R2, 0x80000000, RZ, 0xc0, !PT ;  /* 0x8000000002027812 */ /* 0x000fc800078ec0ff */
[----:B------:R-:W-:-:S04]  /*9170*/  SHF.R.U32.HI R3, RZ, 0x18, R2 ;  /* 0x00000018ff037819 */ /* 0x000fc80000011602 */
[----:B------:R-:W-:-:S05]  /*9180*/  LOP3.LUT R3, R0, R3, RZ, 0xfc, !PT ;  /* 0x0000000300037212 */ /* 0x000fca00078efcff */
[----:B------:R0:W-:Y:S01]  /*9190*/  STG.E.U8 desc[UR36][R16.64], R3 ;  /* 0x0000000310007986 */ /* 0x0001e2000c101124 */
[----:B------:R-:W-:Y:S05]  /*91a0*/  BRA `(.L_x_1756) ;  /* 0x00000004009c7947 */ /* 0x000fea0003800000 */
.L_x_1766:
[----:B------:R-:W-:-:S05]  /*91b0*/  F2FP.BF16.F32.PACK_AB R2, RZ, R2 ;  /* 0x00000002ff02723e */ /* 0x000fca00000010ff */
[----:B------:R0:W-:Y:S01]  /*91c0*/  STG.E.U16 desc[UR36][R16.64], R2 ;  /* 0x0000000210007986 */ /* 0x0001e2000c101524 */
[----:B------:R-:W-:Y:S05]  /*91d0*/  BRA `(.L_x_1756) ;  /* 0x0000000400907947 */ /* 0x000fea0003800000 */
.L_x_1763:
        /* <DEDUP_REMOVED lines=11> */
.L_x_1775:
        /* <DEDUP_REMOVED lines=16> */
.L_x_1778:
[----:B------:R-:W-:-:S04]  /*9390*/  LOP3.LUT R2, R2, 0x80000000, RZ, 0xc0, !PT ;  /* 0x8000000002027812 */ /* 0x000fc800078ec0ff */
[----:B------:R-:W-:-:S04]  /*93a0*/  SHF.R.U32.HI R3, RZ, 0x18, R2 ;  /* 0x00000018ff037819 */ /* 0x000fc80000011602 */
[----:B------:R-:W-:-:S04]  /*93b0*/  LOP3.LUT R0, R0, R3, RZ, 0xfc, !PT ;  /* 0x0000000300007212 */ /* 0x000fc800078efcff */
[----:B------:R-:W-:-:S07]  /*93c0*/  PRMT R8, R0, 0x7610, R8 ;  /* 0x0000761000087816 */ /* 0x000fce0000000008 */
.L_x_1777:
[----:B------:R-:W-:Y:S05]  /*93d0*/  BSYNC B0 ;  /* 0x0000000000007941 */ /* 0x000fea0003800000 */
.L_x_1776:
[----:B------:R3:W-:Y:S01]  /*93e0*/  STG.E.U8 desc[UR36][R16.64], R8 ;  /* 0x0000000810007986 */ /* 0x0007e2000c101124 */
[----:B------:R-:W-:Y:S05]  /*93f0*/  BRA `(.L_x_1756) ;  /* 0x0000000400087947 */ /* 0x000fea0003800000 */
.L_x_1774:
        /* <DEDUP_REMOVED lines=16> */
.L_x_1781:
[----:B------:R-:W-:-:S04]  /*9500*/  LOP3.LUT R2, R2, 0x80000000, RZ, 0xc0, !PT ;  /* 0x8000000002027812 */ /* 0x000fc800078ec0ff */
[----:B------:R-:W-:-:S04]  /*9510*/  SHF.R.U32.HI R3, RZ, 0x18, R2 ;  /* 0x00000018ff037819 */ /* 0x000fc80000011602 */
[----:B------:R-:W-:-:S04]  /*9520*/  LOP3.LUT R0, R0, R3, RZ, 0xfc, !PT ;  /* 0x0000000300007212 */ /* 0x000fc800078efcff */
[----:B------:R-:W-:-:S07]  /*9530*/  PRMT R8, R0, 0x7610, R8 ;  /* 0x0000761000087816 */ /* 0x000fce0000000008 */
.L_x_1780:
[----:B------:R-:W-:Y:S05]  /*9540*/  BSYNC B0 ;  /* 0x0000000000007941 */ /* 0x000fea0003800000 */
.L_x_1779:
[----:B------:R0:W-:Y:S01]  /*9550*/  STG.E.U8 desc[UR36][R16.64], R8 ;  /* 0x0000000810007986 */ /* 0x0001e2000c101124 */
[----:B------:R-:W-:Y:S05]  /*9560*/  BRA `(.L_x_1756) ;  /* 0x0000000000ac7947 */ /* 0x000fea0003800000 */
.L_x_1773:
        /* <DEDUP_REMOVED lines=21> */
.L_x_1755:
[----:B------:R-:W-:Y:S01]  /*96c0*/  MOV R0, 0x0 ;  /* 0x0000000000007802 */ /* 0x000fe20000000f00 */
[----:B------:R-:W-:Y:S01]  /*96d0*/  ULDC.64 UR4, c[0x4][0x158] ;  /* 0x0100560000047ab9 */ /* 0x000fe20000000a00 */
[----:B------:R-:W-:Y:S01]  /*96e0*/  ULDC.64 UR6, c[0x4][0x50] ;  /* 0x0100140000067ab9 */ /* 0x000fe20000000a00 */
[----:B------:R-:W-:Y:S01]  /*96f0*/  IMAD.U32 R4, RZ, RZ, UR4 ;  /* 0x00000004ff047e24 */ /* 0x000fe2000f8e00ff */
[----:B------:R0:W1:Y:S01]  /*9700*/  LDC.64 R2, c[0x4][R0] ;  /* 0x0100000000027b82 */ /* 0x0000620000000a00 */
        /* <DEDUP_REMOVED lines=11> */
.L_x_1784:
[----:B------:R-:W-:Y:S05]  /*97c0*/  BRA `(.L_x_1756) ;  /* 0x0000000000147947 */ /* 0x000fea0003800000 */
.L_x_1783:
[----:B------:R-:W0:Y:S02]  /*97d0*/  F2I.U64.TRUNC R2, R2 ;  /* 0x0000000200027311 */ /* 0x000e24000020d800 */
[----:B0-----:R1:W-:Y:S01]  /*97e0*/  STG.E.64 desc[UR36][R16.64], R2 ;  /* 0x0000000210007986 */ /* 0x0013e2000c101b24 */
[----:B------:R-:W-:Y:S05]  /*97f0*/  BRA `(.L_x_1756) ;  /* 0x0000000000087947 */ /* 0x000fea0003800000 */
.L_x_1782:
[----:B------:R-:W0:Y:S02]  /*9800*/  F2I.FTZ.U32.TRUNC.NTZ R3, R2 ;  /* 0x0000000200037305 */ /* 0x000e24000021f000 */
[----:B0-----:R0:W-:Y:S02]  /*9810*/  STG.E desc[UR36][R16.64], R3 ;  /* 0x0000000310007986 */ /* 0x0011e4000c101924 */
.L_x_1756:
[----:B------:R-:W-:-:S07]  /*9820*/  VIADD R19, R19, 0x80 ;  /* 0x0000008013137836 */ /* 0x000fce0000000000 */
.L_x_1719:
[----:B------:R-:W-:Y:S05]  /*9830*/  BSYNC B7 ;  /* 0x0000000000077941 */ /* 0x000fea0003800000 */
.L_x_1718:
        /* <DEDUP_REMOVED lines=306> */
.L_x_1785:
        /* <DEDUP_REMOVED lines=22> */
.L_x_1790:
[----:B------:R-:W2:Y:S02]  /*acc0*/  LDG.E.U8 R0, desc[UR36][R2.64] ;  /* 0x0000002402007981 */ /* 0x000ea4000c1e1100 */
[----:B--2---:R-:W-:Y:S01]  /*acd0*/  I2FP.F32.U32 R0, R0 ;  /* 0x0000000000007245 */ /* 0x004fe20000201000 */
[----:B------:R-:W-:Y:S06]  /*ace0*/  BRA `(.L_x_1792) ;  /* 0x0000000c002c7947 */ /* 0x000fec0003800000 */
.L_x_1789:
        /* <DEDUP_REMOVED lines=9> */
.L_x_1794:
[----:B------:R-:W2:Y:S02]  /*ad80*/  LDG.E R0, desc[UR36][R2.64] ;  /* 0x0000002402007981 */ /* 0x000ea4000c1e1900 */
[----:B--2---:R-:W-:Y:S01]  /*ad90*/  I2FP.F32.S32 R0, R0 ;  /* 0x0000000000007245 */ /* 0x004fe20000201400 */
[----:B------:R-:W-:Y:S06]  /*ada0*/  BRA `(.L_x_1792) ;  /* 0x0000000800fc7947 */ /* 0x000fec0003800000 */
.L_x_1793:
[----:B------:R-:W2:Y:S02]  /*adb0*/  LDG.E.U16 R0, desc[UR36][R2.64] ;  /* 0x0000002402007981 */ /* 0x000ea4000c1e1500 */
[----:B--2---:R-:W0:Y:S01]  /*adc0*/  I2F.S16 R0, R0 ;  /* 0x0000000000007306 */ /* 0x004e220000101400 */
[----:B------:R-:W-:Y:S05]  /*add0*/  BRA `(.L_x_1792) ;  /* 0x0000000800f07947 */ /* 0x000fea0003800000 */
.L_x_1788:
        /* <DEDUP_REMOVED lines=8> */
.L_x_1796:
[----:B------:R-:W2:Y:S02]  /*ae60*/  LDG.E.U16 R0, desc[UR36][R2.64] ;  /* 0x0000002402007981 */ /* 0x000ea4000c1e1500 */
[----:B--2---:R-:W-:Y:S01]  /*ae70*/  HADD2.F32 R0, -RZ, R0.H0_H0 ;  /* 0x20000000ff007230 */ /* 0x004fe20000004100 */
[----:B------:R-:W-:Y:S06]  /*ae80*/  BRA `(.L_x_1792) ;  /* 0x0000000800c47947 */ /* 0x000fec0003800000 */
.L_x_1795:
        /* <DEDUP_REMOVED lines=8> */
.L_x_1798:
[----:B------:R-:W2:Y:S02]  /*af10*/  LDG.E.U16 R0, desc[UR36][R2.64] ;  /* 0x0000002402007981 */ /* 0x000ea4000c1e1500 */
[----:B--2---:R-:W-:Y:S01]  /*af20*/  HADD2.F32 R0, -RZ, R0.H0_H0 ;  /* 0x20000000ff007230 */ /* 0x004fe20000004100 */
[----:B------:R-:W-:Y:S06]  /*af30*/  BRA `(.L_x_1792) ;  /* 0x0000000800987947 */ /* 0x000fec0003800000 */
.L_x_1797:
[----:B------:R-:W2:Y:S01]  /*af40*/  LDG.E.64 R2, desc[UR36][R2.64] ;  /* 0x0000002402027981 */ /* 0x000ea2000c1e1b00 */
[----:B------:R-:W-:Y:S01]  /*af50*/  UMOV UR4, 0xf0000000 ;  /* 0xf000000000047882 */ /* 0x000fe20000000000 */
[----:B------:R-:W-:Y:S01]  /*af60*/  UMOV UR5, 0x380fffff ;  /* 0x380fffff00057882 */ /* 0x000fe20000000000 */
[----:B--2---:R-:W0:Y:S01]  /*af70*/  F2F.F32.F64 R0, R2 ;  /* 0x0000000200007310 */ /* 0x004e220000301000 */
[----:B------:R-:W-:-:S14]  /*af80*/  DSETP.GEU.AND P0, PT, |R2|, UR4, PT ;  /* 0x0000000402007e2a */ /* 0x000fdc000bf0e200 */
[----:B0-----:R-:W-:Y:S01]  /*af90*/  @!P0 FMUL R0, R0, 1.175494350822287508e-38 ;  /* 0x0080000000008820 */ /* 0x001fe20000400000 */
[----:B------:R-:W-:Y:S06]  /*afa0*/  BRA `(.L_x_1792) ;  /* 0x00000008007c7947 */ /* 0x000fec0003800000 */
.L_x_1787:
        /* <DEDUP_REMOVED lines=12> */
.L_x_1801:
[----:B------:R-:W2:Y:S01]  /*b070*/  LDG.E.64 R2, desc[UR36][R2.64] ;  /* 0x0000002402027981 */ /* 0x000ea2000c1e1b00 */
[----:B------:R-:W-:Y:S01]  /*b080*/  UMOV UR4, 0xf0000000 ;  /* 0xf000000000047882 */ /* 0x000fe20000000000 */
[----:B------:R-:W-:Y:S01]  /*b090*/  UMOV UR5, 0x380fffff ;  /* 0x380fffff00057882 */ /* 0x000fe20000000000 */
[----:B--2---:R-:W0:Y:S01]  /*b0a0*/  F2F.F32.F64 R0, R2 ;  /* 0x0000000200007310 */ /* 0x004e220000301000 */
[----:B------:R-:W-:-:S14]  /*b0b0*/  DSETP.GEU.AND P0, PT, |R2|, UR4, PT ;  /* 0x0000000402007e2a */ /* 0x000fdc000bf0e200 */
[----:B0-----:R-:W-:Y:S01]  /*b0c0*/  @!P0 FMUL R0, R0, 1.175494350822287508e-38 ;  /* 0x0080000000008820 */ /* 0x001fe20000400000 */
[----:B------:R-:W-:Y:S06]  /*b0d0*/  BRA `(.L_x_1792) ;  /* 0x0000000800307947 */ /* 0x000fec0003800000 */
.L_x_1800:
        /* <DEDUP_REMOVED lines=26> */
.L_x_1803:
        /* <DEDUP_REMOVED lines=13> */
.L_x_1802:
[----:B------:R-:W2:Y:S02]  /*b350*/  LDG.E.U16 R0, desc[UR36][R2.64] ;  /* 0x0000002402007981 */ /* 0x000ea4000c1e1500 */
[----:B--2---:R-:W-:Y:S01]  /*b360*/  SHF.L.U32 R0, R0, 0x10, RZ ;  /* 0x0000001000007819 */ /* 0x004fe200000006ff */
[----:B------:R-:W-:Y:S06]  /*b370*/  BRA `(.L_x_1792) ;  /* 0x0000000400887947 */ /* 0x000fec0003800000 */
.L_x_1799:
        /* <DEDUP_REMOVED lines=11> */
.L_x_1806:
        /* <DEDUP_REMOVED lines=20> */
.L_x_1808:
[----:B------:R-:W-:Y:S05]  /*b570*/  BSYNC B0 ;  /* 0x0000000000007941 */ /* 0x000fea0003800000 */
.L_x_1807:
[----:B------:R-:W-:Y:S01]  /*b580*/  LEA R3, R0, 0x3b800000, 0x17 ;  /* 0x3b80000000037811 */ /* 0x000fe200078eb8ff */
[----:B------:R-:W-:-:S05]  /*b590*/  IMAD.SHL.U32 R0, R2, 0x100000, RZ ;  /* 0x0010000002007824 */ /* 0x000fca00078e00ff */
[----:B------:R-:W-:Y:S01]  /*b5a0*/  LOP3.LUT R0, R3, R0, R4, 0xfe, !PT ;  /* 0x0000000003007212 */ /* 0x000fe200078efe04 */
[----:B------:R-:W-:Y:S06]  /*b5b0*/  BRA `(.L_x_1792) ;  /* 0x0000000000f87947 */ /* 0x000fec0003800000 */
.L_x_1805:
        /* <DEDUP_REMOVED lines=20> */
.L_x_1810:
[----:B------:R-:W-:Y:S05]  /*b700*/  BSYNC B0 ;  /* 0x0000000000007941 */ /* 0x000fea0003800000 */
.L_x_1809:
[----:B------:R-:W-:Y:S01]  /*b710*/  LEA R3, R0, 0x37800000, 0x17 ;  /* 0x3780000000037811 */ /* 0x000fe200078eb8ff */
[----:B------:R-:W-:-:S05]  /*b720*/  IMAD.SHL.U32 R0, R2, 0x200000, RZ ;  /* 0x0020000002007824 */ /* 0x000fca00078e00ff */
[----:B------:R-:W-:Y:S01]  /*b730*/  LOP3.LUT R0, R3, R0, R4, 0xfe, !PT ;  /* 0x0000000003007212 */ /* 0x000fe200078efe04 */
[----:B------:R-:W-:Y:S06]  /*b740*/  BRA `(.L_x_1792) ;  /* 0x0000000000947947 */ /* 0x000fec0003800000 */
.L_x_1804:
        /* <DEDUP_REMOVED lines=14> */
.L_x_1791:
        /* <DEDUP_REMOVED lines=16> */
.L_x_1813:
[----:B------:R-:W-:Y:S01]  /*b930*/  IMAD.MOV.U32 R0, RZ, RZ, RZ ;  /* 0x000000ffff007224 */ /* 0x000fe200078e00ff */
[----:B------:R-:W-:Y:S06]  /*b940*/  BRA `(.L_x_1792) ;  /* 0x0000000000147947 */ /* 0x000fec0003800000 */
.L_x_1812:
[----:B------:R-:W2:Y:S02]  /*b950*/  LDG.E.64 R2, desc[UR36][R2.64] ;  /* 0x0000002402027981 */ /* 0x000ea4000c1e1b00 */
[----:B--2---:R0:W1:Y:S01]  /*b960*/  I2F.U64 R0, R2 ;  /* 0x0000000200007312 */ /* 0x0040620000301000 */
[----:B------:R-:W-:Y:S05]  /*b970*/  BRA `(.L_x_1792) ;  /* 0x0000000000087947 */ /* 0x000fea0003800000 */
.L_x_1811:
[----:B------:R-:W2:Y:S02]  /*b980*/  LDG.E R0, desc[UR36][R2.64] ;  /* 0x0000002402007981 */ /* 0x000ea4000c1e1900 */
[----:B--2---:R-:W-:-:S07]  /*b990*/  I2FP.F32.U32 R0, R0 ;  /* 0x0000000000007245 */ /* 0x004fce0000201000 */
.L_x_1792:
[----:B------:R-:W-:Y:S05]  /*b9a0*/  BSYNC B6 ;  /* 0x0000000000067941 */ /* 0x000fea0003800000 */
.L_x_1786:
        /* <DEDUP_REMOVED lines=45> */
.L_x_1815:
[----:B------:R-:W-:Y:S05]  /*bc80*/  BSYNC B0 ;  /* 0x0000000000007941 */ /* 0x000fea0003800000 */
.L_x_1814:
        /* <DEDUP_REMOVED lines=11> */
[----:B0-----:R-:W-:Y:S01]  /*bd40*/  STG.E.U8 desc[UR36][R16.64], R3 ;  /* 0x0000000310007986 */ /* 0x001fe2000c101124 */
[----:B------:R-:W-:Y:S05]  /*bd50*/  EXIT ;  /* 0x000000000000794d */ /* 0x000fea0003800000 */
.L_x_1819:
[----:B------:R-:W0:Y:S02]  /*bd60*/  F2I.S64.TRUNC R2, R2 ;  /* 0x0000000200027311 */ /* 0x000e24000020d900 */
[----:B0-----:R-:W-:-:S05]  /*bd70*/  IMAD.MOV.U32 R5, RZ, RZ, R2 ;  /* 0x000000ffff057224 */ /* 0x001fca00078e0002 */
[----:B------:R-:W-:Y:S01]  /*bd80*/  STG.E.U8 desc[UR36][R16.64], R5 ;  /* 0x0000000510007986 */ /* 0x000fe2000c101124 */
[----:B------:R-:W-:Y:S05]  /*bd90*/  EXIT ;  /* 0x000000000000794d */ /* 0x000fea0003800000 */
.L_x_1818:
[----:B------:R-:W-:-:S13]  /*bda0*/  ISETP.NE.AND P0, PT, R4, 0x2, PT ;  /* 0x000000020400780c */ /* 0x000fda0003f05270 */
[----:B------:R-:W-:Y:S05]  /*bdb0*/  @!P0 BRA `(.L_x_1821) ;  /* 0x0000000000288947 */ /* 0x000fea0003800000 */
[----:B------:R-:W-:-:S13]  /*bdc0*/  ISETP.NE.AND P0, PT, R4, 0x3, PT ;  /* 0x000000030400780c */ /* 0x000fda0003f05270 */
[----:B------:R-:W-:Y:S05]  /*bdd0*/  @!P0 BRA `(.L_x_1822) ;  /* 0x0000000000148947 */ /* 0x000fea0003800000 */
[----:B------:R-:W-:-:S13]  /*bde0*/  ISETP.NE.AND P0, PT, R4, 0x4, PT ;  /* 0x000000040400780c */ /* 0x000fda0003f05270 */
[----:B------:R-:W-:Y:S05]  /*bdf0*/  @P0 BRA `(.L_x_1820) ;  /* 0x0000000800d00947 */ /* 0x000fea0003800000 */
[----:B------:R-:W0:Y:S02]  /*be00*/  F2I.S64.TRUNC R2, R2 ;  /* 0x0000000200027311 */ /* 0x000e24000020d900 */
[----:B0-----:R-:W-:Y:S01]  /*be10*/  STG.E.64 desc[UR36][R16.64], R2 ;  /* 0x0000000210007986 */ /* 0x001fe2000c101b24 */
[----:B------:R-:W-:Y:S05]  /*be20*/  EXIT ;  /* 0x000000000000794d */ /* 0x000fea0003800000 */
.L_x_1822:
[----:B------:R-:W0:Y:S02]  /*be30*/  F2I.FTZ.TRUNC.NTZ R3, R2 ;  /* 0x0000000200037305 */ /* 0x000e24000021f100 */
[----:B0-----:R-:W-:Y:S01]  /*be40*/  STG.E desc[UR36][R16.64], R3 ;  /* 0x0000000310007986 */ /* 0x001fe2000c101924 */
[----:B------:R-:W-:Y:S05]  /*be50*/  EXIT ;  /* 0x000000000000794d */ /* 0x000fea0003800000 */
.L_x_1821:
[----:B------:R-:W0:Y:S02]  /*be60*/  F2I.FTZ.TRUNC.NTZ R3, R2 ;  /* 0x0000000200037305 */ /* 0x000e24000021f100 */
[----:B0-----:R-:W-:Y:S01]  /*be70*/  STG.E.U16 desc[UR36][R16.64], R3 ;  /* 0x0000000310007986 */ /* 0x001fe2000c101524 */
[----:B------:R-:W-:Y:S05]  /*be80*/  EXIT ;  /* 0x000000000000794d */ /* 0x000fea0003800000 */
.L_x_1817:
[----:B------:R-:W-:-:S13]  /*be90*/  ISETP.GT.AND P0, PT, R4, 0x6, PT ;  /* 0x000000060400780c */ /* 0x000fda0003f04270 */
[----:B------:R-:W-:Y:S05]  /*bea0*/  @P0 BRA `(.L_x_1823) ;  /* 0x0000000000240947 */ /* 0x000fea0003800000 */
[----:B------:R-:W-:-:S13]  /*beb0*/  ISETP.NE.AND P0, PT, R4, 0x5, PT ;  /* 0x000000050400780c */ /* 0x000fda0003f05270 */
[----:B------:R-:W-:Y:S05]  /*bec0*/  @!P0 BRA `(.L_x_1824) ;  /* 0x0000000000108947 */ /* 0x000fea0003800000 */
[----:B------:R-:W-:-:S13]  /*bed0*/  ISETP.NE.AND P0, PT, R4, 0x6, PT ;  /* 0x000000060400780c */ /* 0x000fda0003f05270 */
[----:B------:R-:W-:Y:S05]  /*bee0*/  @P0 BRA `(.L_x_1820) ;  /* 0x0000000800940947 */ /* 0x000fea0003800000 */
[----:B------:R-:W-:Y:S01]  /*bef0*/  STG.E desc[UR36][R16.64], R2 ;  /* 0x0000000210007986 */ /* 0x000fe2000c101924 */
[----:B------:R-:W-:Y:S05]  /*bf00*/  EXIT ;  /* 0x000000000000794d */ /* 0x000fea0003800000 */
.L_x_1824:
[----:B------:R-:W-:-:S05]  /*bf10*/  F2FP.F16.F32.PACK_AB R2, RZ, R2 ;  /* 0x00000002ff02723e */ /* 0x000fca00000000ff */
[----:B------:R-:W-:Y:S01]  /*bf20*/  STG.E.U16 desc[UR36][R16.64], R2 ;  /* 0x0000000210007986 */ /* 0x000fe2000c101524 */
[----:B------:R-:W-:Y:S05]  /*bf30*/  EXIT ;  /* 0x000000000000794d */ /* 0x000fea0003800000 */
.L_x_1823:
[----:B------:R-:W-:-:S13]  /*bf40*/  ISETP.NE.AND P0, PT, R4, 0x7, PT ;  /* 0x000000070400780c */ /* 0x000fda0003f05270 */
[----:B------:R-:W-:Y:S05]  /*bf50*/  @!P0 BRA `(.L_x_1825) ;  /* 0x00000000002c8947 */ /* 0x000fea0003800000 */
[----:B------:R-:W-:-:S13]  /*bf60*/  ISETP.NE.AND P0, PT, R4, 0x8, PT ;  /* 0x000000080400780c */ /* 0x000fda0003f05270 */
[----:B------:R-:W-:Y:S05]  /*bf70*/  @!P0 BRA `(.L_x_1826) ;  /* 0x0000000000148947 */ /* 0x000fea0003800000 */
[----:B------:R-:W-:-:S13]  /*bf80*/  ISETP.NE.AND P0, PT, R4, 0x9, PT ;  /* 0x000000090400780c */ /* 0x000fda0003f05270 */
[----:B------:R-:W-:Y:S05]  /*bf90*/  @P0 BRA `(.L_x_1820) ;  /* 0x0000000800680947 */ /* 0x000fea0003800000 */
[----:B------:R-:W-:-:S05]  /*bfa0*/  IMAD.MOV.U32 R3, RZ, RZ, RZ ;  /* 0x000000ffff037224 */ /* 0x000fca00078e00ff */
[----:B------:R-:W-:Y:S01]  /*bfb0*/  STG.E.64 desc[UR36][R16.64], R2 ;  /* 0x0000000210007986 */ /* 0x000fe2000c101b24 */
[----:B------:R-:W-:Y:S05]  /*bfc0*/  EXIT ;  /* 0x000000000000794d */ /* 0x000fea0003800000 */
.L_x_1826:
[----:B------:R-:W-:-:S04]  /*bfd0*/  F2FP.F16.F32.PACK_AB R3, RZ, R2 ;  /* 0x00000002ff03723e */ /* 0x000fc800000000ff */
[----:B------:R-:W-:-:S05]  /*bfe0*/  PRMT R3, R3, 0x5410, RZ ;  /* 0x0000541003037816 */ /* 0x000fca00000000ff */
[----:B------:R-:W-:Y:S01]  /*bff0*/  STG.E desc[UR36][R16.64], R3 ;  /* 0x0000000310007986 */ /* 0x000fe2000c101924 */
[----:B------:R-:W-:Y:S05]  /*c000*/  EXIT ;  /* 0x000000000000794d */ /* 0x000fea0003800000 */
.L_x_1825:
[----:B------:R-:W-:-:S06]  /*c010*/  FMUL.FTZ R2, R2, 1 ;  /* 0x3f80000002027820 */ /* 0x000fcc0000410000 */
[----:B------:R-:W0:Y:S02]  /*c020*/  F2F.F64.F32 R2, R2 ;  /* 0x0000000200027310 */ /* 0x000e240000201800 */
[----:B0-----:R-:W-:Y:S01]  /*c030*/  STG.E.64 desc[UR36][R16.64], R2 ;  /* 0x0000000210007986 */ /* 0x001fe2000c101b24 */
[----:B------:R-:W-:Y:S05]  /*c040*/  EXIT ;  /* 0x000000000000794d */ /* 0x000fea0003800000 */
.L_x_1816:
        /* <DEDUP_REMOVED lines=10> */
[----:B------:R-:W-:Y:S01]  /*c0f0*/  STG.E.U8 desc[UR36][R16.64], R3 ;  /* 0x0000000310007986 */ /* 0x000fe2000c101124 */
[----:B------:R-:W-:Y:S05]  /*c100*/  EXIT ;  /* 0x000000000000794d */ /* 0x000fea0003800000 */
.L_x_1829:
[----:B------:R-:W-:Y:S01]  /*c110*/  FMUL.FTZ R4, R2, 1 ;  /* 0x3f80000002047820 */ /* 0x000fe20000410000 */
[----:B------:R-:W-:-:S05]  /*c120*/  CS2R R6, SRZ ;  /* 0x0000000000067805 */ /* 0x000fca000001ff00 */
[----:B------:R-:W0:Y:S02]  /*c130*/  F2F.F64.F32 R4, R4 ;  /* 0x0000000400047310 */ /* 0x000e240000201800 */
[----:B0-----:R-:W-:Y:S01]  /*c140*/  STG.E.128 desc[UR36][R16.64], R4 ;  /* 0x0000000410007986 */ /* 0x001fe2000c101d24 */
[----:B------:R-:W-:Y:S05]  /*c150*/  EXIT ;  /* 0x000000000000794d */ /* 0x000fea0003800000 */
.L_x_1828:
        /* <DEDUP_REMOVED lines=20> */
.L_x_1833:
[----:B------:R-:W-:Y:S05]  /*c2a0*/  BSYNC B0 ;  /* 0x0000000000007941 */ /* 0x000fea0003800000 */
.L_x_1832:
[----:B------:R-:W-:-:S05]  /*c2b0*/  LOP3.LUT R5, R0, R5, RZ, 0xfc, !PT ;  /* 0x0000000500057212 */ /* 0x000fca00078efcff */
[----:B------:R-:W-:Y:S01]  /*c2c0*/  STG.E.U8 desc[UR36][R16.64], R5 ;  /* 0x0000000510007986 */ /* 0x000fe2000c101124 */
[----:B------:R-:W-:Y:S05]  /*c2d0*/  EXIT ;  /* 0x000000000000794d */ /* 0x000fea0003800000 */
.L_x_1831:
        /* <DEDUP_REMOVED lines=12> */
.L_x_1835:
[----:B------:R-:W-:Y:S01]  /*c3a0*/  HFMA2.MMA R0, -RZ, RZ, 0, 7.569789886474609375e-06 ;  /* 0x0000007fff007435 */ /* 0x000fe200000001ff */
[----:B------:R-:W-:-:S09]  /*c3b0*/  ISETP.GT.U32.AND P0, PT, R4, 0x7f800000, PT ;  /* 0x7f8000000400780c */ /* 0x000fd20003f04070 */
[----:B------:R-:W-:-:S07]  /*c3c0*/  SEL R0, R0, 0x7c, P0 ;  /* 0x0000007c00007807 */ /* 0x000fce0000000000 */
.L_x_1836:
[----:B------:R-:W-:Y:S05]  /*c3d0*/  BSYNC B0 ;  /* 0x0000000000007941 */ /* 0x000fea0003800000 */
.L_x_1834:
[----:B------:R-:W-:-:S04]  /*c3e0*/  LOP3.LUT R2, R2, 0x80000000, RZ, 0xc0, !PT ;  /* 0x8000000002027812 */ /* 0x000fc800078ec0ff */
[----:B------:R-:W-:-:S04]  /*c3f0*/  SHF.R.U32.HI R3, RZ, 0x18, R2 ;  /* 0x00000018ff037819 */ /* 0x000fc80000011602 */
[----:B------:R-:W-:-:S05]  /*c400*/  LOP3.LUT R3, R0, R3, RZ, 0xfc, !PT ;  /* 0x0000000300037212 */ /* 0x000fca00078efcff */
[----:B------:R-:W-:Y:S01]  /*c410*/  STG.E.U8 desc[UR36][R16.64], R3 ;  /* 0x0000000310007986 */ /* 0x000fe2000c101124 */
[----:B------:R-:W-:Y:S05]  /*c420*/  EXIT ;  /* 0x000000000000794d */ /* 0x000fea0003800000 */
.L_x_1830:
[----:B------:R-:W-:-:S05]  /*c430*/  F2FP.BF16.F32.PACK_AB R2, RZ, R2 ;  /* 0x00000002ff02723e */ /* 0x000fca00000010ff */
[----:B------:R-:W-:Y:S01]  /*c440*/  STG.E.U16 desc[UR36][R16.64], R2 ;  /* 0x0000000210007986 */ /* 0x000fe2000c101524 */
[----:B------:R-:W-:Y:S05]  /*c450*/  EXIT ;  /* 0x000000000000794d */ /* 0x000fea0003800000 */
.L_x_1827:
        /* <DEDUP_REMOVED lines=9> */
[----:B0-----:R-:W-:Y:S01]  /*c4f0*/  STG.E.U16 desc[UR36][R16.64], R3 ;  /* 0x0000000310007986 */ /* 0x001fe2000c101524 */
[----:B------:R-:W-:Y:S05]  /*c500*/  EXIT ;  /* 0x000000000000794d */ /* 0x000fea0003800000 */
.L_x_1839:
        /* <DEDUP_REMOVED lines=16> */
.L_x_1842:
[----:B------:R-:W-:-:S04]  /*c610*/  LOP3.LUT R2, R2, 0x80000000, RZ, 0xc0, !PT ;  /* 0x8000000002027812 */ /* 0x000fc800078ec0ff */
[----:B------:R-:W-:-:S04]  /*c620*/  SHF.R.U32.HI R3, RZ, 0x18, R2 ;  /* 0x00000018ff037819 */ /* 0x000fc80000011602 */
[----:B------:R-:W-:-:S04]  /*c630*/  LOP3.LUT R0, R0, R3, RZ, 0xfc, !PT ;  /* 0x0000000300007212 */ /* 0x000fc800078efcff */
[----:B------:R-:W-:-:S07]  /*c640*/  PRMT R8, R0, 0x7610, R8 ;  /* 0x0000761000087816 */ /* 0x000fce0000000008 */
.L_x_1841:
[----:B------:R-:W-:Y:S05]  /*c650*/  BSYNC B0 ;  /* 0x0000000000007941 */ /* 0x000fea0003800000 */
.L_x_1840:
[----:B------:R-:W-:Y:S01]  /*c660*/  STG.E.U8 desc[UR36][R16.64], R8 ;  /* 0x0000000810007986 */ /* 0x000fe2000c101124 */
[----:B------:R-:W-:Y:S05]  /*c670*/  EXIT ;  /* 0x000000000000794d */ /* 0x000fea0003800000 */
.L_x_1838:
        /* <DEDUP_REMOVED lines=16> */
.L_x_1845:
[----:B------:R-:W-:-:S04]  /*c780*/  LOP3.LUT R2, R2, 0x80000000, RZ, 0xc0, !PT ;  /* 0x8000000002027812 */ /* 0x000fc800078ec0ff */
[----:B------:R-:W-:-:S04]  /*c790*/  SHF.R.U32.HI R3, RZ, 0x18, R2 ;  /* 0x00000018ff037819 */ /* 0x000fc80000011602 */
[----:B------:R-:W-:-:S04]  /*c7a0*/  LOP3.LUT R0, R0, R3, RZ, 0xfc, !PT ;  /* 0x0000000300007212 */ /* 0x000fc800078efcff */
[----:B------:R-:W-:-:S07]  /*c7b0*/  PRMT R8, R0, 0x7610, R8 ;  /* 0x0000761000087816 */ /* 0x000fce0000000008 */
.L_x_1844:
[----:B------:R-:W-:Y:S05]  /*c7c0*/  BSYNC B0 ;  /* 0x0000000000007941 */ /* 0x000fea0003800000 */
.L_x_1843:
[----:B------:R-:W-:Y:S01]  /*c7d0*/  STG.E.U8 desc[UR36][R16.64], R8 ;  /* 0x0000000810007986 */ /* 0x000fe2000c101124 */
[----:B------:R-:W-:Y:S05]  /*c7e0*/  EXIT ;  /* 0x000000000000794d */ /* 0x000fea0003800000 */
.L_x_1837:
        /* <DEDUP_REMOVED lines=21> */
.L_x_1820:
        /* <DEDUP_REMOVED lines=16> */
.L_x_1848:
[----:B------:R-:W-:Y:S05]  /*ca40*/  EXIT ;  /* 0x000000000000794d */ /* 0x000fea0003800000 */
.L_x_1847:
[----:B------:R-:W0:Y:S02]  /*ca50*/  F2I.U64.TRUNC R2, R2 ;  /* 0x0000000200027311 */ /* 0x000e24000020d800 */
[----:B0-----:R-:W-:Y:S01]  /*ca60*/  STG.E.64 desc[UR36][R16.64], R2 ;  /* 0x0000000210007986 */ /* 0x001fe2000c101b24 */
[----:B------:R-:W-:Y:S05]  /*ca70*/  EXIT ;  /* 0x000000000000794d */ /* 0x000fea0003800000 */
.L_x_1846:
[----:B------:R-:W0:Y:S02]  /*ca80*/  F2I.FTZ.U32.TRUNC.NTZ R3, R2 ;  /* 0x0000000200037305 */ /* 0x000e24000021f000 */
[----:B0-----:R-:W-:Y:S01]  /*ca90*/  STG.E desc[UR36][R16.64], R3 ;  /* 0x0000000310007986 */ /* 0x001fe2000c101924 */
[----:B------:R-:W-:Y:S05]  /*caa0*/  EXIT ;  /* 0x000000000000794d */ /* 0x000fea0003800000 */
.L_x_1849:
        /* <DEDUP_REMOVED lines=13> */
.L_x_21054:


//--------------------- .text._ZN2at6native27unrolled_elementwise_kernelIZZZNS0_17acosh_kernel_cudaERNS_18TensorIteratorBaseEENKUlvE0_clEvENKUlvE0_clEvEUlfE_St5arrayIPcLm2EELi4E23TrivialOffsetCalculatorILi1EjESB_NS0_6memory12LoadWithCastILi1EEENSC_13StoreWithCastILi1EEEEEviT_T0_T2_T3_T4_T5_ --------------------------
	.section	.text._ZN2at6native27unrolled_elementwise_kernelIZZZNS0_17acosh_kernel_cudaERNS_18TensorIteratorBaseEENKUlvE0_clEvENKUlvE0_clEvEUlfE_St5arrayIPcLm2EELi4E23TrivialOffsetCalculatorILi1EjESB_NS0_6memory12LoadWithCastILi1EEENSC_13StoreWithCastILi1EEEEEviT_T0_T2_T3_T4_T5_,"ax",@progbits
	.align	128
        .global         _ZN2at6native27unrolled_elementwise_kernelIZZZNS0_17acosh_kernel_cudaERNS_18TensorIteratorBaseEENKUlvE0_clEvENKUlvE0_clEvEUlfE_St5arrayIPcLm2EELi4E23TrivialOffsetCalculatorILi1EjESB_NS0_6memory12LoadWithCastILi1EEENSC_13StoreWithCastILi1EEEEEviT_T0_T2_T3_T4_T5_
        .type           _ZN2at6native27unrolled_elementwise_kernelIZZZNS0_17acosh_kernel_cudaERNS_18TensorIteratorBaseEENKUlvE0_clEvENKUlvE0_clEvEUlfE_St5arrayIPcLm2EELi4E23TrivialOffsetCalculatorILi1EjESB_NS0_6memory12LoadWithCastILi1EEENSC_13StoreWithCastILi1EEEEEviT_T0_T2_T3_T4_T5_,@function
        .size           _ZN2at6native27unrolled_elementwise_kernelIZZZNS0_17acosh_kernel_cudaERNS_18TensorIteratorBaseEENKUlvE0_clEvENKUlvE0_clEvEUlfE_St5arrayIPcLm2EELi4E23TrivialOffsetCalculatorILi1EjESB_NS0_6memory12LoadWithCastILi1EEENSC_13StoreWithCastILi1EEEEEviT_T0_T2_T3_T4_T5_,(.L_x_21055 - _ZN2at6native27unrolled_elementwise_kernelIZZZNS0_17acosh_kernel_cudaERNS_18TensorIteratorBaseEENKUlvE0_clEvENKUlvE0_clEvEUlfE_St5arrayIPcLm2EELi4E23TrivialOffsetCalculatorILi1EjESB_NS0_6memory12LoadWithCastILi1EEENSC_13StoreWithCastILi1EEEEEviT_T0_T2_T3_T4_T5_)
        .other          _ZN2at6native27unrolled_elementwise_kernelIZZZNS0_17acosh_kernel_cudaERNS_18TensorIteratorBaseEENKUlvE0_clEvENKUlvE0_clEvEUlfE_St5arrayIPcLm2EELi4E23TrivialOffsetCalculatorILi1EjESB_NS0_6memory12LoadWithCastILi1EEENSC_13StoreWithCastILi1EEEEEviT_T0_T2_T3_T4_T5_,@"STO_CUDA_ENTRY STV_DEFAULT"
_ZN2at6native27unrolled_elementwise_kernelIZZZNS0_17acosh_kernel_cudaERNS_18TensorIteratorBaseEENKUlvE0_clEvENKUlvE0_clEvEUlfE_St5arrayIPcLm2EELi4E23TrivialOffsetCalculatorILi1EjESB_NS0_6memory12LoadWithCastILi1EEENSC_13StoreWithCastILi1EEEEEviT_T0_T2_T3_T4_T5_:
.text._ZN2at6native27unrolled_elementwise_kernelIZZZNS0_17acosh_kernel_cudaERNS_18TensorIteratorBaseEENKUlvE0_clEvENKUlvE0_clEvEUlfE_St5arrayIPcLm2EELi4E23TrivialOffsetCalculatorILi1EjESB_NS0_6memory12LoadWithCastILi1EEENSC_13StoreWithCastILi1EEEEEviT_T0_T2_T3_T4_T5_:
[----:B------:R-:W0:Y:S01]  /*0000*/  LDC R1, c[0x0][0x28] ;  /* 0x00000a00ff017b82 */ /* 0x000e220000000800 */
[----:B------:R-:W1:Y:S07]  /*0010*/  S2R R2, SR_CTAID.X ;  /* 0x0000000000027919 */ /* 0x000e6e0000002500 */
[----:B------:R-:W1:Y:S01]  /*0020*/  LDC R17, c[0x0][0x210] ;  /* 0x00008400ff117b82 */ /* 0x000e620000000800 */
[----:B------:R-:W-:Y:S01]  /*0030*/  ULDC.64 UR36, c[0x0][0x208] ;  /* 0x0000820000247ab9 */ /* 0x000fe20000000a00 */
[----:B------:R-:W-:Y:S01]  /*0040*/  BSSY B7, `(.L_x_1850) ;  /* 0x00000ee000077945 */ /* 0x000fe20003800000 */
[----:B------:R-:W2:Y:S01]  /*0050*/  S2R R23, SR_TID.X ;  /* 0x0000000000177919 */ /* 0x000ea20000002100 */
[----:B------:R-:W-:-:S04]  /*0060*/  CS2R R18, SRZ ;  /* 0x0000000000127805 */ /* 0x000fc8000001ff00 */
[----:B------:R-:W3:Y:S01]  /*0070*/  LDC.U8 R24, c[0x0][0x22c] ;  /* 0x00008b00ff187b82 */ /* 0x000ee20000000000 */
[----:B-1----:R-:W-:-:S05]  /*0080*/  IMAD R17, R2, -0x200, R17 ;  /* 0xfffffe0002117824 */ /* 0x002fca00078e0211 */
[----:B--2---:R-:W-:-:S13]  /*0090*/  ISETP.GE.AND P0, PT, R23, R17, PT ;  /* 0x000000111700720c */ /* 0x004fda0003f06270 */
[----:B0--3--:R-:W-:Y:S05]  /*00a0*/  @P0 BRA `(.L_x_1851) ;  /* 0x0000000c009c0947 */ /* 0x009fea0003800000 */
[----:B------:R-:W0:Y:S01]  /*00b0*/  LDC.64 R4, c[0x0][0x220] ;  /* 0x00008800ff047b82 */ /* 0x000e220000000a00 */
[----:B------:R-:W-:Y:S01]  /*00c0*/  PRMT R0, R24, 0x9910, RZ ;  /* 0x0000991018007816 */ /* 0x000fe200000000ff */
[----:B------:R-:W-:Y:S01]  /*00d0*/  IMAD R23, R2, 0x200, R23 ;  /* 0x0000020002177824 */ /* 0x000fe200078e0217 */
[----:B------:R-:W-:Y:S01]  /*00e0*/  ULDC UR4, c[0x0][0x230] ;  /* 0x00008c0000047ab9 */ /* 0x000fe20000000800 */
[----:B------:R-:W-:Y:S01]  /*00f0*/  BSSY B6, `(.L_x_1852) ;  /* 0x00000e0000067945 */ /* 0x000fe20003800000 */
        /* <DEDUP_REMOVED lines=14> */
[----:B--2---:R4:W0:Y:S01]  /*01e0*/  I2F.S16 R19, R4 ;  /* 0x0000000400137306 */ /* 0x0048220000101400 */
[----:B------:R-:W-:Y:S05]  /*01f0*/  BRA `(.L_x_1858) ;  /* 0x0000000c003c7947 */ /* 0x000fea0003800000 */
.L_x_1856:
[----:B------:R-:W2:Y:S02]  /*0200*/  LDG.E.U8 R4, desc[UR36][R4.64] ;  /* 0x0000002404047981 */ /* 0x000ea4000c1e1100 */
[----:B--2---:R-:W-:Y:S01]  /*0210*/  I2FP.F32.U32 R19, R4 ;  /* 0x0000000400137245 */ /* 0x004fe20000201000 */
[----:B------:R-:W-:Y:S06]  /*0220*/  BRA `(.L_x_1858) ;  /* 0x0000000c00307947 */ /* 0x000fec0003800000 */
.L_x_1855:
[----:B------:R-:W-:-:S13]  /*0230*/  ISETP.NE.AND P0, PT, R0, 0x2, PT ;  /* 0x000000020000780c */ /* 0x000fda0003f05270 */
[----:B------:R-:W-:Y:S05]  /*0240*/  @!P0 BRA `(.L_x_1859) ;  /* 0x0000000000288947 */ /* 0x000fea0003800000 */
[----:B------:R-:W-:-:S13]  /*0250*/  ISETP.NE.AND P0, PT, R0, 0x3, PT ;  /* 0x000000030000780c */ /* 0x000fda0003f05270 */
[----:B------:R-:W-:Y:S05]  /*0260*/  @!P0 BRA `(.L_x_1860) ;  /* 0x0000000000148947 */ /* 0x000fea0003800000 */
[----:B------:R-:W-:-:S13]  /*0270*/  ISETP.NE.AND P0, PT, R0, 0x4, PT ;  /* 0x000000040000780c */ /* 0x000fda0003f05270 */
[----:B------:R-:W-:Y:S05]  /*0280*/  @P0 BRA `(.L_x_1857) ;  /* 0x0000000800bc0947 */ /* 0x000fea0003800000 */
[----:B------:R-:W2:Y:S02]  /*0290*/  LDG.E.64 R4, desc[UR36][R4.64] ;  /* 0x0000002404047981 */ /* 0x000ea4000c1e1b00 */
[----:B--2---:R0:W1:Y:S01]  /*02a0*/  I2F.S64 R19, R4 ;  /* 0x0000000400137312 */ /* 0x0040620000301400 */
[----:B------:R-:W-:Y:S05]  /*02b0*/  BRA `(.L_x_1858) ;  /* 0x0000000c000c7947 */ /* 0x000fea0003800000 */
.L_x_1860:
[----:B------:R-:W2:Y:S02]  /*02c0*/  LDG.E R4, desc[UR36][R4.64] ;  /* 0x0000002404047981 */ /* 0x000ea4000c1e1900 */
[----:B--2---:R-:W-:Y:S01]  /*02d0*/  I2FP.F32.S32 R19, R4 ;  /* 0x0000000400137245 */ /* 0x004fe20000201400 */
[----:B------:R-:W-:Y:S06]  /*02e0*/  BRA `(.L_x_1858) ;  /* 0x0000000c00007947 */ /* 0x000fec0003800000 */
.L_x_1859:
[----:B------:R-:W2:Y:S02]  /*02f0*/  LDG.E.U16 R4, desc[UR36][R4.64] ;  /* 0x0000002404047981 */ /* 0x000ea4000c1e1500 */
[----:B--2---:R2:W3:Y:S01]  /*0300*/  I2F.S16 R19, R4 ;  /* 0x0000000400137306 */ /* 0x0044e20000101400 */
[----:B------:R-:W-:Y:S05]  /*0310*/  BRA `(.L_x_1858) ;  /* 0x0000000800f47947 */ /* 0x000fea0003800000 */
.L_x_1854:
        /* <DEDUP_REMOVED lines=8> */
.L_x_1862:
[----:B------:R-:W2:Y:S02]  /*03a0*/  LDG.E.U16 R4, desc[UR36][R4.64] ;  /* 0x0000002404047981 */ /* 0x000ea4000c1e1500 */
[----:B--2---:R-:W-:Y:S01]  /*03b0*/  HADD2.F32 R19, -RZ, R4.H0_H0 ;  /* 0x20000004ff137230 */ /* 0x004fe20000004100 */
[----:B------:R-:W-:Y:S06]  /*03c0*/  BRA `(.L_x_1858) ;  /* 0x0000000800c87947 */ /* 0x000fec0003800000 */
.L_x_1861:
        /* <DEDUP_REMOVED lines=8> */
.L_x_1864:
[----:B------:R-:W2:Y:S02]  /*0450*/  LDG.E.U16 R4, desc[UR36][R4.64] ;  /* 0x0000002404047981 */ /* 0x000ea4000c1e1500 */
[----:B--2---:R-:W-:Y:S01]  /*0460*/  HADD2.F32 R19, -RZ, R4.H0_H0 ;  /* 0x20000004ff137230 */ /* 0x004fe20000004100 */
[----:B------:R-:W-:Y:S06]  /*0470*/  BRA `(.L_x_1858) ;  /* 0x00000008009c7947 */ /* 0x000fec0003800000 */
.L_x_1863:
[----:B------:R-:W2:Y:S01]  /*0480*/  LDG.E.64 R4, desc[UR36][R4.64] ;  /* 0x0000002404047981 */ /* 0x000ea2000c1e1b00 */
[----:B------:R-:W-:Y:S01]  /*0490*/  UMOV UR4, 0xf0000000 ;  /* 0xf000000000047882 */ /* 0x000fe20000000000 */
[----:B------:R-:W-:Y:S01]  /*04a0*/  UMOV UR5, 0x380fffff ;  /* 0x380fffff00057882 */ /* 0x000fe20000000000 */
[----:B--2---:R-:W0:Y:S01]  /*04b0*/  F2F.F32.F64 R19, R4 ;  /* 0x0000000400137310 */ /* 0x004e220000301000 */
[----:B------:R-:W-:-:S14]  /*04c0*/  DSETP.GEU.AND P0, PT, |R4|, UR4, PT ;  /* 0x0000000404007e2a */ /* 0x000fdc000bf0e200 */
[----:B0-----:R-:W-:Y:S01]  /*04d0*/  @!P0 FMUL R19, R19, 1.175494350822287508e-38 ;  /* 0x0080000013138820 */ /* 0x001fe20000400000 */
[----:B------:R-:W-:Y:S06]  /*04e0*/  BRA `(.L_x_1858) ;  /* 0x0000000800807947 */ /* 0x000fec0003800000 */
.L_x_1853:
        /* <DEDUP_REMOVED lines=12> */
.L_x_1867:
[----:B------:R-:W2:Y:S01]  /*05b0*/  LDG.E.64 R4, desc[UR36][R4.64] ;  /* 0x0000002404047981 */ /* 0x000ea2000c1e1b00 */
[----:B------:R-:W-:Y:S01]  /*05c0*/  UMOV UR4, 0xf0000000 ;  /* 0xf000000000047882 */ /* 0x000fe20000000000 */
[----:B------:R-:W-:Y:S01]  /*05d0*/  UMOV UR5, 0x380fffff ;  /* 0x380fffff00057882 */ /* 0x000fe20000000000 */
[----:B--2---:R-:W0:Y:S01]  /*05e0*/  F2F.F32.F64 R19, R4 ;  /* 0x0000000400137310 */ /* 0x004e220000301000 */
[----:B------:R-:W-:-:S14]  /*05f0*/  DSETP.GEU.AND P0, PT, |R4|, UR4, PT ;  /* 0x0000000404007e2a */ /* 0x000fdc000bf0e200 */
[----:B0-----:R-:W-:Y:S01]  /*0600*/  @!P0 FMUL R19, R19, 1.175494350822287508e-38 ;  /* 0x0080000013138820 */ /* 0x001fe20000400000 */
[----:B------:R-:W-:Y:S06]  /*0610*/  BRA `(.L_x_1858) ;  /* 0x0000000800347947 */ /* 0x000fec0003800000 */
.L_x_1866:
        /* <DEDUP_REMOVED lines=24> */
[----:B------:R-:W-:Y:S01]  /*07a0*/  LOP3.LUT R19, R6, 0x80000000, R19, 0xf8, !PT ;  /* 0x8000000006137812 */ /* 0x000fe200078ef813 */
[----:B------:R-:W-:Y:S06]  /*07b0*/  BRA `(.L_x_1858) ;  /* 0x0000000400cc7947 */ /* 0x000fec0003800000 */
.L_x_1869:
        /* <DEDUP_REMOVED lines=12> */
[----:B------:R-:W-:Y:S01]  /*0880*/  LOP3.LUT R19, R19, 0x80000000, R0, 0xf8, !PT ;  /* 0x8000000013137812 */ /* 0x000fe200078ef800 */
[----:B------:R-:W-:Y:S06]  /*0890*/  BRA `(.L_x_1858) ;  /* 0x0000000400947947 */ /* 0x000fec0003800000 */
.L_x_1868:
[----:B------:R-:W2:Y:S02]  /*08a0*/  LDG.E.U16 R4, desc[UR36][R4.64] ;  /* 0x0000002404047981 */ /* 0x000ea4000c1e1500 */
[----:B--2---:R-:W-:Y:S01]  /*08b0*/  IMAD.U32 R19, R4, 0x10000, RZ ;  /* 0x0001000004137824 */ /* 0x004fe200078e00ff */
[----:B------:R-:W-:Y:S06]  /*08c0*/  BRA `(.L_x_1858) ;  /* 0x0000000400887947 */ /* 0x000fec0003800000 */
.L_x_1865:
        /* <DEDUP_REMOVED lines=11> */
.L_x_1872:
        /* <DEDUP_REMOVED lines=20> */
.L_x_1874:
[----:B------:R-:W-:Y:S05]  /*0ac0*/  BSYNC B0 ;  /* 0x0000000000007941 */ /* 0x000fea0003800000 */
.L_x_1873:
[----:B------:R-:W-:Y:S01]  /*0ad0*/  IMAD.SHL.U32 R3, R3, 0x100000, RZ ;  /* 0x0010000003037824 */ /* 0x000fe200078e00ff */
[----:B------:R-:W-:-:S04]  /*0ae0*/  LEA R0, R0, 0x3b800000, 0x17 ;  /* 0x3b80000000007811 */ /* 0x000fc800078eb8ff */
[----:B------:R-:W-:Y:S01]  /*0af0*/  LOP3.LUT R19, R0, R3, R19, 0xfe, !PT ;  /* 0x0000000300137212 */ /* 0x000fe200078efe13 */
[----:B------:R-:W-:Y:S06]  /*0b00*/  BRA `(.L_x_1858) ;  /* 0x0000000000f87947 */ /* 0x000fec0003800000 */
.L_x_1871:
        /* <DEDUP_REMOVED lines=20> */
.L_x_1876:
[----:B------:R-:W-:Y:S05]  /*0c50*/  BSYNC B0 ;  /* 0x0000000000007941 */ /* 0x000fea0003800000 */
.L_x_1875:
[----:B------:R-:W-:Y:S01]  /*0c60*/  IMAD.SHL.U32 R3, R3, 0x200000, RZ ;  /* 0x0020000003037824 */ /* 0x000fe200078e00ff */
[----:B------:R-:W-:-:S04]  /*0c70*/  LEA R0, R0, 0x37800000, 0x17 ;  /* 0x3780000000007811 */ /* 0x000fc800078eb8ff */
[----:B------:R-:W-:Y:S01]  /*0c80*/  LOP3.LUT R19, R0, R3, R19, 0xfe, !PT ;  /* 0x0000000300137212 */ /* 0x000fe200078efe13 */
[----:B------:R-:W-:Y:S06]  /*0c90*/  BRA `(.L_x_1858) ;  /* 0x0000000000947947 */ /* 0x000fec0003800000 */
.L_x_1870:
        /* <DEDUP_REMOVED lines=14> */
.L_x_1857:
        /* <DEDUP_REMOVED lines=16> */
.L_x_1879:
[----:B------:R-:W-:Y:S01]  /*0e80*/  IMAD.MOV.U32 R19, RZ, RZ, RZ ;  /* 0x000000ffff137224 */ /* 0x000fe200078e00ff */
[----:B------:R-:W-:Y:S06]  /*0e90*/  BRA `(.L_x_1858) ;  /* 0x0000000000147947 */ /* 0x000fec0003800000 */
.L_x_1878:
[----:B------:R-:W2:Y:S02]  /*0ea0*/  LDG.E.64 R4, desc[UR36][R4.64] ;  /* 0x0000002404047981 */ /* 0x000ea4000c1e1b00 */
[----:B--2---:R0:W1:Y:S01]  /*0eb0*/  I2F.U64 R19, R4 ;  /* 0x0000000400137312 */ /* 0x0040620000301000 */
[----:B------:R-:W-:Y:S05]  /*0ec0*/  BRA `(.L_x_1858) ;  /* 0x0000000000087947 */ /* 0x000fea0003800000 */
.L_x_1877:
[----:B------:R-:W2:Y:S02]  /*0ed0*/  LDG.E R4, desc[UR36][R4.64] ;  /* 0x0000002404047981 */ /* 0x000ea4000c1e1900 */
[----:B--2---:R-:W-:-:S07]  /*0ee0*/  I2FP.F32.U32 R19, R4 ;  /* 0x0000000400137245 */ /* 0x004fce0000201000 */
.L_x_1858:
[----:B------:R-:W-:Y:S05]  /*0ef0*/  BSYNC B6 ;  /* 0x0000000000067941 */ /* 0x000fea0003800000 */
.L_x_1852:
[----:B------:R-:W2:Y:S02]  /*0f00*/  S2R R23, SR_TID.X ;  /* 0x0000000000177919 */ /* 0x000ea40000002100 */
[----:B--2---:R-:W-:-:S07]  /*0f10*/  VIADD R23, R23, 0x80 ;  /* 0x0000008017177836 */ /* 0x004fce0000000000 */
.L_x_1851:
[----:B------:R-:W-:Y:S05]  /*0f20*/  BSYNC B7 ;  /* 0x0000000000077941 */ /* 0x000fea0003800000 */
.L_x_1850:
[----:B------:R-:W-:Y:S01]  /*0f30*/  ISETP.GE.AND P0, PT, R23, R17, PT ;  /* 0x000000111700720c */ /* 0x000fe20003f06270 */
[----:B------:R-:W-:-:S12]  /*0f40*/  BSSY B7, `(.L_x_1880) ;  /* 0x00000e8000077945 */ /* 0x000fd80003800000 */
[----:B------:R-:W-:Y:S05]  /*0f50*/  @P0 BRA `(.L_x_1881) ;  /* 0x0000000c00980947 */ /* 0x000fea0003800000 */
[----:B0---4-:R-:W0:Y:S01]  /*0f60*/  LDC.64 R4, c[0x0][0x220] ;  /* 0x00008800ff047b82 */ /* 0x011e220000000a00 */
[----:B------:R-:W-:Y:S01]  /*0f70*/  IMAD R0, R2, 0x200, R23 ;  /* 0x0000020002007824 */ /* 0x000fe200078e0217 */
[----:B------:R-:W-:Y:S01]  /*0f80*/  PRMT R6, R24, 0x9910, RZ ;  /* 0x0000991018067816 */ /* 0x000fe200000000ff */
[----:B------:R-:W-:Y:S01]  /*0f90*/  ULDC UR4, c[0x0][0x230] ;  /* 0x00008c0000047ab9 */ /* 0x000fe20000000800 */
[----:B------:R-:W-:Y:S01]  /*0fa0*/  BSSY B6, `(.L_x_1882) ;  /* 0x00000e0000067945 */ /* 0x000fe20003800000 */
        /* <DEDUP_REMOVED lines=17> */
.L_x_1886:
[----:B------:R-:W2:Y:S02]  /*10c0*/  LDG.E.U8 R4, desc[UR36][R4.64] ;  /* 0x0000002404047981 */ /* 0x000ea4000c1e1100 */
[----:B--2---:R-:W-:Y:S01]  /*10d0*/  I2FP.F32.U32 R18, R4 ;  /* 0x0000000400127245 */ /* 0x004fe20000201000 */
[----:B------:R-:W-:Y:S06]  /*10e0*/  BRA `(.L_x_1888) ;  /* 0x0000000c002c7947 */ /* 0x000fec0003800000 */
.L_x_1885:
[----:B------:R-:W-:-:S13]  /*10f0*/  ISETP.NE.AND P0, PT, R0, 0x2, PT ;  /* 0x000000020000780c */ /* 0x000fda0003f05270 */
[----:B------:R-:W-:Y:S05]  /*1100*/  @!P0 BRA `(.L_x_1889) ;  /* 0x0000000000288947 */ /* 0x000fea0003800000 */
[----:B------:R-:W-:-:S13]  /*1110*/  ISETP.NE.AND P0, PT, R0, 0x3, PT ;  /* 0x000000030000780c */ /* 0x000fda0003f05270 */
[----:B------:R-:W-:Y:S05]  /*1120*/  @!P0 BRA `(.L_x_1890) ;  /* 0x0000000000148947 */ /* 0x000fea0003800000 */
[----:B------:R-:W-:-:S13]  /*1130*/  ISETP.NE.AND P0, PT, R0, 0x4, PT ;  /* 0x000000040000780c */ /* 0x000fda0003f05270 */
[----:B------:R-:W-:Y:S05]  /*1140*/  @P0 BRA `(.L_x_1887) ;  /* 0x0000000800b80947 */ /* 0x000fea0003800000 */
[----:B------:R-:W2:Y:S02]  /*1150*/  LDG.E.64 R4, desc[UR36][R4.64] ;  /* 0x0000002404047981 */ /* 0x000ea4000c1e1b00 */
[----:B--2---:R0:W2:Y:S01]  /*1160*/  I2F.S64 R18, R4 ;  /* 0x0000000400127312 */ /* 0x0040a20000301400 */
[----:B------:R-:W-:Y:S05]  /*1170*/  BRA `(.L_x_1888) ;  /* 0x0000000c00087947 */ /* 0x000fea0003800000 */
.L_x_1890:
[----:B------:R-:W2:Y:S02]  /*1180*/  LDG.E R4, desc[UR36][R4.64] ;  /* 0x0000002404047981 */ /* 0x000ea4000c1e1900 */
[----:B--2---:R-:W-:Y:S01]  /*1190*/  I2FP.F32.S32 R18, R4 ;  /* 0x0000000400127245 */ /* 0x004fe20000201400 */
[----:B------:R-:W-:Y:S06]  /*11a0*/  BRA `(.L_x_1888) ;  /* 0x0000000800fc7947 */ /* 0x000fec0003800000 */
.L_x_1889:
[----:B------:R-:W2:Y:S02]  /*11b0*/  LDG.E.U16 R4, desc[UR36][R4.64] ;  /* 0x0000002404047981 */ /* 0x000ea4000c1e1500 */
[----:B--2---:R0:W2:Y:S01]  /*11c0*/  I2F.S16 R18, R4 ;  /* 0x0000000400127306 */ /* 0x0040a20000101400 */
[----:B------:R-:W-:Y:S05]  /*11d0*/  BRA `(.L_x_1888) ;  /* 0x0000000800f07947 */ /* 0x000fea0003800000 */
.L_x_1884:
        /* <DEDUP_REMOVED lines=8> */
.L_x_1892:
[----:B------:R-:W2:Y:S02]  /*1260*/  LDG.E.U16 R4, desc[UR36][R4.64] ;  /* 0x0000002404047981 */ /* 0x000ea4000c1e1500 */
[----:B--2---:R-:W-:Y:S01]  /*1270*/  HADD2.F32 R18, -RZ, R4.H0_H0 ;  /* 0x20000004ff127230 */ /* 0x004fe20000004100 */
[----:B------:R-:W-:Y:S06]  /*1280*/  BRA `(.L_x_1888) ;  /* 0x0000000800c47947 */ /* 0x000fec0003800000 */
.L_x_1891:
        /* <DEDUP_REMOVED lines=8> */
.L_x_1894:
[----:B------:R-:W2:Y:S02]  /*1310*/  LDG.E.U16 R4, desc[UR36][R4.64] ;  /* 0x0000002404047981 */ /* 0x000ea4000c1e1500 */
[----:B--2---:R-:W-:Y:S01]  /*1320*/  HADD2.F32 R18, -RZ, R4.H0_H0 ;  /* 0x20000004ff127230 */ /* 0x004fe20000004100 */
[----:B------:R-:W-:Y:S06]  /*1330*/  BRA `(.L_x_1888) ;  /* 0x0000000800987947 */ /* 0x000fec0003800000 */
.L_x_1893:
[----:B------:R-:W2:Y:S01]  /*1340*/  LDG.E.64 R4, desc[UR36][R4.64] ;  /* 0x0000002404047981 */ /* 0x000ea2000c1e1b00 */
[----:B------:R-:W-:Y:S01]  /*1350*/  UMOV UR4, 0xf0000000 ;  /* 0xf000000000047882 */ /* 0x000fe20000000000 */
[----:B------:R-:W-:Y:S01]  /*1360*/  UMOV UR5, 0x380fffff ;  /* 0x380fffff00057882 */ /* 0x000fe20000000000 */
[----:B--2---:R-:W0:Y:S01]  /*1370*/  F2F.F32.F64 R18, R4 ;  /* 0x0000000400127310 */ /* 0x004e220000301000 */
[----:B------:R-:W-:-:S14]  /*1380*/  DSETP.GEU.AND P0, PT, |R4|, UR4, PT ;  /* 0x0000000404007e2a */ /* 0x000fdc000bf0e200 */
[----:B0-----:R-:W-:Y:S01]  /*1390*/  @!P0 FMUL R18, R18, 1.175494350822287508e-38 ;  /* 0x0080000012128820 */ /* 0x001fe20000400000 */
[----:B------:R-:W-:Y:S06]  /*13a0*/  BRA `(.L_x_1888) ;  /* 0x00000008007c7947 */ /* 0x000fec0003800000 */
.L_x_1883:
        /* <DEDUP_REMOVED lines=12> */
.L_x_1897:
[----:B------:R-:W2:Y:S01]  /*1470*/  LDG.E.64 R4, desc[UR36][R4.64] ;  /* 0x0000002404047981 */ /* 0x000ea2000c1e1b00 */
[----:B------:R-:W-:Y:S01]  /*1480*/  UMOV UR4, 0xf0000000 ;  /* 0xf000000000047882 */ /* 0x000fe20000000000 */
[----:B------:R-:W-:Y:S01]  /*1490*/  UMOV UR5, 0x380fffff ;  /* 0x380fffff00057882 */ /* 0x000fe20000000000 */
[----:B--2---:R-:W0:Y:S01]  /*14a0*/  F2F.F32.F64 R18, R4 ;  /* 0x0000000400127310 */ /* 0x004e220000301000 */
[----:B------:R-:W-:-:S14]  /*14b0*/  DSETP.GEU.AND P0, PT, |R4|, UR4, PT ;  /* 0x0000000404007e2a */ /* 0x000fdc000bf0e200 */
[----:B0-----:R-:W-:Y:S01]  /*14c0*/  @!P0 FMUL R18, R18, 1.175494350822287508e-38 ;  /* 0x0080000012128820 */ /* 0x001fe20000400000 */
[----:B------:R-:W-:Y:S06]  /*14d0*/  BRA `(.L_x_1888) ;  /* 0x0000000800307947 */ /* 0x000fec0003800000 */
.L_x_1896:
        /* <DEDUP_REMOVED lines=26> */
.L_x_1899:
        /* <DEDUP_REMOVED lines=8> */
[----:B------:R-:W-:Y:S01]  /*1700*/  @P0 FMUL.FTZ R18, R3, 1.9259299443872358531e-34 ;  /* 0x0780000003120820 */ /* 0x000fe20000410000 */
[----:B------:R-:W-:Y:S02]  /*1710*/  IMAD.SHL.U32 R3, R4, 0x1000000, RZ ;  /* 0x0100000004037824 */ /* 0x000fe400078e00ff */
[----:B------:R-:W-:-:S05]  /*1720*/  @!P0 FADD.FTZ R18, R0, -0.5 ;  /* 0xbf00000000128421 */ /* 0x000fca0000010000 */
[----:B------:R-:W-:Y:S01]  /*1730*/  LOP3.LUT R18, R18, 0x80000000, R3, 0xf8, !PT ;  /* 0x8000000012127812 */ /* 0x000fe200078ef803 */
[----:B------:R-:W-:Y:S06]  /*1740*/  BRA `(.L_x_1888) ;  /* 0x0000000400947947 */ /* 0x000fec0003800000 */
.L_x_1898:
[----:B------:R-:W2:Y:S02]  /*1750*/  LDG.E.U16 R4, desc[UR36][R4.64] ;  /* 0x0000002404047981 */ /* 0x000ea4000c1e1500 */
[----:B--2---:R-:W-:Y:S01]  /*1760*/  IMAD.U32 R18, R4, 0x10000, RZ ;  /* 0x0001000004127824 */ /* 0x004fe200078e00ff */
[----:B------:R-:W-:Y:S06]  /*1770*/  BRA `(.L_x_1888) ;  /* 0x0000000400887947 */ /* 0x000fec0003800000 */
.L_x_1895:
        /* <DEDUP_REMOVED lines=11> */
.L_x_1902:
        /* <DEDUP_REMOVED lines=20> */
.L_x_1904:
[----:B------:R-:W-:Y:S05]  /*1970*/  BSYNC B0 ;  /* 0x0000000000007941 */ /* 0x000fea0003800000 */
.L_x_1903:
[----:B------:R-:W-:Y:S01]  /*1980*/  IMAD.SHL.U32 R3, R3, 0x100000, RZ ;  /* 0x0010000003037824 */ /* 0x000fe200078e00ff */
[----:B------:R-:W-:-:S04]  /*1990*/  LEA R5, R0, 0x3b800000, 0x17 ;  /* 0x3b80000000057811 */ /* 0x000fc800078eb8ff */
[----:B------:R-:W-:Y:S01]  /*19a0*/  LOP3.LUT R18, R5, R3, R18, 0xfe, !PT ;  /* 0x0000000305127212 */ /* 0x000fe200078efe12 */
[----:B------:R-:W-:Y:S06]  /*19b0*/  BRA `(.L_x_1888) ;  /* 0x0000000000f87947 */ /* 0x000fec0003800000 */
.L_x_1901:
        /* <DEDUP_REMOVED lines=20> */
.L_x_1906:
[----:B------:R-:W-:Y:S05]  /*1b00*/  BSYNC B0 ;  /* 0x0000000000007941 */ /* 0x000fea0003800000 */
.L_x_1905:
[----:B------:R-:W-:Y:S01]  /*1b10*/  IMAD.SHL.U32 R3, R3, 0x200000, RZ ;  /* 0x0020000003037824 */ /* 0x000fe200078e00ff */
[----:B------:R-:W-:-:S04]  /*1b20*/  LEA R5, R0, 0x37800000, 0x17 ;  /* 0x3780000000057811 */ /* 0x000fc800078eb8ff */
[----:B------:R-:W-:Y:S01]  /*1b30*/  LOP3.LUT R18, R5, R3, R18, 0xfe, !PT ;  /* 0x0000000305127212 */ /* 0x000fe200078efe12 */
[----:B------:R-:W-:Y:S06]  /*1b40*/  BRA `(.L_x_1888) ;  /* 0x0000000000947947 */ /* 0x000fec0003800000 */
.L_x_1900:
        /* <DEDUP_REMOVED lines=14> */
.L_x_1887:
        /* <DEDUP_REMOVED lines=15> */
[----:B01-3-5:R-:W-:Y:S05]  /*1d20*/  CALL.ABS.NOINC R14 ;  /* 0x000000000e007343 */ /* 0x02bfea0003c00000 */
.L_x_1909:
[----:B------:R-:W-:Y:S01]  /*1d30*/  IMAD.MOV.U32 R18, RZ, RZ, RZ ;  /* 0x000000ffff127224 */ /* 0x000fe200078e00ff */
[----:B------:R-:W-:Y:S06]  /*1d40*/  BRA `(.L_x_1888) ;  /* 0x0000000000147947 */ /* 0x000fec0003800000 */
.L_x_1908:
[----:B------:R-:W2:Y:S02]  /*1d50*/  LDG.E.64 R4, desc[UR36][R4.64] ;  /* 0x0000002404047981 */ /* 0x000ea4000c1e1b00 */
[----:B--2---:R0:W2:Y:S01]  /*1d60*/  I2F.U64 R18, R4 ;  /* 0x0000000400127312 */ /* 0x0040a20000301000 */
[----:B------:R-:W-:Y:S05]  /*1d70*/  BRA `(.L_x_1888) ;  /* 0x0000000000087947 */ /* 0x000fea0003800000 */
.L_x_1907:
[----:B------:R-:W2:Y:S02]  /*1d80*/  LDG.E R4, desc[UR36][R4.64] ;  /* 0x0000002404047981 */ /* 0x000ea4000c1e1900 */
[----:B--2---:R-:W-:-:S07]  /*1d90*/  I2FP.F32.U32 R18, R4 ;  /* 0x0000000400127245 */ /* 0x004fce0000201000 */
.L_x_1888:
[----:B------:R-:W-:Y:S05]  /*1da0*/  BSYNC B6 ;  /* 0x0000000000067941 */ /* 0x000fea0003800000 */
.L_x_1882:
[----:B------:R-:W-:-:S07]  /*1db0*/  VIADD R23, R23, 0x80 ;  /* 0x0000008017177836 */ /* 0x000fce0000000000 */
.L_x_1881:
[----:B------:R-:W-:Y:S05]  /*1dc0*/  BSYNC B7 ;  /* 0x0000000000077941 */ /* 0x000fea0003800000 */
.L_x_1880:
[----:B------:R-:W-:Y:S01]  /*1dd0*/  ISETP.GE.AND P0, PT, R23, R17, PT ;  /* 0x000000111700720c */ /* 0x000fe20003f06270 */
[----:B------:R-:W-:Y:S01]  /*1de0*/  BSSY B7, `(.L_x_1910) ;  /* 0x00000ea000077945 */ /* 0x000fe20003800000 */
[----:B------:R-:W-:Y:S02]  /*1df0*/  IMAD.MOV.U32 R16, RZ, RZ, RZ ;  /* 0x000000ffff107224 */ /* 0x000fe400078e00ff */
[----:B------:R-:W-:-:S09]  /*1e00*/  IMAD.MOV.U32 R22, RZ, RZ, RZ ;  /* 0x000000ffff167224 */ /* 0x000fd200078e00ff */
[----:B------:R-:W-:Y:S05]  /*1e10*/  @P0 BRA `(.L_x_1911) ;  /* 0x0000000c00980947 */ /* 0x000fea0003800000 */
[----:B0-2-4-:R-:W0:Y:S01]  /*1e20*/  LDC.64 R4, c[0x0][0x220] ;  /* 0x00008800ff047b82 */ /* 0x015e220000000a00 */
        /* <DEDUP_REMOVED lines=19> */
[----:B--2---:R0:W2:Y:S01]  /*1f60*/  I2F.S16 R22, R4 ;  /* 0x0000000400167306 */ /* 0x0040a20000101400 */
[----:B------:R-:W-:Y:S05]  /*1f70*/  BRA `(.L_x_1918) ;  /* 0x0000000c00387947 */ /* 0x000fea0003800000 */
.L_x_1916:
[----:B------:R-:W2:Y:S02]  /*1f80*/  LDG.E.U8 R4, desc[UR36][R4.64] ;  /* 0x0000002404047981 */ /* 0x000ea4000c1e1100 */
[----:B--2---:R-:W-:Y:S01]  /*1f90*/  I2FP.F32.U32 R22, R4 ;  /* 0x0000000400167245 */ /* 0x004fe20000201000 */
[----:B------:R-:W-:Y:S06]  /*1fa0*/  BRA `(.L_x_1918) ;  /* 0x0000000c002c7947 */ /* 0x000fec0003800000 */
.L_x_1915:
        /* <DEDUP_REMOVED lines=9> */
.L_x_1920:
[----:B------:R-:W2:Y:S02]  /*2040*/  LDG.E R4, desc[UR36][R4.64] ;  /* 0x0000002404047981 */ /* 0x000ea4000c1e1900 */
[----:B--2---:R-:W-:Y:S01]  /*2050*/  I2FP.F32.S32 R22, R4 ;  /* 0x0000000400167245 */ /* 0x004fe20000201400 */
[----:B------:R-:W-:Y:S06]  /*2060*/  BRA `(.L_x_1918) ;  /* 0x0000000800fc7947 */ /* 0x000fec0003800000 */
.L_x_1919:
[----:B------:R-:W2:Y:S02]  /*2070*/  LDG.E.U16 R4, desc[UR36][R4.64] ;  /* 0x0000002404047981 */ /* 0x000ea4000c1e1500 */
[----:B--2---:R4:W0:Y:S01]  /*2080*/  I2F.S16 R22, R4 ;  /* 0x0000000400167306 */ /* 0x0048220000101400 */
[----:B------:R-:W-:Y:S05]  /*2090*/  BRA `(.L_x_1918) ;  /* 0x0000000800f07947 */ /* 0x000fea0003800000 */
.L_x_1914:
        /* <DEDUP_REMOVED lines=8> */
.L_x_1922:
[----:B------:R-:W2:Y:S02]  /*2120*/  LDG.E.U16 R4, desc[UR36][R4.64] ;  /* 0x0000002404047981 */ /* 0x000ea4000c1e1500 */
[----:B--2---:R-:W-:Y:S01]  /*2130*/  HADD2.F32 R22, -RZ, R4.H0_H0 ;  /* 0x20000004ff167230 */ /* 0x004fe20000004100 */
[----:B------:R-:W-:Y:S06]  /*2140*/  BRA `(.L_x_1918) ;  /* 0x0000000800c47947 */ /* 0x000fec0003800000 */
.L_x_1921:
        /* <DEDUP_REMOVED lines=8> */
.L_x_1924:
[----:B------:R-:W2:Y:S02]  /*21d0*/  LDG.E.U16 R4, desc[UR36][R4.64] ;  /* 0x0000002404047981 */ /* 0x000ea4000c1e1500 */
[----:B--2---:R-:W-:Y:S01]  /*21e0*/  HADD2.F32 R22, -RZ, R4.H0_H0 ;  /* 0x20000004ff167230 */ /* 0x004fe20000004100 */
[----:B------:R-:W-:Y:S06]  /*21f0*/  BRA `(.L_x_1918) ;  /* 0x0000000800987947 */ /* 0x000fec0003800000 */
.L_x_1923:
[----:B------:R-:W2:Y:S01]  /*2200*/  LDG.E.64 R4, desc[UR36][R4.64] ;  /* 0x0000002404047981 */ /* 0x000ea2000c1e1b00 */
[----:B------:R-:W-:Y:S01]  /*2210*/  UMOV UR4, 0xf0000000 ;  /* 0xf000000000047882 */ /* 0x000fe20000000000 */
[----:B------:R-:W-:Y:S01]  /*2220*/  UMOV UR5, 0x380fffff ;  /* 0x380fffff00057882 */ /* 0x000fe20000000000 */
[----:B--2---:R-:W0:Y:S01]  /*2230*/  F2F.F32.F64 R22, R4 ;  /* 0x0000000400167310 */ /* 0x004e220000301000 */
[----:B------:R-:W-:-:S14]  /*2240*/  DSETP.GEU.AND P0, PT, |R4|, UR4, PT ;  /* 0x0000000404007e2a */ /* 0x000fdc000bf0e200 */
[----:B0-----:R-:W-:Y:S01]  /*2250*/  @!P0 FMUL R22, R22, 1.175494350822287508e-38 ;  /* 0x0080000016168820 */ /* 0x001fe20000400000 */
[----:B------:R-:W-:Y:S06]  /*2260*/  BRA `(.L_x_1918) ;  /* 0x00000008007c7947 */ /* 0x000fec0003800000 */
.L_x_1913:
        /* <DEDUP_REMOVED lines=12> */
.L_x_1927:
[----:B------:R-:W2:Y:S01]  /*2330*/  LDG.E.64 R4, desc[UR36][R4.64] ;  /* 0x0000002404047981 */ /* 0x000ea2000c1e1b00 */
[----:B------:R-:W-:Y:S01]  /*2340*/  UMOV UR4, 0xf0000000 ;  /* 0xf000000000047882 */ /* 0x000fe20000000000 */
[----:B------:R-:W-:Y:S01]  /*2350*/  UMOV UR5, 0x380fffff ;  /* 0x380fffff00057882 */ /* 0x000fe20000000000 */
[----:B--2---:R-:W0:Y:S01]  /*2360*/  F2F.F32.F64 R22, R4 ;  /* 0x0000000400167310 */ /* 0x004e220000301000 */
[----:B------:R-:W-:-:S14]  /*2370*/  DSETP.GEU.AND P0, PT, |R4|, UR4, PT ;  /* 0x0000000404007e2a */ /* 0x000fdc000bf0e200 */
[----:B0-----:R-:W-:Y:S01]  /*2380*/  @!P0 FMUL R22, R22, 1.175494350822287508e-38 ;  /* 0x0080000016168820 */ /* 0x001fe20000400000 */
[----:B------:R-:W-:Y:S06]  /*2390*/  BRA `(.L_x_1918) ;  /* 0x0000000800307947 */ /* 0x000fec0003800000 */
.L_x_1926:
        /* <DEDUP_REMOVED lines=26> */
.L_x_1929:
        /* <DEDUP_REMOVED lines=13> */
.L_x_1928:
[----:B------:R-:W2:Y:S02]  /*2610*/  LDG.E.U16 R4, desc[UR36][R4.64] ;  /* 0x0000002404047981 */ /* 0x000ea4000c1e1500 */
[----:B--2---:R-:W-:Y:S01]  /*2620*/  IMAD.U32 R22, R4, 0x10000, RZ ;  /* 0x0001000004167824 */ /* 0x004fe200078e00ff */
[----:B------:R-:W-:Y:S06]  /*2630*/  BRA `(.L_x_1918) ;  /* 0x0000000400887947 */ /* 0x000fec0003800000 */
.L_x_1925:
        /* <DEDUP_REMOVED lines=11> */
.L_x_1932:
        /* <DEDUP_REMOVED lines=20> */
.L_x_1934:
[----:B------:R-:W-:Y:S05]  /*2830*/  BSYNC B0 ;  /* 0x0000000000007941 */ /* 0x000fea0003800000 */
.L_x_1933:
[----:B------:R-:W-:Y:S01]  /*2840*/  IMAD.SHL.U32 R3, R3, 0x100000, RZ ;  /* 0x0010000003037824 */ /* 0x000fe200078e00ff */
[----:B------:R-:W-:-:S04]  /*2850*/  LEA R5, R0, 0x3b800000, 0x17 ;  /* 0x3b80000000057811 */ /* 0x000fc800078eb8ff */
[----:B------:R-:W-:Y:S01]  /*2860*/  LOP3.LUT R22, R5, R3, R22, 0xfe, !PT ;  /* 0x0000000305167212 */ /* 0x000fe200078efe16 */
[----:B------:R-:W-:Y:S06]  /*2870*/  BRA `(.L_x_1918) ;  /* 0x0000000000f87947 */ /* 0x000fec0003800000 */
.L_x_1931:
        /* <DEDUP_REMOVED lines=20> */
.L_x_1936:
[----:B------:R-:W-:Y:S05]  /*29c0*/  BSYNC B0 ;  /* 0x0000000000007941 */ /* 0x000fea0003800000 */
.L_x_1935:
[----:B------:R-:W-:Y:S01]  /*29d0*/  IMAD.SHL.U32 R3, R3, 0x200000, RZ ;  /* 0x0020000003037824 */ /* 0x000fe200078e00ff */
[----:B------:R-:W-:-:S04]  /*29e0*/  LEA R5, R0, 0x37800000, 0x17 ;  /* 0x3780000000057811 */ /* 0x000fc800078eb8ff */
[----:B------:R-:W-:Y:S01]  /*29f0*/  LOP3.LUT R22, R5, R3, R22, 0xfe, !PT ;  /* 0x0000000305167212 */ /* 0x000fe200078efe16 */
[----:B------:R-:W-:Y:S06]  /*2a00*/  BRA `(.L_x_1918) ;  /* 0x0000000000947947 */ /* 0x000fec0003800000 */
.L_x_1930:
        /* <DEDUP_REMOVED lines=14> */
.L_x_1917:
        /* <DEDUP_REMOVED lines=16> */
.L_x_1939:
[----:B------:R-:W-:Y:S01]  /*2bf0*/  IMAD.MOV.U32 R22, RZ, RZ, RZ ;  /* 0x000000ffff167224 */ /* 0x000fe200078e00ff */
[----:B------:R-:W-:Y:S06]  /*2c00*/  BRA `(.L_x_1918) ;  /* 0x0000000000147947 */ /* 0x000fec0003800000 */
.L_x_1938:
[----:B------:R-:W2:Y:S02]  /*2c10*/  LDG.E.64 R4, desc[UR36][R4.64] ;  /* 0x0000002404047981 */ /* 0x000ea4000c1e1b00 */
[----:B--2---:R0:W2:Y:S01]  /*2c20*/  I2F.U64 R22, R4 ;  /* 0x0000000400167312 */ /* 0x0040a20000301000 */
[----:B------:R-:W-:Y:S05]  /*2c30*/  BRA `(.L_x_1918) ;  /* 0x0000000000087947 */ /* 0x000fea0003800000 */
.L_x_1937:
[----:B------:R-:W2:Y:S02]  /*2c40*/  LDG.E R4, desc[UR36][R4.64] ;  /* 0x0000002404047981 */ /* 0x000ea4000c1e1900 */
[----:B--2---:R-:W-:-:S07]  /*2c50*/  I2FP.F32.U32 R22, R4 ;  /* 0x0000000400167245 */ /* 0x004fce0000201000 */
.L_x_1918:
[----:B------:R-:W-:Y:S05]  /*2c60*/  BSYNC B6 ;  /* 0x0000000000067941 */ /* 0x000fea0003800000 */
.L_x_1912:
[----:B------:R-:W-:-:S07]  /*2c70*/  VIADD R23, R23, 0x80 ;  /* 0x0000008017177836 */ /* 0x000fce0000000000 */
.L_x_1911:
[----:B------:R-:W-:Y:S05]  /*2c80*/  BSYNC B7 ;  /* 0x0000000000077941 */ /* 0x000fea0003800000 */
.L_x_1910:
[----:B------:R-:W-:Y:S01]  /*2c90*/  ISETP.GE.AND P0, PT, R23, R17, PT ;  /* 0x000000111700720c */ /* 0x000fe20003f06270 */
[----:B------:R-:W-:-:S12]  /*2ca0*/  BSSY B6, `(.L_x_1940) ;  /* 0x00000e1000067945 */ /* 0x000fd80003800000 */
[----:B------:R-:W-:Y:S05]  /*2cb0*/  @P0 BRA `(.L_x_1941) ;  /* 0x0000000c007c0947 */ /* 0x000fea0003800000 */
[----:B0-2-4-:R-:W0:Y:S01]  /*2cc0*/  LDC.64 R4, c[0x0][0x220] ;  /* 0x00008800ff047b82 */ /* 0x015e220000000a00 */
        /* <DEDUP_REMOVED lines=19> */
.L_x_1945:
[----:B------:R-:W2:Y:S02]  /*2e00*/  LDG.E.U8 R4, desc[UR36][R4.64] ;  /* 0x0000002404047981 */ /* 0x000ea4000c1e1100 */
[----:B--2---:R-:W-:Y:S01]  /*2e10*/  I2FP.F32.U32 R16, R4 ;  /* 0x0000000400107245 */ /* 0x004fe20000201000 */
[----:B------:R-:W-:Y:S06]  /*2e20*/  BRA `(.L_x_1941) ;  /* 0x0000000c00207947 */ /* 0x000fec0003800000 */
.L_x_1944:
        /* <DEDUP_REMOVED lines=9> */
.L_x_1948:
[----:B------:R-:W2:Y:S02]  /*2ec0*/  LDG.E R4, desc[UR36][R4.64] ;  /* 0x0000002404047981 */ /* 0x000ea4000c1e1900 */
[----:B--2---:R-:W-:Y:S01]  /*2ed0*/  I2FP.F32.S32 R16, R4 ;  /* 0x0000000400107245 */ /* 0x004fe20000201400 */
[----:B------:R-:W-:Y:S06]  /*2ee0*/  BRA `(.L_x_1941) ;  /* 0x0000000800f07947 */ /* 0x000fec0003800000 */
.L_x_1947:
[----:B------:R-:W2:Y:S02]  /*2ef0*/  LDG.E.U16 R4, desc[UR36][R4.64] ;  /* 0x0000002404047981 */ /* 0x000ea4000c1e1500 */
[----:B--2---:R0:W2:Y:S01]  /*2f00*/  I2F.S16 R16, R4 ;  /* 0x0000000400107306 */ /* 0x0040a20000101400 */
[----:B------:R-:W-:Y:S05]  /*2f10*/  BRA `(.L_x_1941) ;  /* 0x0000000800e47947 */ /* 0x000fea0003800000 */
.L_x_1943:
        /* <DEDUP_REMOVED lines=8> */
.L_x_1950:
[----:B------:R-:W2:Y:S02]  /*2fa0*/  LDG.E.U16 R4, desc[UR36][R4.64] ;  /* 0x0000002404047981 */ /* 0x000ea4000c1e1500 */
[----:B--2---:R-:W-:Y:S01]  /*2fb0*/  HADD2.F32 R16, -RZ, R4.H0_H0 ;  /* 0x20000004ff107230 */ /* 0x004fe20000004100 */
[----:B------:R-:W-:Y:S06]  /*2fc0*/  BRA `(.L_x_1941) ;  /* 0x0000000800b87947 */ /* 0x000fec0003800000 */
.L_x_1949:
        /* <DEDUP_REMOVED lines=8> */
.L_x_1952:
[----:B------:R-:W2:Y:S02]  /*3050*/  LDG.E.U16 R4, desc[UR36][R4.64] ;  /* 0x0000002404047981 */ /* 0x000ea4000c1e1500 */
[----:B--2---:R-:W-:Y:S01]  /*3060*/  HADD2.F32 R16, -RZ, R4.H0_H0 ;  /* 0x20000004ff107230 */ /* 0x004fe20000004100 */
[----:B------:R-:W-:Y:S06]  /*3070*/  BRA `(.L_x_1941) ;  /* 0x00000008008c7947 */ /* 0x000fec0003800000 */
.L_x_1951:
[----:B------:R-:W2:Y:S01]  /*3080*/  LDG.E.64 R4, desc[UR36][R4.64] ;  /* 0x0000002404047981 */ /* 0x000ea2000c1e1b00 */
[----:B------:R-:W-:Y:S01]  /*3090*/  UMOV UR4, 0xf0000000 ;  /* 0xf000000000047882 */ /* 0x000fe20000000000 */
[----:B------:R-:W-:Y:S01]  /*30a0*/  UMOV UR5, 0x380fffff ;  /* 0x380fffff00057882 */ /* 0x000fe20000000000 */
[----:B--2---:R-:W0:Y:S01]  /*30b0*/  F2F.F32.F64 R16, R4 ;  /* 0x0000000400107310 */ /* 0x004e220000301000 */
[----:B------:R-:W-:-:S14]  /*30c0*/  DSETP.GEU.AND P0, PT, |R4|, UR4, PT ;  /* 0x0000000404007e2a */ /* 0x000fdc000bf0e200 */
[----:B0-----:R-:W-:Y:S01]  /*30d0*/  @!P0 FMUL R16, R16, 1.175494350822287508e-38 ;  /* 0x0080000010108820 */ /* 0x001fe20000400000 */
[----:B------:R-:W-:Y:S06]  /*30e0*/  BRA `(.L_x_1941) ;  /* 0x0000000800707947 */ /* 0x000fec0003800000 */
.L_x_1942:
        /* <DEDUP_REMOVED lines=12> */
.L_x_1955:
[----:B------:R-:W2:Y:S01]  /*31b0*/  LDG.E.64 R4, desc[UR36][R4.64] ;  /* 0x0000002404047981 */ /* 0x000ea2000c1e1b00 */
[----:B------:R-:W-:Y:S01]  /*31c0*/  UMOV UR4, 0xf0000000 ;  /* 0xf000000000047882 */ /* 0x000fe20000000000 */
[----:B------:R-:W-:Y:S01]  /*31d0*/  UMOV UR5, 0x380fffff ;  /* 0x380fffff00057882 */ /* 0x000fe20000000000 */
[----:B--2---:R-:W0:Y:S01]  /*31e0*/  F2F.F32.F64 R16, R4 ;  /* 0x0000000400107310 */ /* 0x004e220000301000 */
[----:B------:R-:W-:-:S14]  /*31f0*/  DSETP.GEU.AND P0, PT, |R4|, UR4, PT ;  /* 0x0000000404007e2a */ /* 0x000fdc000bf0e200 */
[----:B0-----:R-:W-:Y:S01]  /*3200*/  @!P0 FMUL R16, R16, 1.175494350822287508e-38 ;  /* 0x0080000010108820 */ /* 0x001fe20000400000 */
[----:B------:R-:W-:Y:S06]  /*3210*/  BRA `(.L_x_1941) ;  /* 0x0000000800247947 */ /* 0x000fec0003800000 */
.L_x_1954:
        /* <DEDUP_REMOVED lines=26> */
.L_x_1957:
        /* <DEDUP_REMOVED lines=13> */
.L_x_1956:
[----:B------:R-:W2:Y:S02]  /*3490*/  LDG.E.U16 R4, desc[UR36][R4.64] ;  /* 0x0000002404047981 */ /* 0x000ea4000c1e1500 */
[----:B--2---:R-:W-:Y:S01]  /*34a0*/  IMAD.U32 R16, R4, 0x10000, RZ ;  /* 0x0001000004107824 */ /* 0x004fe200078e00ff */
[----:B------:R-:W-:Y:S06]  /*34b0*/  BRA `(.L_x_1941) ;  /* 0x00000004007c7947 */ /* 0x000fec0003800000 */
.L_x_1953:
        /* <DEDUP_REMOVED lines=11> */
.L_x_1960:
[----:B------:R-:W2:Y:S02]  /*3570*/  LDG.E.U8 R3, desc[UR36][R4.64] ;  /* 0x0000002404037981 */ /* 0x000ea4000c1e1100 */
        /* <DEDUP_REMOVED lines=18> */
.L_x_1962:
[----:B------:R-:W-:Y:S05]  /*36a0*/  BSYNC B0 ;  /* 0x0000000000007941 */ /* 0x000fea0003800000 */
.L_x_1961:
[----:B------:R-:W-:Y:S01]  /*36b0*/  IMAD.SHL.U32 R3, R3, 0x100000, RZ ;  /* 0x0010000003037824 */ /* 0x000fe200078e00ff */
[----:B------:R-:W-:-:S04]  /*36c0*/  LEA R5, R0, 0x3b800000, 0x17 ;  /* 0x3b80000000057811 */ /* 0x000fc800078eb8ff */
[----:B------:R-:W-:Y:S01]  /*36d0*/  LOP3.LUT R16, R5, R3, R16, 0xfe, !PT ;  /* 0x0000000305107212 */ /* 0x000fe200078efe10 */
[----:B------:R-:W-:Y:S06]  /*36e0*/  BRA `(.L_x_1941) ;  /* 0x0000000000f07947 */ /* 0x000fec0003800000 */
.L_x_1959:
        /* <DEDUP_REMOVED lines=19> */
.L_x_1964:
[----:B------:R-:W-:Y:S05]  /*3820*/  BSYNC B0 ;  /* 0x0000000000007941 */ /* 0x000fea0003800000 */
.L_x_1963:
[----:B------:R-:W-:Y:S01]  /*3830*/  IMAD.SHL.U32 R3, R3, 0x200000, RZ ;  /* 0x0020000003037824 */ /* 0x000fe200078e00ff */
[----:B------:R-:W-:-:S04]  /*3840*/  LEA R5, R0, 0x37800000, 0x17 ;  /* 0x3780000000057811 */ /* 0x000fc800078eb8ff */
[----:B------:R-:W-:Y:S01]  /*3850*/  LOP3.LUT R16, R5, R3, R16, 0xfe, !PT ;  /* 0x0000000305107212 */ /* 0x000fe200078efe10 */
[----:B------:R-:W-:Y:S06]  /*3860*/  BRA `(.L_x_1941) ;  /* 0x0000000000907947 */ /* 0x000fec0003800000 */
.L_x_1958:
        /* <DEDUP_REMOVED lines=14> */
.L_x_1946:
        /* <DEDUP_REMOVED lines=16> */
.L_x_1967:
[----:B------:R-:W-:Y:S05]  /*3a50*/  BRA `(.L_x_1941) ;  /* 0x0000000000147947 */ /* 0x000fea0003800000 */
.L_x_1966:
[----:B------:R-:W2:Y:S02]  /*3a60*/  LDG.E.64 R4, desc[UR36][R4.64] ;  /* 0x0000002404047981 */ /* 0x000ea4000c1e1b00 */
[----:B--2---:R0:W2:Y:S01]  /*3a70*/  I2F.U64 R16, R4 ;  /* 0x0000000400107312 */ /* 0x0040a20000301000 */
[----:B------:R-:W-:Y:S05]  /*3a80*/  BRA `(.L_x_1941) ;  /* 0x0000000000087947 */ /* 0x000fea0003800000 */
.L_x_1965:
[----:B------:R-:W2:Y:S02]  /*3a90*/  LDG.E R4, desc[UR36][R4.64] ;  /* 0x0000002404047981 */ /* 0x000ea4000c1e1900 */
[----:B--2---:R-:W-:-:S07]  /*3aa0*/  I2FP.F32.U32 R16, R4 ;  /* 0x0000000400107245 */ /* 0x004fce0000201000 */
.L_x_1941:
[----:B------:R-:W-:Y:S05]  /*3ab0*/  BSYNC B6 ;  /* 0x0000000000067941 */ /* 0x000fea0003800000 */
.L_x_1940:
[----:B------:R-:W0:Y:S01]  /*3ac0*/  S2R R25, SR_TID.X ;  /* 0x0000000000197919 */ /* 0x000e220000002100 */
[----:B------:R-:W-:Y:S01]  /*3ad0*/  BSSY B0, `(.L_x_1968) ;  /* 0x000002f000007945 */ /* 0x000fe20003800000 */
[----:B0-----:R-:W-:-:S13]  /*3ae0*/  ISETP.GE.AND P0, PT, R25, R17, PT ;  /* 0x000000111900720c */ /* 0x001fda0003f06270 */
[----:B------:R-:W-:Y:S05]  /*3af0*/  @P0 BRA `(.L_x_1969) ;  /* 0x0000000000b00947 */ /* 0x000fea0003800000 */
[----:B-1-3-5:R-:W-:Y:S01]  /*3b00*/  FFMA.FTZ R3, R19, R19, -1 ;  /* 0xbf80000013037423 */ /* 0x02afe20000010013 */
[----:B------:R-:W-:Y:S01]  /*3b10*/  IMAD.MOV.U32 R7, RZ, RZ, 0x3d39bf78 ;  /* 0x3d39bf78ff077424 */ /* 0x000fe200078e00ff */
[----:B------:R-:W-:Y:S02]  /*3b20*/  BSSY B1, `(.L_x_1970) ;  /* 0x0000028000017945 */ /* 0x000fe40003800000 */
[----:B------:R-:W2:Y:S01]  /*3b30*/  MUFU.RSQ R0, R3 ;  /* 0x0000000300007308 */ /* 0x000ea20000001400 */
[C---:B------:R-:W-:Y:S01]  /*3b40*/  FSETP.NEU.FTZ.AND P2, PT, R3.reuse, RZ, PT ;  /* 0x000000ff0300720b */ /* 0x040fe20003f5d000 */
[----:B--2-4-:R-:W-:Y:S01]  /*3b50*/  FMUL.FTZ R4, R3, R0 ;  /* 0x0000000003047220 */ /* 0x014fe20000410000 */
        /* <DEDUP_REMOVED lines=36> */
.L_x_1971:
[----:B------:R-:W-:Y:S05]  /*3da0*/  BSYNC B1 ;  /* 0x0000000000017941 */ /* 0x000fea0003800000 */
.L_x_1970:
[----:B------:R-:W-:-:S07]  /*3db0*/  @P1 FADD.FTZ R4, R4, 0.69314718246459960938 ;  /* 0x3f31721804041421 */ /* 0x000fce0000010000 */
.L_x_1969:
[----:B------:R-:W-:Y:S05]  /*3dc0*/  BSYNC B0 ;  /* 0x0000000000007941 */ /* 0x000fea0003800000 */
.L_x_1968:
[----:B------:R-:W-:Y:S01]  /*3dd0*/  VIADD R26, R25, 0x80 ;  /* 0x00000080191a7836 */ /* 0x000fe20000000000 */
[----:B------:R-:W-:Y:S04]  /*3de0*/  BSSY B0, `(.L_x_1972) ;  /* 0x000002f000007945 */ /* 0x000fe80003800000 */
[----:B------:R-:W-:-:S13]  /*3df0*/  ISETP.GE.AND P1, PT, R26, R17, PT ;  /* 0x000000111a00720c */ /* 0x000fda0003f26270 */
[----:B------:R-:W-:Y:S05]  /*3e00*/  @P1 BRA `(.L_x_1973) ;  /* 0x0000000000b01947 */ /* 0x000fea0003800000 */
[----:B--2--5:R-:W-:Y:S01]  /*3e10*/  FFMA.FTZ R3, R18, R18, -1 ;  /* 0xbf80000012037423 */ /* 0x024fe20000010012 */
[----:B------:R-:W-:Y:S01]  /*3e20*/  IMAD.MOV.U32 R8, RZ, RZ, 0x3d39bf78 ;  /* 0x3d39bf78ff087424 */ /* 0x000fe200078e00ff */
[----:B------:R-:W-:Y:S02]  /*3e30*/  BSSY B1, `(.L_x_1974) ;  /* 0x0000028000017945 */ /* 0x000fe40003800000 */
        /* <DEDUP_REMOVED lines=39> */
.L_x_1975:
[----:B------:R-:W-:Y:S05]  /*40b0*/  BSYNC B1 ;  /* 0x0000000000017941 */ /* 0x000fea0003800000 */
.L_x_1974:
[----:B------:R-:W-:-:S07]  /*40c0*/  @P1 FADD.FTZ R18, R18, 0.69314718246459960938 ;  /* 0x3f31721812121421 */ /* 0x000fce0000010000 */
.L_x_1973:
[----:B------:R-:W-:Y:S05]  /*40d0*/  BSYNC B0 ;  /* 0x0000000000007941 */ /* 0x000fea0003800000 */
.L_x_1972:
        /* <DEDUP_REMOVED lines=46> */
.L_x_1979:
[----:B------:R-:W-:Y:S05]  /*43c0*/  BSYNC B1 ;  /* 0x0000000000017941 */ /* 0x000fea0003800000 */
.L_x_1978:
[----:B------:R-:W-:-:S07]  /*43d0*/  @P1 FADD.FTZ R22, R22, 0.69314718246459960938 ;  /* 0x3f31721816161421 */ /* 0x000fce0000010000 */
.L_x_1977:
[----:B------:R-:W-:Y:S05]  /*43e0*/  BSYNC B0 ;  /* 0x0000000000007941 */ /* 0x000fea0003800000 */
.L_x_1976:
        /* <DEDUP_REMOVED lines=46> */
.L_x_1983:
[----:B------:R-:W-:Y:S05]  /*46d0*/  BSYNC B1 ;  /* 0x0000000000017941 */ /* 0x000fea0003800000 */
.L_x_1982:
[----:B------:R-:W-:-:S07]  /*46e0*/  @P1 FADD.FTZ R24, R24, 0.69314718246459960938 ;  /* 0x3f31721818181421 */ /* 0x000fce0000010000 */
.L_x_1981:
[----:B------:R-:W-:Y:S05]  /*46f0*/  BSYNC B0 ;  /* 0x0000000000007941 */ /* 0x000fea0003800000 */
.L_x_1980:
[----:B--2--5:R-:W0:Y:S01]  /*4700*/  LDC.U8 R16, c[0x0][0x234] ;  /* 0x00008d00ff107b82 */ /* 0x024e220000000000 */
[----:B------:R-:W-:Y:S04]  /*4710*/  BSSY B6, `(.L_x_1984) ;  /* 0x0000100000067945 */ /* 0x000fe80003800000 */
[----:B------:R-:W-:Y:S05]  /*4720*/  @P0 BRA `(.L_x_1985) ;  /* 0x0000000c00f80947 */ /* 0x000fea0003800000 */
[----:B------:R-:W2:Y:S01]  /*4730*/  LDC.64 R8, c[0x0][0x218] ;  /* 0x00008600ff087b82 */ /* 0x000ea20000000a00 */
[----:B0-----:R-:W-:Y:S01]  /*4740*/  PRMT R0, R16, 0x9910, RZ ;  /* 0x0000991010007816 */ /* 0x001fe200000000ff */
[----:B------:R-:W-:Y:S01]  /*4750*/  IMAD R25, R2, 0x200, R25 ;  /* 0x0000020002197824 */ /* 0x000fe200078e0219 */
[----:B------:R-:W-:Y:S02]  /*4760*/  ULDC UR4, c[0x0][0x238] ;  /* 0x00008e0000047ab9 */ /* 0x000fe40000000800 */
[----:B------:R-:W-:Y:S01]  /*4770*/  ISETP.GT.AND P0, PT, R0, 0x9, PT ;  /* 0x000000090000780c */ /* 0x000fe20003f04270 */
[----:B------:R-:W-:-:S05]  /*4780*/  IMAD R25, R25, UR4, RZ ;  /* 0x0000000419197c24 */ /* 0x000fca000f8e02ff */
[----:B--2---:R-:W-:-:S05]  /*4790*/  IADD3 R8, P1, R25, R8, RZ ;  /* 0x0000000819087210 */ /* 0x004fca0007f3e0ff */
        /* <DEDUP_REMOVED lines=10> */
[----:B------:R-:W0:Y:S01]  /*4840*/  F2I.FTZ.TRUNC.NTZ R3, R4 ;  /* 0x0000000400037305 */ /* 0x000e22000021f100 */
[----:B------:R-:W-:Y:S01]  /*4850*/  IMAD.MOV.U32 R25, RZ, RZ, R26 ;  /* 0x000000ffff197224 */ /* 0x000fe200078e001a */
[----:B0-----:R0:W-:Y:S01]  /*4860*/  STG.E.U8 desc[UR36][R8.64], R3 ;  /* 0x0000000308007986 */ /* 0x0011e2000c101124 */
[----:B------:R-:W-:Y:S05]  /*4870*/  BRA `(.L_x_1985) ;  /* 0x0000000c00a47947 */ /* 0x000fea0003800000 */
.L_x_1989:
[----:B----4-:R-:W0:Y:S01]  /*4880*/  F2I.S64.TRUNC R4, R4 ;  /* 0x0000000400047311 */ /* 0x010e22000020d900 */
[----:B------:R-:W-:Y:S02]  /*4890*/  IMAD.MOV.U32 R25, RZ, RZ, R26 ;  /* 0x000000ffff197224 */ /* 0x000fe400078e001a */
[----:B0-----:R-:W-:-:S05]  /*48a0*/  IMAD.MOV.U32 R3, RZ, RZ, R4 ;  /* 0x000000ffff037224 */ /* 0x001fca00078e0004 */
[----:B------:R0:W-:Y:S01]  /*48b0*/  STG.E.U8 desc[UR36][R8.64], R3 ;  /* 0x0000000308007986 */ /* 0x0001e2000c101124 */
[----:B------:R-:W-:Y:S05]  /*48c0*/  BRA `(.L_x_1985) ;  /* 0x0000000c00907947 */ /* 0x000fea0003800000 */
.L_x_1988:
[----:B------:R-:W-:-:S13]  /*48d0*/  ISETP.NE.AND P0, PT, R0, 0x2, PT ;  /* 0x000000020000780c */ /* 0x000fda0003f05270 */
[----:B------:R-:W-:Y:S05]  /*48e0*/  @!P0 BRA `(.L_x_1991) ;  /* 0x0000000000308947 */ /* 0x000fea0003800000 */
[----:B------:R-:W-:-:S13]  /*48f0*/  ISETP.NE.AND P0, PT, R0, 0x3, PT ;  /* 0x000000030000780c */ /* 0x000fda0003f05270 */
[----:B------:R-:W-:Y:S05]  /*4900*/  @!P0 BRA `(.L_x_1992) ;  /* 0x0000000000188947 */ /* 0x000fea0003800000 */
[----:B------:R-:W-:-:S13]  /*4910*/  ISETP.NE.AND P0, PT, R0, 0x4, PT ;  /* 0x000000040000780c */ /* 0x000fda0003f05270 */
[----:B------:R-:W-:Y:S05]  /*4920*/  @P0 BRA `(.L_x_1990) ;  /* 0x0000000c00140947 */ /* 0x000fea0003800000 */
[----:B----4-:R-:W0:Y:S01]  /*4930*/  F2I.S64.TRUNC R4, R4 ;  /* 0x0000000400047311 */ /* 0x010e22000020d900 */
[----:B------:R-:W-:Y:S01]  /*4940*/  IMAD.MOV.U32 R25, RZ, RZ, R26 ;  /* 0x000000ffff197224 */ /* 0x000fe200078e001a */
[----:B0-----:R0:W-:Y:S01]  /*4950*/  STG.E.64 desc[UR36][R8.64], R4 ;  /* 0x0000000408007986 */ /* 0x0011e2000c101b24 */
[----:B------:R-:W-:Y:S05]  /*4960*/  BRA `(.L_x_1985) ;  /* 0x0000000c00687947 */ /* 0x000fea0003800000 */
.L_x_1992:
[----:B------:R-:W0:Y:S01]  /*4970*/  F2I.FTZ.TRUNC.NTZ R3, R4 ;  /* 0x0000000400037305 */ /* 0x000e22000021f100 */
[----:B------:R-:W-:Y:S01]  /*4980*/  IMAD.MOV.U32 R25, RZ, RZ, R26 ;  /* 0x000000ffff197224 */ /* 0x000fe200078e001a */
[----:B0-----:R0:W-:Y:S01]  /*4990*/  STG.E desc[UR36][R8.64], R3 ;  /* 0x0000000308007986 */ /* 0x0011e2000c101924 */
[----:B------:R-:W-:Y:S05]  /*49a0*/  BRA `(.L_x_1985) ;  /* 0x0000000c00587947 */ /* 0x000fea0003800000 */
.L_x_1991:
[----:B------:R-:W0:Y:S01]  /*49b0*/  F2I.FTZ.TRUNC.NTZ R3, R4 ;  /* 0x0000000400037305 */ /* 0x000e22000021f100 */
[----:B------:R-:W-:Y:S01]  /*49c0*/  IMAD.MOV.U32 R25, RZ, RZ, R26 ;  /* 0x000000ffff197224 */ /* 0x000fe200078e001a */
[----:B0-----:R0:W-:Y:S01]  /*49d0*/  STG.E.U16 desc[UR36][R8.64], R3 ;  /* 0x0000000308007986 */ /* 0x0011e2000c101524 */
[----:B------:R-:W-:Y:S05]  /*49e0*/  BRA `(.L_x_1985) ;  /* 0x0000000c00487947 */ /* 0x000fea0003800000 */
.L_x_1987:
[----:B------:R-:W-:-:S13]  /*49f0*/  ISETP.GT.AND P0, PT, R0, 0x6, PT ;  /* 0x000000060000780c */ /* 0x000fda0003f04270 */
[----:B------:R-:W-:Y:S05]  /*4a00*/  @P0 BRA `(.L_x_1993) ;  /* 0x00000000002c0947 */ /* 0x000fea0003800000 */
[----:B------:R-:W-:-:S13]  /*4a10*/  ISETP.NE.AND P0, PT, R0, 0x5, PT ;  /* 0x000000050000780c */ /* 0x000fda0003f05270 */
[----:B------:R-:W-:Y:S05]  /*4a20*/  @!P0 BRA `(.L_x_1994) ;  /* 0x0000000000148947 */ /* 0x000fea0003800000 */
[----:B------:R-:W-:-:S13]  /*4a30*/  ISETP.NE.AND P0, PT, R0, 0x6, PT ;  /* 0x000000060000780c */ /* 0x000fda0003f05270 */
[----:B------:R-:W-:Y:S05]  /*4a40*/  @P0 BRA `(.L_x_1990) ;  /* 0x0000000800cc0947 */ /* 0x000fea0003800000 */
[----:B------:R0:W-:Y:S01]  /*4a50*/  STG.E desc[UR36][R8.64], R4 ;  /* 0x0000000408007986 */ /* 0x0001e2000c101924 */
[----:B------:R-:W-:Y:S01]  /*4a60*/  IMAD.MOV.U32 R25, RZ, RZ, R26 ;  /* 0x000000ffff197224 */ /* 0x000fe200078e001a */
[----:B------:R-:W-:Y:S06]  /*4a70*/  BRA `(.L_x_1985) ;  /* 0x0000000c00247947 */ /* 0x000fec0003800000 */
.L_x_1994:
[----:B----4-:R-:W-:Y:S01]  /*4a80*/  F2FP.F16.F32.PACK_AB R4, RZ, R4 ;  /* 0x00000004ff04723e */ /* 0x010fe200000000ff */
[----:B------:R-:W-:-:S04]  /*4a90*/  IMAD.MOV.U32 R25, RZ, RZ, R26 ;  /* 0x000000ffff197224 */ /* 0x000fc800078e001a */
[----:B------:R0:W-:Y:S01]  /*4aa0*/  STG.E.U16 desc[UR36][R8.64], R4 ;  /* 0x0000000408007986 */ /* 0x0001e2000c101524 */
[----:B------:R-:W-:Y:S05]  /*4ab0*/  BRA `(.L_x_1985) ;  /* 0x0000000c00147947 */ /* 0x000fea0003800000 */
.L_x_1993:
[----:B------:R-:W-:-:S13]  /*4ac0*/  ISETP.NE.AND P0, PT, R0, 0x7, PT ;  /* 0x000000070000780c */ /* 0x000fda0003f05270 */
[----:B------:R-:W-:Y:S05]  /*4ad0*/  @!P0 BRA `(.L_x_1995) ;  /* 0x0000000000348947 */ /* 0x000fea0003800000 */
[----:B------:R-:W-:-:S13]  /*4ae0*/  ISETP.NE.AND P0, PT, R0, 0x8, PT ;  /* 0x000000080000780c */ /* 0x000fda0003f05270 */
[----:B------:R-:W-:Y:S05]  /*4af0*/  @!P0 BRA `(.L_x_1996) ;  /* 0x0000000000188947 */ /* 0x000fea0003800000 */
[----:B------:R-:W-:-:S13]  /*4b00*/  ISETP.NE.AND P0, PT, R0, 0x9, PT ;  /* 0x000000090000780c */ /* 0x000fda0003f05270 */
[----:B------:R-:W-:Y:S05]  /*4b10*/  @P0 BRA `(.L_x_1990) ;  /* 0x0000000800980947 */ /* 0x000fea0003800000 */
[----:B------:R-:W-:Y:S02]  /*4b20*/  IMAD.MOV.U32 R5, RZ, RZ, RZ ;  /* 0x000000ffff057224 */ /* 0x000fe400078e00ff */
[----:B------:R-:W-:-:S03]  /*4b30*/  IMAD.MOV.U32 R25, RZ, RZ, R26 ;  /* 0x000000ffff197224 */ /* 0x000fc600078e001a */
[----:B------:R0:W-:Y:S01]  /*4b40*/  STG.E.64 desc[UR36][R8.64], R4 ;  /* 0x0000000408007986 */ /* 0x0001e2000c101b24 */
[----:B------:R-:W-:Y:S05]  /*4b50*/  BRA `(.L_x_1985) ;  /* 0x0000000800ec7947 */ /* 0x000fea0003800000 */
.L_x_1996:
[----:B------:R-:W-:Y:S01]  /*4b60*/  F2FP.F16.F32.PACK_AB R3, RZ, R4 ;  /* 0x00000004ff03723e */ /* 0x000fe200000000ff */
[----:B------:R-:W-:-:S03]  /*4b70*/  IMAD.MOV.U32 R25, RZ, RZ, R26 ;  /* 0x000000ffff197224 */ /* 0x000fc600078e001a */
[----:B------:R-:W-:-:S05]  /*4b80*/  PRMT R3, R3, 0x5410, RZ ;  /* 0x0000541003037816 */ /* 0x000fca00000000ff */
[----:B------:R0:W-:Y:S01]  /*4b90*/  STG.E desc[UR36][R8.64], R3 ;  /* 0x0000000308007986 */ /* 0x0001e2000c101924 */
[----:B------:R-:W-:Y:S05]  /*4ba0*/  BRA `(.L_x_1985) ;  /* 0x0000000800d87947 */ /* 0x000fea0003800000 */
.L_x_1995:
[----:B----4-:R-:W-:Y:S01]  /*4bb0*/  FMUL.FTZ R4, R4, 1 ;  /* 0x3f80000004047820 */ /* 0x010fe20000410000 */
[----:B------:R-:W-:-:S05]  /*4bc0*/  IMAD.MOV.U32 R25, RZ, RZ, R26 ;  /* 0x000000ffff197224 */ /* 0x000fca00078e001a */
[----:B------:R-:W0:Y:S02]  /*4bd0*/  F2F.F64.F32 R4, R4 ;  /* 0x0000000400047310 */ /* 0x000e240000201800 */
[----:B0-----:R0:W-:Y:S01]  /*4be0*/  STG.E.64 desc[UR36][R8.64], R4 ;  /* 0x0000000408007986 */ /* 0x0011e2000c101b24 */
[----:B------:R-:W-:Y:S05]  /*4bf0*/  BRA `(.L_x_1985) ;  /* 0x0000000800c47947 */ /* 0x000fea0003800000 */
.L_x_1986:
        /* <DEDUP_REMOVED lines=8> */
[----:B------:R-:W-:Y:S01]  /*4c80*/  FSETP.NEU.FTZ.AND P0, PT, R4, RZ, PT ;  /* 0x000000ff0400720b */ /* 0x000fe20003f1d000 */
[----:B------:R-:W-:-:S03]  /*4c90*/  IMAD.MOV.U32 R25, RZ, RZ, R26 ;  /* 0x000000ffff197224 */ /* 0x000fc600078e001a */
[----:B------:R-:W-:-:S05]  /*4ca0*/  SEL R3, RZ, 0x1, !P0 ;  /* 0x00000001ff037807 */ /* 0x000fca0004000000 */
[----:B------:R0:W-:Y:S01]  /*4cb0*/  STG.E.U8 desc[UR36][R8.64], R3 ;  /* 0x0000000308007986 */ /* 0x0001e2000c101124 */
[----:B------:R-:W-:Y:S05]  /*4cc0*/  BRA `(.L_x_1985) ;  /* 0x0000000800907947 */ /* 0x000fea0003800000 */
.L_x_1999:
[----:B----4-:R-:W-:Y:S01]  /*4cd0*/  FMUL.FTZ R4, R4, 1 ;  /* 0x3f80000004047820 */ /* 0x010fe20000410000 */
[----:B------:R-:W-:Y:S01]  /*4ce0*/  CS2R R6, SRZ ;  /* 0x0000000000067805 */ /* 0x000fe2000001ff00 */
[----:B------:R-:W-:-:S04]  /*4cf0*/  IMAD.MOV.U32 R25, RZ, RZ, R26 ;  /* 0x000000ffff197224 */ /* 0x000fc800078e001a */
[----:B------:R-:W0:Y:S02]  /*4d00*/  F2F.F64.F32 R4, R4 ;  /* 0x0000000400047310 */ /* 0x000e240000201800 */
[----:B0-----:R0:W-:Y:S01]  /*4d10*/  STG.E.128 desc[UR36][R8.64], R4 ;  /* 0x0000000408007986 */ /* 0x0011e2000c101d24 */
[----:B------:R-:W-:Y:S05]  /*4d20*/  BRA `(.L_x_1985) ;  /* 0x0000000800787947 */ /* 0x000fea0003800000 */
.L_x_1998:
        /* <DEDUP_REMOVED lines=20> */
.L_x_2003:
[----:B------:R-:W-:Y:S05]  /*4e70*/  BSYNC B0 ;  /* 0x0000000000007941 */ /* 0x000fea0003800000 */
.L_x_2002:
[----:B------:R-:W-:Y:S01]  /*4e80*/  LOP3.LUT R5, R0, R5, RZ, 0xfc, !PT ;  /* 0x0000000500057212 */ /* 0x000fe200078efcff */
[----:B------:R-:W-:-:S04]  /*4e90*/  IMAD.MOV.U32 R25, RZ, RZ, R26 ;  /* 0x000000ffff197224 */ /* 0x000fc800078e001a */
[----:B------:R0:W-:Y:S01]  /*4ea0*/  STG.E.U8 desc[UR36][R8.64], R5 ;  /* 0x0000000508007986 */ /* 0x0001e2000c101124 */
[----:B------:R-:W-:Y:S05]  /*4eb0*/  BRA `(.L_x_1985) ;  /* 0x0000000800147947 */ /* 0x000fea0003800000 */
.L_x_2001:
        /* <DEDUP_REMOVED lines=12> */
.L_x_2005:
[----:B------:R-:W-:Y:S01]  /*4f80*/  IMAD.MOV.U32 R0, RZ, RZ, 0x7f ;  /* 0x0000007fff007424 */ /* 0x000fe200078e00ff */
[----:B------:R-:W-:-:S04]  /*4f90*/  ISETP.GT.U32.AND P0, PT, R5, 0x7f800000, PT ;  /* 0x7f8000000500780c */ /* 0x000fc80003f04070 */
[----:B------:R-:W-:-:S09]  /*4fa0*/  SEL R0, R0, 0x7c, P0 ;  /* 0x0000007c00007807 */ /* 0x000fd20000000000 */
.L_x_2006:
[----:B------:R-:W-:Y:S05]  /*4fb0*/  BSYNC B0 ;  /* 0x0000000000007941 */ /* 0x000fea0003800000 */
.L_x_2004:
[----:B----4-:R-:W-:Y:S01]  /*4fc0*/  LOP3.LUT R4, R4, 0x80000000, RZ, 0xc0, !PT ;  /* 0x8000000004047812 */ /* 0x010fe200078ec0ff */
[----:B------:R-:W-:-:S03]  /*4fd0*/  IMAD.MOV.U32 R25, RZ, RZ, R26 ;  /* 0x000000ffff197224 */ /* 0x000fc600078e001a */
[----:B------:R-:W-:-:S04]  /*4fe0*/  SHF.R.U32.HI R3, RZ, 0x18, R4 ;  /* 0x00000018ff037819 */ /* 0x000fc80000011604 */
[----:B------:R-:W-:-:S05]  /*4ff0*/  LOP3.LUT R3, R0, R3, RZ, 0xfc, !PT ;  /* 0x0000000300037212 */ /* 0x000fca00078efcff */
[----:B------:R0:W-:Y:S01]  /*5000*/  STG.E.U8 desc[UR36][R8.64], R3 ;  /* 0x0000000308007986 */ /* 0x0001e2000c101124 */
[----:B------:R-:W-:Y:S05]  /*5010*/  BRA `(.L_x_1985) ;  /* 0x0000000400bc7947 */ /* 0x000fea0003800000 */
.L_x_2000:
[----:B----4-:R-:W-:Y:S01]  /*5020*/  F2FP.BF16.F32.PACK_AB R4, RZ, R4 ;  /* 0x00000004ff04723e */ /* 0x010fe200000010ff */
[----:B------:R-:W-:-:S04]  /*5030*/  IMAD.MOV.U32 R25, RZ, RZ, R26 ;  /* 0x000000ffff197224 */ /* 0x000fc800078e001a */
[----:B------:R0:W-:Y:S01]  /*5040*/  STG.E.U16 desc[UR36][R8.64], R4 ;  /* 0x0000000408007986 */ /* 0x0001e2000c101524 */
[----:B------:R-:W-:Y:S05]  /*5050*/  BRA `(.L_x_1985) ;  /* 0x0000000400ac7947 */ /* 0x000fea0003800000 */
.L_x_1997:
        /* <DEDUP_REMOVED lines=8> */
[----:B------:R-:W0:Y:S01]  /*50e0*/  F2I.FTZ.U32.TRUNC.NTZ R3, R4 ;  /* 0x0000000400037305 */ /* 0x000e22000021f000 */
[----:B------:R-:W-:Y:S01]  /*50f0*/  IMAD.MOV.U32 R25, RZ, RZ, R26 ;  /* 0x000000ffff197224 */ /* 0x000fe200078e001a */
[----:B0-----:R0:W-:Y:S01]  /*5100*/  STG.E.U16 desc[UR36][R8.64], R3 ;  /* 0x0000000308007986 */ /* 0x0011e2000c101524 */
[----:B------:R-:W-:Y:S05]  /*5110*/  BRA `(.L_x_1985) ;  /* 0x00000004007c7947 */ /* 0x000fea0003800000 */
.L_x_2009:
        /* <DEDUP_REMOVED lines=16> */
.L_x_2012:
[----:B----4-:R-:W-:-:S04]  /*5220*/  LOP3.LUT R4, R4, 0x80000000, RZ, 0xc0, !PT ;  /* 0x8000000004047812 */ /* 0x010fc800078ec0ff */
[----:B------:R-:W-:-:S04]  /*5230*/  SHF.R.U32.HI R4, RZ, 0x18, R4 ;  /* 0x00000018ff047819 */ /* 0x000fc80000011604 */
[----:B------:R-:W-:-:S04]  /*5240*/  LOP3.LUT R3, R3, R4, RZ, 0xfc, !PT ;  /* 0x0000000403037212 */ /* 0x000fc800078efcff */
[----:B------:R-:W-:-:S07]  /*5250*/  PRMT R0, R3, 0x7610, R0 ;  /* 0x0000761003007816 */ /* 0x000fce0000000000 */
.L_x_2011:
[----:B------:R-:W-:Y:S05]  /*5260*/  BSYNC B0 ;  /* 0x0000000000007941 */ /* 0x000fea0003800000 */
.L_x_2010:
[----:B------:R0:W-:Y:S01]  /*5270*/  STG.E.U8 desc[UR36][R8.64], R0 ;  /* 0x0000000008007986 */ /* 0x0001e2000c101124 */
[----:B------:R-:W-:Y:S01]  /*5280*/  IMAD.MOV.U32 R25, RZ, RZ, R26 ;  /* 0x000000ffff197224 */ /* 0x000fe200078e001a */
[----:B------:R-:W-:Y:S06]  /*5290*/  BRA `(.L_x_1985) ;  /* 0x00000004001c7947 */ /* 0x000fec0003800000 */
.L_x_2008:
        /* <DEDUP_REMOVED lines=16> */
.L_x_2015:
[----:B----4-:R-:W-:-:S04]  /*53a0*/  LOP3.LUT R4, R4, 0x80000000, RZ, 0xc0, !PT ;  /* 0x8000000004047812 */ /* 0x010fc800078ec0ff */
[----:B------:R-:W-:-:S04]  /*53b0*/  SHF.R.U32.HI R4, RZ, 0x18, R4 ;  /* 0x00000018ff047819 */ /* 0x000fc80000011604 */
[----:B------:R-:W-:-:S04]  /*53c0*/  LOP3.LUT R3, R3, R4, RZ, 0xfc, !PT ;  /* 0x0000000403037212 */ /* 0x000fc800078efcff */
[----:B------:R-:W-:-:S07]  /*53d0*/  PRMT R0, R3, 0x7610, R0 ;  /* 0x0000761003007816 */ /* 0x000fce0000000000 */
.L_x_2014:
[----:B------:R-:W-:Y:S05]  /*53e0*/  BSYNC B0 ;  /* 0x0000000000007941 */ /* 0x000fea0003800000 */
.L_x_2013:
[----:B------:R0:W-:Y:S01]  /*53f0*/  STG.E.U8 desc[UR36][R8.64], R0 ;  /* 0x0000000008007986 */ /* 0x0001e2000c101124 */
[----:B------:R-:W-:Y:S01]  /*5400*/  IMAD.MOV.U32 R25, RZ, RZ, R26 ;  /* 0x000000ffff197224 */ /* 0x000fe200078e001a */
[----:B------:R-:W-:Y:S06]  /*5410*/  BRA `(.L_x_1985) ;  /* 0x0000000000bc7947 */ /* 0x000fec0003800000 */
.L_x_2007:
[----:B------:R-:W-:-:S13]  /*5420*/  ISETP.NE.AND P0, PT, R0, 0x1c, PT ;  /* 0x0000001c0000780c */ /* 0x000fda0003f05270 */
[----:B------:R-:W-:Y:S05]  /*5430*/  @!P0 BRA `(.L_x_2016) ;  /* 0x0000000000a88947 */ /* 0x000fea0003800000 */
[----:B------:R-:W-:-:S13]  /*5440*/  ISETP.NE.AND P0, PT, R0, 0x1d, PT ;  /* 0x0000001d0000780c */ /* 0x000fda0003f05270 */
[----:B------:R-:W-:Y:S05]  /*5450*/  @!P0 BRA `(.L_x_2017) ;  /* 0x0000000000908947 */ /* 0x000fea0003800000 */
[----:B------:R-:W-:-:S13]  /*5460*/  ISETP.NE.AND P0, PT, R0, 0x2c, PT ;  /* 0x0000002c0000780c */ /* 0x000fda0003f05270 */
[----:B------:R-:W-:Y:S05]  /*5470*/  @P0 BRA `(.L_x_1990) ;  /* 0x0000000000400947 */ /* 0x000fea0003800000 */
[----:B------:R-:W-:Y:S01]  /*5480*/  SHF.R.U32.HI R5, RZ, 0x17, R4 ;  /* 0x00000017ff057819 */ /* 0x000fe20000011604 */
[----:B------:R-:W-:-:S03]  /*5490*/  IMAD.MOV.U32 R25, RZ, RZ, R26 ;  /* 0x000000ffff197224 */ /* 0x000fc600078e001a */
        /* <DEDUP_REMOVED lines=14> */
.L_x_1990:
[----:B------:R-:W-:Y:S01]  /*5580*/  MOV R14, 0x0 ;  /* 0x00000000000e7802 */ /* 0x000fe20000000f00 */
[----:B------:R-:W-:Y:S01]  /*5590*/  ULDC.64 UR4, c[0x4][0x158] ;  /* 0x0100560000047ab9 */ /* 0x000fe20000000a00 */
[----:B------:R-:W-:Y:S01]  /*55a0*/  ULDC.64 UR6, c[0x4][0x160] ;  /* 0x0100580000067ab9 */ /* 0x000fe20000000a00 */
[----:B----4-:R-:W-:Y:S02]  /*55b0*/  IMAD.U32 R4, RZ, RZ, UR4 ;  /* 0x00000004ff047e24 */ /* 0x010fe4000f8e00ff */
        /* <DEDUP_REMOVED lines=11> */
[----:B01-3--:R-:W-:Y:S05]  /*5670*/  CALL.ABS.NOINC R14 ;  /* 0x000000000e007343 */ /* 0x00bfea0003c00000 */
.L_x_2018:
[----:B------:R-:W-:Y:S01]  /*5680*/  IMAD.MOV.U32 R25, RZ, RZ, R26 ;  /* 0x000000ffff197224 */ /* 0x000fe200078e001a */
[----:B------:R-:W-:Y:S06]  /*5690*/  BRA `(.L_x_1985) ;  /* 0x00000000001c7947 */ /* 0x000fec0003800000 */
.L_x_2017:
[----:B----4-:R-:W0:Y:S01]  /*56a0*/  F2I.U64.TRUNC R4, R4 ;  /* 0x0000000400047311 */ /* 0x010e22000020d800 */
[----:B------:R-:W-:Y:S01]  /*56b0*/  IMAD.MOV.U32 R25, RZ, RZ, R26 ;  /* 0x000000ffff197224 */ /* 0x000fe200078e001a */
[----:B0-----:R0:W-:Y:S01]  /*56c0*/  STG.E.64 desc[UR36][R8.64], R4 ;  /* 0x0000000408007986 */ /* 0x0011e2000c101b24 */
[----:B------:R-:W-:Y:S05]  /*56d0*/  BRA `(.L_x_1985) ;  /* 0x00000000000c7947 */ /* 0x000fea0003800000 */
.L_x_2016:
[----:B------:R-:W0:Y:S01]  /*56e0*/  F2I.FTZ.U32.TRUNC.NTZ R3, R4 ;  /* 0x0000000400037305 */ /* 0x000e22000021f000 */
[----:B------:R-:W-:Y:S01]  /*56f0*/  IMAD.MOV.U32 R25, RZ, RZ, R26 ;  /* 0x000000ffff197224 */ /* 0x000fe200078e001a */
[----:B0-----:R2:W-:Y:S06]  /*5700*/  STG.E desc[UR36][R8.64], R3 ;  /* 0x0000000308007986 */ /* 0x0015ec000c101924 */
.L_x_1985:
[----:B------:R-:W-:Y:S05]  /*5710*/  BSYNC B6 ;  /* 0x0000000000067941 */ /* 0x000fea0003800000 */
.L_x_1984:
[----:B------:R-:W-:Y:S01]  /*5720*/  ISETP.GE.AND P0, PT, R25, R17, PT ;  /* 0x000000111900720c */ /* 0x000fe20003f06270 */
[----:B------:R-:W-:-:S12]  /*5730*/  BSSY B6, `(.L_x_2019) ;  /* 0x00001d8000067945 */ /* 0x000fd80003800000 */
[----:B------:R-:W-:Y:S05]  /*5740*/  @P0 BRA `(.L_x_2020) ;  /* 0x0000001c00580947 */ /* 0x000fea0003800000 */
[----:B0-2---:R-:W0:Y:S01]  /*5750*/  LDC.64 R8, c[0x0][0x218] ;  /* 0x00008600ff087b82 */ /* 0x005e220000000a00 */
[----:B------:R-:W-:Y:S01]  /*5760*/  IMAD R0, R2, 0x200, R25 ;  /* 0x0000020002007824 */ /* 0x000fe200078e0219 */
[----:B----4-:R-:W-:Y:S01]  /*5770*/  PRMT R4, R16, 0x9910, RZ ;  /* 0x0000991010047816 */ /* 0x010fe200000000ff */
        /* <DEDUP_REMOVED lines=18> */
.L_x_2024:
[----:B-1-3--:R-:W0:Y:S02]  /*58a0*/  F2I.S64.TRUNC R18, R18 ;  /* 0x0000001200127311 */ /* 0x00ae24000020d900 */
[----:B0-----:R-:W-:-:S05]  /*58b0*/  IMAD.MOV.U32 R3, RZ, RZ, R18 ;  /* 0x000000ffff037224 */ /* 0x001fca00078e0012 */
[----:B------:R0:W-:Y:S01]  /*58c0*/  STG.E.U8 desc[UR36][R8.64], R3 ;  /* 0x0000000308007986 */ /* 0x0001e2000c101124 */
[----:B------:R-:W-:Y:S05]  /*58d0*/  BRA `(.L_x_2026) ;  /* 0x0000000c00407947 */ /* 0x000fea0003800000 */
.L_x_2023:
[----:B------:R-:W-:-:S13]  /*58e0*/  ISETP.NE.AND P0, PT, R0, 0x2, PT ;  /* 0x000000020000780c */ /* 0x000fda0003f05270 */
[----:B------:R-:W-:Y:S05]  /*58f0*/  @!P0 BRA `(.L_x_2027) ;  /* 0x0000000000288947 */ /* 0x000fea0003800000 */
[----:B------:R-:W-:-:S13]  /*5900*/  ISETP.NE.AND P0, PT, R0, 0x3, PT ;  /* 0x000000030000780c */ /* 0x000fda0003f05270 */
[----:B------:R-:W-:Y:S05]  /*5910*/  @!P0 BRA `(.L_x_2028) ;  /* 0x0000000000148947 */ /* 0x000fea0003800000 */
[----:B------:R-:W-:-:S13]  /*5920*/  ISETP.NE.AND P0, PT, R0, 0x4, PT ;  /* 0x000000040000780c */ /* 0x000fda0003f05270 */
[----:B------:R-:W-:Y:S05]  /*5930*/  @P0 BRA `(.L_x_2025) ;  /* 0x0000000800d00947 */ /* 0x000fea0003800000 */
[----:B-1-3--:R-:W0:Y:S02]  /*5940*/  F2I.S64.TRUNC R18, R18 ;  /* 0x0000001200127311 */ /* 0x00ae24000020d900 */
[----:B0-----:R0:W-:Y:S01]  /*5950*/  STG.E.64 desc[UR36][R8.64], R18 ;  /* 0x0000001208007986 */ /* 0x0011e2000c101b24 */
[----:B------:R-:W-:Y:S05]  /*5960*/  BRA `(.L_x_2026) ;  /* 0x0000000c001c7947 */ /* 0x000fea0003800000 */
.L_x_2028:
[----:B------:R-:W0:Y:S02]  /*5970*/  F2I.FTZ.TRUNC.NTZ R3, R18 ;  /* 0x0000001200037305 */ /* 0x000e24000021f100 */
[----:B0-----:R0:W-:Y:S01]  /*5980*/  STG.E desc[UR36][R8.64], R3 ;  /* 0x0000000308007986 */ /* 0x0011e2000c101924 */
[----:B------:R-:W-:Y:S05]  /*5990*/  BRA `(.L_x_2026) ;  /* 0x0000000c00107947 */ /* 0x000fea0003800000 */
.L_x_2027:
[----:B------:R-:W0:Y:S02]  /*59a0*/  F2I.FTZ.TRUNC.NTZ R3, R18 ;  /* 0x0000001200037305 */ /* 0x000e24000021f100 */
[----:B0-----:R0:W-:Y:S01]  /*59b0*/  STG.E.U16 desc[UR36][R8.64], R3 ;  /* 0x0000000308007986 */ /* 0x0011e2000c101524 */
[----:B------:R-:W-:Y:S05]  /*59c0*/  BRA `(.L_x_2026) ;  /* 0x0000000c00047947 */ /* 0x000fea0003800000 */
.L_x_2022:
        /* <DEDUP_REMOVED lines=8> */
.L_x_2030:
[----:B------:R-:W-:-:S05]  /*5a50*/  F2FP.F16.F32.PACK_AB R18, RZ, R18 ;  /* 0x00000012ff12723e */ /* 0x000fca00000000ff */
[----:B------:R0:W-:Y:S01]  /*5a60*/  STG.E.U16 desc[UR36][R8.64], R18 ;  /* 0x0000001208007986 */ /* 0x0001e2000c101524 */
[----:B------:R-:W-:Y:S05]  /*5a70*/  BRA `(.L_x_2026) ;  /* 0x0000000800d87947 */ /* 0x000fea0003800000 */
.L_x_2029:
[----:B------:R-:W-:-:S13]  /*5a80*/  ISETP.NE.AND P0, PT, R0, 0x7, PT ;  /* 0x000000070000780c */ /* 0x000fda0003f05270 */
[----:B------:R-:W-:Y:S05]  /*5a90*/  @!P0 BRA `(.L_x_2031) ;  /* 0x00000000002c8947 */ /* 0x000fea0003800000 */
[----:B------:R-:W-:-:S13]  /*5aa0*/  ISETP.NE.AND P0, PT, R0, 0x8, PT ;  /* 0x000000080000780c */ /* 0x000fda0003f05270 */
[----:B------:R-:W-:Y:S05]  /*5ab0*/  @!P0 BRA `(.L_x_2032) ;  /* 0x0000000000148947 */ /* 0x000fea0003800000 */
[----:B------:R-:W-:-:S13]  /*5ac0*/  ISETP.NE.AND P0, PT, R0, 0x9, PT ;  /* 0x000000090000780c */ /* 0x000fda0003f05270 */
[----:B------:R-:W-:Y:S05]  /*5ad0*/  @P0 BRA `(.L_x_2025) ;  /* 0x0000000800680947 */ /* 0x000fea0003800000 */
[----:B-1-3--:R-:W-:-:S05]  /*5ae0*/  IMAD.MOV.U32 R19, RZ, RZ, RZ ;  /* 0x000000ffff137224 */ /* 0x00afca00078e00ff */
[----:B------:R0:W-:Y:S01]  /*5af0*/  STG.E.64 desc[UR36][R8.64], R18 ;  /* 0x0000001208007986 */ /* 0x0001e2000c101b24 */
[----:B------:R-:W-:Y:S05]  /*5b00*/  BRA `(.L_x_2026) ;  /* 0x0000000800b47947 */ /* 0x000fea0003800000 */
.L_x_2032:
[----:B------:R-:W-:-:S04]  /*5b10*/  F2FP.F16.F32.PACK_AB R3, RZ, R18 ;  /* 0x00000012ff03723e */ /* 0x000fc800000000ff */
[----:B------:R-:W-:-:S05]  /*5b20*/  PRMT R3, R3, 0x5410, RZ ;  /* 0x0000541003037816 */ /* 0x000fca00000000ff */
[----:B------:R0:W-:Y:S01]  /*5b30*/  STG.E desc[UR36][R8.64], R3 ;  /* 0x0000000308007986 */ /* 0x0001e2000c101924 */
[----:B------:R-:W-:Y:S05]  /*5b40*/  BRA `(.L_x_2026) ;  /* 0x0000000800a47947 */ /* 0x000fea0003800000 */
.L_x_2031:
[----:B------:R-:W-:-:S06]  /*5b50*/  FMUL.FTZ R4, R18, 1 ;  /* 0x3f80000012047820 */ /* 0x000fcc0000410000 */
[----:B------:R-:W0:Y:S02]  /*5b60*/  F2F.F64.F32 R4, R4 ;  /* 0x0000000400047310 */ /* 0x000e240000201800 */
[----:B0-----:R0:W-:Y:S01]  /*5b70*/  STG.E.64 desc[UR36][R8.64], R4 ;  /* 0x0000000408007986 */ /* 0x0011e2000c101b24 */
[----:B------:R-:W-:Y:S05]  /*5b80*/  BRA `(.L_x_2026) ;  /* 0x0000000800947947 */ /* 0x000fea0003800000 */
.L_x_2021:
        /* <DEDUP_REMOVED lines=12> */
.L_x_2035:
[----:B------:R-:W-:Y:S01]  /*5c50*/  FMUL.FTZ R4, R18, 1 ;  /* 0x3f80000012047820 */ /* 0x000fe20000410000 */
[----:B------:R-:W-:-:S05]  /*5c60*/  CS2R R6, SRZ ;  /* 0x0000000000067805 */ /* 0x000fca000001ff00 */
[----:B------:R-:W0:Y:S02]  /*5c70*/  F2F.F64.F32 R4, R4 ;  /* 0x0000000400047310 */ /* 0x000e240000201800 */
[----:B0-----:R0:W-:Y:S01]  /*5c80*/  STG.E.128 desc[UR36][R8.64], R4 ;  /* 0x0000000408007986 */ /* 0x0011e2000c101d24 */
[----:B------:R-:W-:Y:S05]  /*5c90*/  BRA `(.L_x_2026) ;  /* 0x0000000800507947 */ /* 0x000fea0003800000 */
.L_x_2034:
        /* <DEDUP_REMOVED lines=20> */
.L_x_2039:
[----:B------:R-:W-:Y:S05]  /*5de0*/  BSYNC B0 ;  /* 0x0000000000007941 */ /* 0x000fea0003800000 */
.L_x_2038:
[----:B------:R-:W-:-:S05]  /*5df0*/  LOP3.LUT R5, R0, R5, RZ, 0xfc, !PT ;  /* 0x0000000500057212 */ /* 0x000fca00078efcff */
[----:B------:R0:W-:Y:S01]  /*5e00*/  STG.E.U8 desc[UR36][R8.64], R5 ;  /* 0x0000000508007986 */ /* 0x0001e2000c101124 */
[----:B------:R-:W-:Y:S05]  /*5e10*/  BRA `(.L_x_2026) ;  /* 0x0000000400f07947 */ /* 0x000fea0003800000 */
.L_x_2037:
        /* <DEDUP_REMOVED lines=12> */
.L_x_2041:
[----:B------:R-:W-:Y:S01]  /*5ee0*/  IMAD.MOV.U32 R0, RZ, RZ, 0x7f ;  /* 0x0000007fff007424 */ /* 0x000fe200078e00ff */
[----:B------:R-:W-:-:S04]  /*5ef0*/  ISETP.GT.U32.AND P0, PT, R4, 0x7f800000, PT ;  /* 0x7f8000000400780c */ /* 0x000fc80003f04070 */
[----:B------:R-:W-:-:S09]  /*5f00*/  SEL R0, R0, 0x7c, P0 ;  /* 0x0000007c00007807 */ /* 0x000fd20000000000 */
.L_x_2042:
[----:B------:R-:W-:Y:S05]  /*5f10*/  BSYNC B0 ;  /* 0x0000000000007941 */ /* 0x000fea0003800000 */
.L_x_2040:
[----:B------:R-:W-:-:S04]  /*5f20*/  LOP3.LUT R18, R18, 0x80000000, RZ, 0xc0, !PT ;  /* 0x8000000012127812 */ /* 0x000fc800078ec0ff */
[----:B------:R-:W-:-:S04]  /*5f30*/  SHF.R.U32.HI R3, RZ, 0x18, R18 ;  /* 0x00000018ff037819 */ /* 0x000fc80000011612 */
[----:B------:R-:W-:-:S05]  /*5f40*/  LOP3.LUT R3, R0, R3, RZ, 0xfc, !PT ;  /* 0x0000000300037212 */ /* 0x000fca00078efcff */
[----:B------:R0:W-:Y:S01]  /*5f50*/  STG.E.U8 desc[UR36][R8.64], R3 ;  /* 0x0000000308007986 */ /* 0x0001e2000c101124 */
[----:B------:R-:W-:Y:S05]  /*5f60*/  BRA `(.L_x_2026) ;  /* 0x00000004009c7947 */ /* 0x000fea0003800000 */
.L_x_2036:
[----:B------:R-:W-:-:S05]  /*5f70*/  F2FP.BF16.F32.PACK_AB R18, RZ, R18 ;  /* 0x00000012ff12723e */ /* 0x000fca00000010ff */
[----:B------:R0:W-:Y:S01]  /*5f80*/  STG.E.U16 desc[UR36][R8.64], R18 ;  /* 0x0000001208007986 */ /* 0x0001e2000c101524 */
[----:B------:R-:W-:Y:S05]  /*5f90*/  BRA `(.L_x_2026) ;  /* 0x0000000400907947 */ /* 0x000fea0003800000 */
.L_x_2033:
        /* <DEDUP_REMOVED lines=11> */
.L_x_2045:
        /* <DEDUP_REMOVED lines=16> */
.L_x_2048:
[----:B------:R-:W-:-:S04]  /*6150*/  LOP3.LUT R18, R18, 0x80000000, RZ, 0xc0, !PT ;  /* 0x8000000012127812 */ /* 0x000fc800078ec0ff */
[----:B------:R-:W-:-:S04]  /*6160*/  SHF.R.U32.HI R3, RZ, 0x18, R18 ;  /* 0x00000018ff037819 */ /* 0x000fc80000011612 */
[----:B------:R-:W-:-:S04]  /*6170*/  LOP3.LUT R0, R0, R3, RZ, 0xfc, !PT ;  /* 0x0000000300007212 */ /* 0x000fc800078efcff */
[----:B------:R-:W-:-:S07]  /*6180*/  PRMT R4, R0, 0x7610, R4 ;  /* 0x0000761000047816 */ /* 0x000fce0000000004 */
.L_x_2047:
[----:B------:R-:W-:Y:S05]  /*6190*/  BSYNC B0 ;  /* 0x0000000000007941 */ /* 0x000fea0003800000 */
.L_x_2046:
[----:B------:R0:W-:Y:S01]  /*61a0*/  STG.E.U8 desc[UR36][R8.64], R4 ;  /* 0x0000000408007986 */ /* 0x0001e2000c101124 */
[----:B------:R-:W-:Y:S05]  /*61b0*/  BRA `(.L_x_2026) ;  /* 0x0000000400087947 */ /* 0x000fea0003800000 */
.L_x_2044:
        /* <DEDUP_REMOVED lines=16> */
.L_x_2051:
[----:B------:R-:W-:-:S04]  /*62c0*/  LOP3.LUT R18, R18, 0x80000000, RZ, 0xc0, !PT ;  /* 0x8000000012127812 */ /* 0x000fc800078ec0ff */
[----:B------:R-:W-:-:S04]  /*62d0*/  SHF.R.U32.HI R3, RZ, 0x18, R18 ;  /* 0x00000018ff037819 */ /* 0x000fc80000011612 */
[----:B------:R-:W-:-:S04]  /*62e0*/  LOP3.LUT R0, R0, R3, RZ, 0xfc, !PT ;  /* 0x0000000300007212 */ /* 0x000fc800078efcff */
[----:B------:R-:W-:-:S07]  /*62f0*/  PRMT R4, R0, 0x7610, R4 ;  /* 0x0000761000047816 */ /* 0x000fce0000000004 */
.L_x_2050:
[----:B------:R-:W-:Y:S05]  /*6300*/  BSYNC B0 ;  /* 0x0000000000007941 */ /* 0x000fea0003800000 */
.L_x_2049:
[----:B------:R0:W-:Y:S01]  /*6310*/  STG.E.U8 desc[UR36][R8.64], R4 ;  /* 0x0000000408007986 */ /* 0x0001e2000c101124 */
[----:B------:R-:W-:Y:S05]  /*6320*/  BRA `(.L_x_2026) ;  /* 0x0000000000ac7947 */ /* 0x000fea0003800000 */
.L_x_2043:
        /* <DEDUP_REMOVED lines=21> */
.L_x_2025:
        /* <DEDUP_REMOVED lines=16> */
.L_x_2054:
[----:B------:R-:W-:Y:S05]  /*6580*/  BRA `(.L_x_2026) ;  /* 0x0000000000147947 */ /* 0x000fea0003800000 */
.L_x_2053:
[----:B-1-3--:R-:W0:Y:S02]  /*6590*/  F2I.U64.TRUNC R18, R18 ;  /* 0x0000001200127311 */ /* 0x00ae24000020d800 */
[----:B0-----:R4:W-:Y:S01]  /*65a0*/  STG.E.64 desc[UR36][R8.64], R18 ;  /* 0x0000001208007986 */ /* 0x0019e2000c101b24 */
[----:B------:R-:W-:Y:S05]  /*65b0*/  BRA `(.L_x_2026) ;  /* 0x0000000000087947 */ /* 0x000fea0003800000 */
.L_x_2052:
[----:B------:R-:W0:Y:S02]  /*65c0*/  F2I.FTZ.U32.TRUNC.NTZ R3, R18 ;  /* 0x0000001200037305 */ /* 0x000e24000021f000 */
[----:B0-----:R0:W-:Y:S02]  /*65d0*/  STG.E desc[UR36][R8.64], R3 ;  /* 0x0000000308007986 */ /* 0x0011e4000c101924 */
.L_x_2026:
[----:B------:R-:W-:-:S05]  /*65e0*/  VIADD R25, R25, 0x80 ;  /* 0x0000008019197836 */ /* 0x000fca0000000000 */
[----:B------:R-:W-:-:S13]  /*65f0*/  ISETP.GE.AND P0, PT, R25, R17, PT ;  /* 0x000000111900720c */ /* 0x000fda0003f06270 */
[----:B------:R-:W-:Y:S05]  /*6600*/  @P0 BRA `(.L_x_2020) ;  /* 0x0000000c00a80947 */ /* 0x000fea0003800000 */
[----:B0-2-4-:R-:W0:Y:S01]  /*6610*/  LDC.64 R8, c[0x0][0x218] ;  /* 0x00008600ff087b82 */ /* 0x015e220000000a00 */
        /* <DEDUP_REMOVED lines=20> */
.L_x_2058:
[----:B------:R-:W0:Y:S02]  /*6760*/  F2I.S64.TRUNC R22, R22 ;  /* 0x0000001600167311 */ /* 0x000e24000020d900 */
[----:B0-----:R-:W-:-:S05]  /*6770*/  IMAD.MOV.U32 R3, RZ, RZ, R22 ;  /* 0x000000ffff037224 */ /* 0x001fca00078e0016 */
[----:B------:R0:W-:Y:S01]  /*6780*/  STG.E.U8 desc[UR36][R8.64], R3 ;  /* 0x0000000308007986 */ /* 0x0001e2000c101124 */
[----:B------:R-:W-:Y:S05]  /*6790*/  BRA `(.L_x_2060) ;  /* 0x0000000c00407947 */ /* 0x000fea0003800000 */
.L_x_2057:
        /* <DEDUP_REMOVED lines=9> */
.L_x_2062:
[----:B------:R-:W0:Y:S02]  /*6830*/  F2I.FTZ.TRUNC.NTZ R3, R22 ;  /* 0x0000001600037305 */ /* 0x000e24000021f100 */
[----:B0-----:R0:W-:Y:S01]  /*6840*/  STG.E desc[UR36][R8.64], R3 ;  /* 0x0000000308007986 */ /* 0x0011e2000c101924 */
[----:B------:R-:W-:Y:S05]  /*6850*/  BRA `(.L_x_2060) ;  /* 0x0000000c00107947 */ /* 0x000fea0003800000 */
.L_x_2061:
[----:B------:R-:W0:Y:S02]  /*6860*/  F2I.FTZ.TRUNC.NTZ R3, R22 ;  /* 0x0000001600037305 */ /* 0x000e24000021f100 */
[----:B0-----:R4:W-:Y:S01]  /*6870*/  STG.E.U16 desc[UR36][R8.64], R3 ;  /* 0x0000000308007986 */ /* 0x0019e2000c101524 */
[----:B------:R-:W-:Y:S05]  /*6880*/  BRA `(.L_x_2060) ;  /* 0x0000000c00047947 */ /* 0x000fea0003800000 */
.L_x_2056:
        /* <DEDUP_REMOVED lines=8> */
.L_x_2064:
[----:B------:R-:W-:-:S05]  /*6910*/  F2FP.F16.F32.PACK_AB R22, RZ, R22 ;  /* 0x00000016ff16723e */ /* 0x000fca00000000ff */
[----:B------:R0:W-:Y:S01]  /*6920*/  STG.E.U16 desc[UR36][R8.64], R22 ;  /* 0x0000001608007986 */ /* 0x0001e2000c101524 */
[----:B------:R-:W-:Y:S05]  /*6930*/  BRA `(.L_x_2060) ;  /* 0x0000000800d87947 */ /* 0x000fea0003800000 */
.L_x_2063:
        /* <DEDUP_REMOVED lines=9> */
.L_x_2066:
[----:B------:R-:W-:-:S04]  /*69d0*/  F2FP.F16.F32.PACK_AB R3, RZ, R22 ;  /* 0x00000016ff03723e */ /* 0x000fc800000000ff */
[----:B------:R-:W-:-:S05]  /*69e0*/  PRMT R3, R3, 0x5410, RZ ;  /* 0x0000541003037816 */ /* 0x000fca00000000ff */
[----:B------:R0:W-:Y:S01]  /*69f0*/  STG.E desc[UR36][R8.64], R3 ;  /* 0x0000000308007986 */ /* 0x0001e2000c101924 */
[----:B------:R-:W-:Y:S05]  /*6a00*/  BRA `(.L_x_2060) ;  /* 0x0000000800a47947 */ /* 0x000fea0003800000 */
.L_x_2065:
[----:B------:R-:W-:-:S06]  /*6a10*/  FMUL.FTZ R4, R22, 1 ;  /* 0x3f80000016047820 */ /* 0x000fcc0000410000 */
[----:B------:R-:W0:Y:S02]  /*6a20*/  F2F.F64.F32 R4, R4 ;  /* 0x0000000400047310 */ /* 0x000e240000201800 */
[----:B0-----:R0:W-:Y:S01]  /*6a30*/  STG.E.64 desc[UR36][R8.64], R4 ;  /* 0x0000000408007986 */ /* 0x0011e2000c101b24 */
[----:B------:R-:W-:Y:S05]  /*6a40*/  BRA `(.L_x_2060) ;  /* 0x0000000800947947 */ /* 0x000fea0003800000 */
.L_x_2055:
        /* <DEDUP_REMOVED lines=12> */
.L_x_2069:
[----:B------:R-:W-:Y:S01]  /*6b10*/  FMUL.FTZ R4, R22, 1 ;  /* 0x3f80000016047820 */ /* 0x000fe20000410000 */
[----:B------:R-:W-:-:S05]  /*6b20*/  CS2R R6, SRZ ;  /* 0x0000000000067805 */ /* 0x000fca000001ff00 */
[----:B------:R-:W0:Y:S02]  /*6b30*/  F2F.F64.F32 R4, R4 ;  /* 0x0000000400047310 */ /* 0x000e240000201800 */
[----:B0-----:R0:W-:Y:S01]  /*6b40*/  STG.E.128 desc[UR36][R8.64], R4 ;  /* 0x0000000408007986 */ /* 0x0011e2000c101d24 */
[----:B------:R-:W-:Y:S05]  /*6b50*/  BRA `(.L_x_2060) ;  /* 0x0000000800507947 */ /* 0x000fea0003800000 */
.L_x_2068:
        /* <DEDUP_REMOVED lines=20> */
.L_x_2073:
[----:B------:R-:W-:Y:S05]  /*6ca0*/  BSYNC B0 ;  /* 0x0000000000007941 */ /* 0x000fea0003800000 */
.L_x_2072:
[----:B------:R-:W-:-:S05]  /*6cb0*/  LOP3.LUT R5, R0, R5, RZ, 0xfc, !PT ;  /* 0x0000000500057212 */ /* 0x000fca00078efcff */
[----:B------:R0:W-:Y:S01]  /*6cc0*/  STG.E.U8 desc[UR36][R8.64], R5 ;  /* 0x0000000508007986 */ /* 0x0001e2000c101124 */
[----:B------:R-:W-:Y:S05]  /*6cd0*/  BRA `(.L_x_2060) ;  /* 0x0000000400f07947 */ /* 0x000fea0003800000 */
.L_x_2071:
        /* <DEDUP_REMOVED lines=12> */
.L_x_2075:
[----:B------:R-:W-:Y:S01]  /*6da0*/  IMAD.MOV.U32 R0, RZ, RZ, 0x7f ;  /* 0x0000007fff007424 */ /* 0x000fe200078e00ff */
[----:B------:R-:W-:-:S04]  /*6db0*/  ISETP.GT.U32.AND P0, PT, R4, 0x7f800000, PT ;  /* 0x7f8000000400780c */ /* 0x000fc80003f04070 */
[----:B------:R-:W-:-:S09]  /*6dc0*/  SEL R0, R0, 0x7c, P0 ;  /* 0x0000007c00007807 */ /* 0x000fd20000000000 */
.L_x_2076:
[----:B------:R-:W-:Y:S05]  /*6dd0*/  BSYNC B0 ;  /* 0x0000000000007941 */ /* 0x000fea0003800000 */
.L_x_2074:
[----:B------:R-:W-:-:S04]  /*6de0*/  LOP3.LUT R22, R22, 0x80000000, RZ, 0xc0, !PT ;  /* 0x8000000016167812 */ /* 0x000fc800078ec0ff */
[----:B------:R-:W-:-:S04]  /*6df0*/  SHF.R.U32.HI R3, RZ, 0x18, R22 ;  /* 0x00000018ff037819 */ /* 0x000fc80000011616 */
[----:B------:R-:W-:-:S05]  /*6e00*/  LOP3.LUT R3, R0, R3, RZ, 0xfc, !PT ;  /* 0x0000000300037212 */ /* 0x000fca00078efcff */
[----:B------:R0:W-:Y:S01]  /*6e10*/  STG.E.U8 desc[UR36][R8.64], R3 ;  /* 0x0000000308007986 */ /* 0x0001e2000c101124 */
[----:B------:R-:W-:Y:S05]  /*6e20*/  BRA `(.L_x_2060) ;  /* 0x00000004009c7947 */ /* 0x000fea0003800000 */
.L_x_2070:
[----:B------:R-:W-:-:S05]  /*6e30*/  F2FP.BF16.F32.PACK_AB R22, RZ, R22 ;  /* 0x00000016ff16723e */ /* 0x000fca00000010ff */
[----:B------:R0:W-:Y:S01]  /*6e40*/  STG.E.U16 desc[UR36][R8.64], R22 ;  /* 0x0000001608007986 */ /* 0x0001e2000c101524 */
[----:B------:R-:W-:Y:S05]  /*6e50*/  BRA `(.L_x_2060) ;  /* 0x0000000400907947 */ /* 0x000fea0003800000 */
.L_x_2067:
        /* <DEDUP_REMOVED lines=11> */
.L_x_2079:
        /* <DEDUP_REMOVED lines=16> */
.L_x_2082:
[----:B------:R-:W-:-:S04]  /*7010*/  LOP3.LUT R22, R22, 0x80000000, RZ, 0xc0, !PT ;  /* 0x8000000016167812 */ /* 0x000fc800078ec0ff */
[----:B------:R-:W-:-:S04]  /*7020*/  SHF.R.U32.HI R3, RZ, 0x18, R22 ;  /* 0x00000018ff037819 */ /* 0x000fc80000011616 */
[----:B------:R-:W-:-:S04]  /*7030*/  LOP3.LUT R0, R0, R3, RZ, 0xfc, !PT ;  /* 0x0000000300007212 */ /* 0x000fc800078efcff */
[----:B------:R-:W-:-:S07]  /*7040*/  PRMT R4, R0, 0x7610, R4 ;  /* 0x0000761000047816 */ /* 0x000fce0000000004 */
.L_x_2081:
[----:B------:R-:W-:Y:S05]  /*7050*/  BSYNC B0 ;  /* 0x0000000000007941 */ /* 0x000fea0003800000 */
.L_x_2080:
[----:B------:R0:W-:Y:S01]  /*7060*/  STG.E.U8 desc[UR36][R8.64], R4 ;  /* 0x0000000408007986 */ /* 0x0001e2000c101124 */
[----:B------:R-:W-:Y:S05]  /*7070*/  BRA `(.L_x_2060) ;  /* 0x0000000400087947 */ /* 0x000fea0003800000 */
.L_x_2078:
        /* <DEDUP_REMOVED lines=16> */
.L_x_2085:
[----:B------:R-:W-:-:S04]  /*7180*/  LOP3.LUT R22, R22, 0x80000000, RZ, 0xc0, !PT ;  /* 0x8000000016167812 */ /* 0x000fc800078ec0ff */
[----:B------:R-:W-:-:S04]  /*7190*/  SHF.R.U32.HI R3, RZ, 0x18, R22 ;  /* 0x00000018ff037819 */ /* 0x000fc80000011616 */
[----:B------:R-:W-:-:S04]  /*71a0*/  LOP3.LUT R0, R0, R3, RZ, 0xfc, !PT ;  /* 0x0000000300007212 */ /* 0x000fc800078efcff */
[----:B------:R-:W-:-:S07]  /*71b0*/  PRMT R4, R0, 0x7610, R4 ;  /* 0x0000761000047816 */ /* 0x000fce0000000004 */
.L_x_2084:
[----:B------:R-:W-:Y:S05]  /*71c0*/  BSYNC B0 ;  /* 0x0000000000007941 */ /* 0x000fea0003800000 */
.L_x_2083:
[----:B------:R0:W-:Y:S01]  /*71d0*/  STG.E.U8 desc[UR36][R8.64], R4 ;  /* 0x0000000408007986 */ /* 0x0001e2000c101124 */
[----:B------:R-:W-:Y:S05]  /*71e0*/  BRA `(.L_x_2060) ;  /* 0x0000000000ac7947 */ /* 0x000fea0003800000 */
.L_x_2077:
        /* <DEDUP_REMOVED lines=21> */
.L_x_2059:
        /* <DEDUP_REMOVED lines=16> */
.L_x_2088:
[----:B------:R-:W-:Y:S05]  /*7440*/  BRA `(.L_x_2060) ;  /* 0x0000000000147947 */ /* 0x000fea0003800000 */
.L_x_2087:
[----:B------:R-:W0:Y:S02]  /*7450*/  F2I.U64.TRUNC R22, R22 ;  /* 0x0000001600167311 */ /* 0x000e24000020d800 */
[----:B0-----:R0:W-:Y:S01]  /*7460*/  STG.E.64 desc[UR36][R8.64], R22 ;  /* 0x0000001608007986 */ /* 0x0011e2000c101b24 */
[----:B------:R-:W-:Y:S05]  /*7470*/  BRA `(.L_x_2060) ;  /* 0x0000000000087947 */ /* 0x000fea0003800000 */
.L_x_2086:
[----:B------:R-:W0:Y:S02]  /*7480*/  F2I.FTZ.U32.TRUNC.NTZ R3, R22 ;  /* 0x0000001600037305 */ /* 0x000e24000021f000 */
[----:B0-----:R0:W-:Y:S02]  /*7490*/  STG.E desc[UR36][R8.64], R3 ;  /* 0x0000000308007986 */ /* 0x0011e4000c101924 */
.L_x_2060:
[----:B------:R-:W-:-:S07]  /*74a0*/  VIADD R25, R25, 0x80 ;  /* 0x0000008019197836 */ /* 0x000fce0000000000 */
.L_x_2020:
[----:B------:R-:W-:Y:S05]  /*74b0*/  BSYNC B6 ;  /* 0x0000000000067941 */ /* 0x000fea0003800000 */
.L_x_2019:
[----:B------:R-:W-:-:S13]  /*74c0*/  ISETP.GE.AND P0, PT, R25, R17, PT ;  /* 0x000000111900720c */ /* 0x000fda0003f06270 */
[----:B------:R-:W-:Y:S05]  /*74d0*/  @P0 EXIT ;  /* 0x000000000000094d */ /* 0x000fea0003800000 */
[----:B0---4-:R-:W0:Y:S01]  /*74e0*/  LDC.64 R4, c[0x0][0x218] ;  /* 0x00008600ff047b82 */ /* 0x011e220000000a00 */
        /* <DEDUP_REMOVED lines=19> */
.L_x_2092:
[----:B------:R-:W0:Y:S02]  /*7620*/  F2I.S64.TRUNC R24, R24 ;  /* 0x0000001800187311 */ /* 0x000e24000020d900 */
[----:B0-----:R-:W-:-:S05]  /*7630*/  IMAD.MOV.U32 R5, RZ, RZ, R24 ;  /* 0x000000ffff057224 */ /* 0x001fca00078e0018 */
[----:B------:R-:W-:Y:S01]  /*7640*/  STG.E.U8 desc[UR36][R2.64], R5 ;  /* 0x0000000502007986 */ /* 0x000fe2000c101124 */
[----:B------:R-:W-:Y:S05]  /*7650*/  EXIT ;  /* 0x000000000000794d */ /* 0x000fea0003800000 */
.L_x_2091:
        /* <DEDUP_REMOVED lines=9> */
.L_x_2095:
[----:B------:R-:W0:Y:S02]  /*76f0*/  F2I.FTZ.TRUNC.NTZ R5, R24 ;  /* 0x0000001800057305 */ /* 0x000e24000021f100 */
[----:B0-----:R-:W-:Y:S01]  /*7700*/  STG.E desc[UR36][R2.64], R5 ;  /* 0x0000000502007986 */ /* 0x001fe2000c101924 */
[----:B------:R-:W-:Y:S05]  /*7710*/  EXIT ;  /* 0x000000000000794d */ /* 0x000fea0003800000 */
.L_x_2094:
[----:B------:R-:W0:Y:S02]  /*7720*/  F2I.FTZ.TRUNC.NTZ R5, R24 ;  /* 0x0000001800057305 */ /* 0x000e24000021f100 */
[----:B0-----:R-:W-:Y:S01]  /*7730*/  STG.E.U16 desc[UR36][R2.64], R5 ;  /* 0x0000000502007986 */ /* 0x001fe2000c101524 */
[----:B------:R-:W-:Y:S05]  /*7740*/  EXIT ;  /* 0x000000000000794d */ /* 0x000fea0003800000 */
.L_x_2090:
        /* <DEDUP_REMOVED lines=8> */
.L_x_2097:
[----:B------:R-:W-:-:S05]  /*77d0*/  F2FP.F16.F32.PACK_AB R24, RZ, R24 ;  /* 0x00000018ff18723e */ /* 0x000fca00000000ff */
[----:B------:R-:W-:Y:S01]  /*77e0*/  STG.E.U16 desc[UR36][R2.64], R24 ;  /* 0x0000001802007986 */ /* 0x000fe2000c101524 */
[----:B------:R-:W-:Y:S05]  /*77f0*/  EXIT ;  /* 0x000000000000794d */ /* 0x000fea0003800000 */
.L_x_2096:
        /* <DEDUP_REMOVED lines=9> */
.L_x_2099:
[----:B------:R-:W-:-:S04]  /*7890*/  F2FP.F16.F32.PACK_AB R5, RZ, R24 ;  /* 0x00000018ff05723e */ /* 0x000fc800000000ff */
[----:B------:R-:W-:-:S05]  /*78a0*/  PRMT R5, R5, 0x5410, RZ ;  /* 0x0000541005057816 */ /* 0x000fca00000000ff */
[----:B------:R-:W-:Y:S01]  /*78b0*/  STG.E desc[UR36][R2.64], R5 ;  /* 0x0000000502007986 */ /* 0x000fe2000c101924 */
[----:B------:R-:W-:Y:S05]  /*78c0*/  EXIT ;  /* 0x000000000000794d */ /* 0x000fea0003800000 */
.L_x_2098:
[----:B------:R-:W-:-:S06]  /*78d0*/  FMUL.FTZ R4, R24, 1 ;  /* 0x3f80000018047820 */ /* 0x000fcc0000410000 */
[----:B------:R-:W0:Y:S02]  /*78e0*/  F2F.F64.F32 R4, R4 ;  /* 0x0000000400047310 */ /* 0x000e240000201800 */
[----:B0-----:R-:W-:Y:S01]  /*78f0*/  STG.E.64 desc[UR36][R2.64], R4 ;  /* 0x0000000402007986 */ /* 0x001fe2000c101b24 */
[----:B------:R-:W-:Y:S05]  /*7900*/  EXIT ;  /* 0x000000000000794d */ /* 0x000fea0003800000 */
.L_x_2089:
        /* <DEDUP_REMOVED lines=12> */
.L_x_2102:
[----:B------:R-:W-:Y:S01]  /*79d0*/  FMUL.FTZ R4, R24, 1 ;  /* 0x3f80000018047820 */ /* 0x000fe20000410000 */
[----:B------:R-:W-:-:S05]  /*79e0*/  CS2R R6, SRZ ;  /* 0x0000000000067805 */ /* 0x000fca000001ff00 */
[----:B------:R-:W0:Y:S02]  /*79f0*/  F2F.F64.F32 R4, R4 ;  /* 0x0000000400047310 */ /* 0x000e240000201800 */
[----:B0-----:R-:W-:Y:S01]  /*7a00*/  STG.E.128 desc[UR36][R2.64], R4 ;  /* 0x0000000402007986 */ /* 0x001fe2000c101d24 */
[----:B------:R-:W-:Y:S05]  /*7a10*/  EXIT ;  /* 0x000000000000794d */ /* 0x000fea0003800000 */
.L_x_2101:
        /* <DEDUP_REMOVED lines=20> */
.L_x_2106:
[----:B------:R-:W-:Y:S05]  /*7b60*/  BSYNC B0 ;  /* 0x0000000000007941 */ /* 0x000fea0003800000 */
.L_x_2105:
[----:B------:R-:W-:-:S05]  /*7b70*/  LOP3.LUT R7, R0, R7, RZ, 0xfc, !PT ;  /* 0x0000000700077212 */ /* 0x000fca00078efcff */
[----:B------:R-:W-:Y:S01]  /*7b80*/  STG.E.U8 desc[UR36][R2.64], R7 ;  /* 0x0000000702007986 */ /* 0x000fe2000c101124 */
[----:B------:R-:W-:Y:S05]  /*7b90*/  EXIT ;  /* 0x000000000000794d */ /* 0x000fea0003800000 */
.L_x_2104:
[----:B------:R-:W-:Y:S01]  /*7ba0*/  LOP3.LUT R4, R24, 0x7fffffff, RZ, 0xc0, !PT ;  /* 0x7fffffff18047812 */ /* 0x000fe200078ec0ff */
[----:B------:R-:W-:Y:S03]  /*7bb0*/  BSSY B0, `(.L_x_2107) ;  /* 0x000000e000007945 */ /* 0x000fe60003800000 */
        /* <DEDUP_REMOVED lines=10> */
.L_x_2108:
[----:B------:R-:W-:Y:S01]  /*7c60*/  IMAD.MOV.U32 R0, RZ, RZ, 0x7f ;  /* 0x0000007fff007424 */ /* 0x000fe200078e00ff */
[----:B------:R-:W-:-:S04]  /*7c70*/  ISETP.GT.U32.AND P0, PT, R4, 0x7f800000, PT ;  /* 0x7f8000000400780c */ /* 0x000fc80003f04070 */
[----:B------:R-:W-:-:S09]  /*7c80*/  SEL R0, R0, 0x7c, P0 ;  /* 0x0000007c00007807 */ /* 0x000fd20000000000 */
.L_x_2109:
[----:B------:R-:W-:Y:S05]  /*7c90*/  BSYNC B0 ;  /* 0x0000000000007941 */ /* 0x000fea0003800000 */
.L_x_2107:
[----:B------:R-:W-:-:S04]  /*7ca0*/  LOP3.LUT R24, R24, 0x80000000, RZ, 0xc0, !PT ;  /* 0x8000000018187812 */ /* 0x000fc800078ec0ff */
[----:B------:R-:W-:-:S04]  /*7cb0*/  SHF.R.U32.HI R5, RZ, 0x18, R24 ;  /* 0x00000018ff057819 */ /* 0x000fc80000011618 */
[----:B------:R-:W-:-:S05]  /*7cc0*/  LOP3.LUT R5, R0, R5, RZ, 0xfc, !PT ;  /* 0x0000000500057212 */ /* 0x000fca00078efcff */
[----:B------:R-:W-:Y:S01]  /*7cd0*/  STG.E.U8 desc[UR36][R2.64], R5 ;  /* 0x0000000502007986 */ /* 0x000fe2000c101124 */
[----:B------:R-:W-:Y:S05]  /*7ce0*/  EXIT ;  /* 0x000000000000794d */ /* 0x000fea0003800000 */
.L_x_2103:
[----:B------:R-:W-:-:S05]  /*7cf0*/  F2FP.BF16.F32.PACK_AB R24, RZ, R24 ;  /* 0x00000018ff18723e */ /* 0x000fca00000010ff */
[----:B------:R-:W-:Y:S01]  /*7d00*/  STG.E.U16 desc[UR36][R2.64], R24 ;  /* 0x0000001802007986 */ /* 0x000fe2000c101524 */
[----:B------:R-:W-:Y:S05]  /*7d10*/  EXIT ;  /* 0x000000000000794d */ /* 0x000fea0003800000 */
.L_x_2100:
        /* <DEDUP_REMOVED lines=11> */
.L_x_2112:
        /* <DEDUP_REMOVED lines=16> */
.L_x_2115:
[----:B------:R-:W-:-:S04]  /*7ed0*/  LOP3.LUT R24, R24, 0x80000000, RZ, 0xc0, !PT ;  /* 0x8000000018187812 */ /* 0x000fc800078ec0ff */
[----:B------:R-:W-:-:S04]  /*7ee0*/  SHF.R.U32.HI R5, RZ, 0x18, R24 ;  /* 0x00000018ff057819 */ /* 0x000fc80000011618 */
[----:B------:R-:W-:-:S04]  /*7ef0*/  LOP3.LUT R4, R4, R5, RZ, 0xfc, !PT ;  /* 0x0000000504047212 */ /* 0x000fc800078efcff */
[----:B------:R-:W-:-:S07]  /*7f00*/  PRMT R0, R4, 0x7610, R0 ;  /* 0x0000761004007816 */ /* 0x000fce0000000000 */
.L_x_2114:
[----:B------:R-:W-:Y:S05]  /*7f10*/  BSYNC B0 ;  /* 0x0000000000007941 */ /* 0x000fea0003800000 */
.L_x_2113:
[----:B------:R-:W-:Y:S01]  /*7f20*/  STG.E.U8 desc[UR36][R2.64], R0 ;  /* 0x0000000002007986 */ /* 0x000fe2000c101124 */
[----:B------:R-:W-:Y:S05]  /*7f30*/  EXIT ;  /* 0x000000000000794d */ /* 0x000fea0003800000 */
.L_x_2111:
        /* <DEDUP_REMOVED lines=16> */
.L_x_2118:
[----:B------:R-:W-:-:S04]  /*8040*/  LOP3.LUT R24, R24, 0x80000000, RZ, 0xc0, !PT ;  /* 0x8000000018187812 */ /* 0x000fc800078ec0ff */
[----:B------:R-:W-:-:S04]  /*8050*/  SHF.R.U32.HI R5, RZ, 0x18, R24 ;  /* 0x00000018ff057819 */ /* 0x000fc80000011618 */
[----:B------:R-:W-:-:S04]  /*8060*/  LOP3.LUT R4, R4, R5, RZ, 0xfc, !PT ;  /* 0x0000000504047212 */ /* 0x000fc800078efcff */
[----:B------:R-:W-:-:S07]  /*8070*/  PRMT R0, R4, 0x7610, R0 ;  /* 0x0000761004007816 */ /* 0x000fce0000000000 */
.L_x_2117:
[----:B------:R-:W-:Y:S05]  /*8080*/  BSYNC B0 ;  /* 0x0000000000007941 */ /* 0x000fea0003800000 */
.L_x_2116:
[----:B------:R-:W-:Y:S01]  /*8090*/  STG.E.U8 desc[UR36][R2.64], R0 ;  /* 0x0000000002007986 */ /* 0x000fe2000c101124 */
[----:B------:R-:W-:Y:S05]  /*80a0*/  EXIT ;  /* 0x000000000000794d */ /* 0x000fea0003800000 */
.L_x_2110:
        /* <DEDUP_REMOVED lines=21> */
.L_x_2093:
[----:B------:R-:W-:Y:S01]  /*8200*/  MOV R0, 0x0 ;  /* 0x0000000000007802 */ /* 0x000fe20000000f00 */
[----:B------:R-:W-:Y:S01]  /*8210*/  ULDC.64 UR4, c[0x4][0x158] ;  /* 0x0100560000047ab9 */ /* 0x000fe20000000a00 */
[----:B------:R-:W-:Y:S01]  /*8220*/  ULDC.64 UR6, c[0x4][0x50] ;  /* 0x0100140000067ab9 */ /* 0x000fe20000000a00 */
[----:B------:R-:W-:Y:S01]  /*8230*/  IMAD.U32 R4, RZ, RZ, UR4 ;  /* 0x00000004ff047e24 */ /* 0x000fe2000f8e00ff */
[----:B------:R0:W2:Y:S01]  /*8240*/  LDC.64 R2, c[0x4][R0] ;  /* 0x0100000000027b82 */ /* 0x0000a20000000a00 */
        /* <DEDUP_REMOVED lines=10> */
[----:B-123--:R-:W-:Y:S05]  /*82f0*/  CALL.ABS.NOINC R2 ;  /* 0x0000000002007343 */ /* 0x00efea0003c00000 */
.L_x_2121:
[----:B------:R-:W-:Y:S05]  /*8300*/  EXIT ;  /* 0x000000000000794d */ /* 0x000fea0003800000 */
.L_x_2120:
[----:B------:R-:W0:Y:S02]  /*8310*/  F2I.U64.TRUNC R24, R24 ;  /* 0x0000001800187311 */ /* 0x000e24000020d800 */
[----:B0-----:R-:W-:Y:S01]  /*8320*/  STG.E.64 desc[UR36][R2.64], R24 ;  /* 0x0000001802007986 */ /* 0x001fe2000c101b24 */
[----:B------:R-:W-:Y:S05]  /*8330*/  EXIT ;  /* 0x000000000000794d */ /* 0x000fea0003800000 */
.L_x_2119:
[----:B------:R-:W0:Y:S02]  /*8340*/  F2I.FTZ.U32.TRUNC.NTZ R5, R24 ;  /* 0x0000001800057305 */ /* 0x000e24000021f000 */
[----:B0-----:R-:W-:Y:S01]  /*8350*/  STG.E desc[UR36][R2.64], R5 ;  /* 0x0000000502007986 */ /* 0x001fe2000c101924 */
[----:B------:R-:W-:Y:S05]  /*8360*/  EXIT ;  /* 0x000000000000794d */ /* 0x000fea0003800000 */
.L_x_2122:
        /* <DEDUP_REMOVED lines=9> */
.L_x_21055:


//--------------------- .text._ZN2at6native18elementwise_kernelILi128ELi2EZNS0_22gpu_kernel_impl_nocastIZZZNS0_17acosh_kernel_cudaERNS_18TensorIteratorBaseEENKUlvE0_clEvENKUlvE0_clEvEUlfE_EEvS4_RKT_EUliE_EEviT1_ --------------------------
	.section	.text._ZN2at6native18elementwise_kernelILi128ELi2EZNS0_22gpu_kernel_impl_nocastIZZZNS0_17acosh_kernel_cudaERNS_18TensorIteratorBaseEENKUlvE0_clEvENKUlvE0_clEvEUlfE_EEvS4_RKT_EUliE_EEviT1_,"ax",@progbits
	.align	128
        .global         _ZN2at6native18elementwise_kernelILi128ELi2EZNS0_22gpu_kernel_impl_nocastIZZZNS0_17acosh_kernel_cudaERNS_18TensorIteratorBaseEENKUlvE0_clEvENKUlvE0_clEvEUlfE_EEvS4_RKT_EUliE_EEviT1_
        .type           _ZN2at6native18elementwise_kernelILi128ELi2EZNS0_22gpu_kernel_impl_nocastIZZZNS0_17acosh_kernel_cudaERNS_18TensorIteratorBaseEENKUlvE0_clEvENKUlvE0_clEvEUlfE_EEvS4_RKT_EUliE_EEviT1_,@function
        .size           _ZN2at6native18elementwise_kernelILi128ELi2EZNS0_22gpu_kernel_impl_nocastIZZZNS0_17acosh_kernel_cudaERNS_18TensorIteratorBaseEENKUlvE0_clEvENKUlvE0_clEvEUlfE_EEvS4_RKT_EUliE_EEviT1_,(.L_x_21056 - _ZN2at6native18elementwise_kernelILi128ELi2EZNS0_22gpu_kernel_impl_nocastIZZZNS0_17acosh_kernel_cudaERNS_18TensorIteratorBaseEENKUlvE0_clEvENKUlvE0_clEvEUlfE_EEvS4_RKT_EUliE_EEviT1_)
        .other          _ZN2at6native18elementwise_kernelILi128ELi2EZNS0_22gpu_kernel_impl_nocastIZZZNS0_17acosh_kernel_cudaERNS_18TensorIteratorBaseEENKUlvE0_clEvENKUlvE0_clEvEUlfE_EEvS4_RKT_EUliE_EEviT1_,@"STO_CUDA_ENTRY STV_DEFAULT"
_ZN2at6native18elementwise_kernelILi128ELi2EZNS0_22gpu_kernel_impl_nocastIZZZNS0_17acosh_kernel_cudaERNS_18TensorIteratorBaseEENKUlvE0_clEvENKUlvE0_clEvEUlfE_EEvS4_RKT_EUliE_EEviT1_:
.text._ZN2at6native18elementwise_kernelILi128ELi2EZNS0_22gpu_kernel_impl_nocastIZZZNS0_17acosh_kernel_cudaERNS_18TensorIteratorBaseEENKUlvE0_clEvENKUlvE0_clEvEUlfE_EEvS4_RKT_EUliE_EEviT1_:
[----:B------:R-:W-:Y:S01]  /*0000*/  LDC R1, c[0x0][0x28] ;  /* 0x00000a00ff017b82 */ /* 0x000fe20000000800 */
[----:B------:R-:W0:Y:S01]  /*0010*/  S2R R0, SR_CTAID.X ;  /* 0x0000000000007919 */ /* 0x000e220000002500 */
[----:B------:R-:W-:Y:S01]  /*0020*/  ULDC UR6, c[0x0][0x210] ;  /* 0x0000840000067ab9 */ /* 0x000fe20000000800 */
[----:B------:R-:W-:Y:S01]  /*0030*/  ULDC.64 UR4, c[0x0][0x208] ;  /* 0x0000820000047ab9 */ /* 0x000fe20000000a00 */
[----:B------:R-:W-:Y:S01]  /*0040*/  BSSY B0, `(.L_x_2123) ;  /* 0x000016b000007945 */ /* 0x000fe20003800000 */
[----:B------:R-:W0:Y:S02]  /*0050*/  S2R R3, SR_TID.X ;  /* 0x0000000000037919 */ /* 0x000e240000002100 */
[----:B0-----:R-:W-:-:S04]  /*0060*/  LEA R0, R0, R3, 0x8 ;  /* 0x0000000300007211 */ /* 0x001fc800078e40ff */
[----:B------:R-:W-:Y:S02]  /*0070*/  ISETP.GE.AND P0, PT, R0, UR6, PT ;  /* 0x0000000600007c0c */ /* 0x000fe4000bf06270 */
[----:B------:R-:W-:-:S11]  /*0080*/  MOV R7, R0 ;  /* 0x0000000000077202 */ /* 0x000fd60000000f00 */
        /* <DEDUP_REMOVED lines=305> */
.L_x_2125:
[----:B------:R-:W-:Y:S02]  /*13a0*/  ULDC.64 UR8, c[0x0][0x418] ;  /* 0x0001060000087ab9 */ /* 0x000fe40000000a00 */
[----:B------:R-:W-:-:S04]  /*13b0*/  IADD3 R4, P0, R2, UR8, RZ ;  /* 0x0000000802047c10 */ /* 0x000fc8000ff1e0ff */
[----:B------:R-:W-:Y:S01]  /*13c0*/  IADD3.X R5, RZ, UR9, RZ, P0, !PT ;  /* 0x00000009ff057c10 */ /* 0x000fe200087fe4ff */
[----:B------:R-:W-:-:S04]  /*13d0*/  ULDC.64 UR8, c[0x0][0x410] ;  /* 0x0001040000087ab9 */ /* 0x000fc80000000a00 */
[----:B------:R-:W2:Y:S01]  /*13e0*/  LDG.E R4, desc[UR4][R4.64] ;  /* 0x0000000404047981 */ /* 0x000ea2000c1e1900 */
[----:B------:R-:W-:Y:S01]  /*13f0*/  BSSY B1, `(.L_x_2126) ;  /* 0x000002c000017945 */ /* 0x000fe20003800000 */
[C---:B--2---:R-:W-:Y:S01]  /*1400*/  FFMA.FTZ R6, R4.reuse, R4, -1 ;  /* 0xbf80000004067423 */ /* 0x044fe20000010004 */
        /* <DEDUP_REMOVED lines=42> */
.L_x_2127:
[----:B------:R-:W-:Y:S05]  /*16b0*/  BSYNC B1 ;  /* 0x0000000000017941 */ /* 0x000fea0003800000 */
.L_x_2126:
[----:B------:R-:W-:Y:S01]  /*16c0*/  @P0 FADD.FTZ R4, R4, 0.69314718246459960938 ;  /* 0x3f31721804040421 */ /* 0x000fe20000010000 */
[----:B------:R-:W-:-:S04]  /*16d0*/  IADD3 R7, R0, 0x80, RZ ;  /* 0x0000008000077810 */ /* 0x000fc80007ffe0ff */
[----:B------:R0:W-:Y:S03]  /*16e0*/  STG.E desc[UR4][R2.64], R4 ;  /* 0x0000000402007986 */ /* 0x0001e6000c101904 */
.L_x_2124:
[----:B------:R-:W-:Y:S05]  /*16f0*/  BSYNC B0 ;  /* 0x0000000000007941 */ /* 0x000fea0003800000 */
.L_x_2123:
[----:B------:R-:W-:-:S13]  /*1700*/  ISETP.GE.AND P0, PT, R7, UR6, PT ;  /* 0x0000000607007c0c */ /* 0x000fda000bf06270 */
[----:B------:R-:W-:Y:S05]  /*1710*/  @P0 EXIT ;  /* 0x000000000000094d */ /* 0x000fea0003800000 */
[----:B------:R-:W1:Y:S01]  /*1720*/  LDC R8, c[0x0][0x218] ;  /* 0x00008600ff087b82 */ /* 0x000e620000000800 */
[----:B------:R-:W-:Y:S01]  /*1730*/  HFMA2.MMA R0, -RZ, RZ, 0, 0 ;  /* 0x00000000ff007435 */ /* 0x000fe200000001ff */
[----:B0-----:R-:W-:Y:S02]  /*1740*/  MOV R3, RZ ;  /* 0x000000ff00037202 */ /* 0x001fe40000000f00 */
[----:B-1----:R-:W-:-:S13]  /*1750*/  ISETP.NE.AND P0, PT, R8, RZ, PT ;  /* 0x000000ff0800720c */ /* 0x002fda0003f05270 */
[----:B------:R-:W-:Y:S05]  /*1760*/  @!P0 BRA `(.L_x_2128) ;  /* 0x0000001000a88947 */ /* 0x000fea0003800000 */
[----:B------:R-:W-:Y:S01]  /*1770*/  MOV R2, RZ ;  /* 0x000000ff00027202 */ /* 0x000fe20000000f00 */
[----:B------:R-:W-:Y:S01]  /*1780*/  ULDC.64 UR6, c[0x0][0x220] ;  /* 0x0000880000067ab9 */ /* 0x000fe20000000a00 */
[----:B------:R-:W-:Y:S02]  /*1790*/  MOV R3, R7 ;  /* 0x0000000700037202 */ /* 0x000fe40000000f00 */
[----:B------:R-:W-:Y:S01]  /*17a0*/  ISETP.NE.AND P0, PT, R8, 0x1, PT ;  /* 0x000000010800780c */ /* 0x000fe20003f05270 */
        /* <DEDUP_REMOVED lines=294> */
.L_x_2128:
        /* <DEDUP_REMOVED lines=49> */
.L_x_2130:
[----:B------:R-:W-:Y:S05]  /*2d20*/  BSYNC B0 ;  /* 0x0000000000007941 */ /* 0x000fea0003800000 */
.L_x_2129:
[----:B------:R-:W-:-:S05]  /*2d30*/  @P0 FADD.FTZ R0, R0, 0.69314718246459960938 ;  /* 0x3f31721800000421 */ /* 0x000fca0000010000 */
[----:B------:R-:W-:Y:S01]  /*2d40*/  STG.E desc[UR4][R2.64], R0 ;  /* 0x0000000002007986 */ /* 0x000fe2000c101904 */
[----:B------:R-:W-:Y:S05]  /*2d50*/  EXIT ;  /* 0x000000000000794d */ /* 0x000fea0003800000 */
.L_x_2131:
        /* <DEDUP_REMOVED lines=10> */
.L_x_21056:


//--------------------- .text._ZN2at6native27unrolled_elementwise_kernelIZZZNS0_17acosh_kernel_cudaERNS_18TensorIteratorBaseEENKUlvE0_clEvENKUlvE0_clEvEUlfE_St5arrayIPcLm2EELi4E23TrivialOffsetCalculatorILi1EjESB_NS0_6memory15LoadWithoutCastENSC_16StoreWithoutCastEEEviT_T0_T2_T3_T4_T5_ --------------------------
	.section	.text._ZN2at6native27unrolled_elementwise_kernelIZZZNS0_17acosh_kernel_cudaERNS_18TensorIteratorBaseEENKUlvE0_clEvENKUlvE0_clEvEUlfE_St5arrayIPcLm2EELi4E23TrivialOffsetCalculatorILi1EjESB_NS0_6memory15LoadWithoutCastENSC_16StoreWithoutCastEEEviT_T0_T2_T3_T4_T5_,"ax",@progbits
	.align	128
        .global         _ZN2at6native27unrolled_elementwise_kernelIZZZNS0_17acosh_kernel_cudaERNS_18TensorIteratorBaseEENKUlvE0_clEvENKUlvE0_clEvEUlfE_St5arrayIPcLm2EELi4E23TrivialOffsetCalculatorILi1EjESB_NS0_6memory15LoadWithoutCastENSC_16StoreWithoutCastEEEviT_T0_T2_T3_T4_T5_
        .type           _ZN2at6native27unrolled_elementwise_kernelIZZZNS0_17acosh_kernel_cudaERNS_18TensorIteratorBaseEENKUlvE0_clEvENKUlvE0_clEvEUlfE_St5arrayIPcLm2EELi4E23TrivialOffsetCalculatorILi1EjESB_NS0_6memory15LoadWithoutCastENSC_16StoreWithoutCastEEEviT_T0_T2_T3_T4_T5_,@function
        .size           _ZN2at6native27unrolled_elementwise_kernelIZZZNS0_17acosh_kernel_cudaERNS_18TensorIteratorBaseEENKUlvE0_clEvENKUlvE0_clEvEUlfE_St5arrayIPcLm2EELi4E23TrivialOffsetCalculatorILi1EjESB_NS0_6memory15LoadWithoutCastENSC_16StoreWithoutCastEEEviT_T0_T2_T3_T4_T5_,(.L_x_21057 - _ZN2at6native27unrolled_elementwise_kernelIZZZNS0_17acosh_kernel_cudaERNS_18TensorIteratorBaseEENKUlvE0_clEvENKUlvE0_clEvEUlfE_St5arrayIPcLm2EELi4E23TrivialOffsetCalculatorILi1EjESB_NS0_6memory15LoadWithoutCastENSC_16StoreWithoutCastEEEviT_T0_T2_T3_T4_T5_)
        .other          _ZN2at6native27unrolled_elementwise_kernelIZZZNS0_17acosh_kernel_cudaERNS_18TensorIteratorBaseEENKUlvE0_clEvENKUlvE0_clEvEUlfE_St5arrayIPcLm2EELi4E23TrivialOffsetCalculatorILi1EjESB_NS0_6memory15LoadWithoutCastENSC_16StoreWithoutCastEEEviT_T0_T2_T3_T4_T5_,@"STO_CUDA_ENTRY STV_DEFAULT"
_ZN2at6native27unrolled_elementwise_kernelIZZZNS0_17acosh_kernel_cudaERNS_18TensorIteratorBaseEENKUlvE0_clEvENKUlvE0_clEvEUlfE_St5arrayIPcLm2EELi4E23TrivialOffsetCalculatorILi1EjESB_NS0_6memory15LoadWithoutCastENSC_16StoreWithoutCastEEEviT_T0_T2_T3_T4_T5_:
.text._ZN2at6native27unrolled_elementwise_kernelIZZZNS0_17acosh_kernel_cudaERNS_18TensorIteratorBaseEENKUlvE0_clEvENKUlvE0_clEvEUlfE_St5arrayIPcLm2EELi4E23TrivialOffsetCalculatorILi1EjESB_NS0_6memory15LoadWithoutCastENSC_16StoreWithoutCastEEEviT_T0_T2_T3_T4_T5_:
        /* <DEDUP_REMOVED lines=24> */
[----:B0-----:R-:W-:Y:S01]  /*0180*/  @!P3 IMAD.WIDE.U32 R14, R19, 0x4, R8 ;  /* 0x00000004130eb825 */ /* 0x001fe200078e0008 */
[----:B------:R-:W-:-:S06]  /*0190*/  CS2R R8, SRZ ;  /* 0x0000000000087805 */ /* 0x000fcc000001ff00 */
[----:B------:R0:W5:Y:S04]  /*01a0*/  @!P2 LDG.E R9, desc[UR4][R4.64] ;  /* 0x000000040409a981 */ /* 0x000168000c1e1900 */
[----:B------:R0:W5:Y:S01]  /*01b0*/  @!P0 LDG.E R8, desc[UR4][R10.64] ;  /* 0x000000040a088981 */ /* 0x000162000c1e1900 */
[----:B-1----:R-:W-:Y:S01]  /*01c0*/  @!P1 IMAD.WIDE.U32 R12, R13, 0x4, R6 ;  /* 0x000000040d0c9825 */ /* 0x002fe200078e0006 */
[----:B------:R-:W-:-:S06]  /*01d0*/  CS2R R6, SRZ ;  /* 0x0000000000067805 */ /* 0x000fcc000001ff00 */
[----:B------:R0:W5:Y:S04]  /*01e0*/  @!P3 LDG.E R7, desc[UR4][R14.64] ;  /* 0x000000040e07b981 */ /* 0x000168000c1e1900 */
[----:B------:R0:W5:Y:S01]  /*01f0*/  @!P1 LDG.E R6, desc[UR4][R12.64] ;  /* 0x000000040c069981 */ /* 0x000162000c1e1900 */
[----:B------:R-:W-:Y:S04]  /*0200*/  BSSY B0, `(.L_x_2132) ;  /* 0x000002f000007945 */ /* 0x000fe80003800000 */
[----:B------:R-:W-:Y:S05]  /*0210*/  @P2 BRA `(.L_x_2133) ;  /* 0x0000000000b42947 */ /* 0x000fea0003800000 */
[----:B0----5:R-:W-:Y:S01]  /*0220*/  FFMA.FTZ R5, R9, R9, -1 ;  /* 0xbf80000009057423 */ /* 0x021fe20000010009 */
[----:B------:R-:W-:Y:S03]  /*0230*/  BSSY B1, `(.L_x_2134) ;  /* 0x0000029000017945 */ /* 0x000fe60003800000 */
        /* <DEDUP_REMOVED lines=40> */
.L_x_2135:
[----:B------:R-:W-:Y:S05]  /*04c0*/  BSYNC B1 ;  /* 0x0000000000017941 */ /* 0x000fea0003800000 */
.L_x_2134:
[----:B------:R-:W-:-:S05]  /*04d0*/  MOV R4, R5 ;  /* 0x0000000500047202 */ /* 0x000fca0000000f00 */
[----:B------:R-:W-:-:S07]  /*04e0*/  @P0 FADD.FTZ R4, R4, 0.69314718246459960938 ;  /* 0x3f31721804040421 */ /* 0x000fce0000010000 */
.L_x_2133:
[----:B------:R-:W-:Y:S05]  /*04f0*/  BSYNC B0 ;  /* 0x0000000000007941 */ /* 0x000fea0003800000 */
.L_x_2132:
[----:B0-----:R-:W-:Y:S01]  /*0500*/  IADD3 R5, R3, 0x80, RZ ;  /* 0x0000008003057810 */ /* 0x001fe20007ffe0ff */
[----:B------:R-:W-:Y:S03]  /*0510*/  BSSY B0, `(.L_x_2136) ;  /* 0x0000030000007945 */ /* 0x000fe60003800000 */
[----:B------:R-:W-:-:S13]  /*0520*/  ISETP.GE.AND P0, PT, R5, R2, PT ;  /* 0x000000020500720c */ /* 0x000fda0003f06270 */
[----:B------:R-:W-:Y:S05]  /*0530*/  @P0 BRA `(.L_x_2137) ;  /* 0x0000000000b40947 */ /* 0x000fea0003800000 */
[C---:B-----5:R-:W-:Y:S01]  /*0540*/  FFMA.FTZ R9, R8.reuse, R8, -1 ;  /* 0xbf80000008097423 */ /* 0x060fe20000010008 */
[----:B------:R-:W-:Y:S01]  /*0550*/  FADD.FTZ R8, R8, -1 ;  /* 0xbf80000008087421 */ /* 0x000fe20000010000 */
[----:B------:R-:W-:Y:S01]  /*0560*/  MOV R13, 0x3d39bf78 ;  /* 0x3d39bf78000d7802 */ /* 0x000fe20000000f00 */
[----:B------:R-:W-:Y:S01]  /*0570*/  BSSY B1, `(.L_x_2138) ;  /* 0x0000027000017945 */ /* 0x000fe20003800000 */
        /* <DEDUP_REMOVED lines=38> */
.L_x_2139:
[----:B------:R-:W-:Y:S05]  /*07e0*/  BSYNC B1 ;  /* 0x0000000000017941 */ /* 0x000fea0003800000 */
.L_x_2138:
[----:B------:R-:W-:-:S05]  /*07f0*/  MOV R8, R9 ;  /* 0x0000000900087202 */ /* 0x000fca0000000f00 */
[----:B------:R-:W-:-:S07]  /*0800*/  @P0 FADD.FTZ R8, R8, 0.69314718246459960938 ;  /* 0x3f31721808080421 */ /* 0x000fce0000010000 */
.L_x_2137:
[----:B------:R-:W-:Y:S05]  /*0810*/  BSYNC B0 ;  /* 0x0000000000007941 */ /* 0x000fea0003800000 */
.L_x_2136:
[----:B-----5:R-:W-:Y:S01]  /*0820*/  IADD3 R9, R3, 0x100, RZ ;  /* 0x0000010003097810 */ /* 0x020fe20007ffe0ff */
[----:B------:R-:W-:Y:S03]  /*0830*/  BSSY B0, `(.L_x_2140) ;  /* 0x0000030000007945 */ /* 0x000fe60003800000 */
[----:B------:R-:W-:-:S13]  /*0840*/  ISETP.GE.AND P0, PT, R9, R2, PT ;  /* 0x000000020900720c */ /* 0x000fda0003f06270 */
[----:B------:R-:W-:Y:S05]  /*0850*/  @P0 BRA `(.L_x_2141) ;  /* 0x0000000000b40947 */ /* 0x000fea0003800000 */
[C---:B------:R-:W-:Y:S01]  /*0860*/  FFMA.FTZ R9, R7.reuse, R7, -1 ;  /* 0xbf80000007097423 */ /* 0x040fe20000010007 */
[----:B------:R-:W-:Y:S01]  /*0870*/  FADD.FTZ R7, R7, -1 ;  /* 0xbf80000007077421 */ /* 0x000fe20000010000 */
[----:B------:R-:W-:Y:S01]  /*0880*/  MOV R14, 0x3d39bf78 ;  /* 0x3d39bf78000e7802 */ /* 0x000fe20000000f00 */
[----:B------:R-:W-:Y:S01]  /*0890*/  BSSY B1, `(.L_x_2142) ;  /* 0x0000027000017945 */ /* 0x000fe20003800000 */
        /* <DEDUP_REMOVED lines=38> */
.L_x_2143:
[----:B------:R-:W-:Y:S05]  /*0b00*/  BSYNC B1 ;  /* 0x0000000000017941 */ /* 0x000fea0003800000 */
.L_x_2142:
[----:B------:R-:W-:-:S05]  /*0b10*/  MOV R7, R9 ;  /* 0x0000000900077202 */ /* 0x000fca0000000f00 */
[----:B------:R-:W-:-:S07]  /*0b20*/  @P0 FADD.FTZ R7, R7, 0.69314718246459960938 ;  /* 0x3f31721807070421 */ /* 0x000fce0000010000 */
.L_x_2141:
[----:B------:R-:W-:Y:S05]  /*0b30*/  BSYNC B0 ;  /* 0x0000000000007941 */ /* 0x000fea0003800000 */
.L_x_2140:
[----:B------:R-:W-:Y:S01]  /*0b40*/  IADD3 R9, R3, 0x180, RZ ;  /* 0x0000018003097810 */ /* 0x000fe20007ffe0ff */
        /* <DEDUP_REMOVED lines=45> */
.L_x_2147:
[----:B------:R-:W-:Y:S05]  /*0e20*/  BSYNC B1 ;  /* 0x0000000000017941 */ /* 0x000fea0003800000 */
.L_x_2146:
[----:B------:R-:W-:-:S05]  /*0e30*/  MOV R13, R9 ;  /* 0x00000009000d7202 */ /* 0x000fca0000000f00 */
[----:B------:R-:W-:-:S07]  /*0e40*/  @P0 FADD.FTZ R13, R13, 0.69314718246459960938 ;  /* 0x3f3172180d0d0421 */ /* 0x000fce0000010000 */
.L_x_2145:
[----:B------:R-:W-:Y:S05]  /*0e50*/  BSYNC B0 ;  /* 0x0000000000007941 */ /* 0x000fea0003800000 */
.L_x_2144:
        /* <DEDUP_REMOVED lines=8> */
[----:B------:R0:W-:Y:S01]  /*0ee0*/  STG.E desc[UR4][R10.64], R4 ;  /* 0x000000040a007986 */ /* 0x0001e2000c101904 */
[----:B------:R-:W-:-:S13]  /*0ef0*/  ISETP.GE.AND P0, PT, R3, R2, PT ;  /* 0x000000020300720c */ /* 0x000fda0003f06270 */
[----:B------:R-:W-:Y:S05]  /*0f00*/  @P0 BREAK B1 ;  /* 0x0000000000010942 */ /* 0x000fea0003800000 */
[----:B0-----:R-:W-:Y:S05]  /*0f10*/  @P0 BRA `(.L_x_2151) ;  /* 0x0000000000300947 */ /* 0x001fea0003800000 */
[----:B------:R-:W0:Y:S01]  /*0f20*/  LDC.64 R4, c[0x0][0x218] ;  /* 0x00008600ff047b82 */ /* 0x000e220000000a00 */
[----:B------:R-:W-:Y:S02]  /*0f30*/  LEA R9, R0, R3, 0x9 ;  /* 0x0000000300097211 */ /* 0x000fe400078e48ff */
[----:B------:R-:W-:-:S03]  /*0f40*/  IADD3 R3, R3, 0x80, RZ ;  /* 0x0000008003037810 */ /* 0x000fc60007ffe0ff */
[----:B0-----:R-:W-:-:S05]  /*0f50*/  IMAD.WIDE.U32 R4, R9, 0x4, R4 ;  /* 0x0000000409047825 */ /* 0x001fca00078e0004 */
[----:B------:R0:W-:Y:S02]  /*0f60*/  STG.E desc[UR4][R4.64], R8 ;  /* 0x0000000804007986 */ /* 0x0001e4000c101904 */
.L_x_2150:
[----:B------:R-:W-:Y:S05]  /*0f70*/  BSYNC B1 ;  /* 0x0000000000017941 */ /* 0x000fea0003800000 */
.L_x_2149:
[----:B------:R-:W-:-:S13]  /*0f80*/  ISETP.GE.AND P0, PT, R3, R2, PT ;  /* 0x000000020300720c */ /* 0x000fda0003f06270 */
[----:B0-----:R-:W0:Y:S01]  /*0f90*/  @!P0 LDC.64 R4, c[0x0][0x218] ;  /* 0x00008600ff048b82 */ /* 0x001e220000000a00 */
[----:B------:R-:W-:Y:S02]  /*0fa0*/  @!P0 LEA R9, R0, R3, 0x9 ;  /* 0x0000000300098211 */ /* 0x000fe400078e48ff */
[----:B------:R-:W-:-:S03]  /*0fb0*/  @!P0 IADD3 R3, R3, 0x80, RZ ;  /* 0x0000008003038810 */ /* 0x000fc60007ffe0ff */
[----:B0-----:R-:W-:-:S05]  /*0fc0*/  @!P0 IMAD.WIDE.U32 R4, R9, 0x4, R4 ;  /* 0x0000000409048825 */ /* 0x001fca00078e0004 */
[----:B------:R0:W-:Y:S02]  /*0fd0*/  @!P0 STG.E desc[UR4][R4.64], R7 ;  /* 0x0000000704008986 */ /* 0x0001e4000c101904 */
.L_x_2151:
[----:B------:R-:W-:Y:S05]  /*0fe0*/  BSYNC B0 ;  /* 0x0000000000007941 */ /* 0x000fea0003800000 */
.L_x_2148:
[----:B------:R-:W-:Y:S05]  /*0ff0*/  WARPSYNC.ALL ;  /* 0x0000000000007948 */ /* 0x000fea0003800000 */
[----:B------:R-:W-:-:S13]  /*1000*/  ISETP.GE.AND P0, PT, R3, R2, PT ;  /* 0x000000020300720c */ /* 0x000fda0003f06270 */
[----:B------:R-:W-:Y:S05]  /*1010*/  @P0 EXIT ;  /* 0x000000000000094d */ /* 0x000fea0003800000 */
[----:B0-----:R-:W0:Y:S01]  /*1020*/  LDC.64 R4, c[0x0][0x218] ;  /* 0x00008600ff047b82 */ /* 0x001e220000000a00 */
[----:B------:R-:W-:-:S05]  /*1030*/  LEA R3, R0, R3, 0x9 ;  /* 0x0000000300037211 */ /* 0x000fca00078e48ff */
[----:B0-----:R-:W-:-:S05]  /*1040*/  IMAD.WIDE.U32 R2, R3, 0x4, R4 ;  /* 0x0000000403027825 */ /* 0x001fca00078e0004 */
[----:B------:R-:W-:Y:S01]  /*1050*/  STG.E desc[UR4][R2.64], R13 ;  /* 0x0000000d02007986 */ /* 0x000fe2000c101904 */
[----:B------:R-:W-:Y:S05]  /*1060*/  EXIT ;  /* 0x000000000000794d */ /* 0x000fea0003800000 */
.L_x_2152:
        /* <DEDUP_REMOVED lines=9> */
.L_x_21057:


//--------------------- .text._ZN2at6native29vectorized_elementwise_kernelILi2EZZZNS0_17acosh_kernel_cudaERNS_18TensorIteratorBaseEENKUlvE0_clEvENKUlvE0_clEvEUlfE_St5arrayIPcLm2EEEEviT0_T1_ --------------------------
	.section	.text._ZN2at6native29vectorized_elementwise_kernelILi2EZZZNS0_17acosh_kernel_cudaERNS_18TensorIteratorBaseEENKUlvE0_clEvENKUlvE0_clEvEUlfE_St5arrayIPcLm2EEEEviT0_T1_,"ax",@progbits
	.align	128
        .global         _ZN2at6native29vectorized_elementwise_kernelILi2EZZZNS0_17acosh_kernel_cudaERNS_18TensorIteratorBaseEENKUlvE0_clEvENKUlvE0_clEvEUlfE_St5arrayIPcLm2EEEEviT0_T1_
        .type           _ZN2at6native29vectorized_elementwise_kernelILi2EZZZNS0_17acosh_kernel_cudaERNS_18TensorIteratorBaseEENKUlvE0_clEvENKUlvE0_clEvEUlfE_St5arrayIPcLm2EEEEviT0_T1_,@function
        .size           _ZN2at6native29vectorized_elementwise_kernelILi2EZZZNS0_17acosh_kernel_cudaERNS_18TensorIteratorBaseEENKUlvE0_clEvENKUlvE0_clEvEUlfE_St5arrayIPcLm2EEEEviT0_T1_,(.L_x_21058 - _ZN2at6native29vectorized_elementwise_kernelILi2EZZZNS0_17acosh_kernel_cudaERNS_18TensorIteratorBaseEENKUlvE0_clEvENKUlvE0_clEvEUlfE_St5arrayIPcLm2EEEEviT0_T1_)
        .other          _ZN2at6native29vectorized_elementwise_kernelILi2EZZZNS0_17acosh_kernel_cudaERNS_18TensorIteratorBaseEENKUlvE0_clEvENKUlvE0_clEvEUlfE_St5arrayIPcLm2EEEEviT0_T1_,@"STO_CUDA_ENTRY STV_DEFAULT"
_ZN2at6native29vectorized_elementwise_kernelILi2EZZZNS0_17acosh_kernel_cudaERNS_18TensorIteratorBaseEENKUlvE0_clEvENKUlvE0_clEvEUlfE_St5arrayIPcLm2EEEEviT0_T1_:
.text._ZN2at6native29vectorized_elementwise_kernelILi2EZZZNS0_17acosh_kernel_cudaERNS_18TensorIteratorBaseEENKUlvE0_clEvENKUlvE0_clEvEUlfE_St5arrayIPcLm2EEEEviT0_T1_:
        /* <DEDUP_REMOVED lines=13> */
[----:B------:R-:W3:Y:S04]  /*00d0*/  LDG.E.64 R10, desc[UR4][R12.64+0x400] ;  /* 0x000400040c0a7981 */ /* 0x000ee8000c1e1b00 */
[----:B------:R-:W4:Y:S04]  /*00e0*/  LDG.E.64 R4, desc[UR4][R12.64+0x800] ;  /* 0x000800040c047981 */ /* 0x000f28000c1e1b00 */
[----:B------:R0:W5:Y:S01]  /*00f0*/  LDG.E.64 R2, desc[UR4][R12.64+0xc00] ;  /* 0x000c00040c027981 */ /* 0x000162000c1e1b00 */
[----:B------:R-:W-:Y:S01]  /*0100*/  BSSY B0, `(.L_x_2154) ;  /* 0x000006d000007945 */ /* 0x000fe20003800000 */
[C---:B--2---:R-:W-:Y:S01]  /*0110*/  FFMA.FTZ R0, R8.reuse, R8, -1 ;  /* 0xbf80000008007423 */ /* 0x044fe20000010008 */
[C---:B------:R-:W-:Y:S01]  /*0120*/  FFMA.FTZ R18, R9.reuse, R9, -1 ;  /* 0xbf80000009127423 */ /* 0x040fe20000010009 */
[----:B------:R-:W-:Y:S01]  /*0130*/  FADD.FTZ R17, R8, -1 ;  /* 0xbf80000008117421 */ /* 0x000fe20000010000 */
[----:B------:R-:W-:Y:S01]  /*0140*/  FADD.FTZ R8, R9, -1 ;  /* 0xbf80000009087421 */ /* 0x000fe20000010000 */
[----:B------:R-:W1:Y:S01]  /*0150*/  MUFU.RSQ R15, R0 ;  /* 0x00000000000f7308 */ /* 0x000e620000001400 */
[----:B------:R-:W-:-:S02]  /*0160*/  FSETP.NEU.FTZ.AND P1, PT, R0, RZ, PT ;  /* 0x000000ff0000720b */ /* 0x000fc40003f3d000 */
[----:B------:R-:W-:Y:S02]  /*0170*/  ISETP.GT.U32.AND P0, PT, R17, 0x4b000000, PT ;  /* 0x4b0000001100780c */ /* 0x000fe40003f04070 */
[----:B------:R-:W-:-:S03]  /*0180*/  ISETP.GT.U32.AND P2, PT, R8, 0x4b000000, PT ;  /* 0x4b0000000800780c */ /* 0x000fc60003f44070 */
[----:B------:R-:W0:Y:S01]  /*0190*/  MUFU.RSQ R21, R18 ;  /* 0x0000001200157308 */ /* 0x000e220000001400 */
[----:B------:R-:W-:Y:S01]  /*01a0*/  P2R R9, PR, RZ, 0x4 ;  /* 0x00000004ff097803 */ /* 0x000fe20000000000 */
[----:B-1----:R-:W-:Y:S01]  /*01b0*/  FMUL.FTZ R19, R0, R15 ;  /* 0x0000000f00137220 */ /* 0x002fe20000410000 */
[----:B------:R-:W-:-:S03]  /*01c0*/  FMUL.FTZ R6, R15, 0.5 ;  /* 0x3f0000000f067820 */ /* 0x000fc60000410000 */
[----:B------:R-:W-:-:S04]  /*01d0*/  FFMA.FTZ R14, -R19, R19, R0 ;  /* 0x00000013130e7223 */ /* 0x000fc80000010100 */
[----:B------:R-:W-:Y:S01]  /*01e0*/  FFMA.FTZ R6, R6, R14, R19 ;  /* 0x0000000e06067223 */ /* 0x000fe20000010013 */
[----:B0-----:R-:W-:Y:S01]  /*01f0*/  FMUL.FTZ R13, R18, R21 ;  /* 0x00000015120d7220 */ /* 0x001fe20000410000 */
[----:B------:R-:W-:Y:S01]  /*0200*/  FMUL.FTZ R0, R21, 0.5 ;  /* 0x3f00000015007820 */ /* 0x000fe20000410000 */
[C---:B---3--:R-:W-:Y:S01]  /*0210*/  FFMA.FTZ R19, R11.reuse, R11, -1 ;  /* 0xbf8000000b137423 */ /* 0x048fe2000001000b */
[----:B------:R-:W-:Y:S01]  /*0220*/  FADD.FTZ R11, R11, -1 ;  /* 0xbf8000000b0b7421 */ /* 0x000fe20000010000 */
[----:B------:R-:W-:Y:S01]  /*0230*/  FSEL R6, R6, RZ, P1 ;  /* 0x000000ff06067208 */ /* 0x000fe20000800000 */
[----:B------:R-:W-:Y:S01]  /*0240*/  FFMA.FTZ R12, -R13, R13, R18 ;  /* 0x0000000d0d0c7223 */ /* 0x000fe20000010112 */
[----:B------:R-:W-:Y:S02]  /*0250*/  FSETP.NEU.FTZ.AND P1, PT, R18, RZ, PT ;  /* 0x000000ff1200720b */ /* 0x000fe40003f3d000 */
[----:B------:R-:W-:Y:S01]  /*0260*/  FSEL R6, R6, -1.0000001192092895508, !P0 ;  /* 0xbf80000106067808 */ /* 0x000fe20004000000 */
[----:B------:R-:W-:Y:S01]  /*0270*/  FFMA.FTZ R0, R0, R12, R13 ;  /* 0x0000000c00007223 */ /* 0x000fe2000001000d */
[C---:B------:R-:W-:Y:S01]  /*0280*/  FFMA.FTZ R12, R10.reuse, R10, -1 ;  /* 0xbf8000000a0c7423 */ /* 0x040fe2000001000a */
[----:B------:R-:W-:Y:S01]  /*0290*/  FADD.FTZ R10, R10, -1 ;  /* 0xbf8000000a0a7421 */ /* 0x000fe20000010000 */
[----:B------:R-:W-:Y:S01]  /*02a0*/  FSETP.NEU.FTZ.AND P3, PT, R19, RZ, PT ;  /* 0x000000ff1300720b */ /* 0x000fe20003f7d000 */
[----:B------:R-:W-:Y:S01]  /*02b0*/  FADD.FTZ R17, R17, R6 ;  /* 0x0000000611117221 */ /* 0x000fe20000010000 */
[----:B------:R-:W-:Y:S01]  /*02c0*/  FSEL R6, R0, RZ, P1 ;  /* 0x000000ff00067208 */ /* 0x000fe20000800000 */
[----:B------:R-:W0:Y:S01]  /*02d0*/  MUFU.RSQ R13, R12 ;  /* 0x0000000c000d7308 */ /* 0x000e220000001400 */
[----:B------:R-:W-:Y:S01]  /*02e0*/  ISETP.GT.U32.AND P1, PT, R10, 0x4b000000, PT ;  /* 0x4b0000000a00780c */ /* 0x000fe20003f24070 */
[----:B------:R-:W-:Y:S01]  /*02f0*/  FADD.FTZ.RZ R0, R17, 1 ;  /* 0x3f80000011007421 */ /* 0x000fe2000001c000 */
[----:B------:R-:W-:Y:S01]  /*0300*/  FSEL R9, R6, -1.0000001192092895508, !P2 ;  /* 0xbf80000106097808 */ /* 0x000fe20005000000 */
[----:B------:R-:W-:Y:S01]  /*0310*/  HFMA2.MMA R6, -RZ, RZ, 1.625, 0 ;  /* 0x3e800000ff067435 */ /* 0x000fe200000001ff */
[----:B------:R-:W-:-:S02]  /*0320*/  FSETP.NEU.FTZ.AND P2, PT, R12, RZ, PT ;  /* 0x000000ff0c00720b */ /* 0x000fc40003f5d000 */
[----:B------:R-:W-:Y:S01]  /*0330*/  IADD3 R0, R0, -0x3f400000, RZ ;  /* 0xc0c0000000007810 */ /* 0x000fe20007ffe0ff */
[----:B------:R-:W-:-:S03]  /*0340*/  FADD.FTZ R14, R8, R9 ;  /* 0x00000009080e7221 */ /* 0x000fc60000010000 */
[----:B------:R-:W-:Y:S01]  /*0350*/  LOP3.LUT R18, R0, 0xff800000, RZ, 0xc0, !PT ;  /* 0xff80000000127812 */ /* 0x000fe200078ec0ff */
[----:B------:R-:W-:-:S03]  /*0360*/  FADD.FTZ.RZ R0, R14, 1 ;  /* 0x3f8000000e007421 */ /* 0x000fc6000001c000 */
[----:B------:R-:W-:Y:S02]  /*0370*/  IADD3 R15, -R18, 0x40800000, RZ ;  /* 0x40800000120f7810 */ /* 0x000fe40007ffe1ff */
[----:B------:R-:W-:Y:S01]  /*0380*/  IADD3 R20, R0, -0x3f400000, RZ ;  /* 0xc0c0000000147810 */ /* 0x000fe20007ffe0ff */
[----:B0-----:R-:W-:Y:S01]  /*0390*/  FMUL.FTZ R25, R12, R13 ;  /* 0x0000000d0c197220 */ /* 0x001fe20000410000 */
[----:B------:R-:W-:Y:S01]  /*03a0*/  IADD3 R9, R17, -R18, RZ ;  /* 0x8000001211097210 */ /* 0x000fe20007ffe0ff */
[----:B------:R-:W-:Y:S01]  /*03b0*/  FFMA.FTZ R0, R15, R6, -1 ;  /* 0xbf8000000f007423 */ /* 0x000fe20000010006 */
[----:B------:R-:W-:Y:S01]  /*03c0*/  LOP3.LUT R15, R20, 0xff800000, RZ, 0xc0, !PT ;  /* 0xff800000140f7812 */ /* 0x000fe200078ec0ff */
[----:B------:R-:W-:Y:S01]  /*03d0*/  FMUL.FTZ R26, R13, 0.5 ;  /* 0x3f0000000d1a7820 */ /* 0x000fe20000410000 */
[----:B------:R-:W0:Y:S01]  /*03e0*/  MUFU.RSQ R20, R19 ;  /* 0x0000001300147308 */ /* 0x000e220000001400 */
[----:B------:R-:W-:Y:S01]  /*03f0*/  FADD.FTZ R9, R9, R0 ;  /* 0x0000000009097221 */ /* 0x000fe20000010000 */
[----:B------:R-:W-:-:S02]  /*0400*/  MOV R0, 0x3d39bf78 ;  /* 0x3d39bf7800007802 */ /* 0x000fc40000000f00 */
[----:B------:R-:W-:Y:S02]  /*0410*/  IADD3 R23, -R15, 0x40800000, RZ ;  /* 0x408000000f177810 */ /* 0x000fe40007ffe1ff */
[----:B------:R-:W-:Y:S01]  /*0420*/  IADD3 R21, R14, -R15, RZ ;  /* 0x8000000f0e157210 */ /* 0x000fe20007ffe0ff */
[----:B------:R-:W-:Y:S02]  /*0430*/  FFMA.FTZ R22, R9, -R0, 0.10546888411045074463 ;  /* 0x3dd8001209167423 */ /* 0x000fe40000010800 */
[----:B------:R-:W-:Y:S01]  /*0440*/  FFMA.FTZ R24, R23, R6, -1 ;  /* 0xbf80000017187423 */ /* 0x000fe20000010006 */
[----:B------:R-:W-:Y:S01]  /*0450*/  FFMA.FTZ R23, -R25, R25, R12 ;  /* 0x0000001919177223 */ /* 0x000fe2000001010c */
[----:B------:R-:W-:Y:S02]  /*0460*/  FFMA.FTZ R22, R9, R22, -0.13229703903198242188 ;  /* 0xbe0778e009167423 */ /* 0x000fe40000010016 */
[----:B------:R-:W-:Y:S01]  /*0470*/  FADD.FTZ R13, R21, R24 ;  /* 0x00000018150d7221 */ /* 0x000fe20000010000 */
[----:B------:R-:W-:Y:S01]  /*0480*/  FFMA.FTZ R23, R26, R23, R25 ;  /* 0x000000171a177223 */ /* 0x000fe20000010019 */
[----:B------:R-:W-:Y:S01]  /*0490*/  FFMA.FTZ R22, R9, R22, 0.14491446316242218018 ;  /* 0x3e14647509167423 */ /* 0x000fe20000010016 */
[----:B0-----:R-:W-:Y:S01]  /*04a0*/  FMUL.FTZ R12, R19, R20 ;  /* 0x00000014130c7220 */ /* 0x001fe20000410000 */
[----:B------:R-:W-:-:S02]  /*04b0*/  FMUL.FTZ R21, R20, 0.5 ;  /* 0x3f00000014157820 */ /* 0x000fc40000410000 */
[----:B------:R-:W-:Y:S01]  /*04c0*/  FFMA.FTZ R22, R9, R22, -0.16641564667224884033 ;  /* 0xbe2a68dd09167423 */ /* 0x000fe20000010016 */
[----:B------:R-:W-:Y:S01]  /*04d0*/  FFMA.FTZ R20, R13, -R0, 0.10546888411045074463 ;  /* 0x3dd800120d147423 */ /* 0x000fe20000010800 */
[----:B------:R-:W-:Y:S01]  /*04e0*/  FSEL R23, R23, RZ, P2 ;  /* 0x000000ff17177208 */ /* 0x000fe20001000000 */
[----:B------:R-:W-:Y:S01]  /*04f0*/  FFMA.FTZ R19, -R12, R12, R19 ;  /* 0x0000000c0c137223 */ /* 0x000fe20000010113 */
[----:B------:R-:W-:Y:S01]  /*0500*/  FFMA.FTZ R22, R9, R22, 0.19988867640495300293 ;  /* 0x3e4caf9e09167423 */ /* 0x000fe20000010016 */
[----:B------:R-:W-:Y:S01]  /*0510*/  FFMA.FTZ R20, R13, R20, -0.13229703903198242188 ;  /* 0xbe0778e00d147423 */ /* 0x000fe20000010014 */
[----:B------:R-:W-:Y:S01]  /*0520*/  FSEL R23, R23, -1.0000001192092895508, !P1 ;  /* 0xbf80000117177808 */ /* 0x000fe20004800000 */
[----:B------:R-:W-:Y:S01]  /*0530*/  FFMA.FTZ R21, R21, R19, R12 ;  /* 0x0000001315157223 */ /* 0x000fe2000001000c */
[----:B------:R-:W-:Y:S01]  /*0540*/  FFMA.FTZ R22, R9, R22, -0.25000196695327758789 ;  /* 0xbe80004209167423 */ /* 0x000fe20000010016 */
[----:B------:R-:W-:Y:S01]  /*0550*/  FFMA.FTZ R20, R13, R20, 0.14491446316242218018 ;  /* 0x3e1464750d147423 */ /* 0x000fe20000010014 */
[----:B------:R-:W-:Y:S01]  /*0560*/  ISETP.GT.U32.AND P2, PT, R11, 0x4b000000, PT ;  /* 0x4b0000000b00780c */ /* 0x000fe20003f44070 */
[----:B------:R-:W-:Y:S01]  /*0570*/  FADD.FTZ R12, R10, R23 ;  /* 0x000000170a0c7221 */ /* 0x000fe20000010000 */
[----:B------:R-:W-:Y:S01]  /*0580*/  FFMA.FTZ R22, R9, R22, 0.33333510160446166992 ;  /* 0x3eaaaae609167423 */ /* 0x000fe20000010016 */
[----:B------:R-:W-:Y:S01]  /*0590*/  FFMA.FTZ R20, R13, R20, -0.16641564667224884033 ;  /* 0xbe2a68dd0d147423 */ /* 0x000fe20000010014 */
[----:B------:R-:W-:Y:S01]  /*05a0*/  FSEL R21, R21, RZ, P3 ;  /* 0x000000ff15157208 */ /* 0x000fe20001800000 */
[----:B------:R-:W-:Y:S01]  /*05b0*/  FADD.FTZ.RZ R23, R12, 1 ;  /* 0x3f8000000c177421 */ /* 0x000fe2000001c000 */
[----:B------:R-:W-:Y:S01]  /*05c0*/  FFMA.FTZ R10, R9, R22, -0.5 ;  /* 0xbf000000090a7423 */ /* 0x000fe20000010016 */
[----:B------:R-:W-:Y:S01]  /*05d0*/  FFMA.FTZ R20, R13, R20, 0.19988867640495300293 ;  /* 0x3e4caf9e0d147423 */ /* 0x000fe20000010014 */
[----:B------:R-:W-:Y:S01]  /*05e0*/  FSEL R26, R21, -1.0000001192092895508, !P2 ;  /* 0xbf800001151a7808 */ /* 0x000fe20005000000 */
[----:B----4-:R-:W-:Y:S01]  /*05f0*/  FFMA.FTZ R19, R4, R4, -1 ;  /* 0xbf80000004137423 */ /* 0x010fe20000010004 */
[----:B------:R-:W-:Y:S01]  /*0600*/  FMUL.FTZ R10, R9, R10 ;  /* 0x0000000a090a7220 */ /* 0x000fe20000410000 */
[----:B------:R-:W-:Y:S01]  /*0610*/  FFMA.FTZ R24, R13, R20, -0.25000196695327758789 ;  /* 0xbe8000420d187423 */ /* 0x000fe20000010014 */
[----:B------:R-:W-:Y:S01]  /*0620*/  FFMA.FTZ R20, R5, R5, -1 ;  /* 0xbf80000005147423 */ /* 0x000fe20000010005 */
[----:B------:R-:W-:Y:S01]  /*0630*/  ISETP.GE.U32.AND P3, PT, R17, 0x7f800000, PT ;  /* 0x7f8000001100780c */ /* 0x000fe20003f66070 */
[----:B------:R-:W-:Y:S01]  /*0640*/  FFMA.FTZ R21, R9, R10, R9 ;  /* 0x0000000a09157223 */ /* 0x000fe20000010009 */
[----:B------:R-:W-:Y:S01]  /*0650*/  FFMA.FTZ R24, R13, R24, 0.33333510160446166992 ;  /* 0x3eaaaae60d187423 */ /* 0x000fe20000010018 */
[----:B------:R-:W-:Y:S01]  /*0660*/  FADD.FTZ R10, R11, R26 ;  /* 0x0000001a0b0a7221 */ /* 0x000fe20000010000 */
[----:B------:R-:W-:Y:S01]  /*0670*/  IADD3 R9, R23, -0x3f400000, RZ ;  /* 0xc0c0000017097810 */ /* 0x000fe20007ffe0ff */
[----:B------:R0:W1:Y:S01]  /*0680*/  MUFU.RSQ R22, R19 ;  /* 0x0000001300167308 */ /* 0x0000620000001400 */
[----:B------:R-:W-:Y:S01]  /*0690*/  FFMA.FTZ R24, R13, R24, -0.5 ;  /* 0xbf0000000d187423 */ /* 0x000fe20000010018 */
[----:B------:R-:W-:Y:S01]  /*06a0*/  FADD.FTZ.RZ R25, R10, 1 ;  /* 0x3f8000000a197421 */ /* 0x000fe2000001c000 */
[----:B------:R-:W-:-:S02]  /*06b0*/  LOP3.LUT R9, R9, 0xff800000, RZ, 0xc0, !PT ;  /* 0xff80000009097812 */ /* 0x000fc400078ec0ff */
[----:B------:R-:W-:Y:S01]  /*06c0*/  I2FP.F32.S32 R11, R18 ;  /* 0x00000012000b7245 */ /* 0x000fe20000201400 */
[----:B------:R-:W-:Y:S01]  /*06d0*/  FMUL.FTZ R18, R13, R24 ;  /* 0x000000180d127220 */ /* 0x000fe20000410000 */
[----:B------:R-:W-:Y:S01]  /*06e0*/  IADD3 R25, R25, -0x3f400000, RZ ;  /* 0xc0c0000019197810 */ /* 0x000fe20007ffe0ff */
[----:B------:R0:W2:Y:S01]  /*06f0*/  MUFU.RSQ R23, R20 ;  /* 0x0000001400177308 */ /* 0x0000a20000001400 */
[----:B------:R-:W-:Y:S01]  /*0700*/  IADD3 R27, -R9, 0x40800000, RZ ;  /* 0x40800000091b7810 */ /* 0x000fe20007ffe1ff */
[----:B------:R-:W-:Y:S01]  /*0710*/  FMUL.FTZ R24, R11, 1.1920928955078125e-07 ;  /* 0x340000000b187820 */ /* 0x000fe20000410000 */
[----:B------:R-:W-:Y:S01]  /*0720*/  FFMA.FTZ R18, R13, R18, R13 ;  /* 0x000000120d127223 */ /* 0x000fe2000001000d */
[----:B------:R-:W-:Y:S02]  /*0730*/  LOP3.LUT R13, R25, 0xff800000, RZ, 0xc0, !PT ;  /* 0xff800000190d7812 */ /* 0x000fe400078ec0ff */
[----:B------:R-:W-:Y:S01]  /*0740*/  IADD3 R25, R12, -R9, RZ ;  /* 0x800000090c197210 */ /* 0x000fe20007ffe0ff */
[----:B------:R-:W-:Y:S01]  /*0750*/  FFMA.FTZ R26, R27, R6, -1 ;  /* 0xbf8000001b1a7423 */ /* 0x000fe20000010006 */
[----:B------:R-:W-:Y:S01]  /*0760*/  FFMA.FTZ R11, R24, 0.69314718246459960938, R21 ;  /* 0x3f317218180b7823 */ /* 0x000fe20000010015 */
[----:B01----:R-:W-:Y:S06]  /*0770*/  @!P3 BRA `(.L_x_2155) ;  /* 0x000000000014b947 */ /* 0x003fec0003800000 */
[C---:B------:R-:W-:Y:S02]  /*0780*/  ISETP.GE.AND P3, PT, R17.reuse, -0x407fffff, PT ;  /* 0xbf8000011100780c */ /* 0x040fe40003f66270 */
[----:B------:R-:W-:-:S11]  /*0790*/  FSETP.NEU.FTZ.AND P4, PT, R17, RZ, PT ;  /* 0x000000ff1100720b */ /* 0x000fd60003f9d000 */
[----:B------:R-:W-:-:S05]  /*07a0*/  @P3 MOV R24, 0x7f800000 ;  /* 0x7f80000000183802 */ /* 0x000fca0000000f00 */
[----:B------:R-:W-:-:S05]  /*07b0*/  @P3 FFMA.FTZ R11, R17, R24, +INF ;  /* 0x7f800000110b3423 */ /* 0x000fca0000010018 */
[----:B------:R-:W-:-:S07]  /*07c0*/  FSEL R11, R11, -RZ, P4 ;  /* 0x800000ff0b0b7208 */ /* 0x000fce0002000000 */
.L_x_2155:
[----:B------:R-:W-:Y:S05]  /*07d0*/  BSYNC B0 ;  /* 0x0000000000007941 */ /* 0x000fea0003800000 */
.L_x_2154:
[----:B------:R-:W-:Y:S01]  /*07e0*/  FMUL.FTZ R24, R19, R22 ;  /* 0x0000001613187220 */ /* 0x000fe20000410000 */
[----:B------:R-:W-:Y:S01]  /*07f0*/  IADD3 R27, -R13, 0x40800000, RZ ;  /* 0x408000000d1b7810 */ /* 0x000fe20007ffe1ff */
[----:B------:R-:W-:Y:S01]  /*0800*/  FADD.FTZ R21, R25, R26 ;  /* 0x0000001a19157221 */ /* 0x000fe20000010000 */
[----:B------:R-:W-:Y:S01]  /*0810*/  FMUL.FTZ R25, R22, 0.5 ;  /* 0x3f00000016197820 */ /* 0x000fe20000410000 */
[----:B------:R-:W-:Y:S01]  /*0820*/  FFMA.FTZ R26, -R24, R24, R19 ;  /* 0x00000018181a7223 */ /* 0x000fe20000010113 */
[----:B------:R-:W-:Y:S01]  /*0830*/  IADD3 R17, R10, -R13, RZ ;  /* 0x8000000d0a117210 */ /* 0x000fe20007ffe0ff */
[----:B------:R-:W-:Y:S01]  /*0840*/  FFMA.FTZ R22, R27, R6, -1 ;  /* 0xbf8000001b167423 */ /* 0x000fe20000010006 */
[----:B------:R-:W-:Y:S01]  /*0850*/  FADD.FTZ R4, R4, -1 ;  /* 0xbf80000004047421 */ /* 0x000fe20000010000 */
[----:B------:R-:W-:Y:S01]  /*0860*/  FFMA.FTZ R26, R25, R26, R24 ;  /* 0x0000001a191a7223 */ /* 0x000fe20000010018 */
[----:B------:R-:W-:Y:S01]  /*0870*/  FSETP.NEU.FTZ.AND P4, PT, R19, RZ, PT ;  /* 0x000000ff1300720b */ /* 0x000fe20003f9d000 */
[----:B------:R-:W-:Y:S01]  /*0880*/  FADD.FTZ R17, R17, R22 ;  /* 0x0000001611117221 */ /* 0x000fe20000010000 */
[----:B--2---:R-:W-:Y:S01]  /*0890*/  FMUL.FTZ R25, R20, R23 ;  /* 0x0000001714197220 */ /* 0x004fe20000410000 */
[----:B------:R-:W-:Y:S01]  /*08a0*/  FFMA.FTZ R22, R21, -R0, 0.10546888411045074463 ;  /* 0x3dd8001215167423 */ /* 0x000fe20000010800 */
[----:B------:R-:W-:Y:S01]  /*08b0*/  ISETP.GT.U32.AND P3, PT, R4, 0x4b000000, PT ;  /* 0x4b0000000400780c */ /* 0x000fe20003f64070 */
[----:B------:R-:W-:Y:S01]  /*08c0*/  FMUL.FTZ R24, R23, 0.5 ;  /* 0x3f00000017187820 */ /* 0x000fe20000410000 */
[----:B------:R-:W-:Y:S01]  /*08d0*/  FSEL R26, R26, RZ, P4 ;  /* 0x000000ff1a1a7208 */ /* 0x000fe20002000000 */
[----:B------:R-:W-:Y:S01]  /*08e0*/  FFMA.FTZ R27, -R25, R25, R20 ;  /* 0x00000019191b7223 */ /* 0x000fe20000010114 */
[----:B------:R-:W-:Y:S01]  /*08f0*/  FFMA.FTZ R22, R21, R22, -0.13229703903198242188 ;  /* 0xbe0778e015167423 */ /* 0x000fe20000010016 */
[----:B------:R-:W-:Y:S01]  /*0900*/  FSETP.NEU.FTZ.AND P5, PT, R20, RZ, PT ;  /* 0x000000ff1400720b */ /* 0x000fe20003fbd000 */
[----:B------:R-:W-:Y:S01]  /*0910*/  FFMA.FTZ R20, R17, -R0, 0.10546888411045074463 ;  /* 0x3dd8001211147423 */ /* 0x000fe20000010800 */
[----:B------:R-:W-:Y:S01]  /*0920*/  FSEL R23, R26, -1.0000001192092895508, !P3 ;  /* 0xbf8000011a177808 */ /* 0x000fe20005800000 */
[----:B------:R-:W-:Y:S01]  /*0930*/  FFMA.FTZ R24, R24, R27, R25 ;  /* 0x0000001b18187223 */ /* 0x000fe20000010019 */
[----:B------:R-:W-:Y:S01]  /*0940*/  FFMA.FTZ R22, R21, R22, 0.14491446316242218018 ;  /* 0x3e14647515167423 */ /* 0x000fe20000010016 */
[----:B------:R-:W-:Y:S01]  /*0950*/  FADD.FTZ R19, R5, -1 ;  /* 0xbf80000005137421 */ /* 0x000fe20000010000 */
[----:B------:R-:W-:Y:S01]  /*0960*/  I2FP.F32.S32 R15, R15 ;  /* 0x0000000f000f7245 */ /* 0x000fe20000201400 */
[----:B------:R-:W-:Y:S01]  /*0970*/  FADD.FTZ R4, R4, R23 ;  /* 0x0000001704047221 */ /* 0x000fe20000010000 */
[----:B------:R-:W-:Y:S01]  /*0980*/  FFMA.FTZ R22, R21, R22, -0.16641564667224884033 ;  /* 0xbe2a68dd15167423 */ /* 0x000fe20000010016 */
[----:B------:R-:W-:Y:S01]  /*0990*/  FSEL R23, R24, RZ, P5 ;  /* 0x000000ff18177208 */ /* 0x000fe20002800000 */
[----:B------:R-:W-:Y:S01]  /*09a0*/  FFMA.FTZ R24, R17, R20, -0.13229703903198242188 ;  /* 0xbe0778e011187423 */ /* 0x000fe20000010014 */
[----:B------:R-:W-:Y:S01]  /*09b0*/  ISETP.GE.U32.AND P5, PT, R14, 0x7f800000, PT ;  /* 0x7f8000000e00780c */ /* 0x000fe20003fa6070 */
[----:B------:R-:W-:Y:S01]  /*09c0*/  FFMA.FTZ R22, R21, R22, 0.19988867640495300293 ;  /* 0x3e4caf9e15167423 */ /* 0x000fe20000010016 */
[----:B------:R-:W-:Y:S01]  /*09d0*/  FADD.FTZ.RZ R5, R4, 1 ;  /* 0x3f80000004057421 */ /* 0x000fe2000001c000 */
[----:B------:R-:W-:Y:S01]  /*09e0*/  ISETP.GT.U32.AND P4, PT, R19, 0x4b000000, PT ;  /* 0x4b0000001300780c */ /* 0x000fe20003f84070 */
[----:B------:R-:W-:Y:S01]  /*09f0*/  FFMA.FTZ R24, R17, R24, 0.14491446316242218018 ;  /* 0x3e14647511187423 */ /* 0x000fe20000010018 */
[----:B------:R-:W-:Y:S01]  /*0a00*/  FFMA.FTZ R22, R21, R22, -0.25000196695327758789 ;  /* 0xbe80004215167423 */ /* 0x000fe20000010016 */
[----:B------:R-:W-:Y:S01]  /*0a10*/  FMUL.FTZ R15, R15, 1.1920928955078125e-07 ;  /* 0x340000000f0f7820 */ /* 0x000fe20000410000 */
[----:B------:R-:W-:Y:S01]  /*0a20*/  BSSY B0, `(.L_x_2156) ;  /* 0x000000d000007945 */ /* 0x000fe20003800000 */
[----:B------:R-:W-:Y:S01]  /*0a30*/  FSEL R20, R23, -1.0000001192092895508, !P4 ;  /* 0xbf80000117147808 */ /* 0x000fe20006000000 */
[----:B------:R-:W-:Y:S01]  /*0a40*/  FFMA.FTZ R22, R21, R22, 0.33333510160446166992 ;  /* 0x3eaaaae615167423 */ /* 0x000fe20000010016 */
[----:B------:R-:W-:Y:S01]  /*0a50*/  IADD3 R5, R5, -0x3f400000, RZ ;  /* 0xc0c0000005057810 */ /* 0x000fe20007ffe0ff */
[----:B------:R-:W-:Y:S01]  /*0a60*/  FFMA.FTZ R24, R17, R24, -0.16641564667224884033 ;  /* 0xbe2a68dd11187423 */ /* 0x000fe20000010018 */
[----:B------:R-:W-:Y:S01]  /*0a70*/  FFMA.FTZ R18, R15, 0.69314718246459960938, R18 ;  /* 0x3f3172180f127823 */ /* 0x000fe20000010012 */
[----:B------:R-:W-:Y:S01]  /*0a80*/  FFMA.FTZ R22, R21, R22, -0.5 ;  /* 0xbf00000015167423 */ /* 0x000fe20000010016 */
[----:B------:R-:W-:Y:S06]  /*0a90*/  @!P5 BRA `(.L_x_2157) ;  /* 0x000000000014d947 */ /* 0x000fec0003800000 */
[----:B------:R-:W-:-:S13]  /*0aa0*/  ISETP.GE.AND P5, PT, R14, -0x407fffff, PT ;  /* 0xbf8000010e00780c */ /* 0x000fda0003fa6270 */
[----:B------:R-:W-:-:S05]  /*0ab0*/  @P5 MOV R15, 0x7f800000 ;  /* 0x7f800000000f5802 */ /* 0x000fca0000000f00 */
[C---:B------:R-:W-:Y:S01]  /*0ac0*/  @P5 FFMA.FTZ R18, R14.reuse, R15, +INF ;  /* 0x7f8000000e125423 */ /* 0x040fe2000001000f */
[----:B------:R-:W-:-:S04]  /*0ad0*/  FSETP.NEU.FTZ.AND P5, PT, R14, RZ, PT ;  /* 0x000000ff0e00720b */ /* 0x000fc80003fbd000 */
[----:B------:R-:W-:-:S09]  /*0ae0*/  FSEL R18, R18, -RZ, P5 ;  /* 0x800000ff12127208 */ /* 0x000fd20002800000 */
.L_x_2157:
[----:B------:R-:W-:Y:S05]  /*0af0*/  BSYNC B0 ;  /* 0x0000000000007941 */ /* 0x000fea0003800000 */
.L_x_2156:
[----:B------:R-:W-:Y:S01]  /*0b00*/  FFMA.FTZ R24, R17, R24, 0.19988867640495300293 ;  /* 0x3e4caf9e11187423 */ /* 0x000fe20000010018 */
[----:B------:R-:W-:Y:S01]  /*0b10*/  LOP3.LUT R5, R5, 0xff800000, RZ, 0xc0, !PT ;  /* 0xff80000005057812 */ /* 0x000fe200078ec0ff */
[----:B------:R-:W-:Y:S01]  /*0b20*/  FMUL.FTZ R22, R21, R22 ;  /* 0x0000001615167220 */ /* 0x000fe20000410000 */
[----:B------:R-:W-:Y:S01]  /*0b30*/  FADD.FTZ R14, R19, R20 ;  /* 0x00000014130e7221 */ /* 0x000fe20000010000 */
[----:B------:R-:W-:Y:S01]  /*0b40*/  FFMA.FTZ R24, R17, R24, -0.25000196695327758789 ;  /* 0xbe80004211187423 */ /* 0x000fe20000010018 */
[----:B------:R-:W-:Y:S01]  /*0b50*/  IADD3 R15, -R5, 0x40800000, RZ ;  /* 0x40800000050f7810 */ /* 0x000fe20007ffe1ff */
[----:B------:R-:W-:Y:S01]  /*0b60*/  FFMA.FTZ R22, R21, R22, R21 ;  /* 0x0000001615167223 */ /* 0x000fe20000010015 */
[----:B------:R-:W-:Y:S01]  /*0b70*/  FADD.FTZ.RZ R21, R14, 1 ;  /* 0x3f8000000e157421 */ /* 0x000fe2000001c000 */
[----:B------:R-:W-:Y:S01]  /*0b80*/  FFMA.FTZ R24, R17, R24, 0.33333510160446166992 ;  /* 0x3eaaaae611187423 */ /* 0x000fe20000010018 */
[----:B-----5:R-:W-:Y:S01]  /*0b90*/  FFMA.FTZ R20, R2, R2, -1 ;  /* 0xbf80000002147423 */ /* 0x020fe20000010002 */
[----:B------:R-:W-:Y:S01]  /*0ba0*/  ISETP.GE.U32.AND P5, PT, R12, 0x7f800000, PT ;  /* 0x7f8000000c00780c */ /* 0x000fe20003fa6070 */
[----:B------:R-:W-:Y:S01]  /*0bb0*/  FFMA.FTZ R26, R15, R6, -1 ;  /* 0xbf8000000f1a7423 */ /* 0x000fe20000010006 */
[----:B------:R-:W-:Y:S01]  /*0bc0*/  IADD3 R19, R4, -R5, RZ ;  /* 0x8000000504137210 */ /* 0x000fe20007ffe0ff */
[----:B------:R-:W-:Y:S01]  /*0bd0*/  FFMA.FTZ R24, R17, R24, -0.5 ;  /* 0xbf00000011187423 */ /* 0x000fe20000010018 */
[----:B------:R-:W-:Y:S01]  /*0be0*/  IADD3 R15, R21, -0x3f400000, RZ ;  /* 0xc0c00000150f7810 */ /* 0x000fe20007ffe0ff */
[----:B------:R-:W-:Y:S01]  /*0bf0*/  BSSY B0, `(.L_x_2158) ;  /* 0x0000014000007945 */ /* 0x000fe20003800000 */
[----:B------:R0:W1:Y:S01]  /*0c00*/  MUFU.RSQ R21, R20 ;  /* 0x0000001400157308 */ /* 0x0000620000001400 */
[----:B------:R-:W-:Y:S01]  /*0c10*/  FMUL.FTZ R24, R17, R24 ;  /* 0x0000001811187220 */ /* 0x000fe20000410000 */
[----:B------:R-:W-:Y:S01]  /*0c20*/  LOP3.LUT R15, R15, 0xff800000, RZ, 0xc0, !PT ;  /* 0xff8000000f0f7812 */ /* 0x000fe200078ec0ff */
[----:B------:R-:W-:Y:S01]  /*0c30*/  FADD.FTZ R19, R19, R26 ;  /* 0x0000001a13137221 */ /* 0x000fe20000010000 */
        /* <DEDUP_REMOVED lines=15> */
.L_x_2159:
[----:B------:R-:W-:Y:S05]  /*0d30*/  BSYNC B0 ;  /* 0x0000000000007941 */ /* 0x000fea0003800000 */
.L_x_2158:
        /* <DEDUP_REMOVED lines=22> */
.L_x_2161:
[----:B------:R-:W-:Y:S05]  /*0ea0*/  BSYNC B0 ;  /* 0x0000000000007941 */ /* 0x000fea0003800000 */
.L_x_2160:
        /* <DEDUP_REMOVED lines=23> */
.L_x_2163:
[----:B------:R-:W-:Y:S05]  /*1020*/  BSYNC B0 ;  /* 0x0000000000007941 */ /* 0x000fea0003800000 */
.L_x_2162:
        /* <DEDUP_REMOVED lines=14> */
.L_x_2165:
[----:B------:R-:W-:Y:S05]  /*1110*/  BSYNC B0 ;  /* 0x0000000000007941 */ /* 0x000fea0003800000 */
.L_x_2164:
        /* <DEDUP_REMOVED lines=31> */
.L_x_2167:
[----:B------:R-:W-:Y:S05]  /*1310*/  BSYNC B0 ;  /* 0x0000000000007941 */ /* 0x000fea0003800000 */
.L_x_2166:
[C---:B------:R-:W-:Y:S01]  /*1320*/  FFMA.FTZ R13, R3.reuse, R3, -1 ;  /* 0xbf800000030d7423 */ /* 0x040fe20000010003 */
[----:B------:R-:W-:Y:S01]  /*1330*/  MOV R2, R11 ;  /* 0x0000000b00027202 */ /* 0x000fe20000000f00 */
[----:B------:R-:W-:Y:S01]  /*1340*/  FADD.FTZ R3, R3, -1 ;  /* 0xbf80000003037421 */ /* 0x000fe20000010000 */
[----:B------:R-:W-:Y:S01]  /*1350*/  BSSY B0, `(.L_x_2168) ;  /* 0x0000027000007945 */ /* 0x000fe20003800000 */
[----:B------:R-:W0:Y:S02]  /*1360*/  MUFU.RSQ R14, R13 ;  /* 0x0000000d000e7308 */ /* 0x000e240000001400 */
[----:B------:R-:W-:Y:S01]  /*1370*/  @P0 FADD.FTZ R2, R2, 0.69314718246459960938 ;  /* 0x3f31721802020421 */ /* 0x000fe20000010000 */
        /* <DEDUP_REMOVED lines=36> */
.L_x_2169:
[----:B------:R-:W-:Y:S05]  /*15c0*/  BSYNC B0 ;  /* 0x0000000000007941 */ /* 0x000fea0003800000 */
.L_x_2168:
[----:B------:R-:W0:Y:S01]  /*15d0*/  LDC.64 R14, c[0x0][0x218] ;  /* 0x00008600ff0e7b82 */ /* 0x000e220000000a00 */
[----:B------:R-:W-:Y:S01]  /*15e0*/  ISETP.GT.U32.AND P6, PT, R8, 0x4b000000, PT ;  /* 0x4b0000000800780c */ /* 0x000fe20003fc4070 */
[----:B------:R-:W-:Y:S01]  /*15f0*/  @P5 FADD.FTZ R10, R10, 0.69314718246459960938 ;  /* 0x3f3172180a0a5421 */ /* 0x000fe20000010000 */
[----:B------:R-:W-:Y:S01]  /*1600*/  MOV R8, R9 ;  /* 0x0000000900087202 */ /* 0x000fe20000000f00 */
[----:B------:R-:W-:Y:S01]  /*1610*/  @P0 FADD.FTZ R11, R11, 0.69314718246459960938 ;  /* 0x3f3172180b0b0421 */ /* 0x000fe20000010000 */
[----:B------:R-:W-:Y:S02]  /*1620*/  MOV R3, R18 ;  /* 0x0000001200037202 */ /* 0x000fe40000000f00 */
[----:B------:R-:W-:Y:S01]  /*1630*/  MOV R9, R12 ;  /* 0x0000000c00097202 */ /* 0x000fe20000000f00 */
[----:B------:R-:W-:Y:S01]  /*1640*/  @P1 FADD.FTZ R8, R8, 0.69314718246459960938 ;  /* 0x3f31721808081421 */ /* 0x000fe20000010000 */
[----:B------:R-:W-:-:S03]  /*1650*/  MOV R6, R5 ;  /* 0x0000000500067202 */ /* 0x000fc60000000f00 */
[----:B------:R-:W-:Y:S02]  /*1660*/  @P2 FADD.FTZ R9, R9, 0.69314718246459960938 ;  /* 0x3f31721809092421 */ /* 0x000fe40000010000 */
[----:B------:R-:W-:Y:S01]  /*1670*/  @P6 FADD.FTZ R3, R3, 0.69314718246459960938 ;  /* 0x3f31721803036421 */ /* 0x000fe20000010000 */
[----:B------:R-:W-:Y:S01]  /*1680*/  @P3 FADD.FTZ R6, R6, 0.69314718246459960938 ;  /* 0x3f31721806063421 */ /* 0x000fe20000010000 */
[----:B0-----:R-:W-:-:S04]  /*1690*/  IMAD.WIDE.U32 R16, R16, 0x4, R14 ;  /* 0x0000000410107825 */ /* 0x001fc800078e000e */
[----:B------:R-:W-:Y:S01]  /*16a0*/  IMAD.WIDE R16, R7, 0x8, R16 ;  /* 0x0000000807107825 */ /* 0x000fe200078e0210 */
[----:B------:R-:W-:-:S04]  /*16b0*/  MOV R7, R4 ;  /* 0x0000000400077202 */ /* 0x000fc80000000f00 */
[----:B------:R-:W-:Y:S01]  /*16c0*/  STG.E.64 desc[UR4][R16.64], R2 ;  /* 0x0000000210007986 */ /* 0x000fe2000c101b04 */
[----:B------:R-:W-:-:S03]  /*16d0*/  @P4 FADD.FTZ R7, R7, 0.69314718246459960938 ;  /* 0x3f31721807074421 */ /* 0x000fc60000010000 */
[----:B------:R-:W-:Y:S04]  /*16e0*/  STG.E.64 desc[UR4][R16.64+0x400], R8 ;  /* 0x0004000810007986 */ /* 0x000fe8000c101b04 */
[----:B------:R-:W-:Y:S04]  /*16f0*/  STG.E.64 desc[UR4][R16.64+0x800], R6 ;  /* 0x0008000610007986 */ /* 0x000fe8000c101b04 */
[----:B------:R-:W-:Y:S01]  /*1700*/  STG.E.64 desc[UR4][R16.64+0xc00], R10 ;  /* 0x000c000a10007986 */ /* 0x000fe2000c101b04 */
[----:B------:R-:W-:Y:S05]  /*1710*/  EXIT ;  /* 0x000000000000794d */ /* 0x000fea0003800000 */
.L_x_2153:
[----:B------:R-:W0:Y:S01]  /*1720*/  S2R R18, SR_TID.X ;  /* 0x0000000000127919 */ /* 0x000e220000002100 */
[----:B------:R-:W-:Y:S01]  /*1730*/  HFMA2.MMA R0, -RZ, RZ, 0, 0 ;  /* 0x00000000ff007435 */ /* 0x000fe200000001ff */
        /* <DEDUP_REMOVED lines=15> */
[----:B------:R1:W5:Y:S07]  /*1830*/  @!P6 LDG.E R0, desc[UR4][R2.64] ;  /* 0x000000040200e981 */ /* 0x00036e000c1e1900 */
        /* <DEDUP_REMOVED lines=18> */
[----:B------:R-:W-:Y:S01]  /*1960*/  MOV R20, RZ ;  /* 0x000000ff00147202 */ /* 0x000fe20000000f00 */
[----:B------:R-:W-:Y:S01]  /*1970*/  HFMA2.MMA R22, -RZ, RZ, 0, 0 ;  /* 0x00000000ff167435 */ /* 0x000fe200000001ff */
[----:B------:R-:W-:Y:S01]  /*1980*/  @!P6 IADD3 R25, R16, R25, RZ ;  /* 0x000000191019e210 */ /* 0x000fe20007ffe0ff */
[----:B--2---:R-:W-:Y:S01]  /*1990*/  @!P1 IMAD.WIDE.U32 R6, R21, 0x4, R6 ;  /* 0x0000000415069825 */ /* 0x004fe200078e0006 */
[----:B------:R-:W-:Y:S02]  /*19a0*/  HFMA2.MMA R21, -RZ, RZ, 0, 0 ;  /* 0x00000000ff157435 */ /* 0x000fe400000001ff */
[----:B------:R0:W5:Y:S01]  /*19b0*/  @!P0 LDG.E R20, desc[UR4][R12.64] ;  /* 0x000000040c148981 */ /* 0x000162000c1e1900 */
[----:B-1----:R-:W-:Y:S01]  /*19c0*/  @!P3 IMAD.WIDE.U32 R2, R23, 0x4, R2 ;  /* 0x000000041702b825 */ /* 0x002fe200078e0002 */
[----:B------:R-:W-:-:S03]  /*19d0*/  MOV R23, RZ ;  /* 0x000000ff00177202 */ /* 0x000fc60000000f00 */
[----:B----4-:R-:W-:Y:S01]  /*19e0*/  @!P2 IMAD.WIDE.U32 R4, R19, 0x4, R4 ;  /* 0x000000041304a825 */ /* 0x010fe200078e0004 */
[----:B------:R-:W-:Y:S02]  /*19f0*/  MOV R19, RZ ;  /* 0x000000ff00137202 */ /* 0x000fe40000000f00 */
[----:B------:R1:W5:Y:S01]  /*1a00*/  @!P3 LDG.E R21, desc[UR4][R2.64] ;  /* 0x000000040215b981 */ /* 0x000362000c1e1900 */
[----:B0-----:R-:W-:Y:S01]  /*1a10*/  CS2R R12, SRZ ;  /* 0x00000000000c7805 */ /* 0x001fe2000001ff00 */
[----:B------:R-:W-:Y:S02]  /*1a20*/  @!P5 IMAD.WIDE.U32 R14, R29, 0x4, R14 ;  /* 0x000000041d0ed825 */ /* 0x000fe400078e000e */
[----:B------:R1:W5:Y:S02]  /*1a30*/  @!P2 LDG.E R19, desc[UR4][R4.64] ;  /* 0x000000040413a981 */ /* 0x000364000c1e1900 */
[----:B---3--:R-:W-:Y:S02]  /*1a40*/  @!P4 IMAD.WIDE.U32 R10, R27, 0x4, R10 ;  /* 0x000000041b0ac825 */ /* 0x008fe400078e000a */
[----:B------:R1:W5:Y:S02]  /*1a50*/  @!P5 LDG.E R22, desc[UR4][R14.64] ;  /* 0x000000040e16d981 */ /* 0x000364000c1e1900 */
[----:B------:R-:W-:-:S02]  /*1a60*/  @!P6 IMAD.WIDE.U32 R8, R25, 0x4, R8 ;  /* 0x000000041908e825 */ /* 0x000fc400078e0008 */
[----:B------:R1:W5:Y:S04]  /*1a70*/  @!P4 LDG.E R23, desc[UR4][R10.64] ;  /* 0x000000040a17c981 */ /* 0x000368000c1e1900 */
[----:B------:R1:W5:Y:S04]  /*1a80*/  @!P1 LDG.E R13, desc[UR4][R6.64] ;  /* 0x00000004060d9981 */ /* 0x000368000c1e1900 */
[----:B------:R1:W5:Y:S01]  /*1a90*/  @!P6 LDG.E R12, desc[UR4][R8.64] ;  /* 0x00000004080ce981 */ /* 0x000362000c1e1900 */
[----:B------:R-:W-:Y:S04]  /*1aa0*/  BSSY B0, `(.L_x_2170) ;  /* 0x000002e000007945 */ /* 0x000fe80003800000 */
[----:B------:R-:W-:Y:S05]  /*1ab0*/  @P0 BRA `(.L_x_2171) ;  /* 0x0000000000b00947 */ /* 0x000fea0003800000 */
[----:B-1---5:R-:W-:Y:S01]  /*1ac0*/  FFMA.FTZ R3, R20, R20, -1 ;  /* 0xbf80000014037423 */ /* 0x022fe20000010014 */
[----:B------:R-:W-:Y:S01]  /*1ad0*/  MOV R7, 0x3d39bf78 ;  /* 0x3d39bf7800077802 */ /* 0x000fe20000000f00 */
        /* <DEDUP_REMOVED lines=40> */
.L_x_2173:
[----:B------:R-:W-:Y:S05]  /*1d60*/  BSYNC B1 ;  /* 0x0000000000017941 */ /* 0x000fea0003800000 */
.L_x_2172:
[----:B------:R-:W-:-:S07]  /*1d70*/  @P2 FADD.FTZ R3, R3, 0.69314718246459960938 ;  /* 0x3f31721803032421 */ /* 0x000fce0000010000 */
.L_x_2171:
[----:B------:R-:W-:Y:S05]  /*1d80*/  BSYNC B0 ;  /* 0x0000000000007941 */ /* 0x000fea0003800000 */
.L_x_2170:
[----:B-1----:R-:W-:Y:S01]  /*1d90*/  IADD3 R2, R18, 0x80, RZ ;  /* 0x0000008012027810 */ /* 0x002fe20007ffe0ff */
        /* <DEDUP_REMOVED lines=45> */
.L_x_2177:
[----:B------:R-:W-:Y:S05]  /*2070*/  BSYNC B1 ;  /* 0x0000000000017941 */ /* 0x000fea0003800000 */
.L_x_2176:
[----:B------:R-:W-:-:S05]  /*2080*/  MOV R0, R4 ;  /* 0x0000000400007202 */ /* 0x000fca0000000f00 */
[----:B------:R-:W-:-:S07]  /*2090*/  @P2 FADD.FTZ R0, R0, 0.69314718246459960938 ;  /* 0x3f31721800002421 */ /* 0x000fce0000010000 */
.L_x_2175:
[----:B------:R-:W-:Y:S05]  /*20a0*/  BSYNC B0 ;  /* 0x0000000000007941 */ /* 0x000fea0003800000 */
.L_x_2174:
[----:B------:R-:W-:Y:S01]  /*20b0*/  IADD3 R4, R18, 0x100, RZ ;  /* 0x0000010012047810 */ /* 0x000fe20007ffe0ff */
[----:B------:R-:W-:Y:S03]  /*20c0*/  BSSY B0, `(.L_x_2178) ;  /* 0x0000030000007945 */ /* 0x000fe60003800000 */
[----:B------:R-:W-:-:S13]  /*20d0*/  ISETP.GE.AND P0, PT, R4, R17, PT ;  /* 0x000000110400720c */ /* 0x000fda0003f06270 */
[----:B------:R-:W-:Y:S05]  /*20e0*/  @P0 BRA `(.L_x_2179) ;  /* 0x0000000000b40947 */ /* 0x000fea0003800000 */
[----:B-----5:R-:W-:Y:S01]  /*20f0*/  FFMA.FTZ R5, R22, R22, -1 ;  /* 0xbf80000016057423 */ /* 0x020fe20000010016 */
        /* <DEDUP_REMOVED lines=41> */
.L_x_2181:
[----:B------:R-:W-:Y:S05]  /*2390*/  BSYNC B1 ;  /* 0x0000000000017941 */ /* 0x000fea0003800000 */
.L_x_2180:
[----:B------:R-:W-:-:S05]  /*23a0*/  MOV R4, R5 ;  /* 0x0000000500047202 */ /* 0x000fca0000000f00 */
[----:B------:R-:W-:-:S07]  /*23b0*/  @P2 FADD.FTZ R4, R4, 0.69314718246459960938 ;  /* 0x3f31721804042421 */ /* 0x000fce0000010000 */
.L_x_2179:
[----:B------:R-:W-:Y:S05]  /*23c0*/  BSYNC B0 ;  /* 0x0000000000007941 */ /* 0x000fea0003800000 */
.L_x_2178:
        /* <DEDUP_REMOVED lines=46> */
.L_x_2185:
[----:B------:R-:W-:Y:S05]  /*26b0*/  BSYNC B1 ;  /* 0x0000000000017941 */ /* 0x000fea0003800000 */
.L_x_2184:
[----:B------:R-:W-:-:S05]  /*26c0*/  MOV R5, R6 ;  /* 0x0000000600057202 */ /* 0x000fca0000000f00 */
[----:B------:R-:W-:-:S07]  /*26d0*/  @P2 FADD.FTZ R5, R5, 0.69314718246459960938 ;  /* 0x3f31721805052421 */ /* 0x000fce0000010000 */
.L_x_2183:
[----:B------:R-:W-:Y:S05]  /*26e0*/  BSYNC B0 ;  /* 0x0000000000007941 */ /* 0x000fea0003800000 */
.L_x_2182:
        /* <DEDUP_REMOVED lines=46> */
.L_x_2189:
[----:B------:R-:W-:Y:S05]  /*29d0*/  BSYNC B1 ;  /* 0x0000000000017941 */ /* 0x000fea0003800000 */
.L_x_2188:
[----:B------:R-:W-:-:S05]  /*29e0*/  MOV R6, R7 ;  /* 0x0000000700067202 */ /* 0x000fca0000000f00 */
[----:B------:R-:W-:-:S07]  /*29f0*/  @P2 FADD.FTZ R6, R6, 0.69314718246459960938 ;  /* 0x3f31721806062421 */ /* 0x000fce0000010000 */
.L_x_2187:
[----:B------:R-:W-:Y:S05]  /*2a00*/  BSYNC B0 ;  /* 0x0000000000007941 */ /* 0x000fea0003800000 */
.L_x_2186:
        /* <DEDUP_REMOVED lines=46> */
.L_x_2193:
[----:B------:R-:W-:Y:S05]  /*2cf0*/  BSYNC B1 ;  /* 0x0000000000017941 */ /* 0x000fea0003800000 */
.L_x_2192:
[----:B------:R-:W-:-:S05]  /*2d00*/  MOV R7, R8 ;  /* 0x0000000800077202 */ /* 0x000fca0000000f00 */
[----:B------:R-:W-:-:S07]  /*2d10*/  @P2 FADD.FTZ R7, R7, 0.69314718246459960938 ;  /* 0x3f31721807072421 */ /* 0x000fce0000010000 */
.L_x_2191:
[----:B------:R-:W-:Y:S05]  /*2d20*/  BSYNC B0 ;  /* 0x0000000000007941 */ /* 0x000fea0003800000 */
.L_x_2190:
[----:B------:R-:W-:Y:S01]  /*2d30*/  IADD3 R8, R18, 0x300, RZ ;  /* 0x0000030012087810 */ /* 0x000fe20007ffe0ff */
[----:B------:R-:W-:Y:S03]  /*2d40*/  BSSY B0, `(.L_x_2194) ;  /* 0x000002f000007945 */ /* 0x000fe60003800000 */
[----:B------:R-:W-:-:S13]  /*2d50*/  ISETP.GE.AND P0, PT, R8, R17, PT ;  /* 0x000000110800720c */ /* 0x000fda0003f06270 */
[----:B------:R-:W-:Y:S05]  /*2d60*/  @P0 BRA `(.L_x_2195) ;  /* 0x0000000000b00947 */ /* 0x000fea0003800000 */
[----:B-----5:R-:W-:Y:S01]  /*2d70*/  FFMA.FTZ R9, R13, R13, -1 ;  /* 0xbf8000000d097423 */ /* 0x020fe2000001000d */
[----:B------:R-:W-:Y:S03]  /*2d80*/  BSSY B1, `(.L_x_2196) ;  /* 0x0000029000017945 */ /* 0x000fe60003800000 */
        /* <DEDUP_REMOVED lines=40> */
.L_x_2197:
[----:B------:R-:W-:Y:S05]  /*3010*/  BSYNC B1 ;  /* 0x0000000000017941 */ /* 0x000fea0003800000 */
.L_x_2196:
[----:B------:R-:W-:-:S07]  /*3020*/  @P2 FADD.FTZ R9, R9, 0.69314718246459960938 ;  /* 0x3f31721809092421 */ /* 0x000fce0000010000 */
.L_x_2195:
[----:B------:R-:W-:Y:S05]  /*3030*/  BSYNC B0 ;  /* 0x0000000000007941 */ /* 0x000fea0003800000 */
.L_x_2194:
[----:B------:R-:W-:Y:S01]  /*3040*/  IADD3 R8, R18, 0x380, RZ ;  /* 0x0000038012087810 */ /* 0x000fe20007ffe0ff */
        /* <DEDUP_REMOVED lines=45> */
.L_x_2201:
[----:B------:R-:W-:Y:S05]  /*3320*/  BSYNC B1 ;  /* 0x0000000000017941 */ /* 0x000fea0003800000 */
.L_x_2200:
[----:B------:R-:W-:-:S05]  /*3330*/  MOV R8, R10 ;  /* 0x0000000a00087202 */ /* 0x000fca0000000f00 */
[----:B------:R-:W-:-:S07]  /*3340*/  @P2 FADD.FTZ R8, R8, 0.69314718246459960938 ;  /* 0x3f31721808082421 */ /* 0x000fce0000010000 */
.L_x_2199:
[----:B------:R-:W-:Y:S05]  /*3350*/  BSYNC B0 ;  /* 0x0000000000007941 */ /* 0x000fea0003800000 */
.L_x_2198:
[----:B------:R-:W-:Y:S01]  /*3360*/  ISETP.GE.AND P0, PT, R18, R17, PT ;  /* 0x000000111200720c */ /* 0x000fe20003f06270 */
[----:B------:R-:W-:Y:S04]  /*3370*/  BSSY B0, `(.L_x_2202) ;  /* 0x0000033000007945 */ /* 0x000fe80003800000 */
[----:B------:R-:W-:Y:S08]  /*3380*/  BSSY B1, `(.L_x_2203) ;  /* 0x000002b000017945 */ /* 0x000ff00003800000 */
[----:B------:R-:W-:Y:S05]  /*3390*/  @P0 BRA `(.L_x_2204) ;  /* 0x0000000000300947 */ /* 0x000fea0003800000 */
[----:B------:R-:W0:Y:S01]  /*33a0*/  LDC.64 R10, c[0x0][0x218] ;  /* 0x00008600ff0a7b82 */ /* 0x000e220000000a00 */
[----:B-----5:R-:W-:Y:S02]  /*33b0*/  IADD3 R13, R16, R18, RZ ;  /* 0x00000012100d7210 */ /* 0x020fe40007ffe0ff */
[----:B------:R-:W-:-:S04]  /*33c0*/  MOV R18, R2 ;  /* 0x0000000200127202 */ /* 0x000fc80000000f00 */
[----:B------:R-:W-:Y:S01]  /*33d0*/  ISETP.GE.AND P0, PT, R18, R17, PT ;  /* 0x000000111200720c */ /* 0x000fe20003f06270 */
[----:B0-----:R-:W-:-:S05]  /*33e0*/  IMAD.WIDE.U32 R10, R13, 0x4, R10 ;  /* 0x000000040d0a7825 */ /* 0x001fca00078e000a */
[----:B------:R0:W-:Y:S07]  /*33f0*/  STG.E desc[UR4][R10.64], R3 ;  /* 0x000000030a007986 */ /* 0x0001ee000c101904 */
[----:B------:R-:W-:Y:S05]  /*3400*/  @P0 BRA `(.L_x_2205) ;  /* 0x0000000000300947 */ /* 0x000fea0003800000 */
[----:B0-----:R-:W0:Y:S01]  /*3410*/  LDC.64 R2, c[0x0][0x218] ;  /* 0x00008600ff027b82 */ /* 0x001e220000000a00 */
[----:B------:R-:W-:Y:S02]  /*3420*/  IADD3 R11, R16, R18, RZ ;  /* 0x00000012100b7210 */ /* 0x000fe40007ffe0ff */
[----:B------:R-:W-:-:S03]  /*3430*/  IADD3 R18, R18, 0x80, RZ ;  /* 0x0000008012127810 */ /* 0x000fc60007ffe0ff */
[----:B0-----:R-:W-:-:S05]  /*3440*/  IMAD.WIDE.U32 R2, R11, 0x4, R2 ;  /* 0x000000040b027825 */ /* 0x001fca00078e0002 */
[----:B------:R0:W-:Y:S02]  /*3450*/  STG.E desc[UR4][R2.64], R0 ;  /* 0x0000000002007986 */ /* 0x0001e4000c101904 */
.L_x_2204:
[----:B------:R-:W-:-:S13]  /*3460*/  ISETP.GE.AND P0, PT, R18, R17, PT ;  /* 0x000000111200720c */ /* 0x000fda0003f06270 */
[----:B------:R-:W-:Y:S05]  /*3470*/  @P0 BRA `(.L_x_2206) ;  /* 0x0000000000300947 */ /* 0x000fea0003800000 */
[----:B0-----:R-:W0:Y:S01]  /*3480*/  LDC.64 R2, c[0x0][0x218] ;  /* 0x00008600ff027b82 */ /* 0x001e220000000a00 */
[----:B------:R-:W-:Y:S02]  /*3490*/  IADD3 R11, R16, R18, RZ ;  /* 0x00000012100b7210 */ /* 0x000fe40007ffe0ff */
[----:B------:R-:W-:-:S03]  /*34a0*/  IADD3 R18, R18, 0x80, RZ ;  /* 0x0000008012127810 */ /* 0x000fc60007ffe0ff */
[----:B0-----:R-:W-:-:S05]  /*34b0*/  IMAD.WIDE.U32 R2, R11, 0x4, R2 ;  /* 0x000000040b027825 */ /* 0x001fca00078e0002 */
[----:B------:R1:W-:Y:S02]  /*34c0*/  STG.E desc[UR4][R2.64], R4 ;  /* 0x0000000402007986 */ /* 0x0003e4000c101904 */
.L_x_2205:
[----:B------:R-:W-:-:S13]  /*34d0*/  ISETP.GE.AND P0, PT, R18, R17, PT ;  /* 0x000000111200720c */ /* 0x000fda0003f06270 */
[----:B------:R-:W-:Y:S05]  /*34e0*/  @P0 BRA `(.L_x_2207) ;  /* 0x0000000000300947 */ /* 0x000fea0003800000 */
[----:B01----:R-:W0:Y:S01]  /*34f0*/  LDC.64 R2, c[0x0][0x218] ;  /* 0x00008600ff027b82 */ /* 0x003e220000000a00 */
[----:B------:R-:W-:Y:S02]  /*3500*/  IADD3 R11, R16, R18, RZ ;  /* 0x00000012100b7210 */ /* 0x000fe40007ffe0ff */
[----:B------:R-:W-:-:S03]  /*3510*/  IADD3 R18, R18, 0x80, RZ ;  /* 0x0000008012127810 */ /* 0x000fc60007ffe0ff */
[----:B0-----:R-:W-:-:S05]  /*3520*/  IMAD.WIDE.U32 R2, R11, 0x4, R2 ;  /* 0x000000040b027825 */ /* 0x001fca00078e0002 */
[----:B------:R1:W-:Y:S02]  /*3530*/  STG.E desc[UR4][R2.64], R5 ;  /* 0x0000000502007986 */ /* 0x0003e4000c101904 */
.L_x_2206:
[----:B------:R-:W-:-:S13]  /*3540*/  ISETP.GE.AND P0, PT, R18, R17, PT ;  /* 0x000000111200720c */ /* 0x000fda0003f06270 */
[----:B------:R-:W-:Y:S05]  /*3550*/  @P0 BRA `(.L_x_2208) ;  /* 0x0000000000340947 */ /* 0x000fea0003800000 */
[----:B01----:R-:W0:Y:S01]  /*3560*/  LDC.64 R2, c[0x0][0x218] ;  /* 0x00008600ff027b82 */ /* 0x003e220000000a00 */
[----:B------:R-:W-:Y:S02]  /*3570*/  IADD3 R5, R16, R18, RZ ;  /* 0x0000001210057210 */ /* 0x000fe40007ffe0ff */
[----:B------:R-:W-:-:S03]  /*3580*/  IADD3 R18, R18, 0x80, RZ ;  /* 0x0000008012127810 */ /* 0x000fc60007ffe0ff */
[----:B0-----:R-:W-:-:S05]  /*3590*/  IMAD.WIDE.U32 R2, R5, 0x4, R2 ;  /* 0x0000000405027825 */ /* 0x001fca00078e0002 */
[----:B------:R2:W-:Y:S02]  /*35a0*/  STG.E desc[UR4][R2.64], R6 ;  /* 0x0000000602007986 */ /* 0x0005e4000c101904 */
.L_x_2207:
[----:B------:R-:W-:-:S13]  /*35b0*/  ISETP.GE.AND P0, PT, R18, R17, PT ;  /* 0x000000111200720c */ /* 0x000fda0003f06270 */
[----:B------:R-:W-:Y:S05]  /*35c0*/  @P0 BREAK B1 ;  /* 0x0000000000010942 */ /* 0x000fea0003800000 */
[----:B------:R-:W-:Y:S05]  /*35d0*/  @P0 BRA `(.L_x_2209) ;  /* 0x0000000000300947 */ /* 0x000fea0003800000 */
[----:B012---:R-:W0:Y:S01]  /*35e0*/  LDC.64 R2, c[0x0][0x218] ;  /* 0x00008600ff027b82 */ /* 0x007e220000000a00 */
[----:B------:R-:W-:Y:S02]  /*35f0*/  IADD3 R5, R16, R18, RZ ;  /* 0x0000001210057210 */ /* 0x000fe40007ffe0ff */
[----:B------:R-:W-:-:S03]  /*3600*/  IADD3 R18, R18, 0x80, RZ ;  /* 0x0000008012127810 */ /* 0x000fc60007ffe0ff */
[----:B0-----:R-:W-:-:S05]  /*3610*/  IMAD.WIDE.U32 R2, R5, 0x4, R2 ;  /* 0x0000000405027825 */ /* 0x001fca00078e0002 */
[----:B------:R2:W-:Y:S02]  /*3620*/  STG.E desc[UR4][R2.64], R7 ;  /* 0x0000000702007986 */ /* 0x0005e4000c101904 */
.L_x_2208:
[----:B------:R-:W-:Y:S05]  /*3630*/  BSYNC B1 ;  /* 0x0000000000017941 */ /* 0x000fea0003800000 */
.L_x_2203:
[----:B------:R-:W-:-:S13]  /*3640*/  ISETP.GE.AND P0, PT, R18, R17, PT ;  /* 0x000000111200720c */ /* 0x000fda0003f06270 */
[----:B012---:R-:W0:Y:S01]  /*3650*/  @!P0 LDC.64 R2, c[0x0][0x218] ;  /* 0x00008600ff028b82 */ /* 0x007e220000000a00 */
[----:B------:R-:W-:Y:S02]  /*3660*/  @!P0 IADD3 R5, R16, R18, RZ ;  /* 0x0000001210058210 */ /* 0x000fe40007ffe0ff */
[----:B------:R-:W-:-:S03]  /*3670*/  @!P0 IADD3 R18, R18, 0x80, RZ ;  /* 0x0000008012128810 */ /* 0x000fc60007ffe0ff */
[----:B0-----:R-:W-:-:S05]  /*3680*/  @!P0 IMAD.WIDE.U32 R2, R5, 0x4, R2 ;  /* 0x0000000405028825 */ /* 0x001fca00078e0002 */
[----:B------:R3:W-:Y:S02]  /*3690*/  @!P0 STG.E desc[UR4][R2.64], R9 ;  /* 0x0000000902008986 */ /* 0x0007e4000c101904 */
.L_x_2209:
[----:B------:R-:W-:Y:S05]  /*36a0*/  BSYNC B0 ;  /* 0x0000000000007941 */ /* 0x000fea0003800000 */
.L_x_2202:
[----:B------:R-:W-:Y:S05]  /*36b0*/  WARPSYNC.ALL ;  /* 0x0000000000007948 */ /* 0x000fea0003800000 */
[----:B------:R-:W-:-:S13]  /*36c0*/  ISETP.GE.AND P0, PT, R18, R17, PT ;  /* 0x000000111200720c */ /* 0x000fda0003f06270 */
[----:B------:R-:W-:Y:S05]  /*36d0*/  @P0 EXIT ;  /* 0x000000000000094d */ /* 0x000fea0003800000 */
[----:B0123--:R-:W0:Y:S01]  /*36e0*/  LDC.64 R2, c[0x0][0x218] ;  /* 0x00008600ff027b82 */ /* 0x00fe220000000a00 */
[----:B------:R-:W-:-:S05]  /*36f0*/  IADD3 R5, R16, R18, RZ ;  /* 0x0000001210057210 */ /* 0x000fca0007ffe0ff */
[----:B0-----:R-:W-:-:S05]  /*3700*/  IMAD.WIDE.U32 R2, R5, 0x4, R2 ;  /* 0x0000000405027825 */ /* 0x001fca00078e0002 */
[----:B------:R-:W-:Y:S01]  /*3710*/  STG.E desc[UR4][R2.64], R8 ;  /* 0x0000000802007986 */ /* 0x000fe2000c101904 */
[----:B------:R-:W-:Y:S05]  /*3720*/  EXIT ;  /* 0x000000000000794d */ /* 0x000fea0003800000 */
.L_x_2210:
        /* <DEDUP_REMOVED lines=13> */
.L_x_21058:


//--------------------- .text._ZN2at6native29vectorized_elementwise_kernelILi4EZZZNS0_17acosh_kernel_cudaERNS_18TensorIteratorBaseEENKUlvE0_clEvENKUlvE0_clEvEUlfE_St5arrayIPcLm2EEEEviT0_T1_ --------------------------
	.section	.text._ZN2at6native29vectorized_elementwise_kernelILi4EZZZNS0_17acosh_kernel_cudaERNS_18TensorIteratorBaseEENKUlvE0_clEvENKUlvE0_clEvEUlfE_St5arrayIPcLm2EEEEviT0_T1_,"ax",@progbits
	.align	128
        .global         _ZN2at6native29vectorized_elementwise_kernelILi4EZZZNS0_17acosh_kernel_cudaERNS_18TensorIteratorBaseEENKUlvE0_clEvENKUlvE0_clEvEUlfE_St5arrayIPcLm2EEEEviT0_T1_
        .type           _ZN2at6native29vectorized_elementwise_kernelILi4EZZZNS0_17acosh_kernel_cudaERNS_18TensorIteratorBaseEENKUlvE0_clEvENKUlvE0_clEvEUlfE_St5arrayIPcLm2EEEEviT0_T1_,@function
        .size           _ZN2at6native29vectorized_elementwise_kernelILi4EZZZNS0_17acosh_kernel_cudaERNS_18TensorIteratorBaseEENKUlvE0_clEvENKUlvE0_clEvEUlfE_St5arrayIPcLm2EEEEviT0_T1_,(.L_x_21059 - _ZN2at6native29vectorized_elementwise_kernelILi4EZZZNS0_17acosh_kernel_cudaERNS_18TensorIteratorBaseEENKUlvE0_clEvENKUlvE0_clEvEUlfE_St5arrayIPcLm2EEEEviT0_T1_)
        .other          _ZN2at6native29vectorized_elementwise_kernelILi4EZZZNS0_17acosh_kernel_cudaERNS_18TensorIteratorBaseEENKUlvE0_clEvENKUlvE0_clEvEUlfE_St5arrayIPcLm2EEEEviT0_T1_,@"STO_CUDA_ENTRY STV_DEFAULT"
_ZN2at6native29vectorized_elementwise_kernelILi4EZZZNS0_17acosh_kernel_cudaERNS_18TensorIteratorBaseEENKUlvE0_clEvENKUlvE0_clEvEUlfE_St5arrayIPcLm2EEEEviT0_T1_:
.text._ZN2at6native29vectorized_elementwise_kernelILi4EZZZNS0_17acosh_kernel_cudaERNS_18TensorIteratorBaseEENKUlvE0_clEvENKUlvE0_clEvEUlfE_St5arrayIPcLm2EEEEviT0_T1_:
        /* <DEDUP_REMOVED lines=12> */
[----:B------:R-:W2:Y:S04]  /*00c0*/  LDG.E.128 R8, desc[UR4][R16.64] ;  /* 0x0000000410087981 */ /* 0x000ea8000c1e1d00 */
[----:B------:R0:W3:Y:S01]  /*00d0*/  LDG.E.128 R4, desc[UR4][R16.64+0x800] ;  /* 0x0008000410047981 */ /* 0x0000e2000c1e1d00 */
[----:B------:R-:W-:Y:S01]  /*00e0*/  BSSY B0, `(.L_x_2212) ;  /* 0x000008e000007945 */ /* 0x000fe20003800000 */
[----:B--2---:R-:W-:Y:S01]  /*00f0*/  FFMA.FTZ R3, R8, R8, -1 ;  /* 0xbf80000008037423 */ /* 0x004fe20000010008 */
[----:B------:R-:W-:Y:S01]  /*0100*/  FFMA.FTZ R19, R9, R9, -1 ;  /* 0xbf80000009137423 */ /* 0x000fe20000010009 */
[----:B------:R-:W-:Y:S01]  /*0110*/  FFMA.FTZ R12, R10, R10, -1 ;  /* 0xbf8000000a0c7423 */ /* 0x000fe2000001000a */
[----:B0-----:R-:W-:Y:S01]  /*0120*/  FADD.FTZ R16, R8, -1 ;  /* 0xbf80000008107421 */ /* 0x001fe20000010000 */
[----:B------:R-:W0:Y:S01]  /*0130*/  MUFU.RSQ R14, R3 ;  /* 0x00000003000e7308 */ /* 0x000e220000001400 */
[----:B------:R-:W-:Y:S01]  /*0140*/  FSETP.NEU.FTZ.AND P1, PT, R3, RZ, PT ;  /* 0x000000ff0300720b */ /* 0x000fe20003f3d000 */
[----:B------:R-:W-:Y:S01]  /*0150*/  FADD.FTZ R10, R10, -1 ;  /* 0xbf8000000a0a7421 */ /* 0x000fe20000010000 */
[----:B------:R-:W-:-:S02]  /*0160*/  FSETP.NEU.FTZ.AND P2, PT, R19, RZ, PT ;  /* 0x000000ff1300720b */ /* 0x000fc40003f5d000 */
[----:B------:R-:W-:-:S03]  /*0170*/  ISETP.GT.U32.AND P0, PT, R16, 0x4b000000, PT ;  /* 0x4b0000001000780c */ /* 0x000fc60003f04070 */
[----:B------:R-:W1:Y:S08]  /*0180*/  MUFU.RSQ R20, R19 ;  /* 0x0000001300147308 */ /* 0x000e700000001400 */
[----:B------:R-:W2:Y:S01]  /*0190*/  MUFU.RSQ R15, R12 ;  /* 0x0000000c000f7308 */ /* 0x000ea20000001400 */
[----:B0-----:R-:W-:Y:S01]  /*01a0*/  FMUL.FTZ R18, R3, R14 ;  /* 0x0000000e03127220 */ /* 0x001fe20000410000 */
[----:B------:R-:W-:-:S03]  /*01b0*/  FMUL.FTZ R13, R14, 0.5 ;  /* 0x3f0000000e0d7820 */ /* 0x000fc60000410000 */
[----:B------:R-:W-:Y:S01]  /*01c0*/  FFMA.FTZ R14, -R18, R18, R3 ;  /* 0x00000012120e7223 */ /* 0x000fe20000010103 */
[----:B-1----:R-:W-:-:S03]  /*01d0*/  FMUL.FTZ R22, R19, R20 ;  /* 0x0000001413167220 */ /* 0x002fc60000410000 */
[----:B------:R-:W-:Y:S01]  /*01e0*/  FFMA.FTZ R13, R13, R14, R18 ;  /* 0x0000000e0d0d7223 */ /* 0x000fe20000010012 */
[----:B------:R-:W-:Y:S01]  /*01f0*/  FMUL.FTZ R17, R20, 0.5 ;  /* 0x3f00000014117820 */ /* 0x000fe20000410000 */
[----:B------:R-:W-:-:S03]  /*0200*/  FFMA.FTZ R3, -R22, R22, R19 ;  /* 0x0000001616037223 */ /* 0x000fc60000010113 */
[----:B------:R-:W-:Y:S01]  /*0210*/  FSEL R8, R13, RZ, P1 ;  /* 0x000000ff0d087208 */ /* 0x000fe20000800000 */
[----:B------:R-:W-:Y:S01]  /*0220*/  FADD.FTZ R13, R11, -1 ;  /* 0xbf8000000b0d7421 */ /* 0x000fe20000010000 */
[----:B------:R-:W-:Y:S01]  /*0230*/  FFMA.FTZ R17, R17, R3, R22 ;  /* 0x0000000311117223 */ /* 0x000fe20000010016 */
[----:B------:R-:W-:Y:S01]  /*0240*/  FADD.FTZ R3, R9, -1 ;  /* 0xbf80000009037421 */ /* 0x000fe20000010000 */
[----:B------:R-:W-:Y:S01]  /*0250*/  FSEL R9, R8, -1.0000001192092895508, !P0 ;  /* 0xbf80000108097808 */ /* 0x000fe20004000000 */
[----:B------:R-:W-:Y:S01]  /*0260*/  FFMA.FTZ R11, R11, R11, -1 ;  /* 0xbf8000000b0b7423 */ /* 0x000fe2000001000b */
[----:B--2---:R-:W-:Y:S01]  /*0270*/  FMUL.FTZ R19, R12, R15 ;  /* 0x0000000f0c137220 */ /* 0x004fe20000410000 */
[----:B------:R-:W-:Y:S01]  /*0280*/  FSEL R17, R17, RZ, P2 ;  /* 0x000000ff11117208 */ /* 0x000fe20001000000 */
[----:B------:R-:W-:Y:S01]  /*0290*/  FMUL.FTZ R18, R15, 0.5 ;  /* 0x3f0000000f127820 */ /* 0x000fe20000410000 */
[----:B------:R-:W-:Y:S01]  /*02a0*/  ISETP.GT.U32.AND P3, PT, R3, 0x4b000000, PT ;  /* 0x4b0000000300780c */ /* 0x000fe20003f64070 */
[----:B------:R-:W-:Y:S01]  /*02b0*/  FADD.FTZ R16, R16, R9 ;  /* 0x0000000910107221 */ /* 0x000fe20000010000 */
[----:B------:R-:W0:Y:S01]  /*02c0*/  MUFU.RSQ R8, R11 ;  /* 0x0000000b00087308 */ /* 0x000e220000001400 */
[----:B------:R-:W-:Y:S01]  /*02d0*/  FFMA.FTZ R15, -R19, R19, R12 ;  /* 0x00000013130f7223 */ /* 0x000fe2000001010c */
[----:B------:R-:W-:Y:S01]  /*02e0*/  P2R R14, PR, RZ, 0x8 ;  /* 0x00000008ff0e7803 */ /* 0x000fe20000000000 */
[----:B------:R-:W-:Y:S01]  /*02f0*/  FADD.FTZ.RZ R9, R16, 1 ;  /* 0x3f80000010097421 */ /* 0x000fe2000001c000 */
[----:B------:R-:W-:Y:S01]  /*0300*/  FSEL R14, R17, -1.0000001192092895508, !P3 ;  /* 0xbf800001110e7808 */ /* 0x000fe20005800000 */
[----:B------:R-:W-:Y:S01]  /*0310*/  FFMA.FTZ R19, R18, R15, R19 ;  /* 0x0000000f12137223 */ /* 0x000fe20000010013 */
[----:B------:R-:W-:-:S02]  /*0320*/  FSETP.NEU.FTZ.AND P2, PT, R12, RZ, PT ;  /* 0x000000ff0c00720b */ /* 0x000fc40003f5d000 */
[----:B------:R-:W-:Y:S01]  /*0330*/  IADD3 R17, R9, -0x3f400000, RZ ;  /* 0xc0c0000009117810 */ /* 0x000fe20007ffe0ff */
[----:B------:R-:W-:Y:S01]  /*0340*/  FADD.FTZ R12, R3, R14 ;  /* 0x0000000e030c7221 */ /* 0x000fe20000010000 */
[----:B------:R-:W-:Y:S01]  /*0350*/  HFMA2.MMA R9, -RZ, RZ, 1.625, 0 ;  /* 0x3e800000ff097435 */ /* 0x000fe200000001ff */
[----:B---3--:R-:W-:Y:S01]  /*0360*/  FFMA.FTZ R14, R4, R4, -1 ;  /* 0xbf800000040e7423 */ /* 0x008fe20000010004 */
[----:B------:R-:W-:Y:S01]  /*0370*/  LOP3.LUT R17, R17, 0xff800000, RZ, 0xc0, !PT ;  /* 0xff80000011117812 */ /* 0x000fe200078ec0ff */
[----:B------:R-:W-:Y:S01]  /*0380*/  FADD.FTZ.RZ R15, R12, 1 ;  /* 0x3f8000000c0f7421 */ /* 0x000fe2000001c000 */
[----:B------:R-:W-:Y:S01]  /*0390*/  FSETP.NEU.FTZ.AND P3, PT, R11, RZ, PT ;  /* 0x000000ff0b00720b */ /* 0x000fe20003f7d000 */
[----:B------:R-:W1:Y:S01]  /*03a0*/  MUFU.RSQ R21, R14 ;  /* 0x0000000e00157308 */ /* 0x000e620000001400 */
[----:B------:R-:W-:Y:S01]  /*03b0*/  IADD3 R18, -R17, 0x40800000, RZ ;  /* 0x4080000011127810 */ /* 0x000fe20007ffe1ff */
[----:B0-----:R-:W-:Y:S01]  /*03c0*/  FMUL.FTZ R24, R11, R8 ;  /* 0x000000080b187220 */ /* 0x001fe20000410000 */
[----:B------:R-:W-:Y:S01]  /*03d0*/  IADD3 R15, R15, -0x3f400000, RZ ;  /* 0xc0c000000f0f7810 */ /* 0x000fe20007ffe0ff */
[----:B------:R-:W-:Y:S01]  /*03e0*/  FMUL.FTZ R25, R8, 0.5 ;  /* 0x3f00000008197820 */ /* 0x000fe20000410000 */
[----:B------:R-:W-:Y:S01]  /*03f0*/  IADD3 R23, R16, -R17, RZ ;  /* 0x8000001110177210 */ /* 0x000fe20007ffe0ff */
[----:B------:R-:W-:Y:S01]  /*0400*/  FFMA.FTZ R20, R18, R9, -1 ;  /* 0xbf80000012147423 */ /* 0x000fe20000010009 */
[----:B------:R-:W-:Y:S01]  /*0410*/  LOP3.LUT R15, R15, 0xff800000, RZ, 0xc0, !PT ;  /* 0xff8000000f0f7812 */ /* 0x000fe200078ec0ff */
[----:B------:R-:W-:Y:S01]  /*0420*/  FFMA.FTZ R11, -R24, R24, R11 ;  /* 0x00000018180b7223 */ /* 0x000fe2000001010b */
[----:B------:R-:W-:Y:S01]  /*0430*/  MOV R8, 0x3d39bf78 ;  /* 0x3d39bf7800087802 */ /* 0x000fe20000000f00 */
[----:B------:R-:W-:Y:S01]  /*0440*/  FADD.FTZ R23, R23, R20 ;  /* 0x0000001417177221 */ /* 0x000fe20000010000 */
[----:B------:R-:W-:Y:S01]  /*0450*/  IADD3 R22, -R15, 0x40800000, RZ ;  /* 0x408000000f167810 */ /* 0x000fe20007ffe1ff */
[----:B------:R-:W-:Y:S01]  /*0460*/  FFMA.FTZ R18, R25, R11, R24 ;  /* 0x0000000b19127223 */ /* 0x000fe20000010018 */
[----:B------:R-:W-:Y:S01]  /*0470*/  IADD3 R11, R12, -R15, RZ ;  /* 0x8000000f0c0b7210 */ /* 0x000fe20007ffe0ff */
[----:B------:R-:W-:Y:S01]  /*0480*/  FFMA.FTZ R20, R23, -R8, 0.10546888411045074463 ;  /* 0x3dd8001217147423 */ /* 0x000fe20000010808 */
[----:B------:R-:W-:Y:S01]  /*0490*/  ISETP.GT.U32.AND P1, PT, R10, 0x4b000000, PT ;  /* 0x4b0000000a00780c */ /* 0x000fe20003f24070 */
[----:B------:R-:W-:Y:S01]  /*04a0*/  FFMA.FTZ R22, R22, R9, -1 ;  /* 0xbf80000016167423 */ /* 0x000fe20000010009 */
[----:B------:R-:W-:Y:S01]  /*04b0*/  FSEL R24, R19, RZ, P2 ;  /* 0x000000ff13187208 */ /* 0x000fe20001000000 */
[----:B------:R-:W-:Y:S01]  /*04c0*/  FFMA.FTZ R20, R23, R20, -0.13229703903198242188 ;  /* 0xbe0778e017147423 */ /* 0x000fe20000010014 */
[----:B-1----:R-:W-:Y:S01]  /*04d0*/  FMUL.FTZ R25, R14, R21 ;  /* 0x000000150e197220 */ /* 0x002fe20000410000 */
[----:B------:R-:W-:Y:S01]  /*04e0*/  FADD.FTZ R19, R11, R22 ;  /* 0x000000160b137221 */ /* 0x000fe20000010000 */
[----:B------:R-:W-:Y:S01]  /*04f0*/  FSEL R11, R24, -1.0000001192092895508, !P1 ;  /* 0xbf800001180b7808 */ /* 0x000fe20004800000 */
[----:B------:R-:W-:Y:S01]  /*0500*/  FFMA.FTZ R20, R23, R20, 0.14491446316242218018 ;  /* 0x3e14647517147423 */ /* 0x000fe20000010014 */
[----:B------:R-:W-:Y:S01]  /*0510*/  FMUL.FTZ R24, R21, 0.5 ;  /* 0x3f00000015187820 */ /* 0x000fe20000410000 */
[----:B------:R-:W-:Y:S01]  /*0520*/  FFMA.FTZ R22, R19, -R8, 0.10546888411045074463 ;  /* 0x3dd8001213167423 */ /* 0x000fe20000010808 */
[----:B------:R-:W-:Y:S01]  /*0530*/  FFMA.FTZ R21, -R25, R25, R14 ;  /* 0x0000001919157223 */ /* 0x000fe2000001010e */
[----:B------:R-:W-:Y:S01]  /*0540*/  FADD.FTZ R11, R10, R11 ;  /* 0x0000000b0a0b7221 */ /* 0x000fe20000010000 */
[----:B------:R-:W-:Y:S01]  /*0550*/  FFMA.FTZ R20, R23, R20, -0.16641564667224884033 ;  /* 0xbe2a68dd17147423 */ /* 0x000fe20000010014 */
[----:B------:R-:W-:Y:S01]  /*0560*/  FFMA.FTZ R10, R19, R22, -0.13229703903198242188 ;  /* 0xbe0778e0130a7423 */ /* 0x000fe20000010016 */
[----:B------:R-:W-:Y:S01]  /*0570*/  FFMA.FTZ R22, R24, R21, R25 ;  /* 0x0000001518167223 */ /* 0x000fe20000010019 */
[----:B------:R-:W-:Y:S01]  /*0580*/  FADD.FTZ.RZ R21, R11, 1 ;  /* 0x3f8000000b157421 */ /* 0x000fe2000001c000 */
[----:B------:R-:W-:Y:S01]  /*0590*/  FFMA.FTZ R20, R23, R20, 0.19988867640495300293 ;  /* 0x3e4caf9e17147423 */ /* 0x000fe20000010014 */
[----:B------:R-:W-:Y:S01]  /*05a0*/  FFMA.FTZ R10, R19, R10, 0.14491446316242218018 ;  /* 0x3e146475130a7423 */ /* 0x000fe2000001000a */
[----:B------:R-:W-:-:S02]  /*05b0*/  ISETP.GT.U32.AND P2, PT, R13, 0x4b000000, PT ;  /* 0x4b0000000d00780c */ /* 0x000fc40003f44070 */
[----:B------:R-:W-:Y:S01]  /*05c0*/  FSEL R18, R18, RZ, P3 ;  /* 0x000000ff12127208 */ /* 0x000fe20001800000 */
[----:B------:R-:W-:Y:S01]  /*05d0*/  FFMA.FTZ R24, R19, R10, -0.16641564667224884033 ;  /* 0xbe2a68dd13187423 */ /* 0x000fe2000001000a */
[----:B------:R-:W-:Y:S01]  /*05e0*/  FFMA.FTZ R10, R23, R20, -0.25000196695327758789 ;  /* 0xbe800042170a7423 */ /* 0x000fe20000010014 */
[----:B------:R-:W-:Y:S01]  /*05f0*/  IADD3 R21, R21, -0x3f400000, RZ ;  /* 0xc0c0000015157810 */ /* 0x000fe20007ffe0ff */
[----:B------:R-:W-:Y:S01]  /*0600*/  FFMA.FTZ R20, R5, R5, -1 ;  /* 0xbf80000005147423 */ /* 0x000fe20000010005 */
[----:B------:R-:W-:Y:S01]  /*0610*/  FFMA.FTZ R24, R19, R24, 0.19988867640495300293 ;  /* 0x3e4caf9e13187423 */ /* 0x000fe20000010018 */
[----:B------:R-:W-:Y:S01]  /*0620*/  FFMA.FTZ R10, R23, R10, 0.33333510160446166992 ;  /* 0x3eaaaae6170a7423 */ /* 0x000fe2000001000a */
[----:B------:R-:W-:Y:S01]  /*0630*/  FSEL R18, R18, -1.0000001192092895508, !P2 ;  /* 0xbf80000112127808 */ /* 0x000fe20005000000 */
[----:B------:R-:W0:Y:S01]  /*0640*/  MUFU.RSQ R25, R20 ;  /* 0x0000001400197308 */ /* 0x000e220000001400 */
[----:B------:R-:W-:Y:S01]  /*0650*/  FFMA.FTZ R26, R19, R24, -0.25000196695327758789 ;  /* 0xbe800042131a7423 */ /* 0x000fe20000010018 */
[----:B------:R-:W-:Y:S01]  /*0660*/  FFMA.FTZ R24, R23, R10, -0.5 ;  /* 0xbf00000017187423 */ /* 0x000fe2000001000a */
[----:B------:R-:W-:Y:S01]  /*0670*/  LOP3.LUT R10, R21, 0xff800000, RZ, 0xc0, !PT ;  /* 0xff800000150a7812 */ /* 0x000fe200078ec0ff */
[----:B------:R-:W-:Y:S01]  /*0680*/  FADD.FTZ R13, R13, R18 ;  /* 0x000000120d0d7221 */ /* 0x000fe20000010000 */
[----:B------:R-:W-:Y:S01]  /*0690*/  FFMA.FTZ R26, R19, R26, 0.33333510160446166992 ;  /* 0x3eaaaae6131a7423 */ /* 0x000fe2000001001a */
[----:B------:R-:W-:Y:S01]  /*06a0*/  FMUL.FTZ R24, R23, R24 ;  /* 0x0000001817187220 */ /* 0x000fe20000410000 */
[----:B------:R-:W-:-:S02]  /*06b0*/  IADD3 R18, -R10, 0x40800000, RZ ;  /* 0x408000000a127810 */ /* 0x000fc40007ffe1ff */
[----:B------:R-:W-:Y:S01]  /*06c0*/  FFMA.FTZ R26, R19, R26, -0.5 ;  /* 0xbf000000131a7423 */ /* 0x000fe2000001001a */
[----:B------:R-:W-:Y:S01]  /*06d0*/  FFMA.FTZ R23, R23, R24, R23 ;  /* 0x0000001817177223 */ /* 0x000fe20000010017 */
[----:B------:R-:W-:Y:S01]  /*06e0*/  IADD3 R21, R11, -R10, RZ ;  /* 0x8000000a0b157210 */ /* 0x000fe20007ffe0ff */
[----:B------:R-:W-:Y:S01]  /*06f0*/  FFMA.FTZ R24, R18, R9, -1 ;  /* 0xbf80000012187423 */ /* 0x000fe20000010009 */
[----:B------:R-:W-:Y:S01]  /*0700*/  FMUL.FTZ R18, R19, R26 ;  /* 0x0000001a13127220 */ /* 0x000fe20000410000 */
[----:B------:R-:W-:Y:S01]  /*0710*/  FADD.FTZ.RZ R26, R13, 1 ;  /* 0x3f8000000d1a7421 */ /* 0x000fe2000001c000 */
[----:B------:R-:W-:Y:S01]  /*0720*/  FSETP.NEU.FTZ.AND P4, PT, R14, RZ, PT ;  /* 0x000000ff0e00720b */ /* 0x000fe20003f9d000 */
[----:B------:R-:W-:Y:S01]  /*0730*/  FADD.FTZ R21, R21, R24 ;  /* 0x0000001815157221 */ /* 0x000fe20000010000 */
[----:B------:R-:W-:Y:S01]  /*0740*/  FADD.FTZ R14, R4, -1 ;  /* 0xbf800000040e7421 */ /* 0x000fe20000010000 */
[----:B------:R-:W-:Y:S01]  /*0750*/  FFMA.FTZ R18, R19, R18, R19 ;  /* 0x0000001213127223 */ /* 0x000fe20000010013 */
[----:B------:R-:W-:Y:S01]  /*0760*/  IADD3 R26, R26, -0x3f400000, RZ ;  /* 0xc0c000001a1a7810 */ /* 0x000fe20007ffe0ff */
[----:B0-----:R-:W-:Y:S01]  /*0770*/  FMUL.FTZ R19, R20, R25 ;  /* 0x0000001914137220 */ /* 0x001fe20000410000 */
[----:B------:R-:W-:Y:S01]  /*0780*/  FMUL.FTZ R24, R25, 0.5 ;  /* 0x3f00000019187820 */ /* 0x000fe20000410000 */
[----:B------:R-:W-:-:S02]  /*0790*/  ISETP.GE.U32.AND P5, PT, R16, 0x7f800000, PT ;  /* 0x7f8000001000780c */ /* 0x000fc40003fa6070 */
[----:B------:R-:W-:Y:S01]  /*07a0*/  LOP3.LUT R4, R26, 0xff800000, RZ, 0xc0, !PT ;  /* 0xff8000001a047812 */ /* 0x000fe200078ec0ff */
[----:B------:R-:W-:Y:S01]  /*07b0*/  FFMA.FTZ R26, R21, -R8, 0.10546888411045074463 ;  /* 0x3dd80012151a7423 */ /* 0x000fe20000010808 */
[----:B------:R-:W-:Y:S01]  /*07c0*/  FFMA.FTZ R25, -R19, R19, R20 ;  /* 0x0000001313197223 */ /* 0x000fe20000010114 */
[----:B------:R-:W-:Y:S02]  /*07d0*/  ISETP.GT.U32.AND P3, PT, R14, 0x4b000000, PT ;  /* 0x4b0000000e00780c */ /* 0x000fe40003f64070 */
[C---:B------:R-:W-:Y:S01]  /*07e0*/  FFMA.FTZ R26, R21.reuse, R26, -0.13229703903198242188 ;  /* 0xbe0778e0151a7423 */ /* 0x040fe2000001001a */
[----:B------:R-:W-:Y:S01]  /*07f0*/  IADD3 R28, -R4, 0x40800000, RZ ;  /* 0x40800000041c7810 */ /* 0x000fe20007ffe1ff */
[----:B------:R-:W-:Y:S01]  /*0800*/  FFMA.FTZ R24, R24, R25, R19 ;  /* 0x0000001918187223 */ /* 0x000fe20000010013 */
[----:B------:R-:W-:Y:S01]  /*0810*/  FSEL R22, R22, RZ, P4 ;  /* 0x000000ff16167208 */ /* 0x000fe20002000000 */
[----:B------:R-:W-:Y:S01]  /*0820*/  FFMA.FTZ R26, R21, R26, 0.14491446316242218018 ;  /* 0x3e146475151a7423 */ /* 0x000fe2000001001a */
[----:B------:R-:W-:Y:S01]  /*0830*/  IADD3 R19, R13, -R4, RZ ;  /* 0x800000040d137210 */ /* 0x000fe20007ffe0ff */
[----:B------:R-:W-:Y:S01]  /*0840*/  FFMA.FTZ R28, R28, R9, -1 ;  /* 0xbf8000001c1c7423 */ /* 0x000fe20000010009 */
[----:B------:R-:W-:Y:S01]  /*0850*/  FSEL R25, R22, -1.0000001192092895508, !P3 ;  /* 0xbf80000116197808 */ /* 0x000fe20005800000 */
[----:B------:R-:W-:Y:S01]  /*0860*/  FFMA.FTZ R26, R21, R26, -0.16641564667224884033 ;  /* 0xbe2a68dd151a7423 */ /* 0x000fe2000001001a */
[----:B------:R-:W-:Y:S01]  /*0870*/  I2FP.F32.S32 R17, R17 ;  /* 0x0000001100117245 */ /* 0x000fe20000201400 */
[----:B------:R-:W-:Y:S01]  /*0880*/  FADD.FTZ R19, R19, R28 ;  /* 0x0000001c13137221 */ /* 0x000fe20000010000 */
[----:B------:R-:W-:Y:S01]  /*0890*/  FSETP.NEU.FTZ.AND P4, PT, R20, RZ, PT ;  /* 0x000000ff1400720b */ /* 0x000fe20003f9d000 */
[----:B------:R-:W-:Y:S01]  /*08a0*/  FFMA.FTZ R26, R21, R26, 0.19988867640495300293 ;  /* 0x3e4caf9e151a7423 */ /* 0x000fe2000001001a */
[----:B------:R-:W-:Y:S01]  /*08b0*/  FADD.FTZ R20, R5, -1 ;  /* 0xbf80000005147421 */ /* 0x000fe20000010000 */
[----:B------:R-:W-:Y:S01]  /*08c0*/  FADD.FTZ R14, R14, R25 ;  /* 0x000000190e0e7221 */ /* 0x000fe20000010000 */
[----:B------:R-:W-:Y:S01]  /*08d0*/  FFMA.FTZ R22, R19, -R8, 0.10546888411045074463 ;  /* 0x3dd8001213167423 */ /* 0x000fe20000010808 */
[----:B------:R-:W-:Y:S01]  /*08e0*/  FFMA.FTZ R28, R21, R26, -0.25000196695327758789 ;  /* 0xbe800042151c7423 */ /* 0x000fe2000001001a */
[----:B------:R-:W-:Y:S01]  /*08f0*/  FMUL.FTZ R26, R17, 1.1920928955078125e-07 ;  /* 0x34000000111a7820 */ /* 0x000fe20000410000 */
[----:B------:R-:W-:Y:S01]  /*0900*/  FSEL R24, R24, RZ, P4 ;  /* 0x000000ff18187208 */ /* 0x000fe20002000000 */
[----:B------:R-:W-:Y:S01]  /*0910*/  FADD.FTZ.RZ R17, R14, 1 ;  /* 0x3f8000000e117421 */ /* 0x000fe2000001c000 */
[----:B------:R-:W-:Y:S01]  /*0920*/  ISETP.GT.U32.AND P4, PT, R20, 0x4b000000, PT ;  /* 0x4b0000001400780c */ /* 0x000fe20003f84070 */
[----:B------:R-:W-:Y:S01]  /*0930*/  FFMA.FTZ R22, R19, R22, -0.13229703903198242188 ;  /* 0xbe0778e013167423 */ /* 0x000fe20000010016 */
[----:B------:R-:W-:Y:S01]  /*0940*/  FFMA.FTZ R28, R21, R28, 0.33333510160446166992 ;  /* 0x3eaaaae6151c7423 */ /* 0x000fe2000001001c */
[----:B------:R-:W-:Y:S01]  /*0950*/  FFMA.FTZ R5, R26, 0.69314718246459960938, R23 ;  /* 0x3f3172181a057823 */ /* 0x000fe20000010017 */
[----:B------:R-:W-:Y:S09]  /*0960*/  @!P5 BRA `(.L_x_2213) ;  /* 0x000000000014d947 */ /* 0x000ff20003800000 */
[----:B------:R-:W-:-:S13]  /*0970*/  ISETP.GE.AND P5, PT, R16, -0x407fffff, PT ;  /* 0xbf8000011000780c */ /* 0x000fda0003fa6270 */
[----:B------:R-:W-:-:S05]  /*0980*/  @P5 MOV R23, 0x7f800000 ;  /* 0x7f80000000175802 */ /* 0x000fca0000000f00 */
[C---:B------:R-:W-:Y:S01]  /*0990*/  @P5 FFMA.FTZ R5, R16.reuse, R23, +INF ;  /* 0x7f80000010055423 */ /* 0x040fe20000010017 */
[----:B------:R-:W-:-:S04]  /*09a0*/  FSETP.NEU.FTZ.AND P5, PT, R16, RZ, PT ;  /* 0x000000ff1000720b */ /* 0x000fc80003fbd000 */
[----:B------:R-:W-:-:S09]  /*09b0*/  FSEL R5, R5, -RZ, P5 ;  /* 0x800000ff05057208 */ /* 0x000fd20002800000 */
.L_x_2213:
[----:B------:R-:W-:Y:S05]  /*09c0*/  BSYNC B0 ;  /* 0x0000000000007941 */ /* 0x000fea0003800000 */
.L_x_2212:
[----:B------:R-:W-:Y:S01]  /*09d0*/  ISETP.GE.U32.AND P5, PT, R12, 0x7f800000, PT ;  /* 0x7f8000000c00780c */ /* 0x000fe20003fa6070 */
[----:B------:R-:W-:Y:S01]  /*09e0*/  FFMA.FTZ R28, R21, R28, -0.5 ;  /* 0xbf000000151c7423 */ /* 0x000fe2000001001c */
[----:B------:R-:W-:Y:S01]  /*09f0*/  FSEL R23, R24, -1.0000001192092895508, !P4 ;  /* 0xbf80000118177808 */ /* 0x000fe20006000000 */
[----:B------:R-:W-:Y:S01]  /*0a00*/  FFMA.FTZ R24, R19, R22, 0.14491446316242218018 ;  /* 0x3e14647513187423 */ /* 0x000fe20000010016 */
[----:B------:R-:W-:Y:S01]  /*0a10*/  IADD3 R17, R17, -0x3f400000, RZ ;  /* 0xc0c0000011117810 */ /* 0x000fe20007ffe0ff */
[----:B------:R-:W-:Y:S01]  /*0a20*/  FMUL.FTZ R22, R21, R28 ;  /* 0x0000001c15167220 */ /* 0x000fe20000410000 */
[----:B------:R-:W-:Y:S01]  /*0a30*/  I2FP.F32.S32 R16, R15 ;  /* 0x0000000f00107245 */ /* 0x000fe20000201400 */
[----:B------:R-:W-:Y:S01]  /*0a40*/  FFMA.FTZ R24, R19, R24, -0.16641564667224884033 ;  /* 0xbe2a68dd13187423 */ /* 0x000fe20000010018 */
[----:B------:R-:W-:Y:S01]  /*0a50*/  LOP3.LUT R15, R17, 0xff800000, RZ, 0xc0, !PT ;  /* 0xff800000110f7812 */ /* 0x000fe200078ec0ff */
[----:B------:R-:W-:Y:S01]  /*0a60*/  BSSY B0, `(.L_x_2214) ;  /* 0x000000e000007945 */ /* 0x000fe20003800000 */
[----:B------:R-:W-:Y:S01]  /*0a70*/  FFMA.FTZ R22, R21, R22, R21 ;  /* 0x0000001615167223 */ /* 0x000fe20000010015 */
[----:B------:R-:W-:Y:S01]  /*0a80*/  FFMA.FTZ R24, R19, R24, 0.19988867640495300293 ;  /* 0x3e4caf9e13187423 */ /* 0x000fe20000010018 */
[----:B------:R-:W-:Y:S01]  /*0a90*/  FMUL.FTZ R17, R16, 1.1920928955078125e-07 ;  /* 0x3400000010117820 */ /* 0x000fe20000410000 */
[----:B------:R-:W-:Y:S01]  /*0aa0*/  FADD.FTZ R16, R20, R23 ;  /* 0x0000001714107221 */ /* 0x000fe20000010000 */
[----:B------:R-:W-:Y:S01]  /*0ab0*/  IADD3 R20, -R15, 0x40800000, RZ ;  /* 0x408000000f147810 */ /* 0x000fe20007ffe1ff */
        /* <DEDUP_REMOVED lines=8> */
.L_x_2215:
[----:B------:R-:W-:Y:S05]  /*0b40*/  BSYNC B0 ;  /* 0x0000000000007941 */ /* 0x000fea0003800000 */
.L_x_2214:
[----:B------:R-:W-:Y:S01]  /*0b50*/  FADD.FTZ.RZ R17, R16, 1 ;  /* 0x3f80000010117421 */ /* 0x000fe2000001c000 */
[----:B------:R-:W-:Y:S01]  /*0b60*/  FFMA.FTZ R12, R6, R6, -1 ;  /* 0xbf800000060c7423 */ /* 0x000fe20000010006 */
[----:B------:R-:W-:Y:S01]  /*0b70*/  ISETP.GE.U32.AND P5, PT, R11, 0x7f800000, PT ;  /* 0x7f8000000b00780c */ /* 0x000fe20003fa6070 */
[----:B------:R-:W-:Y:S01]  /*0b80*/  FFMA.FTZ R24, R19, R24, 0.33333510160446166992 ;  /* 0x3eaaaae613187423 */ /* 0x000fe20000010018 */
[----:B------:R-:W-:Y:S01]  /*0b90*/  IADD3 R21, R14, -R15, RZ ;  /* 0x8000000f0e157210 */ /* 0x000fe20007ffe0ff */
[----:B------:R-:W-:Y:S01]  /*0ba0*/  FFMA.FTZ R20, R20, R9, -1 ;  /* 0xbf80000014147423 */ /* 0x000fe20000010009 */
[----:B------:R-:W-:Y:S01]  /*0bb0*/  IADD3 R17, R17, -0x3f400000, RZ ;  /* 0xc0c0000011117810 */ /* 0x000fe20007ffe0ff */
[----:B------:R0:W1:Y:S01]  /*0bc0*/  MUFU.RSQ R23, R12 ;  /* 0x0000000c00177308 */ /* 0x0000620000001400 */
[----:B------:R-:W-:Y:S01]  /*0bd0*/  FFMA.FTZ R24, R19, R24, -0.5 ;  /* 0xbf00000013187423 */ /* 0x000fe20000010018 */
[----:B------:R-:W-:Y:S01]  /*0be0*/  I2FP.F32.S32 R10, R10 ;  /* 0x0000000a000a7245 */ /* 0x000fe20000201400 */
[----:B------:R-:W-:Y:S01]  /*0bf0*/  FADD.FTZ R21, R21, R20 ;  /* 0x0000001415157221 */ /* 0x000fe20000010000 */
[----:B------:R-:W-:Y:S01]  /*0c00*/  LOP3.LUT R17, R17, 0xff800000, RZ, 0xc0, !PT ;  /* 0xff80000011117812 */ /* 0x000fe200078ec0ff */
[----:B------:R-:W-:Y:S01]  /*0c10*/  FMUL.FTZ R24, R19, R24 ;  /* 0x0000001813187220 */ /* 0x000fe20000410000 */
[----:B------:R-:W-:Y:S01]  /*0c20*/  BSSY B0, `(.L_x_2216) ;  /* 0x000000f000007945 */ /* 0x000fe20003800000 */
[----:B------:R-:W-:Y:S01]  /*0c30*/  FFMA.FTZ R20, R21, -R8, 0.10546888411045074463 ;  /* 0x3dd8001215147423 */ /* 0x000fe20000010808 */
[----:B------:R-:W-:Y:S01]  /*0c40*/  IADD3 R26, -R17, 0x40800000, RZ ;  /* 0x40800000111a7810 */ /* 0x000fe20007ffe1ff */
[----:B------:R-:W-:Y:S01]  /*0c50*/  FMUL.FTZ R25, R10, 1.1920928955078125e-07 ;  /* 0x340000000a197820 */ /* 0x000fe20000410000 */
[----:B------:R-:W-:Y:S01]  /*0c60*/  FFMA.FTZ R19, R19, R24, R19 ;  /* 0x0000001813137223 */ /* 0x000fe20000010013 */
[----:B------:R-:W-:Y:S01]  /*0c70*/  IADD3 R24, R16, -R17, RZ ;  /* 0x8000001110187210 */ /* 0x000fe20007ffe0ff */
[----:B------:R-:W-:Y:S01]  /*0c80*/  FFMA.FTZ R20, R21, R20, -0.13229703903198242188 ;  /* 0xbe0778e015147423 */ /* 0x000fe20000010014 */
[----:B------:R-:W-:Y:S01]  /*0c90*/  FFMA.FTZ R27, R26, R9, -1 ;  /* 0xbf8000001a1b7423 */ /* 0x000fe20000010009 */
[----:B------:R-:W-:Y:S01]  /*0ca0*/  FFMA.FTZ R10, R25, 0.69314718246459960938, R22 ;  /* 0x3f317218190a7823 */ /* 0x000fe20000010016 */
[----:B0-----:R-:W-:Y:S06]  /*0cb0*/  @!P5 BRA `(.L_x_2217) ;  /* 0x000000000014d947 */ /* 0x001fec0003800000 */
[----:B------:R-:W-:-:S13]  /*0cc0*/  ISETP.GE.AND P5, PT, R11, -0x407fffff, PT ;  /* 0xbf8000010b00780c */ /* 0x000fda0003fa6270 */
[----:B------:R-:W-:-:S05]  /*0cd0*/  @P5 MOV R22, 0x7f800000 ;  /* 0x7f80000000165802 */ /* 0x000fca0000000f00 */
[C---:B------:R-:W-:Y:S01]  /*0ce0*/  @P5 FFMA.FTZ R10, R11.reuse, R22, +INF ;  /* 0x7f8000000b0a5423 */ /* 0x040fe20000010016 */
[----:B------:R-:W-:-:S04]  /*0cf0*/  FSETP.NEU.FTZ.AND P5, PT, R11, RZ, PT ;  /* 0x000000ff0b00720b */ /* 0x000fc80003fbd000 */
[----:B------:R-:W-:-:S09]  /*0d00*/  FSEL R10, R10, -RZ, P5 ;  /* 0x800000ff0a0a7208 */ /* 0x000fd20002800000 */
.L_x_2217:
[----:B------:R-:W-:Y:S05]  /*0d10*/  BSYNC B0 ;  /* 0x0000000000007941 */ /* 0x000fea0003800000 */
.L_x_2216:
        /* <DEDUP_REMOVED lines=22> */
.L_x_2219:
[----:B------:R-:W-:Y:S05]  /*0e80*/  BSYNC B0 ;  /* 0x0000000000007941 */ /* 0x000fea0003800000 */
.L_x_2218:
        /* <DEDUP_REMOVED lines=23> */
.L_x_2221:
[----:B------:R-:W-:Y:S05]  /*1000*/  BSYNC B0 ;  /* 0x0000000000007941 */ /* 0x000fea0003800000 */
.L_x_2220:
        /* <DEDUP_REMOVED lines=14> */
.L_x_2223:
[----:B------:R-:W-:Y:S05]  /*10f0*/  BSYNC B0 ;  /* 0x0000000000007941 */ /* 0x000fea0003800000 */
.L_x_2222:
        /* <DEDUP_REMOVED lines=31> */
.L_x_2225:
[----:B------:R-:W-:Y:S05]  /*12f0*/  BSYNC B0 ;  /* 0x0000000000007941 */ /* 0x000fea0003800000 */
.L_x_2224:
        /* <DEDUP_REMOVED lines=42> */
.L_x_2227:
[----:B------:R-:W-:Y:S05]  /*15a0*/  BSYNC B0 ;  /* 0x0000000000007941 */ /* 0x000fea0003800000 */
.L_x_2226:
        /* <DEDUP_REMOVED lines=9> */
[----:B------:R-:W-:-:S02]  /*1640*/  @P1 FADD.FTZ R6, R6, 0.69314718246459960938 ;  /* 0x3f31721806061421 */ /* 0x000fc40000010000 */
[----:B------:R-:W-:Y:S02]  /*1650*/  @P2 FADD.FTZ R7, R7, 0.69314718246459960938 ;  /* 0x3f31721807072421 */ /* 0x000fe40000010000 */
[----:B------:R-:W-:Y:S01]  /*1660*/  @P6 FADD.FTZ R5, R5, 0.69314718246459960938 ;  /* 0x3f31721805056421 */ /* 0x000fe20000010000 */
[----:B0-----:R-:W-:-:S04]  /*1670*/  IMAD.WIDE.U32 R8, R0, 0x4, R8 ;  /* 0x0000000400087825 */ /* 0x001fc800078e0008 */
[----:B------:R-:W-:-:S05]  /*1680*/  IMAD.WIDE R8, R2, 0x10, R8 ;  /* 0x0000001002087825 */ /* 0x000fca00078e0208 */
[----:B------:R-:W-:Y:S04]  /*1690*/  STG.E.128 desc[UR4][R8.64], R4 ;  /* 0x0000000408007986 */ /* 0x000fe8000c101d04 */
[----:B------:R-:W-:Y:S01]  /*16a0*/  STG.E.128 desc[UR4][R8.64+0x800], R12 ;  /* 0x0008000c08007986 */ /* 0x000fe2000c101d04 */
[----:B------:R-:W-:Y:S05]  /*16b0*/  EXIT ;  /* 0x000000000000794d */ /* 0x000fea0003800000 */
.L_x_2211:
        /* <DEDUP_REMOVED lines=100> */
.L_x_2231:
[----:B------:R-:W-:Y:S05]  /*1d00*/  BSYNC B1 ;  /* 0x0000000000017941 */ /* 0x000fea0003800000 */
.L_x_2230:
[----:B------:R-:W-:-:S07]  /*1d10*/  @P2 FADD.FTZ R3, R3, 0.69314718246459960938 ;  /* 0x3f31721803032421 */ /* 0x000fce0000010000 */
.L_x_2229:
[----:B------:R-:W-:Y:S05]  /*1d20*/  BSYNC B0 ;  /* 0x0000000000007941 */ /* 0x000fea0003800000 */
.L_x_2228:
[----:B-1----:R-:W-:Y:S01]  /*1d30*/  IADD3 R4, R18, 0x80, RZ ;  /* 0x0000008012047810 */ /* 0x002fe20007ffe0ff */
        /* <DEDUP_REMOVED lines=45> */
.L_x_2235:
[----:B------:R-:W-:Y:S05]  /*2010*/  BSYNC B1 ;  /* 0x0000000000017941 */ /* 0x000fea0003800000 */
.L_x_2234:
[----:B------:R-:W-:-:S05]  /*2020*/  MOV R2, R5 ;  /* 0x0000000500027202 */ /* 0x000fca0000000f00 */
[----:B------:R-:W-:-:S07]  /*2030*/  @P2 FADD.FTZ R2, R2, 0.69314718246459960938 ;  /* 0x3f31721802022421 */ /* 0x000fce0000010000 */
.L_x_2233:
[----:B------:R-:W-:Y:S05]  /*2040*/  BSYNC B0 ;  /* 0x0000000000007941 */ /* 0x000fea0003800000 */
.L_x_2232:
        /* <DEDUP_REMOVED lines=46> */
.L_x_2239:
[----:B------:R-:W-:Y:S05]  /*2330*/  BSYNC B1 ;  /* 0x0000000000017941 */ /* 0x000fea0003800000 */
.L_x_2238:
[----:B------:R-:W-:-:S05]  /*2340*/  MOV R5, R6 ;  /* 0x0000000600057202 */ /* 0x000fca0000000f00 */
[----:B------:R-:W-:-:S07]  /*2350*/  @P2 FADD.FTZ R5, R5, 0.69314718246459960938 ;  /* 0x3f31721805052421 */ /* 0x000fce0000010000 */
.L_x_2237:
[----:B------:R-:W-:Y:S05]  /*2360*/  BSYNC B0 ;  /* 0x0000000000007941 */ /* 0x000fea0003800000 */
.L_x_2236:
        /* <DEDUP_REMOVED lines=46> */
.L_x_2243:
[----:B------:R-:W-:Y:S05]  /*2650*/  BSYNC B1 ;  /* 0x0000000000017941 */ /* 0x000fea0003800000 */
.L_x_2242:
[----:B------:R-:W-:-:S05]  /*2660*/  MOV R6, R7 ;  /* 0x0000000700067202 */ /* 0x000fca0000000f00 */
[----:B------:R-:W-:-:S07]  /*2670*/  @P2 FADD.FTZ R6, R6, 0.69314718246459960938 ;  /* 0x3f31721806062421 */ /* 0x000fce0000010000 */
.L_x_2241:
[----:B------:R-:W-:Y:S05]  /*2680*/  BSYNC B0 ;  /* 0x0000000000007941 */ /* 0x000fea0003800000 */
.L_x_2240:
        /* <DEDUP_REMOVED lines=46> */
.L_x_2247:
[----:B------:R-:W-:Y:S05]  /*2970*/  BSYNC B1 ;  /* 0x0000000000017941 */ /* 0x000fea0003800000 */
.L_x_2246:
[----:B------:R-:W-:-:S05]  /*2980*/  MOV R7, R8 ;  /* 0x0000000800077202 */ /* 0x000fca0000000f00 */
[----:B------:R-:W-:-:S07]  /*2990*/  @P2 FADD.FTZ R7, R7, 0.69314718246459960938 ;  /* 0x3f31721807072421 */ /* 0x000fce0000010000 */
.L_x_2245:
[----:B------:R-:W-:Y:S05]  /*29a0*/  BSYNC B0 ;  /* 0x0000000000007941 */ /* 0x000fea0003800000 */
.L_x_2244:
        /* <DEDUP_REMOVED lines=46> */
.L_x_2251:
[----:B------:R-:W-:Y:S05]  /*2c90*/  BSYNC B1 ;  /* 0x0000000000017941 */ /* 0x000fea0003800000 */
.L_x_2250:
[----:B------:R-:W-:-:S05]  /*2ca0*/  MOV R8, R9 ;  /* 0x0000000900087202 */ /* 0x000fca0000000f00 */
[----:B------:R-:W-:-:S07]  /*2cb0*/  @P2 FADD.FTZ R8, R8, 0.69314718246459960938 ;  /* 0x3f31721808082421 */ /* 0x000fce0000010000 */
.L_x_2249:
[----:B------:R-:W-:Y:S05]  /*2cc0*/  BSYNC B0 ;  /* 0x0000000000007941 */ /* 0x000fea0003800000 */
.L_x_2248:
        /* <DEDUP_REMOVED lines=46> */
.L_x_2255:
[----:B------:R-:W-:Y:S05]  /*2fb0*/  BSYNC B1 ;  /* 0x0000000000017941 */ /* 0x000fea0003800000 */
.L_x_2254:
[----:B------:R-:W-:-:S07]  /*2fc0*/  @P2 FADD.FTZ R10, R10, 0.69314718246459960938 ;  /* 0x3f3172180a0a2421 */ /* 0x000fce0000010000 */
.L_x_2253:
[----:B------:R-:W-:Y:S05]  /*2fd0*/  BSYNC B0 ;  /* 0x0000000000007941 */ /* 0x000fea0003800000 */
.L_x_2252:
[----:B------:R-:W-:Y:S01]  /*2fe0*/  IADD3 R14, R18, 0x380, RZ ;  /* 0x00000380120e7810 */ /* 0x000fe20007ffe0ff */
[----:B------:R-:W-:Y:S03]  /*2ff0*/  BSSY B0, `(.L_x_2256) ;  /* 0x0000030000007945 */ /* 0x000fe60003800000 */
[----:B------:R-:W-:-:S13]  /*3000*/  ISETP.GE.AND P0, PT, R14, R17, PT ;  /* 0x000000110e00720c */ /* 0x000fda0003f06270 */
[----:B------:R-:W-:Y:S05]  /*3010*/  @P0 BRA `(.L_x_2257) ;  /* 0x0000000000b40947 */ /* 0x000fea0003800000 */
[C---:B-----5:R-:W-:Y:S01]  /*3020*/  FFMA.FTZ R11, R12.reuse, R12, -1 ;  /* 0xbf8000000c0b7423 */ /* 0x060fe2000001000c */
[----:B------:R-:W-:Y:S01]  /*3030*/  FADD.FTZ R9, R12, -1 ;  /* 0xbf8000000c097421 */ /* 0x000fe20000010000 */
[----:B------:R-:W-:Y:S02]  /*3040*/  BSSY B1, `(.L_x_2258) ;  /* 0x0000028000017945 */ /* 0x000fe40003800000 */
[----:B------:R-:W0:Y:S01]  /*3050*/  MUFU.RSQ R14, R11 ;  /* 0x0000000b000e7308 */ /* 0x000e220000001400 */
[----:B------:R-:W-:Y:S02]  /*3060*/  FSETP.NEU.FTZ.AND P0, PT, R11, RZ, PT ;  /* 0x000000ff0b00720b */ /* 0x000fe40003f1d000 */
[----:B------:R-:W-:Y:S01]  /*3070*/  ISETP.GT.U32.AND P2, PT, R9, 0x4b000000, PT ;  /* 0x4b0000000900780c */ /* 0x000fe20003f44070 */
[----:B0-----:R-:W-:Y:S01]  /*3080*/  FMUL.FTZ R16, R11, R14 ;  /* 0x0000000e0b107220 */ /* 0x001fe20000410000 */
[----:B------:R-:W-:-:S03]  /*3090*/  FMUL.FTZ R13, R14, 0.5 ;  /* 0x3f0000000e0d7820 */ /* 0x000fc60000410000 */
[----:B------:R-:W-:-:S04]  /*30a0*/  FFMA.FTZ R14, -R16, R16, R11 ;  /* 0x00000010100e7223 */ /* 0x000fc8000001010b */
[----:B------:R-:W-:Y:S01]  /*30b0*/  FFMA.FTZ R13, R13, R14, R16 ;  /* 0x0000000e0d0d7223 */ /* 0x000fe20000010010 */
[----:B------:R-:W-:Y:S01]  /*30c0*/  HFMA2.MMA R14, -RZ, RZ, 1.625, 0 ;  /* 0x3e800000ff0e7435 */ /* 0x000fe200000001ff */
[----:B------:R-:W-:-:S03]  /*30d0*/  MOV R16, 0x3d39bf78 ;  /* 0x3d39bf7800107802 */ /* 0x000fc60000000f00 */
        /* <DEDUP_REMOVED lines=30> */
.L_x_2259:
[----:B------:R-:W-:Y:S05]  /*32c0*/  BSYNC B1 ;  /* 0x0000000000017941 */ /* 0x000fea0003800000 */
.L_x_2258:
[----:B------:R-:W-:-:S05]  /*32d0*/  MOV R9, R11 ;  /* 0x0000000b00097202 */ /* 0x000fca0000000f00 */
[----:B------:R-:W-:-:S07]  /*32e0*/  @P2 FADD.FTZ R9, R9, 0.69314718246459960938 ;  /* 0x3f31721809092421 */ /* 0x000fce0000010000 */
.L_x_2257:
[----:B------:R-:W-:Y:S05]  /*32f0*/  BSYNC B0 ;  /* 0x0000000000007941 */ /* 0x000fea0003800000 */
.L_x_2256:
[----:B------:R-:W-:Y:S01]  /*3300*/  ISETP.GE.AND P0, PT, R18, R17, PT ;  /* 0x000000111200720c */ /* 0x000fe20003f06270 */
[----:B------:R-:W-:Y:S04]  /*3310*/  BSSY B0, `(.L_x_2260) ;  /* 0x0000033000007945 */ /* 0x000fe80003800000 */
[----:B------:R-:W-:Y:S08]  /*3320*/  BSSY B1, `(.L_x_2261) ;  /* 0x000002b000017945 */ /* 0x000ff00003800000 */
[----:B------:R-:W-:Y:S05]  /*3330*/  @P0 BRA `(.L_x_2262) ;  /* 0x0000000000300947 */ /* 0x000fea0003800000 */
[----:B-----5:R-:W0:Y:S01]  /*3340*/  LDC.64 R12, c[0x0][0x218] ;  /* 0x00008600ff0c7b82 */ /* 0x020e220000000a00 */
[----:B------:R-:W-:Y:S02]  /*3350*/  IADD3 R11, R0, R18, RZ ;  /* 0x00000012000b7210 */ /* 0x000fe40007ffe0ff */
        /* <DEDUP_REMOVED lines=10> */
.L_x_2262:
[----:B------:R-:W-:-:S13]  /*3400*/  ISETP.GE.AND P0, PT, R18, R17, PT ;  /* 0x000000111200720c */ /* 0x000fda0003f06270 */
[----:B------:R-:W-:Y:S05]  /*3410*/  @P0 BRA `(.L_x_2264) ;  /* 0x0000000000300947 */ /* 0x000fea0003800000 */
[----:B0-----:R-:W0:Y:S01]  /*3420*/  LDC.64 R2, c[0x0][0x218] ;  /* 0x00008600ff027b82 */ /* 0x001e220000000a00 */
[----:B------:R-:W-:Y:S02]  /*3430*/  IADD3 R11, R0, R18, RZ ;  /* 0x00000012000b7210 */ /* 0x000fe40007ffe0ff */
[----:B------:R-:W-:-:S03]  /*3440*/  IADD3 R18, R18, 0x80, RZ ;  /* 0x0000008012127810 */ /* 0x000fc60007ffe0ff */
[----:B0-----:R-:W-:-:S05]  /*3450*/  IMAD.WIDE.U32 R2, R11, 0x4, R2 ;  /* 0x000000040b027825 */ /* 0x001fca00078e0002 */
[----:B------:R1:W-:Y:S02]  /*3460*/  STG.E desc[UR4][R2.64], R5 ;  /* 0x0000000502007986 */ /* 0x0003e4000c101904 */
.L_x_2263:
[----:B------:R-:W-:-:S13]  /*3470*/  ISETP.GE.AND P0, PT, R18, R17, PT ;  /* 0x000000111200720c */ /* 0x000fda0003f06270 */
[----:B------:R-:W-:Y:S05]  /*3480*/  @P0 BRA `(.L_x_2265) ;  /* 0x0000000000300947 */ /* 0x000fea0003800000 */
[----:B01----:R-:W0:Y:S01]  /*3490*/  LDC.64 R2, c[0x0][0x218] ;  /* 0x00008600ff027b82 */ /* 0x003e220000000a00 */
[----:B------:R-:W-:Y:S02]  /*34a0*/  IADD3 R5, R0, R18, RZ ;  /* 0x0000001200057210 */ /* 0x000fe40007ffe0ff */
[----:B------:R-:W-:-:S03]  /*34b0*/  IADD3 R18, R18, 0x80, RZ ;  /* 0x0000008012127810 */ /* 0x000fc60007ffe0ff */
[----:B0-----:R-:W-:-:S05]  /*34c0*/  IMAD.WIDE.U32 R2, R5, 0x4, R2 ;  /* 0x0000000405027825 */ /* 0x001fca00078e0002 */
[----:B------:R1:W-:Y:S02]  /*34d0*/  STG.E desc[UR4][R2.64], R6 ;  /* 0x0000000602007986 */ /* 0x0003e4000c101904 */
.L_x_2264:
[----:B------:R-:W-:-:S13]  /*34e0*/  ISETP.GE.AND P0, PT, R18, R17, PT ;  /* 0x000000111200720c */ /* 0x000fda0003f06270 */
[----:B------:R-:W-:Y:S05]  /*34f0*/  @P0 BRA `(.L_x_2266) ;  /* 0x0000000000340947 */ /* 0x000fea0003800000 */
[----:B01----:R-:W0:Y:S01]  /*3500*/  LDC.64 R2, c[0x0][0x218] ;  /* 0x00008600ff027b82 */ /* 0x003e220000000a00 */
[----:B------:R-:W-:Y:S02]  /*3510*/  IADD3 R5, R0, R18, RZ ;  /* 0x0000001200057210 */ /* 0x000fe40007ffe0ff */
[----:B------:R-:W-:-:S03]  /*3520*/  IADD3 R18, R18, 0x80, RZ ;  /* 0x0000008012127810 */ /* 0x000fc60007ffe0ff */
[----:B0-----:R-:W-:-:S05]  /*3530*/  IMAD.WIDE.U32 R2, R5, 0x4, R2 ;  /* 0x0000000405027825 */ /* 0x001fca00078e0002 */
[----:B------:R2:W-:Y:S02]  /*3540*/  STG.E desc[UR4][R2.64], R7 ;  /* 0x0000000702007986 */ /* 0x0005e4000c101904 */
.L_x_2265:
        /* <DEDUP_REMOVED lines=8> */
.L_x_2266:
[----:B------:R-:W-:Y:S05]  /*35d0*/  BSYNC B1 ;  /* 0x0000000000017941 */ /* 0x000fea0003800000 */
.L_x_2261:
[----:B------:R-:W-:-:S13]  /*35e0*/  ISETP.GE.AND P0, PT, R18, R17, PT ;  /* 0x000000111200720c */ /* 0x000fda0003f06270 */
[----:B012---:R-:W0:Y:S01]  /*35f0*/  @!P0 LDC.64 R2, c[0x0][0x218] ;  /* 0x00008600ff028b82 */ /* 0x007e220000000a00 */
[----:B------:R-:W-:Y:S02]  /*3600*/  @!P0 IADD3 R5, R0, R18, RZ ;  /* 0x0000001200058210 */ /* 0x000fe40007ffe0ff */
[----:B------:R-:W-:-:S03]  /*3610*/  @!P0 IADD3 R18, R18, 0x80, RZ ;  /* 0x0000008012128810 */ /* 0x000fc60007ffe0ff */
[----:B0-----:R-:W-:-:S05]  /*3620*/  @!P0 IMAD.WIDE.U32 R2, R5, 0x4, R2 ;  /* 0x0000000405028825 */ /* 0x001fca00078e0002 */
[----:B------:R3:W-:Y:S02]  /*3630*/  @!P0 STG.E desc[UR4][R2.64], R10 ;  /* 0x0000000a02008986 */ /* 0x0007e4000c101904 */
.L_x_2267:
[----:B------:R-:W-:Y:S05]  /*3640*/  BSYNC B0 ;  /* 0x0000000000007941 */ /* 0x000fea0003800000 */
.L_x_2260:
        /* <DEDUP_REMOVED lines=8> */
.L_x_2268:
        /* <DEDUP_REMOVED lines=11> */
.L_x_21059:


//--------------------- .text._ZN2at6native29vectorized_elementwise_kernelILi8EZZZNS0_17acosh_kernel_cudaERNS_18TensorIteratorBaseEENKUlvE0_clEvENKUlvE0_clEvEUlfE_St5arrayIPcLm2EEEEviT0_T1_ --------------------------
	.section	.text._ZN2at6native29vectorized_elementwise_kernelILi8EZZZNS0_17acosh_kernel_cudaERNS_18TensorIteratorBaseEENKUlvE0_clEvENKUlvE0_clEvEUlfE_St5arrayIPcLm2EEEEviT0_T1_,"ax",@progbits
	.align	128
        .global         _ZN2at6native29vectorized_elementwise_kernelILi8EZZZNS0_17acosh_kernel_cudaERNS_18TensorIteratorBaseEENKUlvE0_clEvENKUlvE0_clEvEUlfE_St5arrayIPcLm2EEEEviT0_T1_
        .type           _ZN2at6native29vectorized_elementwise_kernelILi8EZZZNS0_17acosh_kernel_cudaERNS_18TensorIteratorBaseEENKUlvE0_clEvENKUlvE0_clEvEUlfE_St5arrayIPcLm2EEEEviT0_T1_,@function
        .size           _ZN2at6native29vectorized_elementwise_kernelILi8EZZZNS0_17acosh_kernel_cudaERNS_18TensorIteratorBaseEENKUlvE0_clEvENKUlvE0_clEvEUlfE_St5arrayIPcLm2EEEEviT0_T1_,(.L_x_21060 - _ZN2at6native29vectorized_elementwise_kernelILi8EZZZNS0_17acosh_kernel_cudaERNS_18TensorIteratorBaseEENKUlvE0_clEvENKUlvE0_clEvEUlfE_St5arrayIPcLm2EEEEviT0_T1_)
        .other          _ZN2at6native29vectorized_elementwise_kernelILi8EZZZNS0_17acosh_kernel_cudaERNS_18TensorIteratorBaseEENKUlvE0_clEvENKUlvE0_clEvEUlfE_St5arrayIPcLm2EEEEviT0_T1_,@"STO_CUDA_ENTRY STV_DEFAULT"
_ZN2at6native29vectorized_elementwise_kernelILi8EZZZNS0_17acosh_kernel_cudaERNS_18TensorIteratorBaseEENKUlvE0_clEvENKUlvE0_clEvEUlfE_St5arrayIPcLm2EEEEviT0_T1_:
.text._ZN2at6native29vectorized_elementwise_kernelILi8EZZZNS0_17acosh_kernel_cudaERNS_18TensorIteratorBaseEENKUlvE0_clEvENKUlvE0_clEvEUlfE_St5arrayIPcLm2EEEEviT0_T1_:
        /* <DEDUP_REMOVED lines=156> */
.L_x_2271:
[----:B------:R-:W-:Y:S05]  /*09c0*/  BSYNC B0 ;  /* 0x0000000000007941 */ /* 0x000fea0003800000 */
.L_x_2270:
        /* <DEDUP_REMOVED lines=23> */
.L_x_2273:
[----:B------:R-:W-:Y:S05]  /*0b40*/  BSYNC B0 ;  /* 0x0000000000007941 */ /* 0x000fea0003800000 */
.L_x_2272:
        /* <DEDUP_REMOVED lines=28> */
.L_x_2275:
[----:B------:R-:W-:Y:S05]  /*0d10*/  BSYNC B0 ;  /* 0x0000000000007941 */ /* 0x000fea0003800000 */
.L_x_2274:
        /* <DEDUP_REMOVED lines=22> */
.L_x_2277:
[----:B------:R-:W-:Y:S05]  /*0e80*/  BSYNC B0 ;  /* 0x0000000000007941 */ /* 0x000fea0003800000 */
.L_x_2276:
        /* <DEDUP_REMOVED lines=23> */
.L_x_2279:
[----:B------:R-:W-:Y:S05]  /*1000*/  BSYNC B0 ;  /* 0x0000000000007941 */ /* 0x000fea0003800000 */
.L_x_2278:
        /* <DEDUP_REMOVED lines=14> */
.L_x_2281:
[----:B------:R-:W-:Y:S05]  /*10f0*/  BSYNC B0 ;  /* 0x0000000000007941 */ /* 0x000fea0003800000 */
.L_x_2280:
        /* <DEDUP_REMOVED lines=31> */
.L_x_2283:
[----:B------:R-:W-:Y:S05]  /*12f0*/  BSYNC B0 ;  /* 0x0000000000007941 */ /* 0x000fea0003800000 */
.L_x_2282:
        /* <DEDUP_REMOVED lines=42> */
.L_x_2285:
[----:B------:R-:W-:Y:S05]  /*15a0*/  BSYNC B0 ;  /* 0x0000000000007941 */ /* 0x000fea0003800000 */
.L_x_2284:
        /* <DEDUP_REMOVED lines=17> */
.L_x_2269:
        /* <DEDUP_REMOVED lines=100> */
.L_x_2289:
[----:B------:R-:W-:Y:S05]  /*1d00*/  BSYNC B1 ;  /* 0x0000000000017941 */ /* 0x000fea0003800000 */
.L_x_2288:
[----:B------:R-:W-:-:S07]  /*1d10*/  @P2 FADD.FTZ R3, R3, 0.69314718246459960938 ;  /* 0x3f31721803032421 */ /* 0x000fce0000010000 */
.L_x_2287:
[----:B------:R-:W-:Y:S05]  /*1d20*/  BSYNC B0 ;  /* 0x0000000000007941 */ /* 0x000fea0003800000 */
.L_x_2286:
        /* <DEDUP_REMOVED lines=46> */
.L_x_2293:
[----:B------:R-:W-:Y:S05]  /*2010*/  BSYNC B1 ;  /* 0x0000000000017941 */ /* 0x000fea0003800000 */
.L_x_2292:
[----:B------:R-:W-:-:S05]  /*2020*/  MOV R2, R5 ;  /* 0x0000000500027202 */ /* 0x000fca0000000f00 */
[----:B------:R-:W-:-:S07]  /*2030*/  @P2 FADD.FTZ R2, R2, 0.69314718246459960938 ;  /* 0x3f31721802022421 */ /* 0x000fce0000010000 */
.L_x_2291:
[----:B------:R-:W-:Y:S05]  /*2040*/  BSYNC B0 ;  /* 0x0000000000007941 */ /* 0x000fea0003800000 */
.L_x_2290:
        /* <DEDUP_REMOVED lines=46> */
.L_x_2297:
[----:B------:R-:W-:Y:S05]  /*2330*/  BSYNC B1 ;  /* 0x0000000000017941 */ /* 0x000fea0003800000 */
.L_x_2296:
[----:B------:R-:W-:-:S05]  /*2340*/  MOV R5, R6 ;  /* 0x0000000600057202 */ /* 0x000fca0000000f00 */
[----:B------:R-:W-:-:S07]  /*2350*/  @P2 FADD.FTZ R5, R5, 0.69314718246459960938 ;  /* 0x3f31721805052421 */ /* 0x000fce0000010000 */
.L_x_2295:
[----:B------:R-:W-:Y:S05]  /*2360*/  BSYNC B0 ;  /* 0x0000000000007941 */ /* 0x000fea0003800000 */
.L_x_2294:
        /* <DEDUP_REMOVED lines=46> */
.L_x_2301:
[----:B------:R-:W-:Y:S05]  /*2650*/  BSYNC B1 ;  /* 0x0000000000017941 */ /* 0x000fea0003800000 */
.L_x_2300:
[----:B------:R-:W-:-:S05]  /*2660*/  MOV R6, R7 ;  /* 0x0000000700067202 */ /* 0x000fca0000000f00 */
[----:B------:R-:W-:-:S07]  /*2670*/  @P2 FADD.FTZ R6, R6, 0.69314718246459960938 ;  /* 0x3f31721806062421 */ /* 0x000fce0000010000 */
.L_x_2299:
[----:B------:R-:W-:Y:S05]  /*2680*/  BSYNC B0 ;  /* 0x0000000000007941 */ /* 0x000fea0003800000 */
.L_x_2298:
        /* <DEDUP_REMOVED lines=46> */
.L_x_2305:
[----:B------:R-:W-:Y:S05]  /*2970*/  BSYNC B1 ;  /* 0x0000000000017941 */ /* 0x000fea0003800000 */
.L_x_2304:
[----:B------:R-:W-:-:S05]  /*2980*/  MOV R7, R8 ;  /* 0x0000000800077202 */ /* 0x000fca0000000f00 */
[----:B------:R-:W-:-:S07]  /*2990*/  @P2 FADD.FTZ R7, R7, 0.69314718246459960938 ;  /* 0x3f31721807072421 */ /* 0x000fce0000010000 */
.L_x_2303:
[----:B------:R-:W-:Y:S05]  /*29a0*/  BSYNC B0 ;  /* 0x0000000000007941 */ /* 0x000fea0003800000 */
.L_x_2302:
        /* <DEDUP_REMOVED lines=46> */
.L_x_2309:
[----:B------:R-:W-:Y:S05]  /*2c90*/  BSYNC B1 ;  /* 0x0000000000017941 */ /* 0x000fea0003800000 */
.L_x_2308:
[----:B------:R-:W-:-:S05]  /*2ca0*/  MOV R8, R9 ;  /* 0x0000000900087202 */ /* 0x000fca0000000f00 */
[----:B------:R-:W-:-:S07]  /*2cb0*/  @P2 FADD.FTZ R8, R8, 0.69314718246459960938 ;  /* 0x3f31721808082421 */ /* 0x000fce0000010000 */
.L_x_2307:
[----:B------:R-:W-:Y:S05]  /*2cc0*/  BSYNC B0 ;  /* 0x0000000000007941 */ /* 0x000fea0003800000 */
.L_x_2306:
        /* <DEDUP_REMOVED lines=46> */
.L_x_2313:
[----:B------:R-:W-:Y:S05]  /*2fb0*/  BSYNC B1 ;  /* 0x0000000000017941 */ /* 0x000fea0003800000 */
.L_x_2312:
[----:B------:R-:W-:-:S07]  /*2fc0*/  @P2 FADD.FTZ R10, R10, 0.69314718246459960938 ;  /* 0x3f3172180a0a2421 */ /* 0x000fce0000010000 */
.L_x_2311:
[----:B------:R-:W-:Y:S05]  /*2fd0*/  BSYNC B0 ;  /* 0x0000000000007941 */ /* 0x000fea0003800000 */
.L_x_2310:
        /* <DEDUP_REMOVED lines=46> */
.L_x_2317:
[----:B------:R-:W-:Y:S05]  /*32c0*/  BSYNC B1 ;  /* 0x0000000000017941 */ /* 0x000fea0003800000 */
.L_x_2316:
[----:B------:R-:W-:-:S05]  /*32d0*/  MOV R9, R11 ;  /* 0x0000000b00097202 */ /* 0x000fca0000000f00 */
[----:B------:R-:W-:-:S07]  /*32e0*/  @P2 FADD.FTZ R9, R9, 0.69314718246459960938 ;  /* 0x3f31721809092421 */ /* 0x000fce0000010000 */
.L_x_2315:
[----:B------:R-:W-:Y:S05]  /*32f0*/  BSYNC B0 ;  /* 0x0000000000007941 */ /* 0x000fea0003800000 */
.L_x_2314:
        /* <DEDUP_REMOVED lines=16> */
.L_x_2320:
[----:B------:R-:W-:-:S13]  /*3400*/  ISETP.GE.AND P0, PT, R18, R17, PT ;  /* 0x000000111200720c */ /* 0x000fda0003f06270 */
[----:B------:R-:W-:Y:S05]  /*3410*/  @P0 BRA `(.L_x_2322) ;  /* 0x0000000000300947 */ /* 0x000fea0003800000 */
[----:B0-----:R-:W0:Y:S01]  /*3420*/  LDC.64 R2, c[0x0][0x218] ;  /* 0x00008600ff027b82 */ /* 0x001e220000000a00 */
[----:B------:R-:W-:Y:S02]  /*3430*/  IADD3 R11, R0, R18, RZ ;  /* 0x00000012000b7210 */ /* 0x000fe40007ffe0ff */
[----:B------:R-:W-:-:S03]  /*3440*/  IADD3 R18, R18, 0x80, RZ ;  /* 0x0000008012127810 */ /* 0x000fc60007ffe0ff */
[----:B0-----:R-:W-:-:S05]  /*3450*/  IMAD.WIDE.U32 R2, R11, 0x4, R2 ;  /* 0x000000040b027825 */ /* 0x001fca00078e0002 */
[----:B------:R1:W-:Y:S02]  /*3460*/  STG.E desc[UR4][R2.64], R5 ;  /* 0x0000000502007986 */ /* 0x0003e4000c101904 */
.L_x_2321:
[----:B------:R-:W-:-:S13]  /*3470*/  ISETP.GE.AND P0, PT, R18, R17, PT ;  /* 0x000000111200720c */ /* 0x000fda0003f06270 */
[----:B------:R-:W-:Y:S05]  /*3480*/  @P0 BRA `(.L_x_2323) ;  /* 0x0000000000300947 */ /* 0x000fea0003800000 */
[----:B01----:R-:W0:Y:S01]  /*3490*/  LDC.64 R2, c[0x0][0x218] ;  /* 0x00008600ff027b82 */ /* 0x003e220000000a00 */
[----:B------:R-:W-:Y:S02]  /*34a0*/  IADD3 R5, R0, R18, RZ ;  /* 0x0000001200057210 */ /* 0x000fe40007ffe0ff */
[----:B------:R-:W-:-:S03]  /*34b0*/  IADD3 R18, R18, 0x80, RZ ;  /* 0x0000008012127810 */ /* 0x000fc60007ffe0ff */
[----:B0-----:R-:W-:-:S05]  /*34c0*/  IMAD.WIDE.U32 R2, R5, 0x4, R2 ;  /* 0x0000000405027825 */ /* 0x001fca00078e0002 */
[----:B------:R1:W-:Y:S02]  /*34d0*/  STG.E desc[UR4][R2.64], R6 ;  /* 0x0000000602007986 */ /* 0x0003e4000c101904 */
.L_x_2322:
[----:B------:R-:W-:-:S13]  /*34e0*/  ISETP.GE.AND P0, PT, R18, R17, PT ;  /* 0x000000111200720c */ /* 0x000fda0003f06270 */
[----:B------:R-:W-:Y:S05]  /*34f0*/  @P0 BRA `(.L_x_2324) ;  /* 0x0000000000340947 */ /* 0x000fea0003800000 */
[----:B01----:R-:W0:Y:S01]  /*3500*/  LDC.64 R2, c[0x0][0x218] ;  /* 0x00008600ff027b82 */ /* 0x003e220000000a00 */
[----:B------:R-:W-:Y:S02]  /*3510*/  IADD3 R5, R0, R18, RZ ;  /* 0x0000001200057210 */ /* 0x000fe40007ffe0ff */
[----:B------:R-:W-:-:S03]  /*3520*/  IADD3 R18, R18, 0x80, RZ ;  /* 0x0000008012127810 */ /* 0x000fc60007ffe0ff */
[----:B0-----:R-:W-:-:S05]  /*3530*/  IMAD.WIDE.U32 R2, R5, 0x4, R2 ;  /* 0x0000000405027825 */ /* 0x001fca00078e0002 */
[----:B------:R2:W-:Y:S02]  /*3540*/  STG.E desc[UR4][R2.64], R7 ;  /* 0x0000000702007986 */ /* 0x0005e4000c101904 */
.L_x_2323:
        /* <DEDUP_REMOVED lines=8> */
.L_x_2324:
[----:B------:R-:W-:Y:S05]  /*35d0*/  BSYNC B1 ;  /* 0x0000000000017941 */ /* 0x000fea0003800000 */
.L_x_2319:
[----:B------:R-:W-:-:S13]  /*35e0*/  ISETP.GE.AND P0, PT, R18, R17, PT ;  /* 0x000000111200720c */ /* 0x000fda0003f06270 */
[----:B012---:R-:W0:Y:S01]  /*35f0*/  @!P0 LDC.64 R2, c[0x0][0x218] ;  /* 0x00008600ff028b82 */ /* 0x007e220000000a00 */
[----:B------:R-:W-:Y:S02]  /*3600*/  @!P0 IADD3 R5, R0, R18, RZ ;  /* 0x0000001200058210 */ /* 0x000fe40007ffe0ff */
[----:B------:R-:W-:-:S03]  /*3610*/  @!P0 IADD3 R18, R18, 0x80, RZ ;  /* 0x0000008012128810 */ /* 0x000fc60007ffe0ff */
[----:B0-----:R-:W-:-:S05]  /*3620*/  @!P0 IMAD.WIDE.U32 R2, R5, 0x4, R2 ;  /* 0x0000000405028825 */ /* 0x001fca00078e0002 */
[----:B------:R3:W-:Y:S02]  /*3630*/  @!P0 STG.E desc[UR4][R2.64], R10 ;  /* 0x0000000a02008986 */ /* 0x0007e4000c101904 */
.L_x_2325:
[----:B------:R-:W-:Y:S05]  /*3640*/  BSYNC B0 ;  /* 0x0000000000007941 */ /* 0x000fea0003800000 */
.L_x_2318:
        /* <DEDUP_REMOVED lines=8> */
.L_x_2326:
        /* <DEDUP_REMOVED lines=11> */
.L_x_21060:


//--------------------- .text._ZN2at6native18elementwise_kernelILi128ELi4EZNS0_15gpu_kernel_implIZZZNS0_17acosh_kernel_cudaERNS_18TensorIteratorBaseEENKUlvE0_clEvENKUlvE_clEvEUldE_EEvS4_RKT_EUliE_EEviT1_ --------------------------
	.section	.text._ZN2at6native18elementwise_kernelILi128ELi4EZNS0_15gpu_kernel_implIZZZNS0_17acosh_kernel_cudaERNS_18TensorIteratorBaseEENKUlvE0_clEvENKUlvE_clEvEUldE_EEvS4_RKT_EUliE_EEviT1_,"ax",@progbits
	.align	128
        .global         _ZN2at6native18elementwise_kernelILi128ELi4EZNS0_15gpu_kernel_implIZZZNS0_17acosh_kernel_cudaERNS_18TensorIteratorBaseEENKUlvE0_clEvENKUlvE_clEvEUldE_EEvS4_RKT_EUliE_EEviT1_
        .type           _ZN2at6native18elementwise_kernelILi128ELi4EZNS0_15gpu_kernel_implIZZZNS0_17acosh_kernel_cudaERNS_18TensorIteratorBaseEENKUlvE0_clEvENKUlvE_clEvEUldE_EEvS4_RKT_EUliE_EEviT1_,@function
        .size           _ZN2at6native18elementwise_kernelILi128ELi4EZNS0_15gpu_kernel_implIZZZNS0_17acosh_kernel_cudaERNS_18TensorIteratorBaseEENKUlvE0_clEvENKUlvE_clEvEUldE_EEvS4_RKT_EUliE_EEviT1_,(.L_x_21005 - _ZN2at6native18elementwise_kernelILi128ELi4EZNS0_15gpu_kernel_implIZZZNS0_17acosh_kernel_cudaERNS_18TensorIteratorBaseEENKUlvE0_clEvENKUlvE_clEvEUldE_EEvS4_RKT_EUliE_EEviT1_)
        .other          _ZN2at6native18elementwise_kernelILi128ELi4EZNS0_15gpu_kernel_implIZZZNS0_17acosh_kernel_cudaERNS_18TensorIteratorBaseEENKUlvE0_clEvENKUlvE_clEvEUldE_EEvS4_RKT_EUliE_EEviT1_,@"STO_CUDA_ENTRY STV_DEFAULT"
_ZN2at6native18elementwise_kernelILi128ELi4EZNS0_15gpu_kernel_implIZZZNS0_17acosh_kernel_cudaERNS_18TensorIteratorBaseEENKUlvE0_clEvENKUlvE_clEvEUldE_EEvS4_RKT_EUliE_EEviT1_:
.text._ZN2at6native18elementwise_kernelILi128ELi4EZNS0_15gpu_kernel_implIZZZNS0_17acosh_kernel_cudaERNS_18TensorIteratorBaseEENKUlvE0_clEvENKUlvE_clEvEUldE_EEvS4_RKT_EUliE_EEviT1_:
        /* <DEDUP_REMOVED lines=314> */
.L_x_2329:
[----:B------:R-:W0:Y:S01]  /*13a0*/  LDC.U8 R4, c[0x0][0x422] ;  /* 0x00010880ff047b82 */ /* 0x000e220000000000 */
[----:B------:R-:W-:Y:S01]  /*13b0*/  ULDC.64 UR4, c[0x0][0x410] ;  /* 0x0001040000047ab9 */ /* 0x000fe20000000a00 */
[----:B------:R-:W-:Y:S01]  /*13c0*/  ULDC.64 UR6, c[0x0][0x418] ;  /* 0x0001060000067ab9 */ /* 0x000fe20000000a00 */
[----:B------:R-:W-:Y:S02]  /*13d0*/  IADD3 R16, P1, R16, UR4, RZ ;  /* 0x0000000410107c10 */ /* 0x000fe4000ff3e0ff */
        /* <DEDUP_REMOVED lines=15> */
[----:B--2---:R-:W0:Y:S01]  /*14d0*/  I2F.F64.S16 R4, R4 ;  /* 0x0000000400047312 */ /* 0x004e220000101c00 */
[----:B------:R-:W-:Y:S05]  /*14e0*/  BRA `(.L_x_2335) ;  /* 0x0000000c007c7947 */ /* 0x000fea0003800000 */
.L_x_2333:
[----:B------:R-:W2:Y:S02]  /*14f0*/  LDG.E.U8 R4, desc[UR36][R6.64] ;  /* 0x0000002406047981 */ /* 0x000ea4000c1e1100 */
[----:B--2---:R-:W0:Y:S01]  /*1500*/  I2F.F64.U16 R4, R4 ;  /* 0x0000000400047312 */ /* 0x004e220000101800 */
[----:B------:R-:W-:Y:S05]  /*1510*/  BRA `(.L_x_2335) ;  /* 0x0000000c00707947 */ /* 0x000fea0003800000 */
.L_x_2332:
[----:B------:R-:W-:-:S13]  /*1520*/  ISETP.NE.AND P0, PT, R3, 0x2, PT ;  /* 0x000000020300780c */ /* 0x000fda0003f05270 */
[----:B------:R-:W-:Y:S05]  /*1530*/  @!P0 BRA `(.L_x_2336) ;  /* 0x0000000000288947 */ /* 0x000fea0003800000 */
[----:B------:R-:W-:-:S13]  /*1540*/  ISETP.NE.AND P0, PT, R3, 0x3, PT ;  /* 0x000000030300780c */ /* 0x000fda0003f05270 */
[----:B------:R-:W-:Y:S05]  /*1550*/  @!P0 BRA `(.L_x_2337) ;  /* 0x0000000000148947 */ /* 0x000fea0003800000 */
[----:B------:R-:W-:-:S13]  /*1560*/  ISETP.NE.AND P0, PT, R3, 0x4, PT ;  /* 0x000000040300780c */ /* 0x000fda0003f05270 */
[----:B------:R-:W-:Y:S05]  /*1570*/  @P0 BRA `(.L_x_2334) ;  /* 0x0000000800fc0947 */ /* 0x000fea0003800000 */
[----:B------:R-:W2:Y:S02]  /*1580*/  LDG.E.64 R4, desc[UR36][R6.64] ;  /* 0x0000002406047981 */ /* 0x000ea4000c1e1b00 */
[----:B--2---:R-:W0:Y:S01]  /*1590*/  I2F.F64.S64 R4, R4 ;  /* 0x0000000400047312 */ /* 0x004e220000301c00 */
[----:B------:R-:W-:Y:S05]  /*15a0*/  BRA `(.L_x_2335) ;  /* 0x0000000c004c7947 */ /* 0x000fea0003800000 */
.L_x_2337:
[----:B------:R-:W2:Y:S02]  /*15b0*/  LDG.E R4, desc[UR36][R6.64] ;  /* 0x0000002406047981 */ /* 0x000ea4000c1e1900 */
[----:B--2---:R-:W0:Y:S01]  /*15c0*/  I2F.F64 R4, R4 ;  /* 0x0000000400047312 */ /* 0x004e220000201c00 */
[----:B------:R-:W-:Y:S05]  /*15d0*/  BRA `(.L_x_2335) ;  /* 0x0000000c00407947 */ /* 0x000fea0003800000 */
.L_x_2336:
[----:B------:R-:W2:Y:S02]  /*15e0*/  LDG.E.U16 R4, desc[UR36][R6.64] ;  /* 0x0000002406047981 */ /* 0x000ea4000c1e1500 */
[----:B--2---:R-:W0:Y:S01]  /*15f0*/  I2F.F64.S16 R4, R4 ;  /* 0x0000000400047312 */ /* 0x004e220000101c00 */
[----:B------:R-:W-:Y:S05]  /*1600*/  BRA `(.L_x_2335) ;  /* 0x0000000c00347947 */ /* 0x000fea0003800000 */
.L_x_2331:
[----:B------:R-:W-:-:S13]  /*1610*/  ISETP.GT.AND P0, PT, R3, 0x6, PT ;  /* 0x000000060300780c */ /* 0x000fda0003f04270 */
[----:B------:R-:W-:Y:S05]  /*1620*/  @P0 BRA `(.L_x_2338) ;  /* 0x0000000000340947 */ /* 0x000fea0003800000 */
[----:B------:R-:W-:-:S13]  /*1630*/  ISETP.NE.AND P0, PT, R3, 0x5, PT ;  /* 0x000000050300780c */ /* 0x000fda0003f05270 */
[----:B------:R-:W-:Y:S05]  /*1640*/  @!P0 BRA `(.L_x_2339) ;  /* 0x0000000000188947 */ /* 0x000fea0003800000 */
[----:B------:R-:W-:-:S13]  /*1650*/  ISETP.NE.AND P0, PT, R3, 0x6, PT ;  /* 0x000000060300780c */ /* 0x000fda0003f05270 */
[----:B------:R-:W-:Y:S05]  /*1660*/  @P0 BRA `(.L_x_2334) ;  /* 0x0000000800c00947 */ /* 0x000fea0003800000 */
[----:B------:R-:W2:Y:S02]  /*1670*/  LDG.E R4, desc[UR36][R6.64] ;  /* 0x0000002406047981 */ /* 0x000ea4000c1e1900 */
[----:B--2---:R-:W-:-:S06]  /*1680*/  FMUL.FTZ R4, R4, 1 ;  /* 0x3f80000004047820 */ /* 0x004fcc0000410000 */
[----:B------:R-:W0:Y:S01]  /*1690*/  F2F.F64.F32 R4, R4 ;  /* 0x0000000400047310 */ /* 0x000e220000201800 */
[----:B------:R-:W-:Y:S05]  /*16a0*/  BRA `(.L_x_2335) ;  /* 0x0000000c000c7947 */ /* 0x000fea0003800000 */
.L_x_2339:
[----:B------:R-:W2:Y:S02]  /*16b0*/  LDG.E.U16 R0, desc[UR36][R6.64] ;  /* 0x0000002406007981 */ /* 0x000ea4000c1e1500 */
[----:B--2---:R-:W-:-:S05]  /*16c0*/  HADD2.F32 R0, -RZ, R0.H0_H0 ;  /* 0x20000000ff007230 */ /* 0x004fca0000004100 */
[----:B------:R-:W-:-:S04]  /*16d0*/  FMUL.FTZ R0, R0, 1 ;  /* 0x3f80000000007820 */ /* 0x000fc80000410000 */
[----:B------:R0:W1:Y:S01]  /*16e0*/  F2F.F64.F32 R4, R0 ;  /* 0x0000000000047310 */ /* 0x0000620000201800 */
[----:B------:R-:W-:Y:S05]  /*16f0*/  BRA `(.L_x_2335) ;  /* 0x0000000800f87947 */ /* 0x000fea0003800000 */
.L_x_2338:
[----:B------:R-:W-:-:S13]  /*1700*/  ISETP.NE.AND P0, PT, R3, 0x7, PT ;  /* 0x000000070300780c */ /* 0x000fda0003f05270 */
[----:B------:R-:W-:Y:S05]  /*1710*/  @!P0 BRA `(.L_x_2340) ;  /* 0x0000000000348947 */ /* 0x000fea0003800000 */
        /* <DEDUP_REMOVED lines=8> */
.L_x_2341:
[----:B------:R-:W2:Y:S02]  /*17a0*/  LDG.E.U16 R6, desc[UR36][R6.64] ;  /* 0x0000002406067981 */ /* 0x000ea4000c1e1500 */
[----:B--2---:R-:W-:-:S05]  /*17b0*/  HADD2.F32 R0, -RZ, R6.H0_H0 ;  /* 0x20000006ff007230 */ /* 0x004fca0000004100 */
[----:B------:R-:W-:-:S04]  /*17c0*/  FMUL.FTZ R0, R0, 1 ;  /* 0x3f80000000007820 */ /* 0x000fc80000410000 */
[----:B------:R0:W1:Y:S01]  /*17d0*/  F2F.F64.F32 R4, R0 ;  /* 0x0000000000047310 */ /* 0x0000620000201800 */
[----:B------:R-:W-:Y:S05]  /*17e0*/  BRA `(.L_x_2335) ;  /* 0x0000000800bc7947 */ /* 0x000fea0003800000 */
.L_x_2340:
[----:B------:R0:W5:Y:S01]  /*17f0*/  LDG.E.64 R4, desc[UR36][R6.64] ;  /* 0x0000002406047981 */ /* 0x000162000c1e1b00 */
[----:B------:R-:W-:Y:S05]  /*1800*/  BRA `(.L_x_2335) ;  /* 0x0000000800b47947 */ /* 0x000fea0003800000 */
.L_x_2330:
        /* <DEDUP_REMOVED lines=8> */
[----:B------:R-:W2:Y:S01]  /*1890*/  LDG.E.U8 R6, desc[UR36][R6.64] ;  /* 0x0000002406067981 */ /* 0x000ea2000c1e1100 */
[----:B------:R-:W-:Y:S01]  /*18a0*/  IMAD.MOV.U32 R4, RZ, RZ, RZ ;  /* 0x000000ffff047224 */ /* 0x000fe200078e00ff */
[----:B--2---:R-:W-:-:S04]  /*18b0*/  ISETP.NE.AND P0, PT, R6, RZ, PT ;  /* 0x000000ff0600720c */ /* 0x004fc80003f05270 */
[----:B------:R-:W-:Y:S01]  /*18c0*/  FSEL R5, RZ, 1.875, !P0 ;  /* 0x3ff00000ff057808 */ /* 0x000fe20004000000 */
[----:B------:R-:W-:Y:S08]  /*18d0*/  BRA `(.L_x_2335) ;  /* 0x0000000800807947 */ /* 0x000ff00003800000 */
.L_x_2344:
[----:B------:R0:W5:Y:S01]  /*18e0*/  LDG.E.64 R4, desc[UR36][R6.64] ;  /* 0x0000002406047981 */ /* 0x000162000c1e1b00 */
[----:B------:R-:W-:Y:S05]  /*18f0*/  BRA `(.L_x_2335) ;  /* 0x0000000800787947 */ /* 0x000fea0003800000 */
.L_x_2343:
        /* <DEDUP_REMOVED lines=24> */
[----:B------:R-:W-:-:S05]  /*1a80*/  LOP3.LUT R5, R5, 0x80000000, R0, 0xf8, !PT ;  /* 0x8000000005057812 */ /* 0x000fca00078ef800 */
[----:B------:R-:W-:-:S06]  /*1a90*/  FMUL.FTZ R5, R5, 1 ;  /* 0x3f80000005057820 */ /* 0x000fcc0000410000 */
[----:B------:R-:W0:Y:S01]  /*1aa0*/  F2F.F64.F32 R4, R5 ;  /* 0x0000000500047310 */ /* 0x000e220000201800 */
[----:B------:R-:W-:Y:S05]  /*1ab0*/  BRA `(.L_x_2335) ;  /* 0x0000000800087947 */ /* 0x000fea0003800000 */
.L_x_2346:
        /* <DEDUP_REMOVED lines=11> */
[----:B------:R-:W-:-:S05]  /*1b70*/  LOP3.LUT R0, R3, 0x80000000, R0, 0xf8, !PT ;  /* 0x8000000003007812 */ /* 0x000fca00078ef800 */
[----:B------:R-:W-:-:S04]  /*1b80*/  FMUL.FTZ R0, R0, 1 ;  /* 0x3f80000000007820 */ /* 0x000fc80000410000 */
[----:B------:R0:W1:Y:S01]  /*1b90*/  F2F.F64.F32 R4, R0 ;  /* 0x0000000000047310 */ /* 0x0000620000201800 */
[----:B------:R-:W-:Y:S05]  /*1ba0*/  BRA `(.L_x_2335) ;  /* 0x0000000400cc7947 */ /* 0x000fea0003800000 */
.L_x_2345:
[----:B------:R-:W2:Y:S02]  /*1bb0*/  LDG.E.U16 R0, desc[UR36][R6.64] ;  /* 0x0000002406007981 */ /* 0x000ea4000c1e1500 */
[----:B--2---:R-:W-:-:S04]  /*1bc0*/  IMAD.U32 R0, R0, 0x10000, RZ ;  /* 0x0001000000007824 */ /* 0x004fc800078e00ff */
[----:B------:R-:W-:-:S04]  /*1bd0*/  FMUL.FTZ R0, R0, 1 ;  /* 0x3f80000000007820 */ /* 0x000fc80000410000 */
[----:B------:R0:W1:Y:S01]  /*1be0*/  F2F.F64.F32 R4, R0 ;  /* 0x0000000000047310 */ /* 0x0000620000201800 */
[----:B------:R-:W-:Y:S05]  /*1bf0*/  BRA `(.L_x_2335) ;  /* 0x0000000400b87947 */ /* 0x000fea0003800000 */
.L_x_2342:
        /* <DEDUP_REMOVED lines=9> */
[----:B--2---:R-:W0:Y:S01]  /*1c90*/  I2F.F64.U16 R4, R4 ;  /* 0x0000000400047312 */ /* 0x004e220000101800 */
[----:B------:R-:W-:Y:S05]  /*1ca0*/  BRA `(.L_x_2335) ;  /* 0x00000004008c7947 */ /* 0x000fea0003800000 */
.L_x_2349:
        /* <DEDUP_REMOVED lines=21> */
.L_x_2353:
[----:B------:R-:W-:Y:S05]  /*1e00*/  BSYNC B1 ;  /* 0x0000000000017941 */ /* 0x000fea0003800000 */
.L_x_2352:
[----:B------:R-:W-:Y:S01]  /*1e10*/  LEA R5, R0, 0x3b800000, 0x17 ;  /* 0x3b80000000057811 */ /* 0x000fe200078eb8ff */
[----:B------:R-:W-:-:S05]  /*1e20*/  IMAD.SHL.U32 R0, R3, 0x100000, RZ ;  /* 0x0010000003007824 */ /* 0x000fca00078e00ff */
[----:B------:R-:W-:-:S07]  /*1e30*/  LOP3.LUT R0, R5, R0, R6, 0xfe, !PT ;  /* 0x0000000005007212 */ /* 0x000fce00078efe06 */
.L_x_2351:
[----:B------:R-:W-:Y:S05]  /*1e40*/  BSYNC B0 ;  /* 0x0000000000007941 */ /* 0x000fea0003800000 */
.L_x_2350:
[----:B------:R-:W-:-:S04]  /*1e50*/  FMUL.FTZ R0, R0, 1 ;  /* 0x3f80000000007820 */ /* 0x000fc80000410000 */
[----:B------:R1:W2:Y:S01]  /*1e60*/  F2F.F64.F32 R4, R0 ;  /* 0x0000000000047310 */ /* 0x0002a20000201800 */
[----:B------:R-:W-:Y:S05]  /*1e70*/  BRA `(.L_x_2335) ;  /* 0x0000000400187947 */ /* 0x000fea0003800000 */
.L_x_2348:
        /* <DEDUP_REMOVED lines=21> */
.L_x_2357:
[----:B------:R-:W-:Y:S05]  /*1fd0*/  BSYNC B1 ;  /* 0x0000000000017941 */ /* 0x000fea0003800000 */
.L_x_2356:
[----:B------:R-:W-:Y:S01]  /*1fe0*/  LEA R5, R0, 0x37800000, 0x17 ;  /* 0x3780000000057811 */ /* 0x000fe200078eb8ff */
[----:B------:R-:W-:-:S05]  /*1ff0*/  IMAD.SHL.U32 R0, R3, 0x200000, RZ ;  /* 0x0020000003007824 */ /* 0x000fca00078e00ff */
[----:B------:R-:W-:-:S07]  /*2000*/  LOP3.LUT R0, R5, R0, R6, 0xfe, !PT ;  /* 0x0000000005007212 */ /* 0x000fce00078efe06 */
.L_x_2355:
[----:B------:R-:W-:Y:S05]  /*2010*/  BSYNC B0 ;  /* 0x0000000000007941 */ /* 0x000fea0003800000 */
.L_x_2354:
[----:B------:R-:W-:-:S04]  /*2020*/  FMUL.FTZ R0, R0, 1 ;  /* 0x3f80000000007820 */ /* 0x000fc80000410000 */
[----:B------:R3:W4:Y:S01]  /*2030*/  F2F.F64.F32 R4, R0 ;  /* 0x0000000000047310 */ /* 0x0007220000201800 */
[----:B------:R-:W-:Y:S05]  /*2040*/  BRA `(.L_x_2335) ;  /* 0x0000000000a47947 */ /* 0x000fea0003800000 */
.L_x_2347:
        /* <DEDUP_REMOVED lines=14> */
.L_x_2361:
[----:B------:R-:W-:Y:S05]  /*2130*/  BSYNC B0 ;  /* 0x0000000000007941 */ /* 0x000fea0003800000 */
.L_x_2360:
[----:B------:R-:W-:-:S04]  /*2140*/  FMUL.FTZ R0, R0, 1 ;  /* 0x3f80000000007820 */ /* 0x000fc80000410000 */
[----:B------:R0:W1:Y:S01]  /*2150*/  F2F.F64.F32 R4, R0 ;  /* 0x0000000000047310 */ /* 0x0000620000201800 */
[----:B------:R-:W-:Y:S05]  /*2160*/  BRA `(.L_x_2335) ;  /* 0x00000000005c7947 */ /* 0x000fea0003800000 */
.L_x_2334:
        /* <DEDUP_REMOVED lines=16> */
.L_x_2362:
[----:B------:R-:W-:Y:S01]  /*2270*/  CS2R R4, SRZ ;  /* 0x0000000000047805 */ /* 0x000fe2000001ff00 */
[----:B------:R-:W-:Y:S06]  /*2280*/  BRA `(.L_x_2335) ;  /* 0x0000000000147947 */ /* 0x000fec0003800000 */
.L_x_2359:
[----:B------:R-:W2:Y:S02]  /*2290*/  LDG.E.64 R4, desc[UR36][R6.64] ;  /* 0x0000002406047981 */ /* 0x000ea4000c1e1b00 */
[----:B--2---:R-:W0:Y:S01]  /*22a0*/  I2F.F64.U64 R4, R4 ;  /* 0x0000000400047312 */ /* 0x004e220000301800 */
[----:B------:R-:W-:Y:S05]  /*22b0*/  BRA `(.L_x_2335) ;  /* 0x0000000000087947 */ /* 0x000fea0003800000 */
.L_x_2358:
[----:B------:R-:W2:Y:S02]  /*22c0*/  LDG.E R4, desc[UR36][R6.64] ;  /* 0x0000002406047981 */ /* 0x000ea4000c1e1900 */
[----:B--2---:R-:W0:Y:S02]  /*22d0*/  I2F.F64.U32 R4, R4 ;  /* 0x0000000400047312 */ /* 0x004e240000201800 */
.L_x_2335:
[C---:B012-45:R-:W-:Y:S01]  /*22e0*/  DFMA R6, R4.reuse, R4, -1 ;  /* 0xbff000000406742b */ /* 0x077fe20000000004 */
[----:B------:R-:W-:Y:S01]  /*22f0*/  IMAD.MOV.U32 R8, RZ, RZ, RZ ;  /* 0x000000ffff087224 */ /* 0x000fe200078e00ff */
[----:B------:R-:W-:Y:S01]  /*2300*/  MOV R10, RZ ;  /* 0x000000ff000a7202 */ /* 0x000fe20000000f00 */
[----:B------:R-:W-:Y:S01]  /*2310*/  DADD R4, R4, -1 ;  /* 0xbff0000004047429 */ /* 0x000fe20000000000 */
[----:B------:R-:W-:Y:S02]  /*2320*/  BSSY B0, `(.L_x_2363) ;  /* 0x000009a000007945 */ /* 0x000fe40003800000 */
[----:B------:R-:W0:Y:S07]  /*2330*/  MUFU.RSQ64H R9, R7 ;  /* 0x0000000700097308 */ /* 0x000e2e0000001c00 */
[----:B------:R-:W-:-:S02]  /*2340*/  ISETP.NE.AND P0, PT, R5, RZ, PT ;  /* 0x000000ff0500720c */ /* 0x000fc40003f05270 */
[----:B------:R-:W-:Y:S01]  /*2350*/  ISETP.GT.U32.AND P4, PT, R5, 0x432fffff, PT ;  /* 0x432fffff0500780c */ /* 0x000fe20003f84070 */
[----:B0-----:R-:W-:Y:S01]  /*2360*/  DMUL R12, R6, R8 ;  /* 0x00000008060c7228 */ /* 0x001fe20000000000 */
[----:B------:R-:W-:-:S07]  /*2370*/  VIADD R11, R9, 0xfff00000 ;  /* 0xfff00000090b7836 */ /* 0x000fce0000000000 */
[----:B------:R-:W-:-:S08]  /*2380*/  DFMA R14, R12, -R12, R6 ;  /* 0x8000000c0c0e722b */ /* 0x000fd00000000006 */
[----:B------:R-:W-:-:S08]  /*2390*/  DFMA R14, R10, R14, R12 ;  /* 0x0000000e0a0e722b */ /* 0x000fd0000000000c */
[-C--:B------:R-:W-:Y:S02]  /*23a0*/  DFMA R8, R8, -R14.reuse, 1 ;  /* 0x3ff000000808742b */ /* 0x080fe4000000080e */
[----:B------:R-:W-:-:S06]  /*23b0*/  DFMA R12, R14, -R14, R6 ;  /* 0x8000000e0e0c722b */ /* 0x000fcc0000000006 */
[----:B------:R-:W-:-:S08]  /*23c0*/  DFMA R8, R10, R8, R10 ;  /* 0x000000080a08722b */ /* 0x000fd0000000000a */
[----:B------:R-:W-:-:S10]  /*23d0*/  DFMA R8, R8, R12, R14 ;  /* 0x0000000c0808722b */ /* 0x000fd4000000000e */
[----:B------:R-:W-:Y:S02]  /*23e0*/  FSEL R26, R8, RZ, P0 ;  /* 0x000000ff081a7208 */ /* 0x000fe40000000000 */
[----:B------:R-:W-:Y:S02]  /*23f0*/  FSEL R8, R9, RZ, P0 ;  /* 0x000000ff09087208 */ /* 0x000fe40000000000 */
[----:B------:R-:W-:Y:S02]  /*2400*/  FSEL R26, R26, 1.4012984643248170709e-45, !P4 ;  /* 0x000000011a1a7808 */ /* 0x000fe40006000000 */
[----:B------:R-:W-:-:S06]  /*2410*/  FSEL R27, R8, -1.875, !P4 ;  /* 0xbff00000081b7808 */ /* 0x000fcc0006000000 */
[----:B------:R-:W-:-:S10]  /*2420*/  DADD R26, R4, R26 ;  /* 0x00000000041a7229 */ /* 0x000fd4000000001a */
[C---:B------:R-:W-:Y:S02]  /*2430*/  FSETP.GEU.FTZ.AND P1, PT, R27.reuse, 1.7916666269302368164, PT ;  /* 0x3fe555551b00780b */ /* 0x040fe40003f3e000 */
[----:B------:R-:W-:-:S13]  /*2440*/  FSETP.GT.FTZ.AND P0, PT, R27, -1.6999999284744262695, PT ;  /* 0xbfd999991b00780b */ /* 0x000fda0003f14000 */
[----:B------:R-:W-:Y:S05]  /*2450*/  @P0 BRA !P1, `(.L_x_2364) ;  /* 0x0000000400480947 */ /* 0x000fea0004800000 */
[----:B------:R-:W-:-:S10]  /*2460*/  DADD R26, R26, 1 ;  /* 0x3ff000001a1a7429 */ /* 0x000fd40000000000 */
[----:B------:R-:W-:Y:S01]  /*2470*/  ISETP.GT.AND P0, PT, R27, 0xfffff, PT ;  /* 0x000fffff1b00780c */ /* 0x000fe20003f04270 */
[----:B------:R-:W-:Y:S02]  /*2480*/  IMAD.MOV.U32 R6, RZ, RZ, R26 ;  /* 0x000000ffff067224 */ /* 0x000fe400078e001a */
[--C-:B------:R-:W-:Y:S02]  /*2490*/  IMAD.MOV.U32 R7, RZ, RZ, R27.reuse ;  /* 0x000000ffff077224 */ /* 0x100fe400078e001b */
[----:B------:R-:W-:-:S08]  /*24a0*/  IMAD.MOV.U32 R3, RZ, RZ, R27 ;  /* 0x000000ffff037224 */ /* 0x000fd000078e001b */
[----:B------:R-:W-:-:S10]  /*24b0*/  @!P0 DMUL R6, R6, 1.80143985094819840000e+16 ;  /* 0x4350000006068828 */ /* 0x000fd40000000000 */
[----:B------:R-:W-:Y:S02]  /*24c0*/  @!P0 IMAD.MOV.U32 R3, RZ, RZ, R7 ;  /* 0x000000ffff038224 */ /* 0x000fe400078e0007 */
[----:B------:R-:W-:Y:S02]  /*24d0*/  @!P0 IMAD.MOV.U32 R26, RZ, RZ, R6 ;  /* 0x000000ffff1a8224 */ /* 0x000fe400078e0006 */
[----:B---3--:R-:W-:-:S05]  /*24e0*/  VIADD R0, R3, 0xffffffff ;  /* 0xffffffff03007836 */ /* 0x008fca0000000000 */
[----:B------:R-:W-:Y:S01]  /*24f0*/  ISETP.GE.U32.AND P1, PT, R0, 0x7fefffff, PT ;  /* 0x7fefffff0000780c */ /* 0x000fe20003f26070 */
[----:B------:R-:W-:Y:S02]  /*2500*/  IMAD.MOV.U32 R0, RZ, RZ, -0x3ff ;  /* 0xfffffc01ff007424 */ /* 0x000fe400078e00ff */
[----:B------:R-:W-:-:S10]  /*2510*/  @!P0 IMAD.MOV.U32 R0, RZ, RZ, -0x435 ;  /* 0xfffffbcbff008424 */ /* 0x000fd400078e00ff */
[----:B------:R-:W-:Y:S01]  /*2520*/  @P1 IMAD.MOV.U32 R4, RZ, RZ, 0x0 ;  /* 0x00000000ff041424 */ /* 0x000fe200078e00ff */
[----:B------:R-:W-:Y:S01]  /*2530*/  @P1 FSETP.NEU.FTZ.AND P2, PT, R7, RZ, PT ;  /* 0x000000ff0700120b */ /* 0x000fe20003f5d000 */
[----:B------:R-:W-:-:S06]  /*2540*/  @P1 IMAD.MOV.U32 R5, RZ, RZ, 0x7ff00000 ;  /* 0x7ff00000ff051424 */ /* 0x000fcc00078e00ff */
[----:B------:R-:W-:-:S10]  /*2550*/  @P1 DFMA R4, R6, R4, +INF ;  /* 0x7ff000000604142b */ /* 0x000fd40000000004 */
[----:B------:R-:W-:Y:S02]  /*2560*/  @P1 FSEL R4, R4, RZ, P2 ;  /* 0x000000ff04041208 */ /* 0x000fe40001000000 */
[----:B------:R-:W-:Y:S01]  /*2570*/  @P1 FSEL R5, R5, -QNAN , P2 ;  /* 0xfff0000005051808 */ /* 0x000fe20001000000 */
[----:B------:R-:W-:Y:S06]  /*2580*/  @P1 BRA `(.L_x_2365) ;  /* 0x0000000400cc1947 */ /* 0x000fec0003800000 */
[----:B------:R-:W-:Y:S01]  /*2590*/  LOP3.LUT R4, R3, 0x800fffff, RZ, 0xc0, !PT ;  /* 0x800fffff03047812 */ /* 0x000fe200078ec0ff */
[----:B------:R-:W-:Y:S01]  /*25a0*/  IMAD.MOV.U32 R6, RZ, RZ, RZ ;  /* 0x000000ffff067224 */ /* 0x000fe200078e00ff */
[----:B------:R-:W-:Y:S01]  /*25b0*/  UMOV UR4, 0x3ae80f1e ;  /* 0x3ae80f1e00047882 */ /* 0x000fe20000000000 */
[----:B------:R-:W-:Y:S01]  /*25c0*/  IMAD.MOV.U32 R14, RZ, RZ, -0x748574fc ;  /* 0x8b7a8b04ff0e7424 */ /* 0x000fe200078e00ff */
[----:B------:R-:W-:Y:S01]  /*25d0*/  LOP3.LUT R5, R4, 0x3ff00000, RZ, 0xfc, !PT ;  /* 0x3ff0000004057812 */ /* 0x000fe200078efcff */
[----:B------:R-:W-:Y:S01]  /*25e0*/  IMAD.MOV.U32 R4, RZ, RZ, R26 ;  /* 0x000000ffff047224 */ /* 0x000fe200078e001a */
[----:B------:R-:W-:Y:S01]  /*25f0*/  UMOV UR5, 0x3eb1380b ;  /* 0x3eb1380b00057882 */ /* 0x000fe20000000000 */
[----:B------:R-:W-:Y:S01]  /*2600*/  IMAD.MOV.U32 R15, RZ, RZ, 0x3ed0ee25 ;  /* 0x3ed0ee25ff0f7424 */ /* 0x000fe200078e00ff */
[----:B------:R-:W-:Y:S01]  /*2610*/  ISETP.GE.AND P0, PT, R5, 0x3ff6a09f, PT ;  /* 0x3ff6a09f0500780c */ /* 0x000fe20003f06270 */
[----:B------:R-:W-:Y:S01]  /*2620*/  UMOV UR6, 0x80000000 ;  /* 0x8000000000067882 */ /* 0x000fe20000000000 */
[----:B------:R-:W-:Y:S01]  /*2630*/  LEA.HI R0, R3, R0, RZ, 0xc ;  /* 0x0000000003007211 */ /* 0x000fe200078f60ff */
[----:B------:R-:W-:Y:S01]  /*2640*/  UMOV UR7, 0x43300000 ;  /* 0x4330000000077882 */ /* 0x000fe20000000000 */
[----:B------:R-:W-:-:S09]  /*2650*/  MOV R21, 0x43300000 ;  /* 0x4330000000157802 */ /* 0x000fd20000000f00 */
[----:B------:R-:W-:Y:S02]  /*2660*/  @P0 VIADD R7, R5, 0xfff00000 ;  /* 0xfff0000005070836 */ /* 0x000fe40000000000 */
[----:B------:R-:W-:Y:S02]  /*2670*/  @P0 VIADD R0, R0, 0x1 ;  /* 0x0000000100000836 */ /* 0x000fe40000000000 */
[----:B------:R-:W-:-:S03]  /*2680*/  @P0 IMAD.MOV.U32 R5, RZ, RZ, R7 ;  /* 0x000000ffff050224 */ /* 0x000fc600078e0007 */
[----:B------:R-:W-:-:S03]  /*2690*/  LOP3.LUT R20, R0, 0x80000000, RZ, 0x3c, !PT ;  /* 0x8000000000147812 */ /* 0x000fc600078e3cff */
[C---:B------:R-:W-:Y:S02]  /*26a0*/  DADD R12, R4.reuse, 1 ;  /* 0x3ff00000040c7429 */ /* 0x040fe40000000000 */
[----:B------:R-:W-:-:S04]  /*26b0*/  DADD R4, R4, -1 ;  /* 0xbff0000004047429 */ /* 0x000fc80000000000 */
[----:B------:R-:W0:Y:S02]  /*26c0*/  MUFU.RCP64H R7, R13 ;  /* 0x0000000d00077308 */ /* 0x000e240000001800 */
[----:B0-----:R-:W-:-:S08]  /*26d0*/  DFMA R8, -R12, R6, 1 ;  /* 0x3ff000000c08742b */ /* 0x001fd00000000106 */
[----:B------:R-:W-:-:S08]  /*26e0*/  DFMA R8, R8, R8, R8 ;  /* 0x000000080808722b */ /* 0x000fd00000000008 */
[----:B------:R-:W-:-:S08]  /*26f0*/  DFMA R6, R6, R8, R6 ;  /* 0x000000080606722b */ /* 0x000fd00000000006 */
[----:B------:R-:W-:-:S08]  /*2700*/  DMUL R8, R6, R4 ;  /* 0x0000000406087228 */ /* 0x000fd00000000000 */
[----:B------:R-:W-:-:S08]  /*2710*/  DFMA R8, R6, R4, R8 ;  /* 0x000000040608722b */ /* 0x000fd00000000008 */
[----:B------:R-:W-:Y:S02]  /*2720*/  DMUL R10, R8, R8 ;  /* 0x00000008080a7228 */ /* 0x000fe40000000000 */
[----:B------:R-:W-:-:S06]  /*2730*/  DADD R18, R4, -R8 ;  /* 0x0000000004127229 */ /* 0x000fcc0000000808 */
[----:B------:R-:W-:Y:S01]  /*2740*/  DFMA R12, R10, UR4, R14 ;  /* 0x000000040a0c7c2b */ /* 0x000fe2000800000e */
[----:B------:R-:W-:Y:S01]  /*2750*/  UMOV UR4, 0x9f02676f ;  /* 0x9f02676f00047882 */ /* 0x000fe20000000000 */
[----:B------:R-:W-:Y:S01]  /*2760*/  UMOV UR5, 0x3ef3b266 ;  /* 0x3ef3b26600057882 */ /* 0x000fe20000000000 */
[----:B------:R-:W-:-:S05]  /*2770*/  DADD R18, R18, R18 ;  /* 0x0000000012127229 */ /* 0x000fca0000000012 */
[----:B------:R-:W-:Y:S01]  /*2780*/  DFMA R12, R10, R12, UR4 ;  /* 0x000000040a0c7e2b */ /* 0x000fe2000800000c */
[----:B------:R-:W-:Y:S01]  /*2790*/  UMOV UR4, 0xa9ab0956 ;  /* 0xa9ab095600047882 */ /* 0x000fe20000000000 */
[----:B------:R-:W-:Y:S01]  /*27a0*/  UMOV UR5, 0x3f1745cb ;  /* 0x3f1745cb00057882 */ /* 0x000fe20000000000 */
[----:B------:R-:W-:-:S05]  /*27b0*/  DFMA R18, R4, -R8, R18 ;  /* 0x800000080412722b */ /* 0x000fca0000000012 */
[----:B------:R-:W-:Y:S01]  /*27c0*/  DFMA R12, R10, R12, UR4 ;  /* 0x000000040a0c7e2b */ /* 0x000fe2000800000c */
[----:B------:R-:W-:Y:S01]  /*27d0*/  UMOV UR4, 0x2d1b5154 ;  /* 0x2d1b515400047882 */ /* 0x000fe20000000000 */
[----:B------:R-:W-:Y:S01]  /*27e0*/  UMOV UR5, 0x3f3c71c7 ;  /* 0x3f3c71c700057882 */ /* 0x000fe20000000000 */
[----:B------:R-:W-:-:S05]  /*27f0*/  DMUL R18, R6, R18 ;  /* 0x0000001206127228 */ /* 0x000fca0000000000 */
[----:B------:R-:W-:Y:S01]  /*2800*/  DFMA R12, R10, R12, UR4 ;  /* 0x000000040a0c7e2b */ /* 0x000fe2000800000c */
[----:B------:R-:W-:Y:S01]  /*2810*/  UMOV UR4, 0x923be72d ;  /* 0x923be72d00047882 */ /* 0x000fe20000000000 */
[----:B------:R-:W-:-:S06]  /*2820*/  UMOV UR5, 0x3f624924 ;  /* 0x3f62492400057882 */ /* 0x000fcc0000000000 */
[----:B------:R-:W-:Y:S01]  /*2830*/  DFMA R14, R10, R12, UR4 ;  /* 0x000000040a0e7e2b */ /* 0x000fe2000800000c */
[----:B------:R-:W-:Y:S01]  /*2840*/  UMOV UR4, 0x9999a3c4 ;  /* 0x9999a3c400047882 */ /* 0x000fe20000000000 */
[----:B------:R-:W-:Y:S01]  /*2850*/  UMOV UR5, 0x3f899999 ;  /* 0x3f89999900057882 */ /* 0x000fe20000000000 */
[----:B------:R-:W-:Y:S01]  /*2860*/  DADD R12, R20, -UR6 ;  /* 0x80000006140c7e29 */ /* 0x000fe20008000000 */
[----:B------:R-:W-:Y:S01]  /*2870*/  UMOV UR6, 0xfefa39ef ;  /* 0xfefa39ef00067882 */ /* 0x000fe20000000000 */
[----:B------:R-:W-:-:S03]  /*2880*/  UMOV UR7, 0x3fe62e42 ;  /* 0x3fe62e4200077882 */ /* 0x000fc60000000000 */
[----:B------:R-:W-:Y:S01]  /*2890*/  DFMA R14, R10, R14, UR4 ;  /* 0x000000040a0e7e2b */ /* 0x000fe2000800000e */
[----:B------:R-:W-:Y:S01]  /*28a0*/  UMOV UR4, 0x55555554 ;  /* 0x5555555400047882 */ /* 0x000fe20000000000 */
[----:B------:R-:W-:Y:S01]  /*28b0*/  UMOV UR5, 0x3fb55555 ;  /* 0x3fb5555500057882 */ /* 0x000fe20000000000 */
[----:B------:R-:W-:-:S05]  /*28c0*/  DFMA R4, R12, UR6, R8 ;  /* 0x000000060c047c2b */ /* 0x000fca0008000008 */
[----:B------:R-:W-:Y:S01]  /*28d0*/  DFMA R14, R10, R14, UR4 ;  /* 0x000000040a0e7e2b */ /* 0x000fe2000800000e */
[----:B------:R-:W-:Y:S01]  /*28e0*/  UMOV UR4, 0x3b39803f ;  /* 0x3b39803f00047882 */ /* 0x000fe20000000000 */
[----:B------:R-:W-:Y:S01]  /*28f0*/  UMOV UR5, 0x3c7abc9e ;  /* 0x3c7abc9e00057882 */ /* 0x000fe20000000000 */
[----:B------:R-:W-:-:S05]  /*2900*/  DFMA R20, -R12, UR6, R4 ;  /* 0x000000060c147c2b */ /* 0x000fca0008000104 */
[----:B------:R-:W-:-:S03]  /*2910*/  DMUL R14, R10, R14 ;  /* 0x0000000e0a0e7228 */ /* 0x000fc60000000000 */
[----:B------:R-:W-:-:S05]  /*2920*/  DADD R20, -R8, R20 ;  /* 0x0000000008147229 */ /* 0x000fca0000000114 */
[----:B------:R-:W-:-:S08]  /*2930*/  DFMA R14, R8, R14, R18 ;  /* 0x0000000e080e722b */ /* 0x000fd00000000012 */
[----:B------:R-:W-:-:S08]  /*2940*/  DADD R14, R14, -R20 ;  /* 0x000000000e0e7229 */ /* 0x000fd00000000814 */
[----:B------:R-:W-:-:S08]  /*2950*/  DFMA R14, R12, UR4, R14 ;  /* 0x000000040c0e7c2b */ /* 0x000fd0000800000e */
[----:B------:R-:W-:Y:S01]  /*2960*/  DADD R4, R4, R14 ;  /* 0x0000000004047229 */ /* 0x000fe2000000000e */
[----:B------:R-:W-:Y:S10]  /*2970*/  BRA `(.L_x_2365) ;  /* 0x0000000000d07947 */ /* 0x000ff40003800000 */
.L_x_2364:
[----:B------:R-:W-:Y:S01]  /*2980*/  DADD R6, R26, 2 ;  /* 0x400000001a067429 */ /* 0x000fe20000000000 */
[----:B------:R-:W-:Y:S01]  /*2990*/  IMAD.MOV.U32 R4, RZ, RZ, 0x1 ;  /* 0x00000001ff047424 */ /* 0x000fe200078e00ff */
[----:B------:R-:W-:Y:S01]  /*29a0*/  FSETP.GEU.AND P1, PT, |R27|, 6.5827683646048100446e-37, PT ;  /* 0x036000001b00780b */ /* 0x000fe20003f2e200 */
[----:B------:R-:W-:Y:S03]  /*29b0*/  BSSY B1, `(.L_x_2366) ;  /* 0x0000013000017945 */ /* 0x000fe60003800000 */
[----:B------:R-:W0:Y:S02]  /*29c0*/  MUFU.RCP64H R5, R7 ;  /* 0x0000000700057308 */ /* 0x000e240000001800 */
[----:B0-----:R-:W-:-:S08]  /*29d0*/  DFMA R8, -R6, R4, 1 ;  /* 0x3ff000000608742b */ /* 0x001fd00000000104 */
[----:B------:R-:W-:-:S08]  /*29e0*/  DFMA R8, R8, R8, R8 ;  /* 0x000000080808722b */ /* 0x000fd00000000008 */
[----:B------:R-:W-:-:S08]  /*29f0*/  DFMA R8, R4, R8, R4 ;  /* 0x000000080408722b */ /* 0x000fd00000000004 */
[----:B------:R-:W-:-:S08]  /*2a00*/  DFMA R4, -R6, R8, 1 ;  /* 0x3ff000000604742b */ /* 0x000fd00000000108 */
[----:B------:R-:W-:-:S08]  /*2a10*/  DFMA R4, R8, R4, R8 ;  /* 0x000000040804722b */ /* 0x000fd00000000008 */
[----:B------:R-:W-:-:S08]  /*2a20*/  DMUL R8, R26, R4 ;  /* 0x000000041a087228 */ /* 0x000fd00000000000 */
[----:B------:R-:W-:-:S08]  /*2a30*/  DFMA R10, -R6, R8, R26 ;  /* 0x00000008060a722b */ /* 0x000fd0000000011a */
[----:B------:R-:W-:-:S10]  /*2a40*/  DFMA R4, R4, R10, R8 ;  /* 0x0000000a0404722b */ /* 0x000fd40000000008 */
[----:B---3--:R-:W-:-:S05]  /*2a50*/  FFMA R0, RZ, R7, R5 ;  /* 0x00000007ff007223 */ /* 0x008fca0000000005 */
[----:B------:R-:W-:-:S13]  /*2a60*/  FSETP.GT.AND P0, PT, |R0|, 1.469367938527859385e-39, PT ;  /* 0x001000000000780b */ /* 0x000fda0003f04200 */
[----:B------:R-:W-:Y:S05]  /*2a70*/  @P0 BRA P1, `(.L_x_2367) ;  /* 0x0000000000180947 */ /* 0x000fea0000800000 */
[----:B------:R-:W-:Y:S01]  /*2a80*/  IMAD.MOV.U32 R4, RZ, RZ, R26 ;  /* 0x000000ffff047224 */ /* 0x000fe200078e001a */
[----:B------:R-:W-:Y:S01]  /*2a90*/  MOV R0, 0x2ac0 ;  /* 0x00002ac000007802 */ /* 0x000fe20000000f00 */
[----:B------:R-:W-:-:S07]  /*2aa0*/  IMAD.MOV.U32 R5, RZ, RZ, R27 ;  /* 0x000000ffff057224 */ /* 0x000fce00078e001b */
[----:B------:R-:W-:Y:S05]  /*2ab0*/  CALL.REL.NOINC `($__internal_0_$__cuda_sm20_div_rn_f64_full) ;  /* 0x000000cc00387944 */ /* 0x000fea0003c00000 */
[----:B------:R-:W-:Y:S02]  /*2ac0*/  IMAD.MOV.U32 R4, RZ, RZ, R12 ;  /* 0x000000ffff047224 */ /* 0x000fe400078e000c */
[----:B------:R-:W-:-:S07]  /*2ad0*/  IMAD.MOV.U32 R5, RZ, RZ, R3 ;  /* 0x000000ffff057224 */ /* 0x000fce00078e0003 */
.L_x_2367:
[----:B------:R-:W-:Y:S05]  /*2ae0*/  BSYNC B1 ;  /* 0x0000000000017941 */ /* 0x000fea0003800000 */
.L_x_2366:
[----:B------:R-:W-:Y:S01]  /*2af0*/  DMUL R6, R26, R4 ;  /* 0x000000041a067228 */ /* 0x000fe20000000000 */
[----:B------:R-:W-:Y:S01]  /*2b00*/  IMAD.MOV.U32 R10, RZ, RZ, -0x314d23bc ;  /* 0xceb2dc44ff0a7424 */ /* 0x000fe200078e00ff */
[----:B------:R-:W-:Y:S01]  /*2b10*/  UMOV UR4, 0x2fbe14b5 ;  /* 0x2fbe14b500047882 */ /* 0x000fe20000000000 */
[----:B------:R-:W-:Y:S01]  /*2b20*/  IMAD.MOV.U32 R11, RZ, RZ, 0x3ed087ff ;  /* 0x3ed087ffff0b7424 */ /* 0x000fe200078e00ff */
[----:B------:R-:W-:-:S04]  /*2b30*/  UMOV UR5, 0x3eb372fb ;  /* 0x3eb372fb00057882 */ /* 0x000fc80000000000 */
[----:B------:R-:W-:-:S08]  /*2b40*/  DADD R4, R26, -R6 ;  /* 0x000000001a047229 */ /* 0x000fd00000000806 */
[----:B------:R-:W-:-:S08]  /*2b50*/  DMUL R8, R4, R4 ;  /* 0x0000000404087228 */ /* 0x000fd00000000000 */
[----:B------:R-:W-:Y:S01]  /*2b60*/  DFMA R10, R8, UR4, R10 ;  /* 0x00000004080a7c2b */ /* 0x000fe2000800000a */
[----:B------:R-:W-:Y:S01]  /*2b70*/  UMOV UR4, 0x890f468c ;  /* 0x890f468c00047882 */ /* 0x000fe20000000000 */
[----:B------:R-:W-:-:S06]  /*2b80*/  UMOV UR5, 0x3ef3b9ff ;  /* 0x3ef3b9ff00057882 */ /* 0x000fcc0000000000 */
[----:B------:R-:W-:Y:S01]  /*2b90*/  DFMA R10, R8, R10, UR4 ;  /* 0x00000004080a7e2b */ /* 0x000fe2000800000a */
        /* <DEDUP_REMOVED lines=14> */
[----:B------:R-:W-:-:S08]  /*2c80*/  DFMA R10, R8, R10, UR4 ;  /* 0x00000004080a7e2b */ /* 0x000fd0000800000a */
[----:B------:R-:W-:-:S08]  /*2c90*/  DMUL R10, R8, R10 ;  /* 0x0000000a080a7228 */ /* 0x000fd00000000000 */
[----:B------:R-:W-:-:S08]  /*2ca0*/  DFMA R10, R4, R10, -R6 ;  /* 0x0000000a040a722b */ /* 0x000fd00000000806 */
[----:B------:R-:W-:-:S11]  /*2cb0*/  DADD R4, R26, R10 ;  /* 0x000000001a047229 */ /* 0x000fd6000000000a */
.L_x_2365:
[----:B------:R-:W-:Y:S05]  /*2cc0*/  BSYNC B0 ;  /* 0x0000000000007941 */ /* 0x000fea0003800000 */
.L_x_2363:
[----:B------:R-:W0:Y:S01]  /*2cd0*/  LDC.U8 R3, c[0x0][0x421] ;  /* 0x00010840ff037b82 */ /* 0x000e220000000000 */
[----:B------:R-:W-:Y:S01]  /*2ce0*/  UMOV UR4, 0xfefa39ef ;  /* 0xfefa39ef00047882 */ /* 0x000fe20000000000 */
[----:B------:R-:W-:Y:S02]  /*2cf0*/  UMOV UR5, 0x3fe62e42 ;  /* 0x3fe62e4200057882 */ /* 0x000fe40000000000 */
[----:B------:R-:W-:-:S10]  /*2d00*/  DADD R6, R4, UR4 ;  /* 0x0000000404067e29 */ /* 0x000fd40008000000 */
[----:B------:R-:W-:Y:S02]  /*2d10*/  FSEL R4, R6, R4, P4 ;  /* 0x0000000406047208 */ /* 0x000fe40002000000 */
[----:B------:R-:W-:Y:S02]  /*2d20*/  FSEL R5, R7, R5, P4 ;  /* 0x0000000507057208 */ /* 0x000fe40002000000 */
        /* <DEDUP_REMOVED lines=11> */
[----:B------:R-:W0:Y:S02]  /*2de0*/  F2I.F64.TRUNC R5, R4 ;  /* 0x0000000400057311 */ /* 0x000e24000030d100 */
[----:B0-----:R0:W-:Y:S01]  /*2df0*/  STG.E.U8 desc[UR36][R16.64], R5 ;  /* 0x0000000510007986 */ /* 0x0011e2000c101124 */
[----:B------:R-:W-:Y:S05]  /*2e00*/  BRA `(.L_x_2373) ;  /* 0x0000001000087947 */ /* 0x000fea0003800000 */
.L_x_2371:
[----:B------:R-:W0:Y:S02]  /*2e10*/  F2I.S64.F64.TRUNC R4, R4 ;  /* 0x0000000400047311 */ /* 0x000e24000030d900 */
[----:B0-----:R-:W-:-:S05]  /*2e20*/  IMAD.MOV.U32 R3, RZ, RZ, R4 ;  /* 0x000000ffff037224 */ /* 0x001fca00078e0004 */
[----:B------:R0:W-:Y:S01]  /*2e30*/  STG.E.U8 desc[UR36][R16.64], R3 ;  /* 0x0000000310007986 */ /* 0x0001e2000c101124 */
[----:B------:R-:W-:Y:S05]  /*2e40*/  BRA `(.L_x_2373) ;  /* 0x0000000c00f87947 */ /* 0x000fea0003800000 */
.L_x_2370:
[----:B------:R-:W-:-:S13]  /*2e50*/  ISETP.NE.AND P0, PT, R0, 0x2, PT ;  /* 0x000000020000780c */ /* 0x000fda0003f05270 */
[----:B------:R-:W-:Y:S05]  /*2e60*/  @!P0 BRA `(.L_x_2374) ;  /* 0x0000000000288947 */ /* 0x000fea0003800000 */
[----:B------:R-:W-:-:S13]  /*2e70*/  ISETP.NE.AND P0, PT, R0, 0x3, PT ;  /* 0x000000030000780c */ /* 0x000fda0003f05270 */
[----:B------:R-:W-:Y:S05]  /*2e80*/  @!P0 BRA `(.L_x_2375) ;  /* 0x0000000000148947 */ /* 0x000fea0003800000 */
[----:B------:R-:W-:-:S13]  /*2e90*/  ISETP.NE.AND P0, PT, R0, 0x4, PT ;  /* 0x000000040000780c */ /* 0x000fda0003f05270 */
[----:B------:R-:W-:Y:S05]  /*2ea0*/  @P0 BRA `(.L_x_2372) ;  /* 0x0000000c00880947 */ /* 0x000fea0003800000 */
[----:B------:R-:W0:Y:S02]  /*2eb0*/  F2I.S64.F64.TRUNC R4, R4 ;  /* 0x0000000400047311 */ /* 0x000e24000030d900 */
[----:B0-----:R0:W-:Y:S01]  /*2ec0*/  STG.E.64 desc[UR36][R16.64], R4 ;  /* 0x0000000410007986 */ /* 0x0011e2000c101b24 */
[----:B------:R-:W-:Y:S05]  /*2ed0*/  BRA `(.L_x_2373) ;  /* 0x0000000c00d47947 */ /* 0x000fea0003800000 */
.L_x_2375:
[----:B------:R-:W0:Y:S02]  /*2ee0*/  F2I.F64.TRUNC R5, R4 ;  /* 0x0000000400057311 */ /* 0x000e24000030d100 */
[----:B0-----:R0:W-:Y:S01]  /*2ef0*/  STG.E desc[UR36][R16.64], R5 ;  /* 0x0000000510007986 */ /* 0x0011e2000c101924 */
[----:B------:R-:W-:Y:S05]  /*2f00*/  BRA `(.L_x_2373) ;  /* 0x0000000c00c87947 */ /* 0x000fea0003800000 */
.L_x_2374:
[----:B------:R-:W0:Y:S02]  /*2f10*/  F2I.F64.TRUNC R5, R4 ;  /* 0x0000000400057311 */ /* 0x000e24000030d100 */
[----:B0-----:R0:W-:Y:S01]  /*2f20*/  STG.E.U16 desc[UR36][R16.64], R5 ;  /* 0x0000000510007986 */ /* 0x0011e2000c101524 */
[----:B------:R-:W-:Y:S05]  /*2f30*/  BRA `(.L_x_2373) ;  /* 0x0000000c00bc7947 */ /* 0x000fea0003800000 */
.L_x_2369:
[----:B------:R-:W-:-:S13]  /*2f40*/  ISETP.GT.AND P0, PT, R0, 0x6, PT ;  /* 0x000000060000780c */ /* 0x000fda0003f04270 */
[----:B------:R-:W-:Y:S05]  /*2f50*/  @P0 BRA `(.L_x_2376) ;  /* 0x00000000004c0947 */ /* 0x000fea0003800000 */
[----:B------:R-:W-:-:S13]  /*2f60*/  ISETP.NE.AND P0, PT, R0, 0x5, PT ;  /* 0x000000050000780c */ /* 0x000fda0003f05270 */
[----:B------:R-:W-:Y:S05]  /*2f70*/  @!P0 BRA `(.L_x_2377) ;  /* 0x0000000000248947 */ /* 0x000fea0003800000 */
[----:B------:R-:W-:-:S13]  /*2f80*/  ISETP.NE.AND P0, PT, R0, 0x6, PT ;  /* 0x000000060000780c */ /* 0x000fda0003f05270 */
[----:B------:R-:W-:Y:S05]  /*2f90*/  @P0 BRA `(.L_x_2372) ;  /* 0x0000000c004c0947 */ /* 0x000fea0003800000 */
[----:B------:R-:W-:Y:S01]  /*2fa0*/  UMOV UR4, 0xf0000000 ;  /* 0xf000000000047882 */ /* 0x000fe20000000000 */
[----:B------:R-:W-:Y:S01]  /*2fb0*/  UMOV UR5, 0x380fffff ;  /* 0x380fffff00057882 */ /* 0x000fe20000000000 */
[----:B------:R-:W0:Y:S01]  /*2fc0*/  F2F.F32.F64 R3, R4 ;  /* 0x0000000400037310 */ /* 0x000e220000301000 */
[----:B------:R-:W-:-:S14]  /*2fd0*/  DSETP.GEU.AND P0, PT, |R4|, UR4, PT ;  /* 0x0000000404007e2a */ /* 0x000fdc000bf0e200 */
[----:B0-----:R-:W-:-:S05]  /*2fe0*/  @!P0 FMUL R3, R3, 1.175494350822287508e-38 ;  /* 0x0080000003038820 */ /* 0x001fca0000400000 */
[----:B------:R0:W-:Y:S01]  /*2ff0*/  STG.E desc[UR36][R16.64], R3 ;  /* 0x0000000310007986 */ /* 0x0001e2000c101924 */
[----:B------:R-:W-:Y:S05]  /*3000*/  BRA `(.L_x_2373) ;  /* 0x0000000c00887947 */ /* 0x000fea0003800000 */
.L_x_2377:
[----:B------:R-:W-:Y:S01]  /*3010*/  UMOV UR4, 0xf0000000 ;  /* 0xf000000000047882 */ /* 0x000fe20000000000 */
[----:B------:R-:W-:Y:S01]  /*3020*/  UMOV UR5, 0x380fffff ;  /* 0x380fffff00057882 */ /* 0x000fe20000000000 */
[----:B------:R-:W0:Y:S01]  /*3030*/  F2F.F32.F64 R0, R4 ;  /* 0x0000000400007310 */ /* 0x000e220000301000 */
[----:B------:R-:W-:-:S14]  /*3040*/  DSETP.GEU.AND P0, PT, |R4|, UR4, PT ;  /* 0x0000000404007e2a */ /* 0x000fdc000bf0e200 */
[----:B0-----:R-:W-:-:S05]  /*3050*/  @!P0 FMUL R0, R0, 1.175494350822287508e-38 ;  /* 0x0080000000008820 */ /* 0x001fca0000400000 */
[----:B------:R-:W-:-:S05]  /*3060*/  F2FP.F16.F32.PACK_AB R0, RZ, R0 ;  /* 0x00000000ff00723e */ /* 0x000fca00000000ff */
[----:B------:R0:W-:Y:S01]  /*3070*/  STG.E.U16 desc[UR36][R16.64], R0 ;  /* 0x0000000010007986 */ /* 0x0001e2000c101524 */
[----:B------:R-:W-:Y:S05]  /*3080*/  BRA `(.L_x_2373) ;  /* 0x0000000c00687947 */ /* 0x000fea0003800000 */
.L_x_2376:
[----:B------:R-:W-:-:S13]  /*3090*/  ISETP.NE.AND P0, PT, R0, 0x7, PT ;  /* 0x000000070000780c */ /* 0x000fda0003f05270 */
[----:B------:R-:W-:Y:S05]  /*30a0*/  @!P0 BRA `(.L_x_2378) ;  /* 0x0000000000548947 */ /* 0x000fea0003800000 */
[----:B------:R-:W-:-:S13]  /*30b0*/  ISETP.NE.AND P0, PT, R0, 0x8, PT ;  /* 0x000000080000780c */ /* 0x000fda0003f05270 */
[----:B------:R-:W-:Y:S05]  /*30c0*/  @!P0 BRA `(.L_x_2379) ;  /* 0x0000000000288947 */ /* 0x000fea0003800000 */
[----:B------:R-:W-:-:S13]  /*30d0*/  ISETP.NE.AND P0, PT, R0, 0x9, PT ;  /* 0x000000090000780c */ /* 0x000fda0003f05270 */
[----:B------:R-:W-:Y:S05]  /*30e0*/  @P0 BRA `(.L_x_2372) ;  /* 0x0000000800f80947 */ /* 0x000fea0003800000 */
[----:B------:R-:W-:Y:S01]  /*30f0*/  UMOV UR4, 0xf0000000 ;  /* 0xf000000000047882 */ /* 0x000fe20000000000 */
[----:B------:R-:W-:Y:S01]  /*3100*/  UMOV UR5, 0x380fffff ;  /* 0x380fffff00057882 */ /* 0x000fe20000000000 */
[----:B------:R-:W0:Y:S01]  /*3110*/  F2F.F32.F64 R6, R4 ;  /* 0x0000000400067310 */ /* 0x000e220000301000 */
[----:B------:R-:W-:Y:S01]  /*3120*/  DSETP.GEU.AND P0, PT, |R4|, UR4, PT ;  /* 0x0000000404007e2a */ /* 0x000fe2000bf0e200 */
[----:B------:R-:W-:-:S13]  /*3130*/  IMAD.MOV.U32 R7, RZ, RZ, RZ ;  /* 0x000000ffff077224 */ /* 0x000fda00078e00ff */
[----:B0-----:R-:W-:-:S05]  /*3140*/  @!P0 FMUL R6, R6, 1.175494350822287508e-38 ;  /* 0x0080000006068820 */ /* 0x001fca0000400000 */
[----:B------:R0:W-:Y:S01]  /*3150*/  STG.E.64 desc[UR36][R16.64], R6 ;  /* 0x0000000610007986 */ /* 0x0001e2000c101b24 */
[----:B------:R-:W-:Y:S05]  /*3160*/  BRA `(.L_x_2373) ;  /* 0x0000000c00307947 */ /* 0x000fea0003800000 */
.L_x_2379:
[----:B------:R-:W-:Y:S01]  /*3170*/  UMOV UR4, 0xf0000000 ;  /* 0xf000000000047882 */ /* 0x000fe20000000000 */
[----:B------:R-:W-:Y:S01]  /*3180*/  UMOV UR5, 0x380fffff ;  /* 0x380fffff00057882 */ /* 0x000fe20000000000 */
[----:B------:R-:W0:Y:S01]  /*3190*/  F2F.F32.F64 R0, R4 ;  /* 0x0000000400007310 */ /* 0x000e220000301000 */
[----:B------:R-:W-:-:S14]  /*31a0*/  DSETP.GEU.AND P0, PT, |R4|, UR4, PT ;  /* 0x0000000404007e2a */ /* 0x000fdc000bf0e200 */
[----:B0-----:R-:W-:-:S05]  /*31b0*/  @!P0 FMUL R0, R0, 1.175494350822287508e-38 ;  /* 0x0080000000008820 */ /* 0x001fca0000400000 */
[----:B------:R-:W-:-:S04]  /*31c0*/  F2FP.F16.F32.PACK_AB R3, RZ, R0 ;  /* 0x00000000ff03723e */ /* 0x000fc800000000ff */
[----:B------:R-:W-:-:S05]  /*31d0*/  PRMT R3, R3, 0x5410, RZ ;  /* 0x0000541003037816 */ /* 0x000fca00000000ff */
[----:B------:R0:W-:Y:S01]  /*31e0*/  STG.E desc[UR36][R16.64], R3 ;  /* 0x0000000310007986 */ /* 0x0001e2000c101924 */
[----:B------:R-:W-:Y:S05]  /*31f0*/  BRA `(.L_x_2373) ;  /* 0x0000000c000c7947 */ /* 0x000fea0003800000 */
.L_x_2378:
[----:B------:R0:W-:Y:S01]  /*3200*/  STG.E.64 desc[UR36][R16.64], R4 ;  /* 0x0000000410007986 */ /* 0x0001e2000c101b24 */
[----:B------:R-:W-:Y:S05]  /*3210*/  BRA `(.L_x_2373) ;  /* 0x0000000c00047947 */ /* 0x000fea0003800000 */
.L_x_2368:
        /* <DEDUP_REMOVED lines=8> */
[----:B------:R-:W-:-:S06]  /*32a0*/  DSETP.NEU.AND P0, PT, R4, RZ, PT ;  /* 0x000000ff0400722a */ /* 0x000fcc0003f0d000 */
[----:B------:R-:W-:-:S05]  /*32b0*/  SEL R3, RZ, 0x1, !P0 ;  /* 0x00000001ff037807 */ /* 0x000fca0004000000 */
[----:B------:R0:W-:Y:S01]  /*32c0*/  STG.E.U8 desc[UR36][R16.64], R3 ;  /* 0x0000000310007986 */ /* 0x0001e2000c101124 */
[----:B------:R-:W-:Y:S05]  /*32d0*/  BRA `(.L_x_2373) ;  /* 0x0000000800d47947 */ /* 0x000fea0003800000 */
.L_x_2382:
[----:B------:R-:W-:-:S05]  /*32e0*/  CS2R R6, SRZ ;  /* 0x0000000000067805 */ /* 0x000fca000001ff00 */
[----:B------:R0:W-:Y:S01]  /*32f0*/  STG.E.128 desc[UR36][R16.64], R4 ;  /* 0x0000000410007986 */ /* 0x0001e2000c101d24 */
[----:B------:R-:W-:Y:S05]  /*3300*/  BRA `(.L_x_2373) ;  /* 0x0000000800c87947 */ /* 0x000fea0003800000 */
.L_x_2381:
        /* <DEDUP_REMOVED lines=10> */
[----:B------:R-:W-:-:S13]  /*33b0*/  BSSY B0, `(.L_x_2385) ;  /* 0x000000f000007945 */ /* 0x000fda0003800000 */
[----:B0-----:R-:W-:-:S05]  /*33c0*/  @!P0 FMUL R9, R9, 1.175494350822287508e-38 ;  /* 0x0080000009098820 */ /* 0x001fca0000400000 */
        /* <DEDUP_REMOVED lines=13> */
.L_x_2386:
[----:B------:R-:W-:Y:S05]  /*34a0*/  BSYNC B0 ;  /* 0x0000000000007941 */ /* 0x000fea0003800000 */
.L_x_2385:
[----:B------:R-:W-:-:S05]  /*34b0*/  LOP3.LUT R7, R0, R7, RZ, 0xfc, !PT ;  /* 0x0000000700077212 */ /* 0x000fca00078efcff */
[----:B------:R0:W-:Y:S01]  /*34c0*/  STG.E.U8 desc[UR36][R16.64], R7 ;  /* 0x0000000710007986 */ /* 0x0001e2000c101124 */
[----:B------:R-:W-:Y:S05]  /*34d0*/  BRA `(.L_x_2373) ;  /* 0x0000000800547947 */ /* 0x000fea0003800000 */
.L_x_2384:
[----:B------:R-:W-:Y:S01]  /*34e0*/  UMOV UR4, 0xf0000000 ;  /* 0xf000000000047882 */ /* 0x000fe20000000000 */
[----:B------:R-:W-:Y:S01]  /*34f0*/  UMOV UR5, 0x380fffff ;  /* 0x380fffff00057882 */ /* 0x000fe20000000000 */
[----:B------:R-:W0:Y:S01]  /*3500*/  F2F.F32.F64 R7, R4 ;  /* 0x0000000400077310 */ /* 0x000e220000301000 */
[----:B------:R-:W-:Y:S01]  /*3510*/  DSETP.GEU.AND P0, PT, |R4|, UR4, PT ;  /* 0x0000000404007e2a */ /* 0x000fe2000bf0e200 */
[----:B------:R-:W-:-:S13]  /*3520*/  BSSY B0, `(.L_x_2387) ;  /* 0x0000010000007945 */ /* 0x000fda0003800000 */
[----:B0-----:R-:W-:-:S05]  /*3530*/  @!P0 FMUL R7, R7, 1.175494350822287508e-38 ;  /* 0x0080000007078820 */ /* 0x001fca0000400000 */
        /* <DEDUP_REMOVED lines=11> */
.L_x_2388:
[----:B------:R-:W-:Y:S01]  /*35f0*/  IMAD.MOV.U32 R0, RZ, RZ, 0x7f ;  /* 0x0000007fff007424 */ /* 0x000fe200078e00ff */
[----:B------:R-:W-:-:S04]  /*3600*/  ISETP.GT.U32.AND P0, PT, R3, 0x7f800000, PT ;  /* 0x7f8000000300780c */ /* 0x000fc80003f04070 */
[----:B------:R-:W-:-:S09]  /*3610*/  SEL R0, R0, 0x7c, P0 ;  /* 0x0000007c00007807 */ /* 0x000fd20000000000 */
.L_x_2389:
[----:B------:R-:W-:Y:S05]  /*3620*/  BSYNC B0 ;  /* 0x0000000000007941 */ /* 0x000fea0003800000 */
.L_x_2387:
[----:B------:R-:W-:-:S04]  /*3630*/  LOP3.LUT R3, R7, 0x80000000, RZ, 0xc0, !PT ;  /* 0x8000000007037812 */ /* 0x000fc800078ec0ff */
[----:B------:R-:W-:-:S04]  /*3640*/  SHF.R.U32.HI R3, RZ, 0x18, R3 ;  /* 0x00000018ff037819 */ /* 0x000fc80000011603 */
[----:B------:R-:W-:-:S05]  /*3650*/  LOP3.LUT R3, R0, R3, RZ, 0xfc, !PT ;  /* 0x0000000300037212 */ /* 0x000fca00078efcff */
[----:B------:R0:W-:Y:S01]  /*3660*/  STG.E.U8 desc[UR36][R16.64], R3 ;  /* 0x0000000310007986 */ /* 0x0001e2000c101124 */
[----:B------:R-:W-:Y:S05]  /*3670*/  BRA `(.L_x_2373) ;  /* 0x0000000400ec7947 */ /* 0x000fea0003800000 */
.L_x_2383:
[----:B------:R-:W-:Y:S01]  /*3680*/  UMOV UR4, 0xf0000000 ;  /* 0xf000000000047882 */ /* 0x000fe20000000000 */
[----:B------:R-:W-:Y:S01]  /*3690*/  UMOV UR5, 0x380fffff ;  /* 0x380fffff00057882 */ /* 0x000fe20000000000 */
[----:B------:R-:W0:Y:S01]  /*36a0*/  F2F.F32.F64 R0, R4 ;  /* 0x0000000400007310 */ /* 0x000e220000301000 */
[----:B------:R-:W-:-:S14]  /*36b0*/  DSETP.GEU.AND P0, PT, |R4|, UR4, PT ;  /* 0x0000000404007e2a */ /* 0x000fdc000bf0e200 */
[----:B0-----:R-:W-:-:S05]  /*36c0*/  @!P0 FMUL R0, R0, 1.175494350822287508e-38 ;  /* 0x0080000000008820 */ /* 0x001fca0000400000 */
[----:B------:R-:W-:-:S05]  /*36d0*/  F2FP.BF16.F32.PACK_AB R0, RZ, R0 ;  /* 0x00000000ff00723e */ /* 0x000fca00000010ff */
[----:B------:R0:W-:Y:S01]  /*36e0*/  STG.E.U16 desc[UR36][R16.64], R0 ;  /* 0x0000000010007986 */ /* 0x0001e2000c101524 */
[----:B------:R-:W-:Y:S05]  /*36f0*/  BRA `(.L_x_2373) ;  /* 0x0000000400cc7947 */ /* 0x000fea0003800000 */
.L_x_2380:
        /* <DEDUP_REMOVED lines=8> */
[----:B------:R-:W0:Y:S02]  /*3780*/  F2I.U32.F64.TRUNC R5, R4 ;  /* 0x0000000400057311 */ /* 0x000e24000030d000 */
[----:B0-----:R4:W-:Y:S01]  /*3790*/  STG.E.U16 desc[UR36][R16.64], R5 ;  /* 0x0000000510007986 */ /* 0x0019e2000c101524 */
[----:B------:R-:W-:Y:S05]  /*37a0*/  BRA `(.L_x_2373) ;  /* 0x0000000400a07947 */ /* 0x000fea0003800000 */
.L_x_2392:
[----:B------:R-:W-:Y:S01]  /*37b0*/  UMOV UR4, 0xf0000000 ;  /* 0xf000000000047882 */ /* 0x000fe20000000000 */
[----:B------:R-:W-:Y:S01]  /*37c0*/  UMOV UR5, 0x380fffff ;  /* 0x380fffff00057882 */ /* 0x000fe20000000000 */
[----:B------:R-:W0:Y:S01]  /*37d0*/  F2F.F32.F64 R7, R4 ;  /* 0x0000000400077310 */ /* 0x000e220000301000 */
[----:B------:R-:W-:Y:S01]  /*37e0*/  DSETP.GEU.AND P0, PT, |R4|, UR4, PT ;  /* 0x0000000404007e2a */ /* 0x000fe2000bf0e200 */
[----:B------:R-:W-:Y:S01]  /*37f0*/  BSSY B0, `(.L_x_2393) ;  /* 0x0000015000007945 */ /* 0x000fe20003800000 */
[----:B------:R-:W-:-:S12]  /*3800*/  IMAD.MOV.U32 R8, RZ, RZ, 0x80 ;  /* 0x00000080ff087424 */ /* 0x000fd800078e00ff */
[----:B0-----:R-:W-:-:S05]  /*3810*/  @!P0 FMUL R7, R7, 1.175494350822287508e-38 ;  /* 0x0080000007078820 */ /* 0x001fca0000400000 */
        /* <DEDUP_REMOVED lines=14> */
.L_x_2395:
[----:B------:R-:W-:-:S04]  /*3900*/  LOP3.LUT R3, R7, 0x80000000, RZ, 0xc0, !PT ;  /* 0x8000000007037812 */ /* 0x000fc800078ec0ff */
[----:B------:R-:W-:-:S04]  /*3910*/  SHF.R.U32.HI R3, RZ, 0x18, R3 ;  /* 0x00000018ff037819 */ /* 0x000fc80000011603 */
[----:B------:R-:W-:-:S04]  /*3920*/  LOP3.LUT R0, R0, R3, RZ, 0xfc, !PT ;  /* 0x0000000300007212 */ /* 0x000fc800078efcff */
[----:B------:R-:W-:-:S07]  /*3930*/  PRMT R8, R0, 0x7610, R8 ;  /* 0x0000761000087816 */ /* 0x000fce0000000008 */
.L_x_2394:
[----:B------:R-:W-:Y:S05]  /*3940*/  BSYNC B0 ;  /* 0x0000000000007941 */ /* 0x000fea0003800000 */
.L_x_2393:
[----:B------:R3:W-:Y:S01]  /*3950*/  STG.E.U8 desc[UR36][R16.64], R8 ;  /* 0x0000000810007986 */ /* 0x0007e2000c101124 */
[----:B------:R-:W-:Y:S05]  /*3960*/  BRA `(.L_x_2373) ;  /* 0x0000000400307947 */ /* 0x000fea0003800000 */
.L_x_2391:
        /* <DEDUP_REMOVED lines=21> */
.L_x_2398:
[----:B------:R-:W-:-:S04]  /*3ac0*/  LOP3.LUT R3, R7, 0x80000000, RZ, 0xc0, !PT ;  /* 0x8000000007037812 */ /* 0x000fc800078ec0ff */
[----:B------:R-:W-:-:S04]  /*3ad0*/  SHF.R.U32.HI R3, RZ, 0x18, R3 ;  /* 0x00000018ff037819 */ /* 0x000fc80000011603 */
[----:B------:R-:W-:-:S04]  /*3ae0*/  LOP3.LUT R0, R0, R3, RZ, 0xfc, !PT ;  /* 0x0000000300007212 */ /* 0x000fc800078efcff */
[----:B------:R-:W-:-:S07]  /*3af0*/  PRMT R8, R0, 0x7610, R8 ;  /* 0x0000761000087816 */ /* 0x000fce0000000008 */
.L_x_2397:
[----:B------:R-:W-:Y:S05]  /*3b00*/  BSYNC B0 ;  /* 0x0000000000007941 */ /* 0x000fea0003800000 */
.L_x_2396:
[----:B------:R0:W-:Y:S01]  /*3b10*/  STG.E.U8 desc[UR36][R16.64], R8 ;  /* 0x0000000810007986 */ /* 0x0001e2000c101124 */
[----:B------:R-:W-:Y:S05]  /*3b20*/  BRA `(.L_x_2373) ;  /* 0x0000000000c07947 */ /* 0x000fea0003800000 */
.L_x_2390:
        /* <DEDUP_REMOVED lines=22> */
[----:B------:R-:W-:-:S05]  /*3c90*/  @!P0 IADD3 R0, R6, RZ, RZ ;  /* 0x000000ff06008210 */ /* 0x000fca0007ffe0ff */
[----:B------:R-:W-:-:S05]  /*3ca0*/  @P2 IMAD.MOV.U32 R3, RZ, RZ, R0 ;  /* 0x000000ffff032224 */ /* 0x000fca00078e0000 */
[----:B------:R1:W-:Y:S01]  /*3cb0*/  STG.E.U8 desc[UR36][R16.64], R3 ;  /* 0x0000000310007986 */ /* 0x0003e2000c101124 */
[----:B------:R-:W-:Y:S05]  /*3cc0*/  BRA `(.L_x_2373) ;  /* 0x0000000000587947 */ /* 0x000fea0003800000 */
.L_x_2372:
        /* <DEDUP_REMOVED lines=16> */
.L_x_2401:
[----:B------:R-:W-:Y:S05]  /*3dd0*/  BRA `(.L_x_2373) ;  /* 0x0000000000147947 */ /* 0x000fea0003800000 */
.L_x_2400:
[----:B------:R-:W0:Y:S02]  /*3de0*/  F2I.U64.F64.TRUNC R4, R4 ;  /* 0x0000000400047311 */ /* 0x000e24000030d800 */
[----:B0-----:R2:W-:Y:S01]  /*3df0*/  STG.E.64 desc[UR36][R16.64], R4 ;  /* 0x0000000410007986 */ /* 0x0015e2000c101b24 */
[----:B------:R-:W-:Y:S05]  /*3e00*/  BRA `(.L_x_2373) ;  /* 0x0000000000087947 */ /* 0x000fea0003800000 */
.L_x_2399:
[----:B------:R-:W0:Y:S02]  /*3e10*/  F2I.U32.F64.TRUNC R5, R4 ;  /* 0x0000000400057311 */ /* 0x000e24000030d000 */
[----:B0-----:R0:W-:Y:S02]  /*3e20*/  STG.E desc[UR36][R16.64], R5 ;  /* 0x0000000510007986 */ /* 0x0011e4000c101924 */
.L_x_2373:
[----:B------:R-:W-:-:S04]  /*3e30*/  IMAD R2, R23, 0x200, R2 ;  /* 0x0000020017027824 */ /* 0x000fc800078e0202 */
[----:B------:R-:W-:-:S07]  /*3e40*/  VIADD R19, R2, 0x80 ;  /* 0x0000008002137836 */ /* 0x000fce0000000000 */
.L_x_2328:
[----:B------:R-:W-:Y:S05]  /*3e50*/  BSYNC B6 ;  /* 0x0000000000067941 */ /* 0x000fea0003800000 */
.L_x_2327:
        /* <DEDUP_REMOVED lines=307> */
.L_x_2404:
        /* <DEDUP_REMOVED lines=21> */
.L_x_2408:
[----:B------:R-:W2:Y:S02]  /*52e0*/  LDG.E.U8 R2, desc[UR36][R4.64] ;  /* 0x0000002404027981 */ /* 0x000ea4000c1e1100 */
[----:B--2---:R-:W0:Y:S01]  /*52f0*/  I2F.F64.U16 R2, R2 ;  /* 0x0000000200027312 */ /* 0x004e220000101800 */
[----:B------:R-:W-:Y:S05]  /*5300*/  BRA `(.L_x_2410) ;  /* 0x0000000c00707947 */ /* 0x000fea0003800000 */
.L_x_2407:
        /* <DEDUP_REMOVED lines=9> */
.L_x_2412:
[----:B------:R-:W2:Y:S02]  /*53a0*/  LDG.E R2, desc[UR36][R4.64] ;  /* 0x0000002404027981 */ /* 0x000ea4000c1e1900 */
[----:B--2---:R-:W0:Y:S01]  /*53b0*/  I2F.F64 R2, R2 ;  /* 0x0000000200027312 */ /* 0x004e220000201c00 */
[----:B------:R-:W-:Y:S05]  /*53c0*/  BRA `(.L_x_2410) ;  /* 0x0000000c00407947 */ /* 0x000fea0003800000 */
.L_x_2411:
[----:B------:R-:W2:Y:S02]  /*53d0*/  LDG.E.U16 R2, desc[UR36][R4.64] ;  /* 0x0000002404027981 */ /* 0x000ea4000c1e1500 */
[----:B--2---:R-:W0:Y:S01]  /*53e0*/  I2F.F64.S16 R2, R2 ;  /* 0x0000000200027312 */ /* 0x004e220000101c00 */
[----:B------:R-:W-:Y:S05]  /*53f0*/  BRA `(.L_x_2410) ;  /* 0x0000000c00347947 */ /* 0x000fea0003800000 */
.L_x_2406:
        /* <DEDUP_REMOVED lines=10> */
.L_x_2414:
[----:B------:R-:W2:Y:S02]  /*54a0*/  LDG.E.U16 R0, desc[UR36][R4.64] ;  /* 0x0000002404007981 */ /* 0x000ea4000c1e1500 */
[----:B--2---:R-:W-:-:S05]  /*54b0*/  HADD2.F32 R0, -RZ, R0.H0_H0 ;  /* 0x20000000ff007230 */ /* 0x004fca0000004100 */
[----:B------:R-:W-:-:S04]  /*54c0*/  FMUL.FTZ R0, R0, 1 ;  /* 0x3f80000000007820 */ /* 0x000fc80000410000 */
[----:B------:R0:W1:Y:S01]  /*54d0*/  F2F.F64.F32 R2, R0 ;  /* 0x0000000000027310 */ /* 0x0000620000201800 */
[----:B------:R-:W-:Y:S05]  /*54e0*/  BRA `(.L_x_2410) ;  /* 0x0000000800f87947 */ /* 0x000fea0003800000 */
.L_x_2413:
        /* <DEDUP_REMOVED lines=10> */
.L_x_2416:
[----:B------:R-:W2:Y:S02]  /*5590*/  LDG.E.U16 R4, desc[UR36][R4.64] ;  /* 0x0000002404047981 */ /* 0x000ea4000c1e1500 */
[----:B--2---:R-:W-:-:S05]  /*55a0*/  HADD2.F32 R0, -RZ, R4.H0_H0 ;  /* 0x20000004ff007230 */ /* 0x004fca0000004100 */
[----:B------:R-:W-:-:S04]  /*55b0*/  FMUL.FTZ R0, R0, 1 ;  /* 0x3f80000000007820 */ /* 0x000fc80000410000 */
[----:B------:R0:W1:Y:S01]  /*55c0*/  F2F.F64.F32 R2, R0 ;  /* 0x0000000000027310 */ /* 0x0000620000201800 */
[----:B------:R-:W-:Y:S05]  /*55d0*/  BRA `(.L_x_2410) ;  /* 0x0000000800bc7947 */ /* 0x000fea0003800000 */
.L_x_2415:
[----:B------:R0:W5:Y:S01]  /*55e0*/  LDG.E.64 R2, desc[UR36][R4.64] ;  /* 0x0000002404027981 */ /* 0x000162000c1e1b00 */
[----:B------:R-:W-:Y:S05]  /*55f0*/  BRA `(.L_x_2410) ;  /* 0x0000000800b47947 */ /* 0x000fea0003800000 */
.L_x_2405:
        /* <DEDUP_REMOVED lines=13> */
.L_x_2419:
[----:B------:R0:W5:Y:S01]  /*56d0*/  LDG.E.64 R2, desc[UR36][R4.64] ;  /* 0x0000002404027981 */ /* 0x000162000c1e1b00 */
[----:B------:R-:W-:Y:S05]  /*56e0*/  BRA `(.L_x_2410) ;  /* 0x0000000800787947 */ /* 0x000fea0003800000 */
.L_x_2418:
        /* <DEDUP_REMOVED lines=18> */
[----:B------:R-:W-:Y:S01]  /*5810*/  IMAD R7, R3, R8, 0x3c000000 ;  /* 0x3c00000003077424 */ /* 0x000fe200078e0208 */
[----:B------:R-:W-:-:S04]  /*5820*/  IADD3 R3, R2, -0x1, RZ ;  /* 0xffffffff02037810 */ /* 0x000fc80007ffe0ff */
        /* <DEDUP_REMOVED lines=8> */
.L_x_2421:
        /* <DEDUP_REMOVED lines=11> */
[----:B------:R-:W-:-:S05]  /*5960*/  LOP3.LUT R2, R2, 0x80000000, R3, 0xf8, !PT ;  /* 0x8000000002027812 */ /* 0x000fca00078ef803 */
[----:B------:R-:W-:-:S06]  /*5970*/  FMUL.FTZ R2, R2, 1 ;  /* 0x3f80000002027820 */ /* 0x000fcc0000410000 */
[----:B------:R-:W0:Y:S01]  /*5980*/  F2F.F64.F32 R2, R2 ;  /* 0x0000000200027310 */ /* 0x000e220000201800 */
[----:B------:R-:W-:Y:S05]  /*5990*/  BRA `(.L_x_2410) ;  /* 0x0000000400cc7947 */ /* 0x000fea0003800000 */
.L_x_2420:
[----:B------:R-:W2:Y:S02]  /*59a0*/  LDG.E.U16 R0, desc[UR36][R4.64] ;  /* 0x0000002404007981 */ /* 0x000ea4000c1e1500 */
[----:B--2---:R-:W-:-:S04]  /*59b0*/  IMAD.U32 R0, R0, 0x10000, RZ ;  /* 0x0001000000007824 */ /* 0x004fc800078e00ff */
[----:B------:R-:W-:-:S04]  /*59c0*/  FMUL.FTZ R0, R0, 1 ;  /* 0x3f80000000007820 */ /* 0x000fc80000410000 */
[----:B------:R0:W1:Y:S01]  /*59d0*/  F2F.F64.F32 R2, R0 ;  /* 0x0000000000027310 */ /* 0x0000620000201800 */
[----:B------:R-:W-:Y:S05]  /*59e0*/  BRA `(.L_x_2410) ;  /* 0x0000000400b87947 */ /* 0x000fea0003800000 */
.L_x_2417:
        /* <DEDUP_REMOVED lines=9> */
[----:B--2---:R-:W4:Y:S01]  /*5a80*/  I2F.F64.U16 R2, R2 ;  /* 0x0000000200027312 */ /* 0x004f220000101800 */
[----:B------:R-:W-:Y:S05]  /*5a90*/  BRA `(.L_x_2410) ;  /* 0x00000004008c7947 */ /* 0x000fea0003800000 */
.L_x_2424:
        /* <DEDUP_REMOVED lines=21> */
.L_x_2428:
[----:B------:R-:W-:Y:S05]  /*5bf0*/  BSYNC B1 ;  /* 0x0000000000017941 */ /* 0x000fea0003800000 */
.L_x_2427:
[----:B------:R-:W-:Y:S01]  /*5c00*/  LEA R3, R0, 0x3b800000, 0x17 ;  /* 0x3b80000000037811 */ /* 0x000fe200078eb8ff */
[----:B------:R-:W-:-:S05]  /*5c10*/  IMAD.SHL.U32 R0, R2, 0x100000, RZ ;  /* 0x0010000002007824 */ /* 0x000fca00078e00ff */
[----:B------:R-:W-:-:S07]  /*5c20*/  LOP3.LUT R0, R3, R0, R4, 0xfe, !PT ;  /* 0x0000000003007212 */ /* 0x000fce00078efe04 */
.L_x_2426:
[----:B------:R-:W-:Y:S05]  /*5c30*/  BSYNC B0 ;  /* 0x0000000000007941 */ /* 0x000fea0003800000 */
.L_x_2425:
[----:B------:R-:W-:-:S04]  /*5c40*/  FMUL.FTZ R0, R0, 1 ;  /* 0x3f80000000007820 */ /* 0x000fc80000410000 */
[----:B------:R2:W3:Y:S01]  /*5c50*/  F2F.F64.F32 R2, R0 ;  /* 0x0000000000027310 */ /* 0x0004e20000201800 */
[----:B------:R-:W-:Y:S05]  /*5c60*/  BRA `(.L_x_2410) ;  /* 0x0000000400187947 */ /* 0x000fea0003800000 */
.L_x_2423:
        /* <DEDUP_REMOVED lines=21> */
.L_x_2432:
[----:B------:R-:W-:Y:S05]  /*5dc0*/  BSYNC B1 ;  /* 0x0000000000017941 */ /* 0x000fea0003800000 */
.L_x_2431:
[----:B------:R-:W-:Y:S01]  /*5dd0*/  LEA R3, R0, 0x37800000, 0x17 ;  /* 0x3780000000037811 */ /* 0x000fe200078eb8ff */
[----:B------:R-:W-:-:S05]  /*5de0*/  IMAD.SHL.U32 R0, R2, 0x200000, RZ ;  /* 0x0020000002007824 */ /* 0x000fca00078e00ff */
[----:B------:R-:W-:-:S07]  /*5df0*/  LOP3.LUT R0, R3, R0, R4, 0xfe, !PT ;  /* 0x0000000003007212 */ /* 0x000fce00078efe04 */
.L_x_2430:
[----:B------:R-:W-:Y:S05]  /*5e00*/  BSYNC B0 ;  /* 0x0000000000007941 */ /* 0x000fea0003800000 */
.L_x_2429:
[----:B------:R-:W-:-:S04]  /*5e10*/  FMUL.FTZ R0, R0, 1 ;  /* 0x3f80000000007820 */ /* 0x000fc80000410000 */
[----:B------:R0:W1:Y:S01]  /*5e20*/  F2F.F64.F32 R2, R0 ;  /* 0x0000000000027310 */ /* 0x0000620000201800 */
[----:B------:R-:W-:Y:S05]  /*5e30*/  BRA `(.L_x_2410) ;  /* 0x0000000000a47947 */ /* 0x000fea0003800000 */
.L_x_2422:
        /* <DEDUP_REMOVED lines=12> */
[----:B------:R-:W-:Y:S01]  /*5f00*/  @!P0 IMAD.MOV.U32 R0, RZ, RZ, 0x7f800001 ;  /* 0x7f800001ff008424 */ /* 0x000fe200078e00ff */
[----:B------:R-:W-:-:S07]  /*5f10*/  @P0 SHF.L.U32 R0, R4, 0x17, RZ ;  /* 0x0000001704000819 */ /* 0x000fce00000006ff */
.L_x_2436:
[----:B------:R-:W-:Y:S05]  /*5f20*/  BSYNC B0 ;  /* 0x0000000000007941 */ /* 0x000fea0003800000 */
.L_x_2435:
[----:B------:R-:W-:-:S04]  /*5f30*/  FMUL.FTZ R0, R0, 1 ;  /* 0x3f80000000007820 */ /* 0x000fc80000410000 */
[----:B------:R0:W1:Y:S01]  /*5f40*/  F2F.F64.F32 R2, R0 ;  /* 0x0000000000027310 */ /* 0x0000620000201800 */
[----:B------:R-:W-:Y:S05]  /*5f50*/  BRA `(.L_x_2410) ;  /* 0x00000000005c7947 */ /* 0x000fea0003800000 */
.L_x_2409:
        /* <DEDUP_REMOVED lines=16> */
.L_x_2437:
[----:B------:R-:W-:Y:S01]  /*6060*/  CS2R R2, SRZ ;  /* 0x0000000000027805 */ /* 0x000fe2000001ff00 */
[----:B------:R-:W-:Y:S06]  /*6070*/  BRA `(.L_x_2410) ;  /* 0x0000000000147947 */ /* 0x000fec0003800000 */
.L_x_2434:
[----:B------:R-:W2:Y:S02]  /*6080*/  LDG.E.64 R2, desc[UR36][R4.64] ;  /* 0x0000002404027981 */ /* 0x000ea4000c1e1b00 */
[----:B--2---:R-:W0:Y:S01]  /*6090*/  I2F.F64.U64 R2, R2 ;  /* 0x0000000200027312 */ /* 0x004e220000301800 */
[----:B------:R-:W-:Y:S05]  /*60a0*/  BRA `(.L_x_2410) ;  /* 0x0000000000087947 */ /* 0x000fea0003800000 */
.L_x_2433:
[----:B------:R-:W2:Y:S02]  /*60b0*/  LDG.E R2, desc[UR36][R4.64] ;  /* 0x0000002404027981 */ /* 0x000ea4000c1e1900 */
[----:B--2---:R-:W0:Y:S02]  /*60c0*/  I2F.F64.U32 R2, R2 ;  /* 0x0000000200027312 */ /* 0x004e240000201800 */
.L_x_2410:
[C---:B01-345:R-:W-:Y:S01]  /*60d0*/  DFMA R4, R2.reuse, R2, -1 ;  /* 0xbff000000204742b */ /* 0x07bfe20000000002 */
[----:B------:R-:W-:Y:S01]  /*60e0*/  IMAD.MOV.U32 R6, RZ, RZ, RZ ;  /* 0x000000ffff067224 */ /* 0x000fe200078e00ff */
[----:B------:R-:W-:Y:S01]  /*60f0*/  DADD R2, R2, -1 ;  /* 0xbff0000002027429 */ /* 0x000fe20000000000 */
[----:B------:R-:W-:Y:S01]  /*6100*/  IMAD.MOV.U32 R8, RZ, RZ, RZ ;  /* 0x000000ffff087224 */ /* 0x000fe200078e00ff */
[----:B------:R-:W-:Y:S02]  /*6110*/  BSSY B0, `(.L_x_2438) ;  /* 0x0000098000007945 */ /* 0x000fe40003800000 */
[----:B------:R-:W0:Y:S06]  /*6120*/  MUFU.RSQ64H R7, R5 ;  /* 0x0000000500077308 */ /* 0x000e2c0000001c00 */
        /* <DEDUP_REMOVED lines=21> */
[----:B------:R-:W-:-:S10]  /*6280*/  IMAD.MOV.U32 R7, RZ, RZ, R3 ;  /* 0x000000ffff077224 */ /* 0x000fd400078e0003 */
[----:B------:R-:W-:-:S10]  /*6290*/  @!P0 DMUL R6, R6, 1.80143985094819840000e+16 ;  /* 0x4350000006068828 */ /* 0x000fd40000000000 */
[----:B------:R-:W-:Y:S02]  /*62a0*/  @!P0 IMAD.MOV.U32 R3, RZ, RZ, R7 ;  /* 0x000000ffff038224 */ /* 0x000fe400078e0007 */
[----:B------:R-:W-:Y:S02]  /*62b0*/  @!P0 IMAD.MOV.U32 R2, RZ, RZ, R6 ;  /* 0x000000ffff028224 */ /* 0x000fe400078e0006 */
[----:B--2---:R-:W-:-:S05]  /*62c0*/  VIADD R0, R3, 0xffffffff ;  /* 0xffffffff03007836 */ /* 0x004fca0000000000 */
[----:B------:R-:W-:Y:S01]  /*62d0*/  ISETP.GE.U32.AND P1, PT, R0, 0x7fefffff, PT ;  /* 0x7fefffff0000780c */ /* 0x000fe20003f26070 */
[----:B------:R-:W-:Y:S02]  /*62e0*/  IMAD.MOV.U32 R0, RZ, RZ, -0x3ff ;  /* 0xfffffc01ff007424 */ /* 0x000fe400078e00ff */
[----:B------:R-:W-:-:S10]  /*62f0*/  @!P0 IMAD.MOV.U32 R0, RZ, RZ, -0x435 ;  /* 0xfffffbcbff008424 */ /* 0x000fd400078e00ff */
[----:B------:R-:W-:Y:S01]  /*6300*/  @P1 IMAD.MOV.U32 R4, RZ, RZ, 0x0 ;  /* 0x00000000ff041424 */ /* 0x000fe200078e00ff */
[----:B------:R-:W-:Y:S02]  /*6310*/  @P1 MOV R5, 0x7ff00000 ;  /* 0x7ff0000000051802 */ /* 0x000fe40000000f00 */
[----:B------:R-:W-:-:S04]  /*6320*/  @P1 FSETP.NEU.FTZ.AND P2, PT, R7, RZ, PT ;  /* 0x000000ff0700120b */ /* 0x000fc80003f5d000 */
        /* <DEDUP_REMOVED lines=13> */
[----:B------:R-:W-:Y:S01]  /*6400*/  IMAD.MOV.U32 R21, RZ, RZ, 0x43300000 ;  /* 0x43300000ff157424 */ /* 0x000fe200078e00ff */
[----:B------:R-:W-:Y:S01]  /*6410*/  LEA.HI R0, R3, R0, RZ, 0xc ;  /* 0x0000000003007211 */ /* 0x000fe200078f60ff */
[----:B------:R-:W-:Y:S01]  /*6420*/  UMOV UR6, 0x80000000 ;  /* 0x8000000000067882 */ /* 0x000fe20000000000 */
[----:B------:R-:W-:-:S09]  /*6430*/  UMOV UR7, 0x43300000 ;  /* 0x4330000000077882 */ /* 0x000fd20000000000 */
        /* <DEDUP_REMOVED lines=17> */
[----:B------:R-:W-:Y:S02]  /*6550*/  DADD R14, R2, R2 ;  /* 0x00000000020e7229 */ /* 0x000fe40000000002 */
[----:B------:R-:W-:Y:S01]  /*6560*/  DADD R2, R20, -UR6 ;  /* 0x8000000614027e29 */ /* 0x000fe20008000000 */
[----:B------:R-:W-:Y:S01]  /*6570*/  UMOV UR6, 0xfefa39ef ;  /* 0xfefa39ef00067882 */ /* 0x000fe20000000000 */
[----:B------:R-:W-:Y:S01]  /*6580*/  UMOV UR7, 0x3fe62e42 ;  /* 0x3fe62e4200077882 */ /* 0x000fe20000000000 */
[----:B------:R-:W-:Y:S01]  /*6590*/  DFMA R12, R10, R12, UR4 ;  /* 0x000000040a0c7e2b */ /* 0x000fe2000800000c */
[----:B------:R-:W-:Y:S01]  /*65a0*/  UMOV UR4, 0xa9ab0956 ;  /* 0xa9ab095600047882 */ /* 0x000fe20000000000 */
[----:B------:R-:W-:Y:S01]  /*65b0*/  UMOV UR5, 0x3f1745cb ;  /* 0x3f1745cb00057882 */ /* 0x000fe20000000000 */
[----:B------:R-:W-:-:S02]  /*65c0*/  DFMA R14, R4, -R8, R14 ;  /* 0x80000008040e722b */ /* 0x000fc4000000000e */
[----:B------:R-:W-:-:S03]  /*65d0*/  DFMA R4, R2, UR6, R8 ;  /* 0x0000000602047c2b */ /* 0x000fc60008000008 */
[----:B------:R-:W-:Y:S01]  /*65e0*/  DFMA R12, R10, R12, UR4 ;  /* 0x000000040a0c7e2b */ /* 0x000fe2000800000c */
[----:B------:R-:W-:Y:S01]  /*65f0*/  UMOV UR4, 0x2d1b5154 ;  /* 0x2d1b515400047882 */ /* 0x000fe20000000000 */
[----:B------:R-:W-:Y:S01]  /*6600*/  UMOV UR5, 0x3f3c71c7 ;  /* 0x3f3c71c700057882 */ /* 0x000fe20000000000 */
[----:B------:R-:W-:Y:S02]  /*6610*/  DMUL R14, R6, R14 ;  /* 0x0000000e060e7228 */ /* 0x000fe40000000000 */
[----:B------:R-:W-:-:S03]  /*6620*/  DFMA R20, -R2, UR6, R4 ;  /* 0x0000000602147c2b */ /* 0x000fc60008000104 */
[----:B------:R-:W-:Y:S01]  /*6630*/  DFMA R12, R10, R12, UR4 ;  /* 0x000000040a0c7e2b */ /* 0x000fe2000800000c */
[----:B------:R-:W-:Y:S01]  /*6640*/  UMOV UR4, 0x923be72d ;  /* 0x923be72d00047882 */ /* 0x000fe20000000000 */
[----:B------:R-:W-:-:S03]  /*6650*/  UMOV UR5, 0x3f624924 ;  /* 0x3f62492400057882 */ /* 0x000fc60000000000 */
[----:B------:R-:W-:-:S03]  /*6660*/  DADD R20, -R8, R20 ;  /* 0x0000000008147229 */ /* 0x000fc60000000114 */
        /* <DEDUP_REMOVED lines=9> */
[----:B------:R-:W-:-:S08]  /*6700*/  DMUL R12, R10, R12 ;  /* 0x0000000c0a0c7228 */ /* 0x000fd00000000000 */
[----:B------:R-:W-:-:S08]  /*6710*/  DFMA R12, R8, R12, R14 ;  /* 0x0000000c080c722b */ /* 0x000fd0000000000e */
[----:B------:R-:W-:-:S08]  /*6720*/  DADD R12, R12, -R20 ;  /* 0x000000000c0c7229 */ /* 0x000fd00000000814 */
[----:B------:R-:W-:-:S08]  /*6730*/  DFMA R12, R2, UR4, R12 ;  /* 0x00000004020c7c2b */ /* 0x000fd0000800000c */
[----:B------:R-:W-:Y:S01]  /*6740*/  DADD R4, R4, R12 ;  /* 0x0000000004047229 */ /* 0x000fe2000000000c */
[----:B------:R-:W-:Y:S10]  /*6750*/  BRA `(.L_x_2440) ;  /* 0x0000000000cc7947 */ /* 0x000ff40003800000 */
.L_x_2439:
        /* <DEDUP_REMOVED lines=13> */
[----:B--2---:R-:W-:-:S05]  /*6830*/  FFMA R0, RZ, R7, R3 ;  /* 0x00000007ff007223 */ /* 0x004fca0000000003 */
[----:B------:R-:W-:-:S13]  /*6840*/  FSETP.GT.AND P0, PT, |R0|, 1.469367938527859385e-39, PT ;  /* 0x001000000000780b */ /* 0x000fda0003f04200 */
[----:B------:R-:W-:Y:S05]  /*6850*/  @P0 BRA P1, `(.L_x_2442) ;  /* 0x0000000000140947 */ /* 0x000fea0000800000 */
[----:B------:R-:W-:Y:S01]  /*6860*/  IMAD.MOV.U32 R4, RZ, RZ, R22 ;  /* 0x000000ffff047224 */ /* 0x000fe200078e0016 */
[----:B------:R-:W-:Y:S01]  /*6870*/  MOV R0, 0x68a0 ;  /* 0x000068a000007802 */ /* 0x000fe20000000f00 */
[----:B------:R-:W-:-:S07]  /*6880*/  IMAD.MOV.U32 R5, RZ, RZ, R23 ;  /* 0x000000ffff057224 */ /* 0x000fce00078e0017 */
[----:B------:R-:W-:Y:S05]  /*6890*/  CALL.REL.NOINC `($__internal_0_$__cuda_sm20_div_rn_f64_full) ;  /* 0x0000008c00c07944 */ /* 0x000fea0003c00000 */
[----:B------:R-:W-:-:S07]  /*68a0*/  IMAD.MOV.U32 R2, RZ, RZ, R12 ;  /* 0x000000ffff027224 */ /* 0x000fce00078e000c */
.L_x_2442:
[----:B------:R-:W-:Y:S05]  /*68b0*/  BSYNC B1 ;  /* 0x0000000000017941 */ /* 0x000fea0003800000 */
.L_x_2441:
        /* <DEDUP_REMOVED lines=29> */
.L_x_2440:
[----:B------:R-:W-:Y:S05]  /*6a90*/  BSYNC B0 ;  /* 0x0000000000007941 */ /* 0x000fea0003800000 */
.L_x_2438:
        /* <DEDUP_REMOVED lines=20> */
.L_x_2446:
[----:B------:R-:W0:Y:S02]  /*6be0*/  F2I.S64.F64.TRUNC R4, R4 ;  /* 0x0000000400047311 */ /* 0x000e24000030d900 */
[----:B0-----:R-:W-:-:S05]  /*6bf0*/  MOV R3, R4 ;  /* 0x0000000400037202 */ /* 0x001fca0000000f00 */
[----:B------:R0:W-:Y:S01]  /*6c00*/  STG.E.U8 desc[UR36][R16.64], R3 ;  /* 0x0000000310007986 */ /* 0x0001e2000c101124 */
[----:B------:R-:W-:Y:S05]  /*6c10*/  BRA `(.L_x_2448) ;  /* 0x0000000c00f87947 */ /* 0x000fea0003800000 */
.L_x_2445:
        /* <DEDUP_REMOVED lines=9> */
.L_x_2450:
[----:B------:R-:W0:Y:S02]  /*6cb0*/  F2I.F64.TRUNC R5, R4 ;  /* 0x0000000400057311 */ /* 0x000e24000030d100 */
[----:B0-----:R3:W-:Y:S01]  /*6cc0*/  STG.E desc[UR36][R16.64], R5 ;  /* 0x0000000510007986 */ /* 0x0017e2000c101924 */
[----:B------:R-:W-:Y:S05]  /*6cd0*/  BRA `(.L_x_2448) ;  /* 0x0000000c00c87947 */ /* 0x000fea0003800000 */
.L_x_2449:
[----:B------:R-:W0:Y:S02]  /*6ce0*/  F2I.F64.TRUNC R5, R4 ;  /* 0x0000000400057311 */ /* 0x000e24000030d100 */
[----:B0-----:R2:W-:Y:S01]  /*6cf0*/  STG.E.U16 desc[UR36][R16.64], R5 ;  /* 0x0000000510007986 */ /* 0x0015e2000c101524 */
[----:B------:R-:W-:Y:S05]  /*6d00*/  BRA `(.L_x_2448) ;  /* 0x0000000c00bc7947 */ /* 0x000fea0003800000 */
.L_x_2444:
        /* <DEDUP_REMOVED lines=13> */
.L_x_2452:
        /* <DEDUP_REMOVED lines=8> */
.L_x_2451:
        /* <DEDUP_REMOVED lines=14> */
.L_x_2454:
        /* <DEDUP_REMOVED lines=9> */
.L_x_2453:
[----:B------:R0:W-:Y:S01]  /*6fd0*/  STG.E.64 desc[UR36][R16.64], R4 ;  /* 0x0000000410007986 */ /* 0x0001e2000c101b24 */
[----:B------:R-:W-:Y:S05]  /*6fe0*/  BRA `(.L_x_2448) ;  /* 0x0000000c00047947 */ /* 0x000fea0003800000 */
.L_x_2443:
        /* <DEDUP_REMOVED lines=12> */
.L_x_2457:
[----:B------:R-:W-:-:S05]  /*70b0*/  CS2R R6, SRZ ;  /* 0x0000000000067805 */ /* 0x000fca000001ff00 */
[----:B------:R0:W-:Y:S01]  /*70c0*/  STG.E.128 desc[UR36][R16.64], R4 ;  /* 0x0000000410007986 */ /* 0x0001e2000c101d24 */
[----:B------:R-:W-:Y:S05]  /*70d0*/  BRA `(.L_x_2448) ;  /* 0x0000000800c87947 */ /* 0x000fea0003800000 */
.L_x_2456:
        /* <DEDUP_REMOVED lines=25> */
.L_x_2461:
[----:B------:R-:W-:Y:S05]  /*7270*/  BSYNC B0 ;  /* 0x0000000000007941 */ /* 0x000fea0003800000 */
.L_x_2460:
[----:B------:R-:W-:-:S05]  /*7280*/  LOP3.LUT R3, R0, R3, RZ, 0xfc, !PT ;  /* 0x0000000300037212 */ /* 0x000fca00078efcff */
[----:B------:R0:W-:Y:S01]  /*7290*/  STG.E.U8 desc[UR36][R16.64], R3 ;  /* 0x0000000310007986 */ /* 0x0001e2000c101124 */
[----:B------:R-:W-:Y:S05]  /*72a0*/  BRA `(.L_x_2448) ;  /* 0x0000000800547947 */ /* 0x000fea0003800000 */
.L_x_2459:
        /* <DEDUP_REMOVED lines=17> */
.L_x_2463:
[----:B------:R-:W-:Y:S01]  /*73c0*/  IMAD.MOV.U32 R0, RZ, RZ, 0x7f ;  /* 0x0000007fff007424 */ /* 0x000fe200078e00ff */
[----:B------:R-:W-:-:S04]  /*73d0*/  ISETP.GT.U32.AND P0, PT, R2, 0x7f800000, PT ;  /* 0x7f8000000200780c */ /* 0x000fc80003f04070 */
[----:B------:R-:W-:-:S09]  /*73e0*/  SEL R0, R0, 0x7c, P0 ;  /* 0x0000007c00007807 */ /* 0x000fd20000000000 */
.L_x_2464:
[----:B------:R-:W-:Y:S05]  /*73f0*/  BSYNC B0 ;  /* 0x0000000000007941 */ /* 0x000fea0003800000 */
.L_x_2462:
[----:B------:R-:W-:-:S04]  /*7400*/  LOP3.LUT R2, R3, 0x80000000, RZ, 0xc0, !PT ;  /* 0x8000000003027812 */ /* 0x000fc800078ec0ff */
[----:B------:R-:W-:-:S04]  /*7410*/  SHF.R.U32.HI R3, RZ, 0x18, R2 ;  /* 0x00000018ff037819 */ /* 0x000fc80000011602 */
[----:B------:R-:W-:-:S05]  /*7420*/  LOP3.LUT R3, R0, R3, RZ, 0xfc, !PT ;  /* 0x0000000300037212 */ /* 0x000fca00078efcff */
[----:B------:R0:W-:Y:S01]  /*7430*/  STG.E.U8 desc[UR36][R16.64], R3 ;  /* 0x0000000310007986 */ /* 0x0001e2000c101124 */
[----:B------:R-:W-:Y:S05]  /*7440*/  BRA `(.L_x_2448) ;  /* 0x0000000400ec7947 */ /* 0x000fea0003800000 */
.L_x_2458:
        /* <DEDUP_REMOVED lines=8> */
.L_x_2455:
        /* <DEDUP_REMOVED lines=11> */
.L_x_2467:
        /* <DEDUP_REMOVED lines=21> */
.L_x_2470:
[----:B------:R-:W-:-:S04]  /*76d0*/  LOP3.LUT R2, R3, 0x80000000, RZ, 0xc0, !PT ;  /* 0x8000000003027812 */ /* 0x000fc800078ec0ff */
[----:B------:R-:W-:-:S04]  /*76e0*/  SHF.R.U32.HI R3, RZ, 0x18, R2 ;  /* 0x00000018ff037819 */ /* 0x000fc80000011602 */
[----:B------:R-:W-:-:S04]  /*76f0*/  LOP3.LUT R0, R0, R3, RZ, 0xfc, !PT ;  /* 0x0000000300007212 */ /* 0x000fc800078efcff */
[----:B------:R-:W-:-:S07]  /*7700*/  PRMT R8, R0, 0x7610, R8 ;  /* 0x0000761000087816 */ /* 0x000fce0000000008 */
.L_x_2469:
[----:B------:R-:W-:Y:S05]  /*7710*/  BSYNC B0 ;  /* 0x0000000000007941 */ /* 0x000fea0003800000 */
.L_x_2468:
[----:B------:R0:W-:Y:S01]  /*7720*/  STG.E.U8 desc[UR36][R16.64], R8 ;  /* 0x0000000810007986 */ /* 0x0001e2000c101124 */
[----:B------:R-:W-:Y:S05]  /*7730*/  BRA `(.L_x_2448) ;  /* 0x0000000400307947 */ /* 0x000fea0003800000 */
.L_x_2466:
        /* <DEDUP_REMOVED lines=21> */
.L_x_2473:
[----:B------:R-:W-:-:S04]  /*7890*/  LOP3.LUT R2, R3, 0x80000000, RZ, 0xc0, !PT ;  /* 0x8000000003027812 */ /* 0x000fc800078ec0ff */
[----:B------:R-:W-:-:S04]  /*78a0*/  SHF.R.U32.HI R3, RZ, 0x18, R2 ;  /* 0x00000018ff037819 */ /* 0x000fc80000011602 */
[----:B------:R-:W-:-:S04]  /*78b0*/  LOP3.LUT R0, R0, R3, RZ, 0xfc, !PT ;  /* 0x0000000300007212 */ /* 0x000fc800078efcff */
[----:B------:R-:W-:-:S07]  /*78c0*/  PRMT R8, R0, 0x7610, R8 ;  /* 0x0000761000087816 */ /* 0x000fce0000000008 */
.L_x_2472:
[----:B------:R-:W-:Y:S05]  /*78d0*/  BSYNC B0 ;  /* 0x0000000000007941 */ /* 0x000fea0003800000 */
.L_x_2471:
[----:B------:R0:W-:Y:S01]  /*78e0*/  STG.E.U8 desc[UR36][R16.64], R8 ;  /* 0x0000000810007986 */ /* 0x0001e2000c101124 */
[----:B------:R-:W-:Y:S05]  /*78f0*/  BRA `(.L_x_2448) ;  /* 0x0000000000c07947 */ /* 0x000fea0003800000 */
.L_x_2465:
        /* <DEDUP_REMOVED lines=26> */
.L_x_2447:
[----:B------:R-:W-:Y:S01]  /*7aa0*/  MOV R0, 0x0 ;  /* 0x0000000000007802 */ /* 0x000fe20000000f00 */
[----:B------:R-:W-:Y:S01]  /*7ab0*/  ULDC.64 UR4, c[0x4][0x158] ;  /* 0x0100560000047ab9 */ /* 0x000fe20000000a00 */
[----:B------:R-:W-:Y:S01]  /*7ac0*/  ULDC.64 UR6, c[0x4][0x40] ;  /* 0x0100100000067ab9 */ /* 0x000fe20000000a00 */
[----:B------:R-:W-:Y:S01]  /*7ad0*/  IMAD.U32 R4, RZ, RZ, UR4 ;  /* 0x00000004ff047e24 */ /* 0x000fe2000f8e00ff */
[----:B------:R0:W1:Y:S01]  /*7ae0*/  LDC.64 R2, c[0x4][R0] ;  /* 0x0100000000027b82 */ /* 0x0000620000000a00 */
[----:B------:R-:W-:Y:S01]  /*7af0*/  IMAD.U32 R5, RZ, RZ, UR5 ;  /* 0x00000005ff057e24 */ /* 0x000fe2000f8e00ff */
[----:B------:R-:W-:Y:S01]  /*7b00*/  ULDC.64 UR4, c[0x4][0x160] ;  /* 0x0100580000047ab9 */ /* 0x000fe20000000a00 */
[----:B------:R-:W-:Y:S01]  /*7b10*/  HFMA2.MMA R8, -RZ, RZ, 0, 6.020069122314453125e-06 ;  /* 0x00000065ff087435 */ /* 0x000fe200000001ff */
        /* <DEDUP_REMOVED lines=8> */
.L_x_2476:
[----:B------:R-:W-:Y:S05]  /*7ba0*/  BRA `(.L_x_2448) ;  /* 0x0000000000147947 */ /* 0x000fea0003800000 */
.L_x_2475:
[----:B------:R-:W0:Y:S02]  /*7bb0*/  F2I.U64.F64.TRUNC R4, R4 ;  /* 0x0000000400047311 */ /* 0x000e24000030d800 */
[----:B0-----:R0:W-:Y:S01]  /*7bc0*/  STG.E.64 desc[UR36][R16.64], R4 ;  /* 0x0000000410007986 */ /* 0x0011e2000c101b24 */
[----:B------:R-:W-:Y:S05]  /*7bd0*/  BRA `(.L_x_2448) ;  /* 0x0000000000087947 */ /* 0x000fea0003800000 */
.L_x_2474:
[----:B------:R-:W0:Y:S02]  /*7be0*/  F2I.U32.F64.TRUNC R5, R4 ;  /* 0x0000000400057311 */ /* 0x000e24000030d000 */
[----:B0-----:R0:W-:Y:S02]  /*7bf0*/  STG.E desc[UR36][R16.64], R5 ;  /* 0x0000000510007986 */ /* 0x0011e4000c101924 */
.L_x_2448:
[----:B------:R-:W-:-:S07]  /*7c00*/  VIADD R19, R19, 0x80 ;  /* 0x0000008013137836 */ /* 0x000fce0000000000 */
.L_x_2403:
[----:B------:R-:W-:Y:S05]  /*7c10*/  BSYNC B6 ;  /* 0x0000000000067941 */ /* 0x000fea0003800000 */
.L_x_2402:
        /* <DEDUP_REMOVED lines=298> */
[----:B------:R-:W-:-:S04]  /*8ec0*/  ULDC.64 UR4, c[0x0][0x340] ;  /* 0x0000d00000047ab9 */ /* 0x000fc80000000a00 */
        /* <DEDUP_REMOVED lines=8> */
.L_x_2479:
        /* <DEDUP_REMOVED lines=21> */
.L_x_2483:
[----:B------:R-:W2:Y:S02]  /*90a0*/  LDG.E.U8 R2, desc[UR36][R4.64] ;  /* 0x0000002404027981 */ /* 0x000ea4000c1e1100 */
[----:B--2---:R-:W0:Y:S01]  /*90b0*/  I2F.F64.U16 R2, R2 ;  /* 0x0000000200027312 */ /* 0x004e220000101800 */
[----:B------:R-:W-:Y:S05]  /*90c0*/  BRA `(.L_x_2485) ;  /* 0x0000000c00707947 */ /* 0x000fea0003800000 */
.L_x_2482:
        /* <DEDUP_REMOVED lines=9> */
.L_x_2487:
[----:B------:R-:W2:Y:S02]  /*9160*/  LDG.E R2, desc[UR36][R4.64] ;  /* 0x0000002404027981 */ /* 0x000ea4000c1e1900 */
[----:B--2---:R-:W0:Y:S01]  /*9170*/  I2F.F64 R2, R2 ;  /* 0x0000000200027312 */ /* 0x004e220000201c00 */
[----:B------:R-:W-:Y:S05]  /*9180*/  BRA `(.L_x_2485) ;  /* 0x0000000c00407947 */ /* 0x000fea0003800000 */
.L_x_2486:
[----:B------:R-:W2:Y:S02]  /*9190*/  LDG.E.U16 R2, desc[UR36][R4.64] ;  /* 0x0000002404027981 */ /* 0x000ea4000c1e1500 */
[----:B--2---:R-:W0:Y:S01]  /*91a0*/  I2F.F64.S16 R2, R2 ;  /* 0x0000000200027312 */ /* 0x004e220000101c00 */
[----:B------:R-:W-:Y:S05]  /*91b0*/  BRA `(.L_x_2485) ;  /* 0x0000000c00347947 */ /* 0x000fea0003800000 */
.L_x_2481:
        /* <DEDUP_REMOVED lines=10> */
.L_x_2489:
[----:B------:R-:W2:Y:S02]  /*9260*/  LDG.E.U16 R0, desc[UR36][R4.64] ;  /* 0x0000002404007981 */ /* 0x000ea4000c1e1500 */
[----:B--2---:R-:W-:-:S05]  /*9270*/  HADD2.F32 R0, -RZ, R0.H0_H0 ;  /* 0x20000000ff007230 */ /* 0x004fca0000004100 */
[----:B------:R-:W-:-:S04]  /*9280*/  FMUL.FTZ R0, R0, 1 ;  /* 0x3f80000000007820 */ /* 0x000fc80000410000 */
[----:B------:R0:W1:Y:S01]  /*9290*/  F2F.F64.F32 R2, R0 ;  /* 0x0000000000027310 */ /* 0x0000620000201800 */
[----:B------:R-:W-:Y:S05]  /*92a0*/  BRA `(.L_x_2485) ;  /* 0x0000000800f87947 */ /* 0x000fea0003800000 */
.L_x_2488:
        /* <DEDUP_REMOVED lines=10> */
.L_x_2491:
[----:B------:R-:W2:Y:S02]  /*9350*/  LDG.E.U16 R4, desc[UR36][R4.64] ;  /* 0x0000002404047981 */ /* 0x000ea4000c1e1500 */
[----:B--2---:R-:W-:-:S05]  /*9360*/  HADD2.F32 R0, -RZ, R4.H0_H0 ;  /* 0x20000004ff007230 */ /* 0x004fca0000004100 */
[----:B------:R-:W-:-:S04]  /*9370*/  FMUL.FTZ R0, R0, 1 ;  /* 0x3f80000000007820 */ /* 0x000fc80000410000 */
[----:B------:R0:W1:Y:S01]  /*9380*/  F2F.F64.F32 R2, R0 ;  /* 0x0000000000027310 */ /* 0x0000620000201800 */
[----:B------:R-:W-:Y:S05]  /*9390*/  BRA `(.L_x_2485) ;  /* 0x0000000800bc7947 */ /* 0x000fea0003800000 */
.L_x_2490:
[----:B------:R0:W5:Y:S01]  /*93a0*/  LDG.E.64 R2, desc[UR36][R4.64] ;  /* 0x0000002404027981 */ /* 0x000162000c1e1b00 */
[----:B------:R-:W-:Y:S05]  /*93b0*/  BRA `(.L_x_2485) ;  /* 0x0000000800b47947 */ /* 0x000fea0003800000 */
.L_x_2480:
        /* <DEDUP_REMOVED lines=13> */
.L_x_2494:
[----:B------:R4:W5:Y:S01]  /*9490*/  LDG.E.64 R2, desc[UR36][R4.64] ;  /* 0x0000002404027981 */ /* 0x000962000c1e1b00 */
[----:B------:R-:W-:Y:S05]  /*94a0*/  BRA `(.L_x_2485) ;  /* 0x0000000800787947 */ /* 0x000fea0003800000 */
.L_x_2493:
        /* <DEDUP_REMOVED lines=26> */
[----:B------:R-:W2:Y:S01]  /*9650*/  F2F.F64.F32 R2, R3 ;  /* 0x0000000300027310 */ /* 0x000ea20000201800 */
[----:B------:R-:W-:Y:S05]  /*9660*/  BRA `(.L_x_2485) ;  /* 0x0000000800087947 */ /* 0x000fea0003800000 */
.L_x_2496:
        /* <DEDUP_REMOVED lines=13> */
[----:B------:R-:W3:Y:S01]  /*9740*/  F2F.F64.F32 R2, R2 ;  /* 0x0000000200027310 */ /* 0x000ee20000201800 */
[----:B------:R-:W-:Y:S05]  /*9750*/  BRA `(.L_x_2485) ;  /* 0x0000000400cc7947 */ /* 0x000fea0003800000 */
.L_x_2495:
[----:B------:R-:W2:Y:S02]  /*9760*/  LDG.E.U16 R0, desc[UR36][R4.64] ;  /* 0x0000002404007981 */ /* 0x000ea4000c1e1500 */
[----:B--2---:R-:W-:-:S04]  /*9770*/  IMAD.U32 R0, R0, 0x10000, RZ ;  /* 0x0001000000007824 */ /* 0x004fc800078e00ff */
[----:B------:R-:W-:-:S04]  /*9780*/  FMUL.FTZ R0, R0, 1 ;  /* 0x3f80000000007820 */ /* 0x000fc80000410000 */
[----:B------:R0:W1:Y:S01]  /*9790*/  F2F.F64.F32 R2, R0 ;  /* 0x0000000000027310 */ /* 0x0000620000201800 */
[----:B------:R-:W-:Y:S05]  /*97a0*/  BRA `(.L_x_2485) ;  /* 0x0000000400b87947 */ /* 0x000fea0003800000 */
.L_x_2492:
        /* <DEDUP_REMOVED lines=11> */
.L_x_2499:
        /* <DEDUP_REMOVED lines=17> */
[----:B------:R-:W-:Y:S02]  /*9970*/  IADD3 R5, R3, -0x1c, RZ ;  /* 0xffffffe403057810 */ /* 0x000fe40007ffe0ff */
[----:B------:R-:W-:Y:S02]  /*9980*/  IADD3 R0, R0, 0x1d, -R3 ;  /* 0x0000001d00007810 */ /* 0x000fe40007ffe803 */
[----:B------:R-:W-:-:S04]  /*9990*/  SHF.L.U32 R5, R2, R5, RZ ;  /* 0x0000000502057219 */ /* 0x000fc800000006ff */
[----:B------:R-:W-:-:S07]  /*99a0*/  LOP3.LUT R2, R5, 0x7, RZ, 0xc0, !PT ;  /* 0x0000000705027812 */ /* 0x000fce00078ec0ff */
.L_x_2503:
[----:B------:R-:W-:Y:S05]  /*99b0*/  BSYNC B1 ;  /* 0x0000000000017941 */ /* 0x000fea0003800000 */
.L_x_2502:
[----:B------:R-:W-:Y:S01]  /*99c0*/  LEA R3, R0, 0x3b800000, 0x17 ;  /* 0x3b80000000037811 */ /* 0x000fe200078eb8ff */
[----:B------:R-:W-:-:S05]  /*99d0*/  IMAD.SHL.U32 R0, R2, 0x100000, RZ ;  /* 0x0010000002007824 */ /* 0x000fca00078e00ff */
[----:B------:R-:W-:-:S07]  /*99e0*/  LOP3.LUT R0, R3, R0, R4, 0xfe, !PT ;  /* 0x0000000003007212 */ /* 0x000fce00078efe04 */
.L_x_2501:
[----:B------:R-:W-:Y:S05]  /*99f0*/  BSYNC B0 ;  /* 0x0000000000007941 */ /* 0x000fea0003800000 */
.L_x_2500:
[----:B------:R-:W-:-:S04]  /*9a00*/  FMUL.FTZ R0, R0, 1 ;  /* 0x3f80000000007820 */ /* 0x000fc80000410000 */
[----:B------:R0:W1:Y:S01]  /*9a10*/  F2F.F64.F32 R2, R0 ;  /* 0x0000000000027310 */ /* 0x0000620000201800 */
[----:B------:R-:W-:Y:S05]  /*9a20*/  BRA `(.L_x_2485) ;  /* 0x0000000400187947 */ /* 0x000fea0003800000 */
.L_x_2498:
        /* <DEDUP_REMOVED lines=21> */
.L_x_2507:
[----:B------:R-:W-:Y:S05]  /*9b80*/  BSYNC B1 ;  /* 0x0000000000017941 */ /* 0x000fea0003800000 */
.L_x_2506:
[----:B------:R-:W-:Y:S01]  /*9b90*/  LEA R3, R0, 0x37800000, 0x17 ;  /* 0x3780000000037811 */ /* 0x000fe200078eb8ff */
[----:B------:R-:W-:-:S05]  /*9ba0*/  IMAD.SHL.U32 R0, R2, 0x200000, RZ ;  /* 0x0020000002007824 */ /* 0x000fca00078e00ff */
[----:B------:R-:W-:-:S07]  /*9bb0*/  LOP3.LUT R0, R3, R0, R4, 0xfe, !PT ;  /* 0x0000000003007212 */ /* 0x000fce00078efe04 */
.L_x_2505:
[----:B------:R-:W-:Y:S05]  /*9bc0*/  BSYNC B0 ;  /* 0x0000000000007941 */ /* 0x000fea0003800000 */
.L_x_2504:
[----:B------:R-:W-:-:S04]  /*9bd0*/  FMUL.FTZ R0, R0, 1 ;  /* 0x3f80000000007820 */ /* 0x000fc80000410000 */
[----:B------:R0:W1:Y:S01]  /*9be0*/  F2F.F64.F32 R2, R0 ;  /* 0x0000000000027310 */ /* 0x0000620000201800 */
[----:B------:R-:W-:Y:S05]  /*9bf0*/  BRA `(.L_x_2485) ;  /* 0x0000000000a47947 */ /* 0x000fea0003800000 */
.L_x_2497:
        /* <DEDUP_REMOVED lines=14> */
.L_x_2511:
[----:B------:R-:W-:Y:S05]  /*9ce0*/  BSYNC B0 ;  /* 0x0000000000007941 */ /* 0x000fea0003800000 */
.L_x_2510:
[----:B------:R-:W-:-:S04]  /*9cf0*/  FMUL.FTZ R0, R0, 1 ;  /* 0x3f80000000007820 */ /* 0x000fc80000410000 */
[----:B------:R0:W1:Y:S01]  /*9d00*/  F2F.F64.F32 R2, R0 ;  /* 0x0000000000027310 */ /* 0x0000620000201800 */
[----:B------:R-:W-:Y:S05]  /*9d10*/  BRA `(.L_x_2485) ;  /* 0x00000000005c7947 */ /* 0x000fea0003800000 */
.L_x_2484:
        /* <DEDUP_REMOVED lines=16> */
.L_x_2512:
[----:B------:R-:W-:Y:S01]  /*9e20*/  CS2R R2, SRZ ;  /* 0x0000000000027805 */ /* 0x000fe2000001ff00 */
[----:B------:R-:W-:Y:S06]  /*9e30*/  BRA `(.L_x_2485) ;  /* 0x0000000000147947 */ /* 0x000fec0003800000 */
.L_x_2509:
[----:B------:R-:W2:Y:S02]  /*9e40*/  LDG.E.64 R2, desc[UR36][R4.64] ;  /* 0x0000002404027981 */ /* 0x000ea4000c1e1b00 */
[----:B--2---:R-:W0:Y:S01]  /*9e50*/  I2F.F64.U64 R2, R2 ;  /* 0x0000000200027312 */ /* 0x004e220000301800 */
[----:B------:R-:W-:Y:S05]  /*9e60*/  BRA `(.L_x_2485) ;  /* 0x0000000000087947 */ /* 0x000fea0003800000 */
.L_x_2508:
[----:B------:R-:W2:Y:S02]  /*9e70*/  LDG.E R2, desc[UR36][R4.64] ;  /* 0x0000002404027981 */ /* 0x000ea4000c1e1900 */
[----:B--2---:R-:W0:Y:S02]  /*9e80*/  I2F.F64.U32 R2, R2 ;  /* 0x0000000200027312 */ /* 0x004e240000201800 */
.L_x_2485:
[C---:B012345:R-:W-:Y:S01]  /*9e90*/  DFMA R4, R2.reuse, R2, -1 ;  /* 0xbff000000204742b */ /* 0x07ffe20000000002 */
        /* <DEDUP_REMOVED lines=30> */
[----:B------:R-:W-:-:S05]  /*a080*/  VIADD R0, R3, 0xffffffff ;  /* 0xffffffff03007836 */ /* 0x000fca0000000000 */
        /* <DEDUP_REMOVED lines=12> */
[----:B------:R-:W-:Y:S01]  /*a150*/  MOV R15, 0x3ed0ee25 ;  /* 0x3ed0ee25000f7802 */ /* 0x000fe20000000f00 */
[----:B------:R-:W-:Y:S01]  /*a160*/  IMAD.MOV.U32 R14, RZ, RZ, -0x748574fc ;  /* 0x8b7a8b04ff0e7424 */ /* 0x000fe200078e00ff */
[----:B------:R-:W-:Y:S01]  /*a170*/  LOP3.LUT R5, R4, 0x3ff00000, RZ, 0xfc, !PT ;  /* 0x3ff0000004057812 */ /* 0x000fe200078efcff */
[----:B------:R-:W-:Y:S01]  /*a180*/  IMAD.MOV.U32 R4, RZ, RZ, R2 ;  /* 0x000000ffff047224 */ /* 0x000fe200078e0002 */
[----:B------:R-:W-:Y:S01]  /*a190*/  UMOV UR4, 0x3ae80f1e ;  /* 0x3ae80f1e00047882 */ /* 0x000fe20000000000 */
[----:B------:R-:W-:Y:S01]  /*a1a0*/  UMOV UR5, 0x3eb1380b ;  /* 0x3eb1380b00057882 */ /* 0x000fe20000000000 */
        /* <DEDUP_REMOVED lines=55> */
.L_x_2514:
        /* <DEDUP_REMOVED lines=13> */
[----:B------:R-:W-:-:S05]  /*a5f0*/  FFMA R0, RZ, R7, R3 ;  /* 0x00000007ff007223 */ /* 0x000fca0000000003 */
[----:B------:R-:W-:-:S13]  /*a600*/  FSETP.GT.AND P0, PT, |R0|, 1.469367938527859385e-39, PT ;  /* 0x001000000000780b */ /* 0x000fda0003f04200 */
[----:B------:R-:W-:Y:S05]  /*a610*/  @P0 BRA P1, `(.L_x_2517) ;  /* 0x0000000000140947 */ /* 0x000fea0000800000 */
[----:B------:R-:W-:Y:S01]  /*a620*/  IMAD.MOV.U32 R4, RZ, RZ, R22 ;  /* 0x000000ffff047224 */ /* 0x000fe200078e0016 */
[----:B------:R-:W-:Y:S01]  /*a630*/  MOV R0, 0xa660 ;  /* 0x0000a66000007802 */ /* 0x000fe20000000f00 */
[----:B------:R-:W-:-:S07]  /*a640*/  IMAD.MOV.U32 R5, RZ, RZ, R23 ;  /* 0x000000ffff057224 */ /* 0x000fce00078e0017 */
[----:B------:R-:W-:Y:S05]  /*a650*/  CALL.REL.NOINC `($__internal_0_$__cuda_sm20_div_rn_f64_full) ;  /* 0x0000005000507944 */ /* 0x000fea0003c00000 */
[----:B------:R-:W-:-:S07]  /*a660*/  IMAD.MOV.U32 R2, RZ, RZ, R12 ;  /* 0x000000ffff027224 */ /* 0x000fce00078e000c */
.L_x_2517:
[----:B------:R-:W-:Y:S05]  /*a670*/  BSYNC B1 ;  /* 0x0000000000017941 */ /* 0x000fea0003800000 */
.L_x_2516:
        /* <DEDUP_REMOVED lines=29> */
.L_x_2515:
[----:B------:R-:W-:Y:S05]  /*a850*/  BSYNC B0 ;  /* 0x0000000000007941 */ /* 0x000fea0003800000 */
.L_x_2513:
        /* <DEDUP_REMOVED lines=20> */
.L_x_2521:
[----:B------:R-:W0:Y:S02]  /*a9a0*/  F2I.S64.F64.TRUNC R4, R4 ;  /* 0x0000000400047311 */ /* 0x000e24000030d900 */
[----:B0-----:R-:W-:-:S05]  /*a9b0*/  IMAD.MOV.U32 R3, RZ, RZ, R4 ;  /* 0x000000ffff037224 */ /* 0x001fca00078e0004 */
[----:B------:R0:W-:Y:S01]  /*a9c0*/  STG.E.U8 desc[UR36][R16.64], R3 ;  /* 0x0000000310007986 */ /* 0x0001e2000c101124 */
[----:B------:R-:W-:Y:S05]  /*a9d0*/  BRA `(.L_x_2523) ;  /* 0x0000000c00f87947 */ /* 0x000fea0003800000 */
.L_x_2520:
        /* <DEDUP_REMOVED lines=9> */
.L_x_2525:
[----:B------:R-:W0:Y:S02]  /*aa70*/  F2I.F64.TRUNC R5, R4 ;  /* 0x0000000400057311 */ /* 0x000e24000030d100 */
[----:B0-----:R0:W-:Y:S01]  /*aa80*/  STG.E desc[UR36][R16.64], R5 ;  /* 0x0000000510007986 */ /* 0x0011e2000c101924 */
[----:B------:R-:W-:Y:S05]  /*aa90*/  BRA `(.L_x_2523) ;  /* 0x0000000c00c87947 */ /* 0x000fea0003800000 */
.L_x_2524:
[----:B------:R-:W0:Y:S02]  /*aaa0*/  F2I.F64.TRUNC R5, R4 ;  /* 0x0000000400057311 */ /* 0x000e24000030d100 */
[----:B0-----:R0:W-:Y:S01]  /*aab0*/  STG.E.U16 desc[UR36][R16.64], R5 ;  /* 0x0000000510007986 */ /* 0x0011e2000c101524 */
[----:B------:R-:W-:Y:S05]  /*aac0*/  BRA `(.L_x_2523) ;  /* 0x0000000c00bc7947 */ /* 0x000fea0003800000 */
.L_x_2519:
        /* <DEDUP_REMOVED lines=13> */
.L_x_2527:
        /* <DEDUP_REMOVED lines=8> */
.L_x_2526:
        /* <DEDUP_REMOVED lines=14> */
.L_x_2529:
        /* <DEDUP_REMOVED lines=9> */
.L_x_2528:
[----:B------:R0:W-:Y:S01]  /*ad90*/  STG.E.64 desc[UR36][R16.64], R4 ;  /* 0x0000000410007986 */ /* 0x0001e2000c101b24 */
[----:B------:R-:W-:Y:S05]  /*ada0*/  BRA `(.L_x_2523) ;  /* 0x0000000c00047947 */ /* 0x000fea0003800000 */
.L_x_2518:
        /* <DEDUP_REMOVED lines=12> */
.L_x_2532:
[----:B------:R-:W-:-:S05]  /*ae70*/  CS2R R6, SRZ ;  /* 0x0000000000067805 */ /* 0x000fca000001ff00 */
[----:B------:R0:W-:Y:S01]  /*ae80*/  STG.E.128 desc[UR36][R16.64], R4 ;  /* 0x0000000410007986 */ /* 0x0001e2000c101d24 */
[----:B------:R-:W-:Y:S05]  /*ae90*/  BRA `(.L_x_2523) ;  /* 0x0000000800c87947 */ /* 0x000fea0003800000 */
.L_x_2531:
        /* <DEDUP_REMOVED lines=25> */
.L_x_2536:
[----:B------:R-:W-:Y:S05]  /*b030*/  BSYNC B0 ;  /* 0x0000000000007941 */ /* 0x000fea0003800000 */
.L_x_2535:
[----:B------:R-:W-:-:S05]  /*b040*/  LOP3.LUT R3, R0, R3, RZ, 0xfc, !PT ;  /* 0x0000000300037212 */ /* 0x000fca00078efcff */
[----:B------:R0:W-:Y:S01]  /*b050*/  STG.E.U8 desc[UR36][R16.64], R3 ;  /* 0x0000000310007986 */ /* 0x0001e2000c101124 */
[----:B------:R-:W-:Y:S05]  /*b060*/  BRA `(.L_x_2523) ;  /* 0x0000000800547947 */ /* 0x000fea0003800000 */
.L_x_2534:
        /* <DEDUP_REMOVED lines=17> */
.L_x_2538:
[----:B------:R-:W-:Y:S01]  /*b180*/  IMAD.MOV.U32 R0, RZ, RZ, 0x7f ;  /* 0x0000007fff007424 */ /* 0x000fe200078e00ff */
[----:B------:R-:W-:-:S04]  /*b190*/  ISETP.GT.U32.AND P0, PT, R2, 0x7f800000, PT ;  /* 0x7f8000000200780c */ /* 0x000fc80003f04070 */
[----:B------:R-:W-:-:S09]  /*b1a0*/  SEL R0, R0, 0x7c, P0 ;  /* 0x0000007c00007807 */ /* 0x000fd20000000000 */
.L_x_2539:
[----:B------:R-:W-:Y:S05]  /*b1b0*/  BSYNC B0 ;  /* 0x0000000000007941 */ /* 0x000fea0003800000 */
.L_x_2537:
[----:B------:R-:W-:-:S04]  /*b1c0*/  LOP3.LUT R2, R3, 0x80000000, RZ, 0xc0, !PT ;  /* 0x8000000003027812 */ /* 0x000fc800078ec0ff */
[----:B------:R-:W-:-:S04]  /*b1d0*/  SHF.R.U32.HI R3, RZ, 0x18, R2 ;  /* 0x00000018ff037819 */ /* 0x000fc80000011602 */
[----:B------:R-:W-:-:S05]  /*b1e0*/  LOP3.LUT R3, R0, R3, RZ, 0xfc, !PT ;  /* 0x0000000300037212 */ /* 0x000fca00078efcff */
[----:B------:R0:W-:Y:S01]  /*b1f0*/  STG.E.U8 desc[UR36][R16.64], R3 ;  /* 0x0000000310007986 */ /* 0x0001e2000c101124 */
[----:B------:R-:W-:Y:S05]  /*b200*/  BRA `(.L_x_2523) ;  /* 0x0000000400ec7947 */ /* 0x000fea0003800000 */
.L_x_2533:
        /* <DEDUP_REMOVED lines=8> */
.L_x_2530:
        /* <DEDUP_REMOVED lines=11> */
.L_x_2542:
        /* <DEDUP_REMOVED lines=21> */
.L_x_2545:
[----:B------:R-:W-:-:S04]  /*b490*/  LOP3.LUT R2, R3, 0x80000000, RZ, 0xc0, !PT ;  /* 0x8000000003027812 */ /* 0x000fc800078ec0ff */
[----:B------:R-:W-:-:S04]  /*b4a0*/  SHF.R.U32.HI R3, RZ, 0x18, R2 ;  /* 0x00000018ff037819 */ /* 0x000fc80000011602 */
[----:B------:R-:W-:-:S04]  /*b4b0*/  LOP3.LUT R0, R0, R3, RZ, 0xfc, !PT ;  /* 0x0000000300007212 */ /* 0x000fc800078efcff */
[----:B------:R-:W-:-:S07]  /*b4c0*/  PRMT R8, R0, 0x7610, R8 ;  /* 0x0000761000087816 */ /* 0x000fce0000000008 */
.L_x_2544:
[----:B------:R-:W-:Y:S05]  /*b4d0*/  BSYNC B0 ;  /* 0x0000000000007941 */ /* 0x000fea0003800000 */
.L_x_2543:
[----:B------:R0:W-:Y:S01]  /*b4e0*/  STG.E.U8 desc[UR36][R16.64], R8 ;  /* 0x0000000810007986 */ /* 0x0001e2000c101124 */
[----:B------:R-:W-:Y:S05]  /*b4f0*/  BRA `(.L_x_2523) ;  /* 0x0000000400307947 */ /* 0x000fea0003800000 */
.L_x_2541:
        /* <DEDUP_REMOVED lines=21> */
.L_x_2548:
[----:B------:R-:W-:-:S04]  /*b650*/  LOP3.LUT R2, R3, 0x80000000, RZ, 0xc0, !PT ;  /* 0x8000000003027812 */ /* 0x000fc800078ec0ff */
[----:B------:R-:W-:-:S04]  /*b660*/  SHF.R.U32.HI R3, RZ, 0x18, R2 ;  /* 0x00000018ff037819 */ /* 0x000fc80000011602 */
[----:B------:R-:W-:-:S04]  /*b670*/  LOP3.LUT R0, R0, R3, RZ, 0xfc, !PT ;  /* 0x0000000300007212 */ /* 0x000fc800078efcff */
[----:B------:R-:W-:-:S07]  /*b680*/  PRMT R8, R0, 0x7610, R8 ;  /* 0x0000761000087816 */ /* 0x000fce0000000008 */
.L_x_2547:
[----:B------:R-:W-:Y:S05]  /*b690*/  BSYNC B0 ;  /* 0x0000000000007941 */ /* 0x000fea0003800000 */
.L_x_2546:
[----:B------:R3:W-:Y:S01]  /*b6a0*/  STG.E.U8 desc[UR36][R16.64], R8 ;  /* 0x0000000810007986 */ /* 0x0007e2000c101124 */
[----:B------:R-:W-:Y:S05]  /*b6b0*/  BRA `(.L_x_2523) ;  /* 0x0000000000c07947 */ /* 0x000fea0003800000 */
.L_x_2540:
        /* <DEDUP_REMOVED lines=26> */
.L_x_2522:
        /* <DEDUP_REMOVED lines=16> */
.L_x_2551:
[----:B------:R-:W-:Y:S05]  /*b960*/  BRA `(.L_x_2523) ;  /* 0x0000000000147947 */ /* 0x000fea0003800000 */
.L_x_2550:
[----:B------:R-:W0:Y:S02]  /*b970*/  F2I.U64.F64.TRUNC R4, R4 ;  /* 0x0000000400047311 */ /* 0x000e24000030d800 */
[----:B0-----:R1:W-:Y:S01]  /*b980*/  STG.E.64 desc[UR36][R16.64], R4 ;  /* 0x0000000410007986 */ /* 0x0013e2000c101b24 */
[----:B------:R-:W-:Y:S05]  /*b990*/  BRA `(.L_x_2523) ;  /* 0x0000000000087947 */ /* 0x000fea0003800000 */
.L_x_2549:
[----:B------:R-:W0:Y:S02]  /*b9a0*/  F2I.U32.F64.TRUNC R5, R4 ;  /* 0x0000000400057311 */ /* 0x000e24000030d000 */
[----:B0-----:R0:W-:Y:S02]  /*b9b0*/  STG.E desc[UR36][R16.64], R5 ;  /* 0x0000000510007986 */ /* 0x0011e4000c101924 */
.L_x_2523:
[----:B------:R-:W-:-:S07]  /*b9c0*/  VIADD R19, R19, 0x80 ;  /* 0x0000008013137836 */ /* 0x000fce0000000000 */
.L_x_2478:
[----:B------:R-:W-:Y:S05]  /*b9d0*/  BSYNC B6 ;  /* 0x0000000000067941 */ /* 0x000fea0003800000 */
.L_x_2477:
        /* <DEDUP_REMOVED lines=306> */
.L_x_2552:
        /* <DEDUP_REMOVED lines=21> */
.L_x_2556:
[----:B------:R-:W2:Y:S02]  /*ce50*/  LDG.E.U8 R2, desc[UR36][R4.64] ;  /* 0x0000002404027981 */ /* 0x000ea4000c1e1100 */
[----:B--2---:R-:W0:Y:S01]  /*ce60*/  I2F.F64.U16 R2, R2 ;  /* 0x0000000200027312 */ /* 0x004e220000101800 */
[----:B------:R-:W-:Y:S05]  /*ce70*/  BRA `(.L_x_2558) ;  /* 0x0000000c00707947 */ /* 0x000fea0003800000 */
.L_x_2555:
        /* <DEDUP_REMOVED lines=9> */
.L_x_2560:
[----:B------:R-:W2:Y:S02]  /*cf10*/  LDG.E R2, desc[UR36][R4.64] ;  /* 0x0000002404027981 */ /* 0x000ea4000c1e1900 */
[----:B--2---:R-:W0:Y:S01]  /*cf20*/  I2F.F64 R2, R2 ;  /* 0x0000000200027312 */ /* 0x004e220000201c00 */
[----:B------:R-:W-:Y:S05]  /*cf30*/  BRA `(.L_x_2558) ;  /* 0x0000000c00407947 */ /* 0x000fea0003800000 */
.L_x_2559:
[----:B------:R-:W2:Y:S02]  /*cf40*/  LDG.E.U16 R2, desc[UR36][R4.64] ;  /* 0x0000002404027981 */ /* 0x000ea4000c1e1500 */
[----:B--2---:R-:W0:Y:S01]  /*cf50*/  I2F.F64.S16 R2, R2 ;  /* 0x0000000200027312 */ /* 0x004e220000101c00 */
[----:B------:R-:W-:Y:S05]  /*cf60*/  BRA `(.L_x_2558) ;  /* 0x0000000c00347947 */ /* 0x000fea0003800000 */
.L_x_2554:
        /* <DEDUP_REMOVED lines=8> */
[----:B------:R-:W2:Y:S01]  /*cff0*/  F2F.F64.F32 R2, R2 ;  /* 0x0000000200027310 */ /* 0x000ea20000201800 */
[----:B------:R-:W-:Y:S05]  /*d000*/  BRA `(.L_x_2558) ;  /* 0x0000000c000c7947 */ /* 0x000fea0003800000 */
.L_x_2562:
[----:B------:R-:W2:Y:S02]  /*d010*/  LDG.E.U16 R0, desc[UR36][R4.64] ;  /* 0x0000002404007981 */ /* 0x000ea4000c1e1500 */
[----:B--2---:R-:W-:-:S05]  /*d020*/  HADD2.F32 R0, -RZ, R0.H0_H0 ;  /* 0x20000000ff007230 */ /* 0x004fca0000004100 */
[----:B------:R-:W-:-:S04]  /*d030*/  FMUL.FTZ R0, R0, 1 ;  /* 0x3f80000000007820 */ /* 0x000fc80000410000 */
[----:B------:R0:W1:Y:S01]  /*d040*/  F2F.F64.F32 R2, R0 ;  /* 0x0000000000027310 */ /* 0x0000620000201800 */
[----:B------:R-:W-:Y:S05]  /*d050*/  BRA `(.L_x_2558) ;  /* 0x0000000800f87947 */ /* 0x000fea0003800000 */
.L_x_2561:
        /* <DEDUP_REMOVED lines=8> */
[----:B------:R-:W3:Y:S01]  /*d0e0*/  F2F.F64.F32 R2, R2 ;  /* 0x0000000200027310 */ /* 0x000ee20000201800 */
[----:B------:R-:W-:Y:S05]  /*d0f0*/  BRA `(.L_x_2558) ;  /* 0x0000000800d07947 */ /* 0x000fea0003800000 */
.L_x_2564:
[----:B------:R-:W2:Y:S02]  /*d100*/  LDG.E.U16 R4, desc[UR36][R4.64] ;  /* 0x0000002404047981 */ /* 0x000ea4000c1e1500 */
[----:B--2---:R-:W-:-:S05]  /*d110*/  HADD2.F32 R0, -RZ, R4.H0_H0 ;  /* 0x20000004ff007230 */ /* 0x004fca0000004100 */
[----:B------:R-:W-:-:S04]  /*d120*/  FMUL.FTZ R0, R0, 1 ;  /* 0x3f80000000007820 */ /* 0x000fc80000410000 */
[----:B------:R4:W0:Y:S01]  /*d130*/  F2F.F64.F32 R2, R0 ;  /* 0x0000000000027310 */ /* 0x0008220000201800 */
[----:B------:R-:W-:Y:S05]  /*d140*/  BRA `(.L_x_2558) ;  /* 0x0000000800bc7947 */ /* 0x000fea0003800000 */
.L_x_2563:
[----:B------:R0:W5:Y:S01]  /*d150*/  LDG.E.64 R2, desc[UR36][R4.64] ;  /* 0x0000002404027981 */ /* 0x000162000c1e1b00 */
[----:B------:R-:W-:Y:S05]  /*d160*/  BRA `(.L_x_2558) ;  /* 0x0000000800b47947 */ /* 0x000fea0003800000 */
.L_x_2553:
        /* <DEDUP_REMOVED lines=13> */
.L_x_2567:
[----:B------:R0:W5:Y:S01]  /*d240*/  LDG.E.64 R2, desc[UR36][R4.64] ;  /* 0x0000002404027981 */ /* 0x000162000c1e1b00 */
[----:B------:R-:W-:Y:S05]  /*d250*/  BRA `(.L_x_2558) ;  /* 0x0000000800787947 */ /* 0x000fea0003800000 */
.L_x_2566:
        /* <DEDUP_REMOVED lines=28> */
.L_x_2569:
        /* <DEDUP_REMOVED lines=15> */
.L_x_2568:
[----:B------:R-:W2:Y:S02]  /*d510*/  LDG.E.U16 R0, desc[UR36][R4.64] ;  /* 0x0000002404007981 */ /* 0x000ea4000c1e1500 */
[----:B--2---:R-:W-:-:S04]  /*d520*/  IMAD.U32 R0, R0, 0x10000, RZ ;  /* 0x0001000000007824 */ /* 0x004fc800078e00ff */
[----:B------:R-:W-:-:S04]  /*d530*/  FMUL.FTZ R0, R0, 1 ;  /* 0x3f80000000007820 */ /* 0x000fc80000410000 */
[----:B------:R0:W1:Y:S01]  /*d540*/  F2F.F64.F32 R2, R0 ;  /* 0x0000000000027310 */ /* 0x0000620000201800 */
[----:B------:R-:W-:Y:S05]  /*d550*/  BRA `(.L_x_2558) ;  /* 0x0000000400b87947 */ /* 0x000fea0003800000 */
.L_x_2565:
        /* <DEDUP_REMOVED lines=11> */
.L_x_2572:
        /* <DEDUP_REMOVED lines=21> */
.L_x_2576:
[----:B------:R-:W-:Y:S05]  /*d760*/  BSYNC B1 ;  /* 0x0000000000017941 */ /* 0x000fea0003800000 */
.L_x_2575:
[----:B------:R-:W-:Y:S01]  /*d770*/  LEA R3, R0, 0x3b800000, 0x17 ;  /* 0x3b80000000037811 */ /* 0x000fe200078eb8ff */
[----:B------:R-:W-:-:S05]  /*d780*/  IMAD.SHL.U32 R0, R2, 0x100000, RZ ;  /* 0x0010000002007824 */ /* 0x000fca00078e00ff */
[----:B------:R-:W-:-:S07]  /*d790*/  LOP3.LUT R0, R3, R0, R4, 0xfe, !PT ;  /* 0x0000000003007212 */ /* 0x000fce00078efe04 */
.L_x_2574:
[----:B------:R-:W-:Y:S05]  /*d7a0*/  BSYNC B0 ;  /* 0x0000000000007941 */ /* 0x000fea0003800000 */
.L_x_2573:
[----:B------:R-:W-:-:S04]  /*d7b0*/  FMUL.FTZ R0, R0, 1 ;  /* 0x3f80000000007820 */ /* 0x000fc80000410000 */
[----:B------:R0:W1:Y:S01]  /*d7c0*/  F2F.F64.F32 R2, R0 ;  /* 0x0000000000027310 */ /* 0x0000620000201800 */
[----:B------:R-:W-:Y:S05]  /*d7d0*/  BRA `(.L_x_2558) ;  /* 0x0000000400187947 */ /* 0x000fea0003800000 */
.L_x_2571:
        /* <DEDUP_REMOVED lines=21> */
.L_x_2580:
[----:B------:R-:W-:Y:S05]  /*d930*/  BSYNC B1 ;  /* 0x0000000000017941 */ /* 0x000fea0003800000 */
.L_x_2579:
[----:B------:R-:W-:Y:S01]  /*d940*/  LEA R3, R0, 0x37800000, 0x17 ;  /* 0x3780000000037811 */ /* 0x000fe200078eb8ff */
[----:B------:R-:W-:-:S05]  /*d950*/  IMAD.SHL.U32 R0, R2, 0x200000, RZ ;  /* 0x0020000002007824 */ /* 0x000fca00078e00ff */
[----:B------:R-:W-:-:S07]  /*d960*/  LOP3.LUT R0, R3, R0, R4, 0xfe, !PT ;  /* 0x0000000003007212 */ /* 0x000fce00078efe04 */
.L_x_2578:
[----:B------:R-:W-:Y:S05]  /*d970*/  BSYNC B0 ;  /* 0x0000000000007941 */ /* 0x000fea0003800000 */
.L_x_2577:
[----:B------:R-:W-:-:S04]  /*d980*/  FMUL.FTZ R0, R0, 1 ;  /* 0x3f80000000007820 */ /* 0x000fc80000410000 */
[----:B------:R0:W1:Y:S01]  /*d990*/  F2F.F64.F32 R2, R0 ;  /* 0x0000000000027310 */ /* 0x0000620000201800 */
[----:B------:R-:W-:Y:S05]  /*d9a0*/  BRA `(.L_x_2558) ;  /* 0x0000000000a47947 */ /* 0x000fea0003800000 */
.L_x_2570:
        /* <DEDUP_REMOVED lines=12> */
[----:B------:R-:W-:Y:S01]  /*da70*/  @!P0 MOV R0, 0x7f800001 ;  /* 0x7f80000100008802 */ /* 0x000fe20000000f00 */
[----:B------:R-:W-:-:S07]  /*da80*/  @P0 IMAD.SHL.U32 R0, R4, 0x800000, RZ ;  /* 0x0080000004000824 */ /* 0x000fce00078e00ff */
.L_x_2584:
[----:B------:R-:W-:Y:S05]  /*da90*/  BSYNC B0 ;  /* 0x0000000000007941 */ /* 0x000fea0003800000 */
.L_x_2583:
[----:B------:R-:W-:-:S04]  /*daa0*/  FMUL.FTZ R0, R0, 1 ;  /* 0x3f80000000007820 */ /* 0x000fc80000410000 */
[----:B------:R0:W1:Y:S01]  /*dab0*/  F2F.F64.F32 R2, R0 ;  /* 0x0000000000027310 */ /* 0x0000620000201800 */
[----:B------:R-:W-:Y:S05]  /*dac0*/  BRA `(.L_x_2558) ;  /* 0x00000000005c7947 */ /* 0x000fea0003800000 */
.L_x_2557:
        /* <DEDUP_REMOVED lines=16> */
.L_x_2585:
[----:B------:R-:W-:Y:S01]  /*dbd0*/  CS2R R2, SRZ ;  /* 0x0000000000027805 */ /* 0x000fe2000001ff00 */
[----:B------:R-:W-:Y:S06]  /*dbe0*/  BRA `(.L_x_2558) ;  /* 0x0000000000147947 */ /* 0x000fec0003800000 */
.L_x_2582:
[----:B------:R-:W2:Y:S02]  /*dbf0*/  LDG.E.64 R2, desc[UR36][R4.64] ;  /* 0x0000002404027981 */ /* 0x000ea4000c1e1b00 */
[----:B--2---:R-:W0:Y:S01]  /*dc00*/  I2F.F64.U64 R2, R2 ;  /* 0x0000000200027312 */ /* 0x004e220000301800 */
[----:B------:R-:W-:Y:S05]  /*dc10*/  BRA `(.L_x_2558) ;  /* 0x0000000000087947 */ /* 0x000fea0003800000 */
.L_x_2581:
[----:B------:R-:W2:Y:S02]  /*dc20*/  LDG.E R2, desc[UR36][R4.64] ;  /* 0x0000002404027981 */ /* 0x000ea4000c1e1900 */
[----:B--2---:R-:W0:Y:S02]  /*dc30*/  I2F.F64.U32 R2, R2 ;  /* 0x0000000200027312 */ /* 0x004e240000201800 */
.L_x_2558:
        /* <DEDUP_REMOVED lines=30> */
[----:B------:R-:W-:-:S03]  /*de20*/  @!P0 IMAD.MOV.U32 R2, RZ, RZ, R6 ;  /* 0x000000ffff028224 */ /* 0x000fc600078e0006 */
[----:B----4-:R-:W-:-:S04]  /*de30*/  IADD3 R0, R3, -0x1, RZ ;  /* 0xffffffff03007810 */ /* 0x010fc80007ffe0ff */
        /* <DEDUP_REMOVED lines=73> */
.L_x_2587:
        /* <DEDUP_REMOVED lines=13> */
[----:B----4-:R-:W-:-:S05]  /*e3a0*/  FFMA R0, RZ, R9, R3 ;  /* 0x00000009ff007223 */ /* 0x010fca0000000003 */
[----:B------:R-:W-:-:S13]  /*e3b0*/  FSETP.GT.AND P0, PT, |R0|, 1.469367938527859385e-39, PT ;  /* 0x001000000000780b */ /* 0x000fda0003f04200 */
[----:B------:R-:W-:Y:S05]  /*e3c0*/  @P0 BRA P1, `(.L_x_2590) ;  /* 0x00000000001c0947 */ /* 0x000fea0000800000 */
[----:B------:R-:W-:Y:S01]  /*e3d0*/  IMAD.MOV.U32 R6, RZ, RZ, R8 ;  /* 0x000000ffff067224 */ /* 0x000fe200078e0008 */
[----:B------:R-:W-:Y:S01]  /*e3e0*/  MOV R4, R22 ;  /* 0x0000001600047202 */ /* 0x000fe20000000f00 */
[----:B------:R-:W-:Y:S01]  /*e3f0*/  IMAD.MOV.U32 R7, RZ, RZ, R9 ;  /* 0x000000ffff077224 */ /* 0x000fe200078e0009 */
[----:B------:R-:W-:Y:S01]  /*e400*/  MOV R0, 0xe430 ;  /* 0x0000e43000007802 */ /* 0x000fe20000000f00 */
[----:B------:R-:W-:-:S07]  /*e410*/  IMAD.MOV.U32 R5, RZ, RZ, R23 ;  /* 0x000000ffff057224 */ /* 0x000fce00078e0017 */
[----:B------:R-:W-:Y:S05]  /*e420*/  CALL.REL.NOINC `($__internal_0_$__cuda_sm20_div_rn_f64_full) ;  /* 0x0000001000dc7944 */ /* 0x000fea0003c00000 */
[----:B------:R-:W-:-:S07]  /*e430*/  IMAD.MOV.U32 R2, RZ, RZ, R12 ;  /* 0x000000ffff027224 */ /* 0x000fce00078e000c */
.L_x_2590:
[----:B------:R-:W-:Y:S05]  /*e440*/  BSYNC B1 ;  /* 0x0000000000017941 */ /* 0x000fea0003800000 */
.L_x_2589:
        /* <DEDUP_REMOVED lines=29> */
.L_x_2588:
[----:B------:R-:W-:Y:S05]  /*e620*/  BSYNC B0 ;  /* 0x0000000000007941 */ /* 0x000fea0003800000 */
.L_x_2586:
        /* <DEDUP_REMOVED lines=18> */
[----:B0-----:R-:W-:Y:S01]  /*e750*/  STG.E.U8 desc[UR36][R16.64], R5 ;  /* 0x0000000510007986 */ /* 0x001fe2000c101124 */
[----:B------:R-:W-:Y:S05]  /*e760*/  EXIT ;  /* 0x000000000000794d */ /* 0x000fea0003800000 */
.L_x_2594:
[----:B------:R-:W0:Y:S02]  /*e770*/  F2I.S64.F64.TRUNC R4, R4 ;  /* 0x0000000400047311 */ /* 0x000e24000030d900 */
[----:B0-----:R-:W-:-:S05]  /*e780*/  IMAD.MOV.U32 R3, RZ, RZ, R4 ;  /* 0x000000ffff037224 */ /* 0x001fca00078e0004 */
[----:B------:R-:W-:Y:S01]  /*e790*/  STG.E.U8 desc[UR36][R16.64], R3 ;  /* 0x0000000310007986 */ /* 0x000fe2000c101124 */
[----:B------:R-:W-:Y:S05]  /*e7a0*/  EXIT ;  /* 0x000000000000794d */ /* 0x000fea0003800000 */
.L_x_2593:
[----:B------:R-:W-:-:S13]  /*e7b0*/  ISETP.NE.AND P0, PT, R0, 0x2, PT ;  /* 0x000000020000780c */ /* 0x000fda0003f05270 */
[----:B------:R-:W-:Y:S05]  /*e7c0*/  @!P0 BRA `(.L_x_2596) ;  /* 0x0000000000288947 */ /* 0x000fea0003800000 */
[----:B------:R-:W-:-:S13]  /*e7d0*/  ISETP.NE.AND P0, PT, R0, 0x3, PT ;  /* 0x000000030000780c */ /* 0x000fda0003f05270 */
[----:B------:R-:W-:Y:S05]  /*e7e0*/  @!P0 BRA `(.L_x_2597) ;  /* 0x0000000000148947 */ /* 0x000fea0003800000 */
[----:B------:R-:W-:-:S13]  /*e7f0*/  ISETP.NE.AND P0, PT, R0, 0x4, PT ;  /* 0x000000040000780c */ /* 0x000fda0003f05270 */
[----:B------:R-:W-:Y:S05]  /*e800*/  @P0 BRA `(.L_x_2595) ;  /* 0x0000000c00880947 */ /* 0x000fea0003800000 */
[----:B------:R-:W0:Y:S02]  /*e810*/  F2I.S64.F64.TRUNC R4, R4 ;  /* 0x0000000400047311 */ /* 0x000e24000030d900 */
[----:B0-----:R-:W-:Y:S01]  /*e820*/  STG.E.64 desc[UR36][R16.64], R4 ;  /* 0x0000000410007986 */ /* 0x001fe2000c101b24 */
[----:B------:R-:W-:Y:S05]  /*e830*/  EXIT ;  /* 0x000000000000794d */ /* 0x000fea0003800000 */
.L_x_2597:
[----:B------:R-:W0:Y:S02]  /*e840*/  F2I.F64.TRUNC R5, R4 ;  /* 0x0000000400057311 */ /* 0x000e24000030d100 */
[----:B0-----:R-:W-:Y:S01]  /*e850*/  STG.E desc[UR36][R16.64], R5 ;  /* 0x0000000510007986 */ /* 0x001fe2000c101924 */
[----:B------:R-:W-:Y:S05]  /*e860*/  EXIT ;  /* 0x000000000000794d */ /* 0x000fea0003800000 */
.L_x_2596:
[----:B------:R-:W0:Y:S02]  /*e870*/  F2I.F64.TRUNC R5, R4 ;  /* 0x0000000400057311 */ /* 0x000e24000030d100 */
[----:B0-----:R-:W-:Y:S01]  /*e880*/  STG.E.U16 desc[UR36][R16.64], R5 ;  /* 0x0000000510007986 */ /* 0x001fe2000c101524 */
[----:B------:R-:W-:Y:S05]  /*e890*/  EXIT ;  /* 0x000000000000794d */ /* 0x000fea0003800000 */
.L_x_2592:
        /* <DEDUP_REMOVED lines=11> */
[----:B------:R-:W-:Y:S01]  /*e950*/  STG.E desc[UR36][R16.64], R3 ;  /* 0x0000000310007986 */ /* 0x000fe2000c101924 */
[----:B------:R-:W-:Y:S05]  /*e960*/  EXIT ;  /* 0x000000000000794d */ /* 0x000fea0003800000 */
.L_x_2599:
[----:B------:R-:W-:Y:S01]  /*e970*/  UMOV UR4, 0xf0000000 ;  /* 0xf000000000047882 */ /* 0x000fe20000000000 */
[----:B------:R-:W-:Y:S01]  /*e980*/  UMOV UR5, 0x380fffff ;  /* 0x380fffff00057882 */ /* 0x000fe20000000000 */
[----:B------:R-:W0:Y:S01]  /*e990*/  F2F.F32.F64 R0, R4 ;  /* 0x0000000400007310 */ /* 0x000e220000301000 */
[----:B------:R-:W-:-:S14]  /*e9a0*/  DSETP.GEU.AND P0, PT, |R4|, UR4, PT ;  /* 0x0000000404007e2a */ /* 0x000fdc000bf0e200 */
[----:B0-----:R-:W-:-:S05]  /*e9b0*/  @!P0 FMUL R0, R0, 1.175494350822287508e-38 ;  /* 0x0080000000008820 */ /* 0x001fca0000400000 */
[----:B------:R-:W-:-:S05]  /*e9c0*/  F2FP.F16.F32.PACK_AB R0, RZ, R0 ;  /* 0x00000000ff00723e */ /* 0x000fca00000000ff */
[----:B------:R-:W-:Y:S01]  /*e9d0*/  STG.E.U16 desc[UR36][R16.64], R0 ;  /* 0x0000000010007986 */ /* 0x000fe2000c101524 */
[----:B------:R-:W-:Y:S05]  /*e9e0*/  EXIT ;  /* 0x000000000000794d */ /* 0x000fea0003800000 */
.L_x_2598:
        /* <DEDUP_REMOVED lines=12> */
[----:B------:R-:W-:Y:S01]  /*eab0*/  STG.E.64 desc[UR36][R16.64], R2 ;  /* 0x0000000210007986 */ /* 0x000fe2000c101b24 */
[----:B------:R-:W-:Y:S05]  /*eac0*/  EXIT ;  /* 0x000000000000794d */ /* 0x000fea0003800000 */
.L_x_2601:
[----:B------:R-:W-:Y:S01]  /*ead0*/  UMOV UR4, 0xf0000000 ;  /* 0xf000000000047882 */ /* 0x000fe20000000000 */
[----:B------:R-:W-:Y:S01]  /*eae0*/  UMOV UR5, 0x380fffff ;  /* 0x380fffff00057882 */ /* 0x000fe20000000000 */
[----:B------:R-:W0:Y:S01]  /*eaf0*/  F2F.F32.F64 R0, R4 ;  /* 0x0000000400007310 */ /* 0x000e220000301000 */
[----:B------:R-:W-:-:S14]  /*eb00*/  DSETP.GEU.AND P0, PT, |R4|, UR4, PT ;  /* 0x0000000404007e2a */ /* 0x000fdc000bf0e200 */
[----:B0-----:R-:W-:-:S05]  /*eb10*/  @!P0 FMUL R0, R0, 1.175494350822287508e-38 ;  /* 0x0080000000008820 */ /* 0x001fca0000400000 */
[----:B------:R-:W-:-:S04]  /*eb20*/  F2FP.F16.F32.PACK_AB R3, RZ, R0 ;  /* 0x00000000ff03723e */ /* 0x000fc800000000ff */
[----:B------:R-:W-:-:S05]  /*eb30*/  PRMT R3, R3, 0x5410, RZ ;  /* 0x0000541003037816 */ /* 0x000fca00000000ff */
[----:B------:R-:W-:Y:S01]  /*eb40*/  STG.E desc[UR36][R16.64], R3 ;  /* 0x0000000310007986 */ /* 0x000fe2000c101924 */
[----:B------:R-:W-:Y:S05]  /*eb50*/  EXIT ;  /* 0x000000000000794d */ /* 0x000fea0003800000 */
.L_x_2600:
[----:B------:R-:W-:Y:S01]  /*eb60*/  STG.E.64 desc[UR36][R16.64], R4 ;  /* 0x0000000410007986 */ /* 0x000fe2000c101b24 */
[----:B------:R-:W-:Y:S05]  /*eb70*/  EXIT ;  /* 0x000000000000794d */ /* 0x000fea0003800000 */
.L_x_2591:
        /* <DEDUP_REMOVED lines=10> */
[----:B------:R-:W-:Y:S01]  /*ec20*/  STG.E.U8 desc[UR36][R16.64], R3 ;  /* 0x0000000310007986 */ /* 0x000fe2000c101124 */
[----:B------:R-:W-:Y:S05]  /*ec30*/  EXIT ;  /* 0x000000000000794d */ /* 0x000fea0003800000 */
.L_x_2604:
[----:B------:R-:W-:-:S05]  /*ec40*/  CS2R R6, SRZ ;  /* 0x0000000000067805 */ /* 0x000fca000001ff00 */
[----:B------:R-:W-:Y:S01]  /*ec50*/  STG.E.128 desc[UR36][R16.64], R4 ;  /* 0x0000000410007986 */ /* 0x000fe2000c101d24 */
[----:B------:R-:W-:Y:S05]  /*ec60*/  EXIT ;  /* 0x000000000000794d */ /* 0x000fea0003800000 */
.L_x_2603:
        /* <DEDUP_REMOVED lines=25> */
.L_x_2608:
[----:B------:R-:W-:Y:S05]  /*ee00*/  BSYNC B0 ;  /* 0x0000000000007941 */ /* 0x000fea0003800000 */
.L_x_2607:
[----:B------:R-:W-:-:S05]  /*ee10*/  LOP3.LUT R3, R0, R3, RZ, 0xfc, !PT ;  /* 0x0000000300037212 */ /* 0x000fca00078efcff */
[----:B------:R-:W-:Y:S01]  /*ee20*/  STG.E.U8 desc[UR36][R16.64], R3 ;  /* 0x0000000310007986 */ /* 0x000fe2000c101124 */
[----:B------:R-:W-:Y:S05]  /*ee30*/  EXIT ;  /* 0x000000000000794d */ /* 0x000fea0003800000 */
.L_x_2606:
        /* <DEDUP_REMOVED lines=17> */
.L_x_2610:
[----:B------:R-:W-:Y:S01]  /*ef50*/  IMAD.MOV.U32 R0, RZ, RZ, 0x7f ;  /* 0x0000007fff007424 */ /* 0x000fe200078e00ff */
[----:B------:R-:W-:-:S04]  /*ef60*/  ISETP.GT.U32.AND P0, PT, R2, 0x7f800000, PT ;  /* 0x7f8000000200780c */ /* 0x000fc80003f04070 */
[----:B------:R-:W-:-:S09]  /*ef70*/  SEL R0, R0, 0x7c, P0 ;  /* 0x0000007c00007807 */ /* 0x000fd20000000000 */
.L_x_2611:
[----:B------:R-:W-:Y:S05]  /*ef80*/  BSYNC B0 ;  /* 0x0000000000007941 */ /* 0x000fea0003800000 */
.L_x_2609:
[----:B------:R-:W-:-:S04]  /*ef90*/  LOP3.LUT R2, R3, 0x80000000, RZ, 0xc0, !PT ;  /* 0x8000000003027812 */ /* 0x000fc800078ec0ff */
[----:B------:R-:W-:-:S04]  /*efa0*/  SHF.R.U32.HI R3, RZ, 0x18, R2 ;  /* 0x00000018ff037819 */ /* 0x000fc80000011602 */
[----:B------:R-:W-:-:S05]  /*efb0*/  LOP3.LUT R3, R0, R3, RZ, 0xfc, !PT ;  /* 0x0000000300037212 */ /* 0x000fca00078efcff */
[----:B------:R-:W-:Y:S01]  /*efc0*/  STG.E.U8 desc[UR36][R16.64], R3 ;  /* 0x0000000310007986 */ /* 0x000fe2000c101124 */
[----:B------:R-:W-:Y:S05]  /*efd0*/  EXIT ;  /* 0x000000000000794d */ /* 0x000fea0003800000 */
.L_x_2605:
[----:B------:R-:W-:Y:S01]  /*efe0*/  UMOV UR4, 0xf0000000 ;  /* 0xf000000000047882 */ /* 0x000fe20000000000 */
[----:B------:R-:W-:Y:S01]  /*eff0*/  UMOV UR5, 0x380fffff ;  /* 0x380fffff00057882 */ /* 0x000fe20000000000 */
[----:B------:R-:W0:Y:S01]  /*f000*/  F2F.F32.F64 R0, R4 ;  /* 0x0000000400007310 */ /* 0x000e220000301000 */
[----:B------:R-:W-:-:S14]  /*f010*/  DSETP.GEU.AND P0, PT, |R4|, UR4, PT ;  /* 0x0000000404007e2a */ /* 0x000fdc000bf0e200 */
[----:B0-----:R-:W-:-:S05]  /*f020*/  @!P0 FMUL R0, R0, 1.175494350822287508e-38 ;  /* 0x0080000000008820 */ /* 0x001fca0000400000 */
[----:B------:R-:W-:-:S05]  /*f030*/  F2FP.BF16.F32.PACK_AB R0, RZ, R0 ;  /* 0x00000000ff00723e */ /* 0x000fca00000010ff */
[----:B------:R-:W-:Y:S01]  /*f040*/  STG.E.U16 desc[UR36][R16.64], R0 ;  /* 0x0000000010007986 */ /* 0x000fe2000c101524 */
[----:B------:R-:W-:Y:S05]  /*f050*/  EXIT ;  /* 0x000000000000794d */ /* 0x000fea0003800000 */
.L_x_2602:
        /* <DEDUP_REMOVED lines=9> */
[----:B0-----:R-:W-:Y:S01]  /*f0f0*/  STG.E.U16 desc[UR36][R16.64], R5 ;  /* 0x0000000510007986 */ /* 0x001fe2000c101524 */
[----:B------:R-:W-:Y:S05]  /*f100*/  EXIT ;  /* 0x000000000000794d */ /* 0x000fea0003800000 */
.L_x_2614:
        /* <DEDUP_REMOVED lines=21> */
.L_x_2617:
[----:B------:R-:W-:-:S04]  /*f260*/  LOP3.LUT R2, R3, 0x80000000, RZ, 0xc0, !PT ;  /* 0x8000000003027812 */ /* 0x000fc800078ec0ff */
[----:B------:R-:W-:-:S04]  /*f270*/  SHF.R.U32.HI R3, RZ, 0x18, R2 ;  /* 0x00000018ff037819 */ /* 0x000fc80000011602 */
[----:B------:R-:W-:-:S04]  /*f280*/  LOP3.LUT R0, R0, R3, RZ, 0xfc, !PT ;  /* 0x0000000300007212 */ /* 0x000fc800078efcff */
[----:B------:R-:W-:-:S07]  /*f290*/  PRMT R8, R0, 0x7610, R8 ;  /* 0x0000761000087816 */ /* 0x000fce0000000008 */
.L_x_2616:
[----:B------:R-:W-:Y:S05]  /*f2a0*/  BSYNC B0 ;  /* 0x0000000000007941 */ /* 0x000fea0003800000 */
.L_x_2615:
[----:B------:R-:W-:Y:S01]  /*f2b0*/  STG.E.U8 desc[UR36][R16.64], R8 ;  /* 0x0000000810007986 */ /* 0x000fe2000c101124 */
[----:B------:R-:W-:Y:S05]  /*f2c0*/  EXIT ;  /* 0x000000000000794d */ /* 0x000fea0003800000 */
.L_x_2613:
        /* <DEDUP_REMOVED lines=21> */
.L_x_2620:
[----:B------:R-:W-:-:S04]  /*f420*/  LOP3.LUT R2, R3, 0x80000000, RZ, 0xc0, !PT ;  /* 0x8000000003027812 */ /* 0x000fc800078ec0ff */
[----:B------:R-:W-:-:S04]  /*f430*/  SHF.R.U32.HI R3, RZ, 0x18, R2 ;  /* 0x00000018ff037819 */ /* 0x000fc80000011602 */
[----:B------:R-:W-:-:S04]  /*f440*/  LOP3.LUT R0, R0, R3, RZ, 0xfc, !PT ;  /* 0x0000000300007212 */ /* 0x000fc800078efcff */
[----:B------:R-:W-:-:S07]  /*f450*/  PRMT R8, R0, 0x7610, R8 ;  /* 0x0000761000087816 */ /* 0x000fce0000000008 */
.L_x_2619:
[----:B------:R-:W-:Y:S05]  /*f460*/  BSYNC B0 ;  /* 0x0000000000007941 */ /* 0x000fea0003800000 */
.L_x_2618:
[----:B------:R-:W-:Y:S01]  /*f470*/  STG.E.U8 desc[UR36][R16.64], R8 ;  /* 0x0000000810007986 */ /* 0x000fe2000c101124 */
[----:B------:R-:W-:Y:S05]  /*f480*/  EXIT ;  /* 0x000000000000794d */ /* 0x000fea0003800000 */
.L_x_2612:
        /* <DEDUP_REMOVED lines=26> */
.L_x_2595:
[----:B------:R-:W-:Y:S01]  /*f630*/  MOV R0, 0x0 ;  /* 0x0000000000007802 */ /* 0x000fe20000000f00 */
[----:B------:R-:W-:Y:S01]  /*f640*/  ULDC.64 UR4, c[0x4][0x158] ;  /* 0x0100560000047ab9 */ /* 0x000fe20000000a00 */
[----:B------:R-:W-:Y:S01]  /*f650*/  ULDC.64 UR6, c[0x4][0x40] ;  /* 0x0100100000067ab9 */ /* 0x000fe20000000a00 */
[----:B------:R-:W-:Y:S01]  /*f660*/  MOV R4, UR4 ;  /* 0x0000000400047c02 */ /* 0x000fe20008000f00 */
        /* <DEDUP_REMOVED lines=12> */
.L_x_2623:
[----:B------:R-:W-:Y:S05]  /*f730*/  EXIT ;  /* 0x000000000000794d */ /* 0x000fea0003800000 */
.L_x_2622:
[----:B------:R-:W0:Y:S02]  /*f740*/  F2I.U64.F64.TRUNC R4, R4 ;  /* 0x0000000400047311 */ /* 0x000e24000030d800 */
[----:B0-----:R-:W-:Y:S01]  /*f750*/  STG.E.64 desc[UR36][R16.64], R4 ;  /* 0x0000000410007986 */ /* 0x001fe2000c101b24 */
[----:B------:R-:W-:Y:S05]  /*f760*/  EXIT ;  /* 0x000000000000794d */ /* 0x000fea0003800000 */
.L_x_2621:
[----:B------:R-:W0:Y:S02]  /*f770*/  F2I.U32.F64.TRUNC R5, R4 ;  /* 0x0000000400057311 */ /* 0x000e24000030d000 */
[----:B0-----:R-:W-:Y:S01]  /*f780*/  STG.E desc[UR36][R16.64], R5 ;  /* 0x0000000510007986 */ /* 0x001fe2000c101924 */
[----:B------:R-:W-:Y:S05]  /*f790*/  EXIT ;  /* 0x000000000000794d */ /* 0x000fea0003800000 */
        .weak           $__internal_0_$__cuda_sm20_div_rn_f64_full
        .type           $__internal_0_$__cuda_sm20_div_rn_f64_full,@function
        .size           $__internal_0_$__cuda_sm20_div_rn_f64_full,(.L_x_21005 - $__internal_0_$__cuda_sm20_div_rn_f64_full)
$__internal_0_$__cuda_sm20_div_rn_f64_full:
[C---:B------:R-:W-:Y:S01]  /*f7a0*/  FSETP.GEU.AND P0, PT, |R7|.reuse, 1.469367938527859385e-39, PT ;  /* 0x001000000700780b */ /* 0x040fe20003f0e200 */
[----:B------:R-:W-:Y:S01]  /*f7b0*/  IMAD.MOV.U32 R10, RZ, RZ, 0x1 ;  /* 0x00000001ff0a7424 */ /* 0x000fe200078e00ff */
[----:B------:R-:W-:Y:S01]  /*f7c0*/  LOP3.LUT R24, R7, 0x800fffff, RZ, 0xc0, !PT ;  /* 0x800fffff07187812 */ /* 0x000fe200078ec0ff */
[----:B------:R-:W-:Y:S01]  /*f7d0*/  IMAD.MOV.U32 R14, RZ, RZ, 0x1ca00000 ;  /* 0x1ca00000ff0e7424 */ /* 0x000fe200078e00ff */
[C---:B------:R-:W-:Y:S01]  /*f7e0*/  FSETP.GEU.AND P1, PT, |R5|.reuse, 1.469367938527859385e-39, PT ;  /* 0x001000000500780b */ /* 0x040fe20003f2e200 */
[----:B------:R-:W-:Y:S01]  /*f7f0*/  BSSY B2, `(.L_x_2624) ;  /* 0x0000052000027945 */ /* 0x000fe20003800000 */
[----:B------:R-:W-:Y:S01]  /*f800*/  LOP3.LUT R25, R24, 0x3ff00000, RZ, 0xfc, !PT ;  /* 0x3ff0000018197812 */ /* 0x000fe200078efcff */
[----:B------:R-:W-:Y:S01]  /*f810*/  IMAD.MOV.U32 R24, RZ, RZ, R6 ;  /* 0x000000ffff187224 */ /* 0x000fe200078e0006 */
[----:B------:R-:W-:Y:S02]  /*f820*/  LOP3.LUT R3, R5, 0x7ff00000, RZ, 0xc0, !PT ;  /* 0x7ff0000005037812 */ /* 0x000fe400078ec0ff */
[----:B------:R-:W-:-:S03]  /*f830*/  LOP3.LUT R18, R7, 0x7ff00000, RZ, 0xc0, !PT ;  /* 0x7ff0000007127812 */ /* 0x000fc600078ec0ff */
[----:B------:R-:W-:Y:S01]  /*f840*/  @!P0 DMUL R24, R6, 8.98846567431157953865e+307 ;  /* 0x7fe0000006188828 */ /* 0x000fe20000000000 */
[----:B------:R-:W-:Y:S01]  /*f850*/  ISETP.GE.U32.AND P3, PT, R3, R18, PT ;  /* 0x000000120300720c */ /* 0x000fe20003f66070 */
[----:B------:R-:W-:Y:S02]  /*f860*/  IMAD.MOV.U32 R15, RZ, RZ, R3 ;  /* 0x000000ffff0f7224 */ /* 0x000fe400078e0003 */
[----:B------:R-:W-:Y:S01]  /*f870*/  @!P1 LOP3.LUT R8, R7, 0x7ff00000, RZ, 0xc0, !PT ;  /* 0x7ff0000007089812 */ /* 0x000fe200078ec0ff */
[----:B------:R-:W-:Y:S01]  /*f880*/  @!P1 IMAD.MOV.U32 R20, RZ, RZ, RZ ;  /* 0x000000ffff149224 */ /* 0x000fe200078e00ff */
[----:B------:R-:W0:Y:S01]  /*f890*/  MUFU.RCP64H R11, R25 ;  /* 0x00000019000b7308 */ /* 0x000e220000001800 */
[----:B------:R-:W-:Y:S02]  /*f8a0*/  SEL R9, R14, 0x63400000, !P3 ;  /* 0x634000000e097807 */ /* 0x000fe40005800000 */
[----:B------:R-:W-:Y:S02]  /*f8b0*/  @!P1 ISETP.GE.U32.AND P2, PT, R3, R8, PT ;  /* 0x000000080300920c */ /* 0x000fe40003f46070 */
[----:B------:R-:W-:-:S02]  /*f8c0*/  LOP3.LUT R9, R9, 0x800fffff, R5, 0xf8, !PT ;  /* 0x800fffff09097812 */ /* 0x000fc400078ef805 */
[----:B------:R-:W-:Y:S01]  /*f8d0*/  @!P0 LOP3.LUT R18, R25, 0x7ff00000, RZ, 0xc0, !PT ;  /* 0x7ff0000019128812 */ /* 0x000fe200078ec0ff */
[----:B0-----:R-:W-:-:S08]  /*f8e0*/  DFMA R12, R10, -R24, 1 ;  /* 0x3ff000000a0c742b */ /* 0x001fd00000000818 */
[----:B------:R-:W-:-:S08]  /*f8f0*/  DFMA R12, R12, R12, R12 ;  /* 0x0000000c0c0c722b */ /* 0x000fd0000000000c */
[----:B------:R-:W-:Y:S01]  /*f900*/  DFMA R12, R10, R12, R10 ;  /* 0x0000000c0a0c722b */ /* 0x000fe2000000000a */
[----:B------:R-:W-:-:S04]  /*f910*/  @!P1 SEL R11, R14, 0x63400000, !P2 ;  /* 0x634000000e0b9807 */ /* 0x000fc80005000000 */
[----:B------:R-:W-:-:S03]  /*f920*/  @!P1 LOP3.LUT R8, R11, 0x80000000, R5, 0xf8, !PT ;  /* 0x800000000b089812 */ /* 0x000fc600078ef805 */
[----:B------:R-:W-:Y:S01]  /*f930*/  DFMA R10, R12, -R24, 1 ;  /* 0x3ff000000c0a742b */ /* 0x000fe20000000818 */
[----:B------:R-:W-:Y:S01]  /*f940*/  @!P1 LOP3.LUT R21, R8, 0x100000, RZ, 0xfc, !PT ;  /* 0x0010000008159812 */ /* 0x000fe200078efcff */
[----:B------:R-:W-:-:S06]  /*f950*/  IMAD.MOV.U32 R8, RZ, RZ, R4 ;  /* 0x000000ffff087224 */ /* 0x000fcc00078e0004 */
[----:B------:R-:W-:Y:S02]  /*f960*/  DFMA R10, R12, R10, R12 ;  /* 0x0000000a0c0a722b */ /* 0x000fe4000000000c */
[----:B------:R-:W-:Y:S01]  /*f970*/  @!P1 DFMA R8, R8, 2, -R20 ;  /* 0x400000000808982b */ /* 0x000fe20000000814 */
[----:B------:R-:W-:-:S07]  /*f980*/  VIADD R21, R18, 0xffffffff ;  /* 0xffffffff12157836 */ /* 0x000fce0000000000 */
[----:B------:R-:W-:Y:S02]  /*f990*/  DMUL R12, R10, R8 ;  /* 0x000000080a0c7228 */ /* 0x000fe40000000000 */
[----:B------:R-:W-:-:S05]  /*f9a0*/  @!P1 LOP3.LUT R15, R9, 0x7ff00000, RZ, 0xc0, !PT ;  /* 0x7ff00000090f9812 */ /* 0x000fca00078ec0ff */
[----:B------:R-:W-:Y:S01]  /*f9b0*/  VIADD R20, R15, 0xffffffff ;  /* 0xffffffff0f147836 */ /* 0x000fe20000000000 */
[----:B------:R-:W-:-:S04]  /*f9c0*/  DFMA R28, R12, -R24, R8 ;  /* 0x800000180c1c722b */ /* 0x000fc80000000008 */
[----:B------:R-:W-:-:S04]  /*f9d0*/  ISETP.GT.U32.AND P0, PT, R20, 0x7feffffe, PT ;  /* 0x7feffffe1400780c */ /* 0x000fc80003f04070 */
[----:B------:R-:W-:Y:S01]  /*f9e0*/  ISETP.GT.U32.OR P0, PT, R21, 0x7feffffe, P0 ;  /* 0x7feffffe1500780c */ /* 0x000fe20000704470 */
[----:B------:R-:W-:-:S12]  /*f9f0*/  DFMA R10, R10, R28, R12 ;  /* 0x0000001c0a0a722b */ /* 0x000fd8000000000c */
[----:B------:R-:W-:Y:S05]  /*fa00*/  @P0 BRA `(.L_x_2625) ;  /* 0x00000000006c0947 */ /* 0x000fea0003800000 */
[----:B------:R-:W-:-:S04]  /*fa10*/  LOP3.LUT R4, R7, 0x7ff00000, RZ, 0xc0, !PT ;  /* 0x7ff0000007047812 */ /* 0x000fc800078ec0ff */
[CC--:B------:R-:W-:Y:S02]  /*fa20*/  VIADDMNMX R5, R3.reuse, -R4.reuse, 0xb9600000, !PT ;  /* 0xb960000003057446 */ /* 0x0c0fe40007800904 */
[----:B------:R-:W-:Y:S02]  /*fa30*/  ISETP.GE.U32.AND P0, PT, R3, R4, PT ;  /* 0x000000040300720c */ /* 0x000fe40003f06070 */
[----:B------:R-:W-:Y:S02]  /*fa40*/  VIMNMX R5, R5, 0x46a00000, PT ;  /* 0x46a0000005057848 */ /* 0x000fe40003fe0100 */
[----:B------:R-:W-:-:S04]  /*fa50*/  SEL R14, R14, 0x63400000, !P0 ;  /* 0x634000000e0e7807 */ /* 0x000fc80004000000 */
[----:B------:R-:W-:Y:S01]  /*fa60*/  IADD3 R5, -R14, R5, RZ ;  /* 0x000000050e057210 */ /* 0x000fe20007ffe1ff */
[----:B------:R-:W-:-:S04]  /*fa70*/  IMAD.MOV.U32 R14, RZ, RZ, RZ ;  /* 0x000000ffff0e7224 */ /* 0x000fc800078e00ff */
[----:B------:R-:W-:-:S06]  /*fa80*/  VIADD R15, R5, 0x7fe00000 ;  /* 0x7fe00000050f7836 */ /* 0x000fcc0000000000 */
[----:B------:R-:W-:-:S10]  /*fa90*/  DMUL R12, R10, R14 ;  /* 0x0000000e0a0c7228 */ /* 0x000fd40000000000 */
[----:B------:R-:W-:-:S13]  /*faa0*/  FSETP.GTU.AND P0, PT, |R13|, 1.469367938527859385e-39, PT ;  /* 0x001000000d00780b */ /* 0x000fda0003f0c200 */
[----:B------:R-:W-:Y:S05]  /*fab0*/  @P0 BRA `(.L_x_2626) ;  /* 0x0000000000940947 */ /* 0x000fea0003800000 */
[----:B------:R-:W-:Y:S01]  /*fac0*/  DFMA R8, R10, -R24, R8 ;  /* 0x800000180a08722b */ /* 0x000fe20000000008 */
[----:B------:R-:W-:-:S09]  /*fad0*/  IMAD.MOV.U32 R14, RZ, RZ, RZ ;  /* 0x000000ffff0e7224 */ /* 0x000fd200078e00ff */
[C---:B------:R-:W-:Y:S02]  /*fae0*/  FSETP.NEU.AND P0, PT, R9.reuse, RZ, PT ;  /* 0x000000ff0900720b */ /* 0x040fe40003f0d000 */
[----:B------:R-:W-:-:S04]  /*faf0*/  LOP3.LUT R7, R9, 0x80000000, R7, 0x48, !PT ;  /* 0x8000000009077812 */ /* 0x000fc800078e4807 */
[----:B------:R-:W-:-:S07]  /*fb00*/  LOP3.LUT R15, R7, R15, RZ, 0xfc, !PT ;  /* 0x0000000f070f7212 */ /* 0x000fce00078efcff */
[----:B------:R-:W-:Y:S05]  /*fb10*/  @!P0 BRA `(.L_x_2626) ;  /* 0x00000000007c8947 */ /* 0x000fea0003800000 */
[----:B------:R-:W-:Y:S01]  /*fb20*/  IMAD.MOV R9, RZ, RZ, -R5 ;  /* 0x000000ffff097224 */ /* 0x000fe200078e0a05 */
[----:B------:R-:W-:Y:S01]  /*fb30*/  IADD3 R5, -R5, -0x43300000, RZ ;  /* 0xbcd0000005057810 */ /* 0x000fe20007ffe1ff */
[----:B------:R-:W-:-:S06]  /*fb40*/  IMAD.MOV.U32 R8, RZ, RZ, RZ ;  /* 0x000000ffff087224 */ /* 0x000fcc00078e00ff */
[----:B------:R-:W-:Y:S02]  /*fb50*/  DFMA R8, R12, -R8, R10 ;  /* 0x800000080c08722b */ /* 0x000fe4000000000a */
[----:B------:R-:W-:-:S08]  /*fb60*/  DMUL.RP R10, R10, R14 ;  /* 0x0000000e0a0a7228 */ /* 0x000fd00000008000 */
[----:B------:R-:W-:Y:S02]  /*fb70*/  FSETP.NEU.AND P0, PT, |R9|, R5, PT ;  /* 0x000000050900720b */ /* 0x000fe40003f0d200 */
[----:B------:R-:W-:Y:S02]  /*fb80*/  LOP3.LUT R7, R11, R7, RZ, 0x3c, !PT ;  /* 0x000000070b077212 */ /* 0x000fe400078e3cff */
[----:B------:R-:W-:Y:S02]  /*fb90*/  FSEL R12, R10, R12, !P0 ;  /* 0x0000000c0a0c7208 */ /* 0x000fe40004000000 */
[----:B------:R-:W-:Y:S01]  /*fba0*/  FSEL R13, R7, R13, !P0 ;  /* 0x0000000d070d7208 */ /* 0x000fe20004000000 */
[----:B------:R-:W-:Y:S06]  /*fbb0*/  BRA `(.L_x_2626) ;  /* 0x0000000000547947 */ /* 0x000fec0003800000 */
.L_x_2625:
[----:B------:R-:W-:-:S14]  /*fbc0*/  DSETP.NAN.AND P0, PT, R4, R4, PT ;  /* 0x000000040400722a */ /* 0x000fdc0003f08000 */
[----:B------:R-:W-:Y:S05]  /*fbd0*/  @P0 BRA `(.L_x_2627) ;  /* 0x0000000000440947 */ /* 0x000fea0003800000 */
[----:B------:R-:W-:-:S14]  /*fbe0*/  DSETP.NAN.AND P0, PT, R6, R6, PT ;  /* 0x000000060600722a */ /* 0x000fdc0003f08000 */
[----:B------:R-:W-:Y:S05]  /*fbf0*/  @P0 BRA `(.L_x_2628) ;  /* 0x0000000000300947 */ /* 0x000fea0003800000 */
[----:B------:R-:W-:Y:S01]  /*fc00*/  ISETP.NE.AND P0, PT, R15, R18, PT ;  /* 0x000000120f00720c */ /* 0x000fe20003f05270 */
[----:B------:R-:W-:Y:S02]  /*fc10*/  IMAD.MOV.U32 R12, RZ, RZ, 0x0 ;  /* 0x00000000ff0c7424 */ /* 0x000fe400078e00ff */
[----:B------:R-:W-:-:S10]  /*fc20*/  IMAD.MOV.U32 R13, RZ, RZ, -0x80000 ;  /* 0xfff80000ff0d7424 */ /* 0x000fd400078e00ff */
[----:B------:R-:W-:Y:S05]  /*fc30*/  @!P0 BRA `(.L_x_2626) ;  /* 0x0000000000348947 */ /* 0x000fea0003800000 */
[----:B------:R-:W-:Y:S02]  /*fc40*/  ISETP.NE.AND P0, PT, R15, 0x7ff00000, PT ;  /* 0x7ff000000f00780c */ /* 0x000fe40003f05270 */
[----:B------:R-:W-:Y:S02]  /*fc50*/  LOP3.LUT R13, R5, 0x80000000, R7, 0x48, !PT ;  /* 0x80000000050d7812 */ /* 0x000fe400078e4807 */
[----:B------:R-:W-:-:S13]  /*fc60*/  ISETP.EQ.OR P0, PT, R18, RZ, !P0 ;  /* 0x000000ff1200720c */ /* 0x000fda0004702670 */
[----:B------:R-:W-:Y:S01]  /*fc70*/  @P0 LOP3.LUT R3, R13, 0x7ff00000, RZ, 0xfc, !PT ;  /* 0x7ff000000d030812 */ /* 0x000fe200078efcff */
[----:B------:R-:W-:Y:S02]  /*fc80*/  @!P0 IMAD.MOV.U32 R12, RZ, RZ, RZ ;  /* 0x000000ffff0c8224 */ /* 0x000fe400078e00ff */
[----:B------:R-:W-:Y:S02]  /*fc90*/  @P0 IMAD.MOV.U32 R12, RZ, RZ, RZ ;  /* 0x000000ffff0c0224 */ /* 0x000fe400078e00ff */
[----:B------:R-:W-:Y:S01]  /*fca0*/  @P0 IMAD.MOV.U32 R13, RZ, RZ, R3 ;  /* 0x000000ffff0d0224 */ /* 0x000fe200078e0003 */
[----:B------:R-:W-:Y:S06]  /*fcb0*/  BRA `(.L_x_2626) ;  /* 0x0000000000147947 */ /* 0x000fec0003800000 */
.L_x_2628:
[----:B------:R-:W-:Y:S01]  /*fcc0*/  LOP3.LUT R13, R7, 0x80000, RZ, 0xfc, !PT ;  /* 0x00080000070d7812 */ /* 0x000fe200078efcff */
[----:B------:R-:W-:Y:S01]  /*fcd0*/  IMAD.MOV.U32 R12, RZ, RZ, R6 ;  /* 0x000000ffff0c7224 */ /* 0x000fe200078e0006 */
[----:B------:R-:W-:Y:S06]  /*fce0*/  BRA `(.L_x_2626) ;  /* 0x0000000000087947 */ /* 0x000fec0003800000 */
.L_x_2627:
[----:B------:R-:W-:Y:S01]  /*fcf0*/  LOP3.LUT R13, R5, 0x80000, RZ, 0xfc, !PT ;  /* 0x00080000050d7812 */ /* 0x000fe200078efcff */
[----:B------:R-:W-:-:S07]  /*fd00*/  IMAD.MOV.U32 R12, RZ, RZ, R4 ;  /* 0x000000ffff0c7224 */ /* 0x000fce00078e0004 */
.L_x_2626:
[----:B------:R-:W-:Y:S05]  /*fd10*/  BSYNC B2 ;  /* 0x0000000000027941 */ /* 0x000fea0003800000 */
.L_x_2624:
[----:B------:R-:W-:Y:S02]  /*fd20*/  IMAD.MOV.U32 R4, RZ, RZ, R0 ;  /* 0x000000ffff047224 */ /* 0x000fe400078e0000 */
[----:B------:R-:W-:Y:S02]  /*fd30*/  IMAD.MOV.U32 R5, RZ, RZ, 0x0 ;  /* 0x00000000ff057424 */ /* 0x000fe400078e00ff */
[----:B------:R-:W-:Y:S02]  /*fd40*/  IMAD.MOV.U32 R3, RZ, RZ, R13 ;  /* 0x000000ffff037224 */ /* 0x000fe400078e000d */
[----:B------:R-:W-:Y:S05]  /*fd50*/  RET.REL.NODEC R4 `(_ZN2at6native18elementwise_kernelILi128ELi4EZNS0_15gpu_kernel_implIZZZNS0_17acosh_kernel_cudaERNS_18TensorIteratorBaseEENKUlvE0_clEvENKUlvE_clEvEUldE_EEvS4_RKT_EUliE_EEviT1_) ;  /* 0xffffff0004a87950 */ /* 0x000fea0003c3ffff */
.L_x_2629:
        /* <DEDUP_REMOVED lines=10> */
.L_x_21005:


//--------------------- .text._ZN2at6native27unrolled_elementwise_kernelIZZZNS0_17acosh_kernel_cudaERNS_18TensorIteratorBaseEENKUlvE0_clEvENKUlvE_clEvEUldE_St5arrayIPcLm2EELi4E23TrivialOffsetCalculatorILi1EjESB_NS0_6memory12LoadWithCastILi1EEENSC_13StoreWithCastILi1EEEEEviT_T0_T2_T3_T4_T5_ --------------------------
	.section	.text._ZN2at6native27unrolled_elementwise_kernelIZZZNS0_17acosh_kernel_cudaERNS_18TensorIteratorBaseEENKUlvE0_clEvENKUlvE_clEvEUldE_St5arrayIPcLm2EELi4E23TrivialOffsetCalculatorILi1EjESB_NS0_6memory12LoadWithCastILi1EEENSC_13StoreWithCastILi1EEEEEviT_T0_T2_T3_T4_T5_,"ax",@progbits
	.align	128
        .global         _ZN2at6native27unrolled_elementwise_kernelIZZZNS0_17acosh_kernel_cudaERNS_18TensorIteratorBaseEENKUlvE0_clEvENKUlvE_clEvEUldE_St5arrayIPcLm2EELi4E23TrivialOffsetCalculatorILi1EjESB_NS0_6memory12LoadWithCastILi1EEENSC_13StoreWithCastILi1EEEEEviT_T0_T2_T3_T4_T5_
        .type           _ZN2at6native27unrolled_elementwise_kernelIZZZNS0_17acosh_kernel_cudaERNS_18TensorIteratorBaseEENKUlvE0_clEvENKUlvE_clEvEUldE_St5arrayIPcLm2EELi4E23TrivialOffsetCalculatorILi1EjESB_NS0_6memory12LoadWithCastILi1EEENSC_13StoreWithCastILi1EEEEEviT_T0_T2_T3_T4_T5_,@function
        .size           _ZN2at6native27unrolled_elementwise_kernelIZZZNS0_17acosh_kernel_cudaERNS_18TensorIteratorBaseEENKUlvE0_clEvENKUlvE_clEvEUldE_St5arrayIPcLm2EELi4E23TrivialOffsetCalculatorILi1EjESB_NS0_6memory12LoadWithCastILi1EEENSC_13StoreWithCastILi1EEEEEviT_T0_T2_T3_T4_T5_,(.L_x_21006 - _ZN2at6native27unrolled_elementwise_kernelIZZZNS0_17acosh_kernel_cudaERNS_18TensorIteratorBaseEENKUlvE0_clEvENKUlvE_clEvEUldE_St5arrayIPcLm2EELi4E23TrivialOffsetCalculatorILi1EjESB_NS0_6memory12LoadWithCastILi1EEENSC_13StoreWithCastILi1EEEEEviT_T0_T2_T3_T4_T5_)
        .other          _ZN2at6native27unrolled_elementwise_kernelIZZZNS0_17acosh_kernel_cudaERNS_18TensorIteratorBaseEENKUlvE0_clEvENKUlvE_clEvEUldE_St5arrayIPcLm2EELi4E23TrivialOffsetCalculatorILi1EjESB_NS0_6memory12LoadWithCastILi1EEENSC_13StoreWithCastILi1EEEEEviT_T0_T2_T3_T4_T5_,@"STO_CUDA_ENTRY STV_DEFAULT"
_ZN2at6native27unrolled_elementwise_kernelIZZZNS0_17acosh_kernel_cudaERNS_18TensorIteratorBaseEENKUlvE0_clEvENKUlvE_clEvEUldE_St5arrayIPcLm2EELi4E23TrivialOffsetCalculatorILi1EjESB_NS0_6memory12LoadWithCastILi1EEENSC_13StoreWithCastILi1EEEEEviT_T0_T2_T3_T4_T5_:
.text._ZN2at6native27unrolled_elementwise_kernelIZZZNS0_17acosh_kernel_cudaERNS_18TensorIteratorBaseEENKUlvE0_clEvENKUlvE_clEvEUldE_St5arrayIPcLm2EELi4E23TrivialOffsetCalculatorILi1EjESB_NS0_6memory12LoadWithCastILi1EEENSC_13StoreWithCastILi1EEEEEviT_T0_T2_T3_T4_T5_:
[----:B------:R-:W0:Y:S01]  /*0000*/  LDC R1, c[0x0][0x28] ;  /* 0x00000a00ff017b82 */ /* 0x000e220000000800 */
[----:B------:R-:W1:Y:S07]  /*0010*/  S2R R22, SR_CTAID.X ;  /* 0x0000000000167919 */ /* 0x000e6e0000002500 */
[----:B------:R-:W1:Y:S01]  /*0020*/  LDC R3, c[0x0][0x210] ;  /* 0x00008400ff037b82 */ /* 0x000e620000000800 */
[----:B------:R-:W-:Y:S01]  /*0030*/  ULDC.64 UR36, c[0x0][0x208] ;  /* 0x0000820000247ab9 */ /* 0x000fe20000000a00 */
[----:B------:R-:W-:Y:S01]  /*0040*/  BSSY B6, `(.L_x_2630) ;  /* 0x00000fe000067945 */ /* 0x000fe20003800000 */
[----:B------:R-:W2:Y:S01]  /*0050*/  S2R R29, SR_TID.X ;  /* 0x00000000001d7919 */ /* 0x000ea20000002100 */
[----:B------:R-:W-:-:S02]  /*0060*/  CS2R R24, SRZ ;  /* 0x0000000000187805 */ /* 0x000fc4000001ff00 */
[----:B------:R-:W-:Y:S02]  /*0070*/  CS2R R26, SRZ ;  /* 0x00000000001a7805 */ /* 0x000fe4000001ff00 */
        /* <DEDUP_REMOVED lines=22> */
[----:B--2---:R0:W1:Y:S01]  /*01e0*/  I2F.F64.S16 R26, R4 ;  /* 0x00000004001a7312 */ /* 0x0040620000101c00 */
[----:B------:R-:W-:Y:S05]  /*01f0*/  BRA `(.L_x_2637) ;  /* 0x0000000c00807947 */ /* 0x000fea0003800000 */
.L_x_2635:
[----:B------:R-:W2:Y:S02]  /*0200*/  LDG.E.U8 R4, desc[UR36][R4.64] ;  /* 0x0000002404047981 */ /* 0x000ea4000c1e1100 */
[----:B--2---:R0:W1:Y:S01]  /*0210*/  I2F.F64.U16 R26, R4 ;  /* 0x00000004001a7312 */ /* 0x0040620000101800 */
[----:B------:R-:W-:Y:S05]  /*0220*/  BRA `(.L_x_2637) ;  /* 0x0000000c00747947 */ /* 0x000fea0003800000 */
.L_x_2634:
        /* <DEDUP_REMOVED lines=9> */
.L_x_2639:
[----:B------:R-:W2:Y:S02]  /*02c0*/  LDG.E R4, desc[UR36][R4.64] ;  /* 0x0000002404047981 */ /* 0x000ea4000c1e1900 */
[----:B--2---:R1:W2:Y:S01]  /*02d0*/  I2F.F64 R26, R4 ;  /* 0x00000004001a7312 */ /* 0x0042a20000201c00 */
[----:B------:R-:W-:Y:S05]  /*02e0*/  BRA `(.L_x_2637) ;  /* 0x0000000c00447947 */ /* 0x000fea0003800000 */
.L_x_2638:
[----:B------:R-:W2:Y:S02]  /*02f0*/  LDG.E.U16 R4, desc[UR36][R4.64] ;  /* 0x0000002404047981 */ /* 0x000ea4000c1e1500 */
[----:B--2---:R3:W4:Y:S01]  /*0300*/  I2F.F64.S16 R26, R4 ;  /* 0x00000004001a7312 */ /* 0x0047220000101c00 */
[----:B------:R-:W-:Y:S05]  /*0310*/  BRA `(.L_x_2637) ;  /* 0x0000000c00387947 */ /* 0x000fea0003800000 */
.L_x_2633:
        /* <DEDUP_REMOVED lines=10> */
.L_x_2641:
[----:B------:R-:W2:Y:S02]  /*03c0*/  LDG.E.U16 R0, desc[UR36][R4.64] ;  /* 0x0000002404007981 */ /* 0x000ea4000c1e1500 */
[----:B--2---:R-:W-:-:S05]  /*03d0*/  HADD2.F32 R0, -RZ, R0.H0_H0 ;  /* 0x20000000ff007230 */ /* 0x004fca0000004100 */
[----:B------:R-:W-:-:S04]  /*03e0*/  FMUL.FTZ R0, R0, 1 ;  /* 0x3f80000000007820 */ /* 0x000fc80000410000 */
[----:B------:R0:W1:Y:S01]  /*03f0*/  F2F.F64.F32 R26, R0 ;  /* 0x00000000001a7310 */ /* 0x0000620000201800 */
[----:B------:R-:W-:Y:S05]  /*0400*/  BRA `(.L_x_2637) ;  /* 0x0000000800fc7947 */ /* 0x000fea0003800000 */
.L_x_2640:
        /* <DEDUP_REMOVED lines=10> */
.L_x_2643:
[----:B------:R-:W2:Y:S02]  /*04b0*/  LDG.E.U16 R4, desc[UR36][R4.64] ;  /* 0x0000002404047981 */ /* 0x000ea4000c1e1500 */
[----:B--2---:R-:W-:-:S05]  /*04c0*/  HADD2.F32 R0, -RZ, R4.H0_H0 ;  /* 0x20000004ff007230 */ /* 0x004fca0000004100 */
[----:B------:R-:W-:-:S04]  /*04d0*/  FMUL.FTZ R0, R0, 1 ;  /* 0x3f80000000007820 */ /* 0x000fc80000410000 */
[----:B------:R0:W1:Y:S01]  /*04e0*/  F2F.F64.F32 R26, R0 ;  /* 0x00000000001a7310 */ /* 0x0000620000201800 */
[----:B------:R-:W-:Y:S05]  /*04f0*/  BRA `(.L_x_2637) ;  /* 0x0000000800c07947 */ /* 0x000fea0003800000 */
.L_x_2642:
[----:B------:R0:W5:Y:S01]  /*0500*/  LDG.E.64 R26, desc[UR36][R4.64] ;  /* 0x00000024041a7981 */ /* 0x000162000c1e1b00 */
[----:B------:R-:W-:Y:S05]  /*0510*/  BRA `(.L_x_2637) ;  /* 0x0000000800b87947 */ /* 0x000fea0003800000 */
.L_x_2632:
        /* <DEDUP_REMOVED lines=13> */
.L_x_2646:
[----:B------:R0:W5:Y:S01]  /*05f0*/  LDG.E.64 R26, desc[UR36][R4.64] ;  /* 0x00000024041a7981 */ /* 0x000162000c1e1b00 */
[----:B------:R-:W-:Y:S05]  /*0600*/  BRA `(.L_x_2637) ;  /* 0x00000008007c7947 */ /* 0x000fea0003800000 */
.L_x_2645:
        /* <DEDUP_REMOVED lines=24> */
[----:B------:R-:W-:-:S05]  /*0790*/  LOP3.LUT R7, R7, 0x80000000, R0, 0xf8, !PT ;  /* 0x8000000007077812 */ /* 0x000fca00078ef800 */
[----:B------:R-:W-:-:S04]  /*07a0*/  FMUL.FTZ R7, R7, 1 ;  /* 0x3f80000007077820 */ /* 0x000fc80000410000 */
[----:B------:R0:W1:Y:S01]  /*07b0*/  F2F.F64.F32 R26, R7 ;  /* 0x00000007001a7310 */ /* 0x0000620000201800 */
[----:B------:R-:W-:Y:S05]  /*07c0*/  BRA `(.L_x_2637) ;  /* 0x00000008000c7947 */ /* 0x000fea0003800000 */
.L_x_2648:
        /* <DEDUP_REMOVED lines=16> */
.L_x_2647:
[----:B------:R-:W2:Y:S02]  /*08d0*/  LDG.E.U16 R0, desc[UR36][R4.64] ;  /* 0x0000002404007981 */ /* 0x000ea4000c1e1500 */
[----:B--2---:R-:W-:-:S04]  /*08e0*/  IMAD.U32 R0, R0, 0x10000, RZ ;  /* 0x0001000000007824 */ /* 0x004fc800078e00ff */
[----:B------:R-:W-:-:S04]  /*08f0*/  FMUL.FTZ R0, R0, 1 ;  /* 0x3f80000000007820 */ /* 0x000fc80000410000 */
[----:B------:R0:W1:Y:S01]  /*0900*/  F2F.F64.F32 R26, R0 ;  /* 0x00000000001a7310 */ /* 0x0000620000201800 */
[----:B------:R-:W-:Y:S05]  /*0910*/  BRA `(.L_x_2637) ;  /* 0x0000000400b87947 */ /* 0x000fea0003800000 */
.L_x_2644:
        /* <DEDUP_REMOVED lines=9> */
[----:B--2---:R0:W1:Y:S01]  /*09b0*/  I2F.F64.U16 R26, R4 ;  /* 0x00000004001a7312 */ /* 0x0040620000101800 */
[----:B------:R-:W-:Y:S05]  /*09c0*/  BRA `(.L_x_2637) ;  /* 0x00000004008c7947 */ /* 0x000fea0003800000 */
.L_x_2651:
        /* <DEDUP_REMOVED lines=21> */
.L_x_2655:
[----:B------:R-:W-:Y:S05]  /*0b20*/  BSYNC B1 ;  /* 0x0000000000017941 */ /* 0x000fea0003800000 */
.L_x_2654:
[----:B------:R-:W-:Y:S01]  /*0b30*/  LEA R5, R0, 0x3b800000, 0x17 ;  /* 0x3b80000000057811 */ /* 0x000fe200078eb8ff */
[----:B------:R-:W-:-:S05]  /*0b40*/  IMAD.SHL.U32 R0, R3, 0x100000, RZ ;  /* 0x0010000003007824 */ /* 0x000fca00078e00ff */
[----:B------:R-:W-:-:S07]  /*0b50*/  LOP3.LUT R0, R5, R0, R6, 0xfe, !PT ;  /* 0x0000000005007212 */ /* 0x000fce00078efe06 */
.L_x_2653:
[----:B------:R-:W-:Y:S05]  /*0b60*/  BSYNC B0 ;  /* 0x0000000000007941 */ /* 0x000fea0003800000 */
.L_x_2652:
[----:B------:R-:W-:-:S04]  /*0b70*/  FMUL.FTZ R0, R0, 1 ;  /* 0x3f80000000007820 */ /* 0x000fc80000410000 */
[----:B------:R0:W1:Y:S01]  /*0b80*/  F2F.F64.F32 R26, R0 ;  /* 0x00000000001a7310 */ /* 0x0000620000201800 */
[----:B------:R-:W-:Y:S05]  /*0b90*/  BRA `(.L_x_2637) ;  /* 0x0000000400187947 */ /* 0x000fea0003800000 */
.L_x_2650:
        /* <DEDUP_REMOVED lines=21> */
.L_x_2659:
[----:B------:R-:W-:Y:S05]  /*0cf0*/  BSYNC B1 ;  /* 0x0000000000017941 */ /* 0x000fea0003800000 */
.L_x_2658:
[----:B------:R-:W-:Y:S01]  /*0d00*/  LEA R5, R0, 0x37800000, 0x17 ;  /* 0x3780000000057811 */ /* 0x000fe200078eb8ff */
[----:B------:R-:W-:-:S05]  /*0d10*/  IMAD.SHL.U32 R0, R3, 0x200000, RZ ;  /* 0x0020000003007824 */ /* 0x000fca00078e00ff */
[----:B------:R-:W-:-:S07]  /*0d20*/  LOP3.LUT R0, R5, R0, R6, 0xfe, !PT ;  /* 0x0000000005007212 */ /* 0x000fce00078efe06 */
.L_x_2657:
[----:B------:R-:W-:Y:S05]  /*0d30*/  BSYNC B0 ;  /* 0x0000000000007941 */ /* 0x000fea0003800000 */
.L_x_2656:
[----:B------:R-:W-:-:S04]  /*0d40*/  FMUL.FTZ R0, R0, 1 ;  /* 0x3f80000000007820 */ /* 0x000fc80000410000 */
[----:B------:R0:W1:Y:S01]  /*0d50*/  F2F.F64.F32 R26, R0 ;  /* 0x00000000001a7310 */ /* 0x0000620000201800 */
[----:B------:R-:W-:Y:S05]  /*0d60*/  BRA `(.L_x_2637) ;  /* 0x0000000000a47947 */ /* 0x000fea0003800000 */
.L_x_2649:
        /* <DEDUP_REMOVED lines=14> */
.L_x_2663:
[----:B------:R-:W-:Y:S05]  /*0e50*/  BSYNC B0 ;  /* 0x0000000000007941 */ /* 0x000fea0003800000 */
.L_x_2662:
[----:B------:R-:W-:-:S04]  /*0e60*/  FMUL.FTZ R0, R0, 1 ;  /* 0x3f80000000007820 */ /* 0x000fc80000410000 */
[----:B------:R0:W1:Y:S01]  /*0e70*/  F2F.F64.F32 R26, R0 ;  /* 0x00000000001a7310 */ /* 0x0000620000201800 */
[----:B------:R-:W-:Y:S05]  /*0e80*/  BRA `(.L_x_2637) ;  /* 0x00000000005c7947 */ /* 0x000fea0003800000 */
.L_x_2636:
        /* <DEDUP_REMOVED lines=16> */
.L_x_2664:
[----:B------:R-:W-:Y:S01]  /*0f90*/  CS2R R26, SRZ ;  /* 0x00000000001a7805 */ /* 0x000fe2000001ff00 */
[----:B------:R-:W-:Y:S06]  /*0fa0*/  BRA `(.L_x_2637) ;  /* 0x0000000000147947 */ /* 0x000fec0003800000 */
.L_x_2661:
[----:B------:R-:W2:Y:S02]  /*0fb0*/  LDG.E.64 R26, desc[UR36][R4.64] ;  /* 0x00000024041a7981 */ /* 0x000ea4000c1e1b00 */
[----:B--2---:R-:W0:Y:S01]  /*0fc0*/  I2F.F64.U64 R26, R26 ;  /* 0x0000001a001a7312 */ /* 0x004e220000301800 */
[----:B------:R-:W-:Y:S05]  /*0fd0*/  BRA `(.L_x_2637) ;  /* 0x0000000000087947 */ /* 0x000fea0003800000 */
.L_x_2660:
[----:B------:R-:W2:Y:S02]  /*0fe0*/  LDG.E R4, desc[UR36][R4.64] ;  /* 0x0000002404047981 */ /* 0x000ea4000c1e1900 */
[----:B--2---:R0:W1:Y:S02]  /*0ff0*/  I2F.F64.U32 R26, R4 ;  /* 0x00000004001a7312 */ /* 0x0040640000201800 */
.L_x_2637:
[----:B------:R-:W3:Y:S02]  /*1000*/  S2R R29, SR_TID.X ;  /* 0x00000000001d7919 */ /* 0x000ee40000002100 */
[----:B---3--:R-:W-:-:S07]  /*1010*/  VIADD R29, R29, 0x80 ;  /* 0x000000801d1d7836 */ /* 0x008fce0000000000 */
.L_x_2631:
[----:B------:R-:W-:Y:S05]  /*1020*/  BSYNC B6 ;  /* 0x0000000000067941 */ /* 0x000fea0003800000 */
.L_x_2630:
        /* <DEDUP_REMOVED lines=21> */
[----:B------:R-:W3:Y:S02]  /*1180*/  LDG.E.S8 R4, desc[UR36][R4.64] ;  /* 0x0000002404047981 */ /* 0x000ee4000c1e1300 */
[----:B---3--:R0:W1:Y:S01]  /*1190*/  I2F.F64.S16 R24, R4 ;  /* 0x0000000400187312 */ /* 0x0080620000101c00 */
[----:B------:R-:W-:Y:S05]  /*11a0*/  BRA `(.L_x_2672) ;  /* 0x0000000c007c7947 */ /* 0x000fea0003800000 */
.L_x_2670:
[----:B------:R-:W3:Y:S02]  /*11b0*/  LDG.E.U8 R4, desc[UR36][R4.64] ;  /* 0x0000002404047981 */ /* 0x000ee4000c1e1100 */
[----:B---3--:R0:W1:Y:S01]  /*11c0*/  I2F.F64.U16 R24, R4 ;  /* 0x0000000400187312 */ /* 0x0080620000101800 */
[----:B------:R-:W-:Y:S05]  /*11d0*/  BRA `(.L_x_2672) ;  /* 0x0000000c00707947 */ /* 0x000fea0003800000 */
.L_x_2669:
[----:B------:R-:W-:-:S13]  /*11e0*/  ISETP.NE.AND P0, PT, R0, 0x2, PT ;  /* 0x000000020000780c */ /* 0x000fda0003f05270 */
[----:B------:R-:W-:Y:S05]  /*11f0*/  @!P0 BRA `(.L_x_2673) ;  /* 0x0000000000288947 */ /* 0x000fea0003800000 */
[----:B------:R-:W-:-:S13]  /*1200*/  ISETP.NE.AND P0, PT, R0, 0x3, PT ;  /* 0x000000030000780c */ /* 0x000fda0003f05270 */
[----:B------:R-:W-:Y:S05]  /*1210*/  @!P0 BRA `(.L_x_2674) ;  /* 0x0000000000148947 */ /* 0x000fea0003800000 */
[----:B------:R-:W-:-:S13]  /*1220*/  ISETP.NE.AND P0, PT, R0, 0x4, PT ;  /* 0x000000040000780c */ /* 0x000fda0003f05270 */
[----:B------:R-:W-:Y:S05]  /*1230*/  @P0 BRA `(.L_x_2671) ;  /* 0x0000000800fc0947 */ /* 0x000fea0003800000 */
[----:B------:R-:W3:Y:S02]  /*1240*/  LDG.E.64 R24, desc[UR36][R4.64] ;  /* 0x0000002404187981 */ /* 0x000ee4000c1e1b00 */
[----:B---3--:R-:W0:Y:S01]  /*1250*/  I2F.F64.S64 R24, R24 ;  /* 0x0000001800187312 */ /* 0x008e220000301c00 */
[----:B------:R-:W-:Y:S05]  /*1260*/  BRA `(.L_x_2672) ;  /* 0x0000000c004c7947 */ /* 0x000fea0003800000 */
.L_x_2674:
[----:B------:R-:W3:Y:S02]  /*1270*/  LDG.E R4, desc[UR36][R4.64] ;  /* 0x0000002404047981 */ /* 0x000ee4000c1e1900 */
[----:B---3--:R0:W1:Y:S01]  /*1280*/  I2F.F64 R24, R4 ;  /* 0x0000000400187312 */ /* 0x0080620000201c00 */
[----:B------:R-:W-:Y:S05]  /*1290*/  BRA `(.L_x_2672) ;  /* 0x0000000c00407947 */ /* 0x000fea0003800000 */
.L_x_2673:
[----:B------:R-:W3:Y:S02]  /*12a0*/  LDG.E.U16 R4, desc[UR36][R4.64] ;  /* 0x0000002404047981 */ /* 0x000ee4000c1e1500 */
[----:B---3--:R0:W1:Y:S01]  /*12b0*/  I2F.F64.S16 R24, R4 ;  /* 0x0000000400187312 */ /* 0x0080620000101c00 */
[----:B------:R-:W-:Y:S05]  /*12c0*/  BRA `(.L_x_2672) ;  /* 0x0000000c00347947 */ /* 0x000fea0003800000 */
.L_x_2668:
[----:B------:R-:W-:-:S13]  /*12d0*/  ISETP.GT.AND P0, PT, R0, 0x6, PT ;  /* 0x000000060000780c */ /* 0x000fda0003f04270 */
[----:B------:R-:W-:Y:S05]  /*12e0*/  @P0 BRA `(.L_x_2675) ;  /* 0x0000000000340947 */ /* 0x000fea0003800000 */
[----:B------:R-:W-:-:S13]  /*12f0*/  ISETP.NE.AND P0, PT, R0, 0x5, PT ;  /* 0x000000050000780c */ /* 0x000fda0003f05270 */
[----:B------:R-:W-:Y:S05]  /*1300*/  @!P0 BRA `(.L_x_2676) ;  /* 0x0000000000188947 */ /* 0x000fea0003800000 */
[----:B------:R-:W-:-:S13]  /*1310*/  ISETP.NE.AND P0, PT, R0, 0x6, PT ;  /* 0x000000060000780c */ /* 0x000fda0003f05270 */
[----:B------:R-:W-:Y:S05]  /*1320*/  @P0 BRA `(.L_x_2671) ;  /* 0x0000000800c00947 */ /* 0x000fea0003800000 */
[----:B------:R-:W3:Y:S02]  /*1330*/  LDG.E R24, desc[UR36][R4.64] ;  /* 0x0000002404187981 */ /* 0x000ee4000c1e1900 */
[----:B---3--:R-:W-:-:S06]  /*1340*/  FMUL.FTZ R24, R24, 1 ;  /* 0x3f80000018187820 */ /* 0x008fcc0000410000 */
[----:B------:R-:W0:Y:S01]  /*1350*/  F2F.F64.F32 R24, R24 ;  /* 0x0000001800187310 */ /* 0x000e220000201800 */
[----:B------:R-:W-:Y:S05]  /*1360*/  BRA `(.L_x_2672) ;  /* 0x0000000c000c7947 */ /* 0x000fea0003800000 */
.L_x_2676:
[----:B------:R-:W3:Y:S02]  /*1370*/  LDG.E.U16 R0, desc[UR36][R4.64] ;  /* 0x0000002404007981 */ /* 0x000ee4000c1e1500 */
[----:B---3--:R-:W-:-:S05]  /*1380*/  HADD2.F32 R0, -RZ, R0.H0_H0 ;  /* 0x20000000ff007230 */ /* 0x008fca0000004100 */
[----:B------:R-:W-:-:S04]  /*1390*/  FMUL.FTZ R0, R0, 1 ;  /* 0x3f80000000007820 */ /* 0x000fc80000410000 */
[----:B------:R0:W1:Y:S01]  /*13a0*/  F2F.F64.F32 R24, R0 ;  /* 0x0000000000187310 */ /* 0x0000620000201800 */
[----:B------:R-:W-:Y:S05]  /*13b0*/  BRA `(.L_x_2672) ;  /* 0x0000000800f87947 */ /* 0x000fea0003800000 */
.L_x_2675:
[----:B------:R-:W-:-:S13]  /*13c0*/  ISETP.NE.AND P0, PT, R0, 0x7, PT ;  /* 0x000000070000780c */ /* 0x000fda0003f05270 */
[----:B------:R-:W-:Y:S05]  /*13d0*/  @!P0 BRA `(.L_x_2677) ;  /* 0x0000000000348947 */ /* 0x000fea0003800000 */
        /* <DEDUP_REMOVED lines=8> */
.L_x_2678:
[----:B------:R-:W3:Y:S02]  /*1460*/  LDG.E.U16 R4, desc[UR36][R4.64] ;  /* 0x0000002404047981 */ /* 0x000ee4000c1e1500 */
[----:B---3--:R-:W-:-:S05]  /*1470*/  HADD2.F32 R0, -RZ, R4.H0_H0 ;  /* 0x20000004ff007230 */ /* 0x008fca0000004100 */
[----:B------:R-:W-:-:S04]  /*1480*/  FMUL.FTZ R0, R0, 1 ;  /* 0x3f80000000007820 */ /* 0x000fc80000410000 */
[----:B------:R0:W1:Y:S01]  /*1490*/  F2F.F64.F32 R24, R0 ;  /* 0x0000000000187310 */ /* 0x0000620000201800 */
[----:B------:R-:W-:Y:S05]  /*14a0*/  BRA `(.L_x_2672) ;  /* 0x0000000800bc7947 */ /* 0x000fea0003800000 */
.L_x_2677:
[----:B------:R0:W5:Y:S01]  /*14b0*/  LDG.E.64 R24, desc[UR36][R4.64] ;  /* 0x0000002404187981 */ /* 0x000162000c1e1b00 */
[----:B------:R-:W-:Y:S05]  /*14c0*/  BRA `(.L_x_2672) ;  /* 0x0000000800b47947 */ /* 0x000fea0003800000 */
.L_x_2667:
        /* <DEDUP_REMOVED lines=8> */
[----:B------:R-:W3:Y:S01]  /*1550*/  LDG.E.U8 R4, desc[UR36][R4.64] ;  /* 0x0000002404047981 */ /* 0x000ee2000c1e1100 */
[----:B------:R-:W-:Y:S01]  /*1560*/  IMAD.MOV.U32 R24, RZ, RZ, RZ ;  /* 0x000000ffff187224 */ /* 0x000fe200078e00ff */
[----:B---3--:R-:W-:-:S04]  /*1570*/  ISETP.NE.AND P0, PT, R4, RZ, PT ;  /* 0x000000ff0400720c */ /* 0x008fc80003f05270 */
[----:B------:R-:W-:Y:S01]  /*1580*/  FSEL R25, RZ, 1.875, !P0 ;  /* 0x3ff00000ff197808 */ /* 0x000fe20004000000 */
[----:B------:R-:W-:Y:S08]  /*1590*/  BRA `(.L_x_2672) ;  /* 0x0000000800807947 */ /* 0x000ff00003800000 */
.L_x_2681:
[----:B------:R0:W5:Y:S01]  /*15a0*/  LDG.E.64 R24, desc[UR36][R4.64] ;  /* 0x0000002404187981 */ /* 0x000162000c1e1b00 */
[----:B------:R-:W-:Y:S05]  /*15b0*/  BRA `(.L_x_2672) ;  /* 0x0000000800787947 */ /* 0x000fea0003800000 */
.L_x_2680:
[----:B------:R-:W-:-:S13]  /*15c0*/  ISETP.NE.AND P0, PT, R0, 0xf, PT ;  /* 0x0000000f0000780c */ /* 0x000fda0003f05270 */
[----:B------:R-:W-:Y:S05]  /*15d0*/  @!P0 BRA `(.L_x_2682) ;  /* 0x0000000000a48947 */ /* 0x000fea0003800000 */
[----:B------:R-:W-:-:S13]  /*15e0*/  ISETP.NE.AND P0, PT, R0, 0x17, PT ;  /* 0x000000170000780c */ /* 0x000fda0003f05270 */
[----:B------:R-:W-:Y:S05]  /*15f0*/  @!P0 BRA `(.L_x_2683) ;  /* 0x0000000000608947 */ /* 0x000fea0003800000 */
[----:B------:R-:W-:-:S13]  /*1600*/  ISETP.NE.AND P0, PT, R0, 0x18, PT ;  /* 0x000000180000780c */ /* 0x000fda0003f05270 */
[----:B------:R-:W-:Y:S05]  /*1610*/  @P0 BRA `(.L_x_2671) ;  /* 0x0000000800040947 */ /* 0x000fea0003800000 */
[----:B------:R-:W3:Y:S01]  /*1620*/  LDG.E.U8 R0, desc[UR36][R4.64] ;  /* 0x0000002404007981 */ /* 0x000ee2000c1e1100 */
[----:B------:R-:W-:Y:S02]  /*1630*/  IMAD.MOV.U32 R9, RZ, RZ, -0x800000 ;  /* 0xff800000ff097424 */ /* 0x000fe400078e00ff */
[----:B---3--:R-:W-:-:S05]  /*1640*/  IMAD.SHL.U32 R0, R0, 0x1000000, RZ ;  /* 0x0100000000007824 */ /* 0x008fca00078e00ff */
        /* <DEDUP_REMOVED lines=19> */
.L_x_2683:
[----:B------:R-:W3:Y:S02]  /*1780*/  LDG.E.U8 R4, desc[UR36][R4.64] ;  /* 0x0000002404047981 */ /* 0x000ee4000c1e1100 */
[----:B---3--:R-:W-:-:S05]  /*1790*/  IMAD.SHL.U32 R0, R4, 0x2000000, RZ ;  /* 0x0200000004007824 */ /* 0x008fca00078e00ff */
        /* <DEDUP_REMOVED lines=11> */
[----:B------:R3:W0:Y:S01]  /*1850*/  F2F.F64.F32 R24, R0 ;  /* 0x0000000000187310 */ /* 0x0006220000201800 */
[----:B------:R-:W-:Y:S05]  /*1860*/  BRA `(.L_x_2672) ;  /* 0x0000000400cc7947 */ /* 0x000fea0003800000 */
.L_x_2682:
[----:B------:R-:W3:Y:S02]  /*1870*/  LDG.E.U16 R0, desc[UR36][R4.64] ;  /* 0x0000002404007981 */ /* 0x000ee4000c1e1500 */
[----:B---3--:R-:W-:-:S04]  /*1880*/  IMAD.U32 R0, R0, 0x10000, RZ ;  /* 0x0001000000007824 */ /* 0x008fc800078e00ff */
[----:B------:R-:W-:-:S04]  /*1890*/  FMUL.FTZ R0, R0, 1 ;  /* 0x3f80000000007820 */ /* 0x000fc80000410000 */
[----:B------:R0:W1:Y:S01]  /*18a0*/  F2F.F64.F32 R24, R0 ;  /* 0x0000000000187310 */ /* 0x0000620000201800 */
[----:B------:R-:W-:Y:S05]  /*18b0*/  BRA `(.L_x_2672) ;  /* 0x0000000400b87947 */ /* 0x000fea0003800000 */
.L_x_2679:
        /* <DEDUP_REMOVED lines=8> */
[----:B------:R-:W3:Y:S02]  /*1940*/  LDG.E.U16 R4, desc[UR36][R4.64] ;  /* 0x0000002404047981 */ /* 0x000ee4000c1e1500 */
[----:B---3--:R0:W1:Y:S01]  /*1950*/  I2F.F64.U16 R24, R4 ;  /* 0x0000000400187312 */ /* 0x0080620000101800 */
[----:B------:R-:W-:Y:S05]  /*1960*/  BRA `(.L_x_2672) ;  /* 0x00000004008c7947 */ /* 0x000fea0003800000 */
.L_x_2686:
[----:B------:R-:W3:Y:S01]  /*1970*/  LDG.E.U8 R3, desc[UR36][R4.64] ;  /* 0x0000002404037981 */ /* 0x000ee2000c1e1100 */
[----:B------:R-:W-:Y:S01]  /*1980*/  BSSY B0, `(.L_x_2687) ;  /* 0x0000018000007945 */ /* 0x000fe20003800000 */
[----:B------:R-:W-:Y:S01]  /*1990*/  IMAD.MOV.U32 R0, RZ, RZ, RZ ;  /* 0x000000ffff007224 */ /* 0x000fe200078e00ff */
[----:B---3--:R-:W-:-:S13]  /*19a0*/  ISETP.NE.AND P0, PT, R3, RZ, PT ;  /* 0x000000ff0300720c */ /* 0x008fda0003f05270 */
        /* <DEDUP_REMOVED lines=17> */
.L_x_2690:
[----:B------:R-:W-:Y:S05]  /*1ac0*/  BSYNC B1 ;  /* 0x0000000000017941 */ /* 0x000fea0003800000 */
.L_x_2689:
[----:B------:R-:W-:Y:S01]  /*1ad0*/  LEA R5, R0, 0x3b800000, 0x17 ;  /* 0x3b80000000057811 */ /* 0x000fe200078eb8ff */
[----:B------:R-:W-:-:S05]  /*1ae0*/  IMAD.SHL.U32 R0, R3, 0x100000, RZ ;  /* 0x0010000003007824 */ /* 0x000fca00078e00ff */
[----:B------:R-:W-:-:S07]  /*1af0*/  LOP3.LUT R0, R5, R0, R6, 0xfe, !PT ;  /* 0x0000000005007212 */ /* 0x000fce00078efe06 */
.L_x_2688:
[----:B------:R-:W-:Y:S05]  /*1b00*/  BSYNC B0 ;  /* 0x0000000000007941 */ /* 0x000fea0003800000 */
.L_x_2687:
[----:B------:R-:W-:-:S04]  /*1b10*/  FMUL.FTZ R0, R0, 1 ;  /* 0x3f80000000007820 */ /* 0x000fc80000410000 */
[----:B------:R0:W1:Y:S01]  /*1b20*/  F2F.F64.F32 R24, R0 ;  /* 0x0000000000187310 */ /* 0x0000620000201800 */
[----:B------:R-:W-:Y:S05]  /*1b30*/  BRA `(.L_x_2672) ;  /* 0x0000000400187947 */ /* 0x000fea0003800000 */
.L_x_2685:
        /* <DEDUP_REMOVED lines=21> */
.L_x_2694:
[----:B------:R-:W-:Y:S05]  /*1c90*/  BSYNC B1 ;  /* 0x0000000000017941 */ /* 0x000fea0003800000 */
.L_x_2693:
[----:B------:R-:W-:Y:S01]  /*1ca0*/  LEA R5, R0, 0x37800000, 0x17 ;  /* 0x3780000000057811 */ /* 0x000fe200078eb8ff */
[----:B------:R-:W-:-:S05]  /*1cb0*/  IMAD.SHL.U32 R0, R3, 0x200000, RZ ;  /* 0x0020000003007824 */ /* 0x000fca00078e00ff */
[----:B------:R-:W-:-:S07]  /*1cc0*/  LOP3.LUT R0, R5, R0, R6, 0xfe, !PT ;  /* 0x0000000005007212 */ /* 0x000fce00078efe06 */
.L_x_2692:
[----:B------:R-:W-:Y:S05]  /*1cd0*/  BSYNC B0 ;  /* 0x0000000000007941 */ /* 0x000fea0003800000 */
.L_x_2691:
[----:B------:R-:W-:-:S04]  /*1ce0*/  FMUL.FTZ R0, R0, 1 ;  /* 0x3f80000000007820 */ /* 0x000fc80000410000 */
[----:B------:R0:W1:Y:S01]  /*1cf0*/  F2F.F64.F32 R24, R0 ;  /* 0x0000000000187310 */ /* 0x0000620000201800 */
[----:B------:R-:W-:Y:S05]  /*1d00*/  BRA `(.L_x_2672) ;  /* 0x0000000000a47947 */ /* 0x000fea0003800000 */
.L_x_2684:
[----:B------:R-:W-:-:S13]  /*1d10*/  ISETP.NE.AND P0, PT, R0, 0x1c, PT ;  /* 0x0000001c0000780c */ /* 0x000fda0003f05270 */
[----:B------:R-:W-:Y:S05]  /*1d20*/  @!P0 BRA `(.L_x_2695) ;  /* 0x0000000000948947 */ /* 0x000fea0003800000 */
[----:B------:R-:W-:-:S13]  /*1d30*/  ISETP.NE.AND P0, PT, R0, 0x1d, PT ;  /* 0x0000001d0000780c */ /* 0x000fda0003f05270 */
[----:B------:R-:W-:Y:S05]  /*1d40*/  @!P0 BRA `(.L_x_2696) ;  /* 0x0000000000808947 */ /* 0x000fea0003800000 */
[----:B------:R-:W-:-:S13]  /*1d50*/  ISETP.NE.AND P0, PT, R0, 0x2c, PT ;  /* 0x0000002c0000780c */ /* 0x000fda0003f05270 */
[----:B------:R-:W-:Y:S05]  /*1d60*/  @P0 BRA `(.L_x_2671) ;  /* 0x0000000000300947 */ /* 0x000fea0003800000 */
[----:B------:R-:W3:Y:S01]  /*1d70*/  LDG.E.U8 R4, desc[UR36][R4.64] ;  /* 0x0000002404047981 */ /* 0x000ee2000c1e1100 */
[----:B------:R-:W-:Y:S01]  /*1d80*/  BSSY B0, `(.L_x_2697) ;  /* 0x0000007000007945 */ /* 0x000fe20003800000 */
[----:B------:R-:W-:Y:S01]  /*1d90*/  IMAD.MOV.U32 R0, RZ, RZ, 0x400000 ;  /* 0x00400000ff007424 */ /* 0x000fe200078e00ff */
[----:B---3--:R-:W-:-:S13]  /*1da0*/  ISETP.NE.AND P0, PT, R4, RZ, PT ;  /* 0x000000ff0400720c */ /* 0x008fda0003f05270 */
[----:B------:R-:W-:Y:S05]  /*1db0*/  @!P0 BRA `(.L_x_2698) ;  /* 0x00000000000c8947 */ /* 0x000fea0003800000 */
[----:B------:R-:W-:-:S13]  /*1dc0*/  ISETP.NE.AND P0, PT, R4, 0xff, PT ;  /* 0x000000ff0400780c */ /* 0x000fda0003f05270 */
[----:B------:R-:W-:Y:S02]  /*1dd0*/  @!P0 IMAD.MOV.U32 R0, RZ, RZ, 0x7f800001 ;  /* 0x7f800001ff008424 */ /* 0x000fe400078e00ff */
[----:B------:R-:W-:-:S07]  /*1de0*/  @P0 IMAD.SHL.U32 R0, R4, 0x800000, RZ ;  /* 0x0080000004000824 */ /* 0x000fce00078e00ff */
.L_x_2698:
[----:B------:R-:W-:Y:S05]  /*1df0*/  BSYNC B0 ;  /* 0x0000000000007941 */ /* 0x000fea0003800000 */
.L_x_2697:
[----:B------:R-:W-:-:S04]  /*1e00*/  FMUL.FTZ R0, R0, 1 ;  /* 0x3f80000000007820 */ /* 0x000fc80000410000 */
[----:B------:R0:W1:Y:S01]  /*1e10*/  F2F.F64.F32 R24, R0 ;  /* 0x0000000000187310 */ /* 0x0000620000201800 */
[----:B------:R-:W-:Y:S05]  /*1e20*/  BRA `(.L_x_2672) ;  /* 0x00000000005c7947 */ /* 0x000fea0003800000 */
.L_x_2671:
        /* <DEDUP_REMOVED lines=15> */
[----:B-12-45:R-:W-:Y:S05]  /*1f20*/  CALL.ABS.NOINC R14 ;  /* 0x000000000e007343 */ /* 0x036fea0003c00000 */
.L_x_2699:
[----:B------:R-:W-:Y:S01]  /*1f30*/  CS2R R24, SRZ ;  /* 0x0000000000187805 */ /* 0x000fe2000001ff00 */
[----:B------:R-:W-:Y:S06]  /*1f40*/  BRA `(.L_x_2672) ;  /* 0x0000000000147947 */ /* 0x000fec0003800000 */
.L_x_2696:
[----:B------:R-:W3:Y:S02]  /*1f50*/  LDG.E.64 R24, desc[UR36][R4.64] ;  /* 0x0000002404187981 */ /* 0x000ee4000c1e1b00 */
[----:B---3--:R-:W0:Y:S01]  /*1f60*/  I2F.F64.U64 R24, R24 ;  /* 0x0000001800187312 */ /* 0x008e220000301800 */
[----:B------:R-:W-:Y:S05]  /*1f70*/  BRA `(.L_x_2672) ;  /* 0x0000000000087947 */ /* 0x000fea0003800000 */
.L_x_2695:
[----:B------:R-:W3:Y:S02]  /*1f80*/  LDG.E R4, desc[UR36][R4.64] ;  /* 0x0000002404047981 */ /* 0x000ee4000c1e1900 */
[----:B---3--:R0:W1:Y:S02]  /*1f90*/  I2F.F64.U32 R24, R4 ;  /* 0x0000000400187312 */ /* 0x0080640000201800 */
.L_x_2672:
[----:B------:R-:W-:-:S07]  /*1fa0*/  VIADD R29, R29, 0x80 ;  /* 0x000000801d1d7836 */ /* 0x000fce0000000000 */
.L_x_2666:
[----:B------:R-:W-:Y:S05]  /*1fb0*/  BSYNC B6 ;  /* 0x0000000000067941 */ /* 0x000fea0003800000 */
.L_x_2665:
[----:B------:R-:W-:Y:S01]  /*1fc0*/  ISETP.GE.AND P0, PT, R29, R2, PT ;  /* 0x000000021d00720c */ /* 0x000fe20003f06270 */
[----:B------:R-:W-:Y:S01]  /*1fd0*/  BSSY B6, `(.L_x_2700) ;  /* 0x00000f9000067945 */ /* 0x000fe20003800000 */
[----:B------:R-:W-:Y:S02]  /*1fe0*/  CS2R R16, SRZ ;  /* 0x0000000000107805 */ /* 0x000fe4000001ff00 */
[----:B------:R-:W-:-:S09]  /*1ff0*/  CS2R R18, SRZ ;  /* 0x0000000000127805 */ /* 0x000fd2000001ff00 */
[----:B------:R-:W-:Y:S05]  /*2000*/  @P0 BRA `(.L_x_2701) ;  /* 0x0000000c00d40947 */ /* 0x000fea0003800000 */
[----:B01----:R-:W0:Y:S01]  /*2010*/  LDC.64 R4, c[0x0][0x220] ;  /* 0x00008800ff047b82 */ /* 0x003e220000000a00 */
[----:B---3--:R-:W-:Y:S01]  /*2020*/  IMAD R0, R22, 0x200, R29 ;  /* 0x0000020016007824 */ /* 0x008fe200078e021d */
        /* <DEDUP_REMOVED lines=19> */
.L_x_2705:
[----:B------:R-:W3:Y:S02]  /*2160*/  LDG.E.U8 R4, desc[UR36][R4.64] ;  /* 0x0000002404047981 */ /* 0x000ee4000c1e1100 */
[----:B---3--:R0:W1:Y:S01]  /*2170*/  I2F.F64.U16 R18, R4 ;  /* 0x0000000400127312 */ /* 0x0080620000101800 */
[----:B------:R-:W-:Y:S05]  /*2180*/  BRA `(.L_x_2707) ;  /* 0x0000000c00707947 */ /* 0x000fea0003800000 */
.L_x_2704:
        /* <DEDUP_REMOVED lines=9> */
.L_x_2709:
[----:B------:R-:W3:Y:S02]  /*2220*/  LDG.E R4, desc[UR36][R4.64] ;  /* 0x0000002404047981 */ /* 0x000ee4000c1e1900 */
[----:B---3--:R0:W1:Y:S01]  /*2230*/  I2F.F64 R18, R4 ;  /* 0x0000000400127312 */ /* 0x0080620000201c00 */
[----:B------:R-:W-:Y:S05]  /*2240*/  BRA `(.L_x_2707) ;  /* 0x0000000c00407947 */ /* 0x000fea0003800000 */
.L_x_2708:
[----:B------:R-:W3:Y:S02]  /*2250*/  LDG.E.U16 R4, desc[UR36][R4.64] ;  /* 0x0000002404047981 */ /* 0x000ee4000c1e1500 */
[----:B---3--:R0:W1:Y:S01]  /*2260*/  I2F.F64.S16 R18, R4 ;  /* 0x0000000400127312 */ /* 0x0080620000101c00 */
[----:B------:R-:W-:Y:S05]  /*2270*/  BRA `(.L_x_2707) ;  /* 0x0000000c00347947 */ /* 0x000fea0003800000 */
.L_x_2703:
        /* <DEDUP_REMOVED lines=10> */
.L_x_2711:
[----:B------:R-:W3:Y:S02]  /*2320*/  LDG.E.U16 R0, desc[UR36][R4.64] ;  /* 0x0000002404007981 */ /* 0x000ee4000c1e1500 */
[----:B---3--:R-:W-:-:S05]  /*2330*/  HADD2.F32 R0, -RZ, R0.H0_H0 ;  /* 0x20000000ff007230 */ /* 0x008fca0000004100 */
[----:B------:R-:W-:-:S04]  /*2340*/  FMUL.FTZ R0, R0, 1 ;  /* 0x3f80000000007820 */ /* 0x000fc80000410000 */
[----:B------:R0:W1:Y:S01]  /*2350*/  F2F.F64.F32 R18, R0 ;  /* 0x0000000000127310 */ /* 0x0000620000201800 */
[----:B------:R-:W-:Y:S05]  /*2360*/  BRA `(.L_x_2707) ;  /* 0x0000000800f87947 */ /* 0x000fea0003800000 */
.L_x_2710:
        /* <DEDUP_REMOVED lines=10> */
.L_x_2713:
[----:B------:R-:W3:Y:S02]  /*2410*/  LDG.E.U16 R4, desc[UR36][R4.64] ;  /* 0x0000002404047981 */ /* 0x000ee4000c1e1500 */
[----:B---3--:R-:W-:-:S05]  /*2420*/  HADD2.F32 R0, -RZ, R4.H0_H0 ;  /* 0x20000004ff007230 */ /* 0x008fca0000004100 */
[----:B------:R-:W-:-:S04]  /*2430*/  FMUL.FTZ R0, R0, 1 ;  /* 0x3f80000000007820 */ /* 0x000fc80000410000 */
[----:B------:R0:W1:Y:S01]  /*2440*/  F2F.F64.F32 R18, R0 ;  /* 0x0000000000127310 */ /* 0x0000620000201800 */
[----:B------:R-:W-:Y:S05]  /*2450*/  BRA `(.L_x_2707) ;  /* 0x0000000800bc7947 */ /* 0x000fea0003800000 */
.L_x_2712:
[----:B------:R0:W5:Y:S01]  /*2460*/  LDG.E.64 R18, desc[UR36][R4.64] ;  /* 0x0000002404127981 */ /* 0x000162000c1e1b00 */
[----:B------:R-:W-:Y:S05]  /*2470*/  BRA `(.L_x_2707) ;  /* 0x0000000800b47947 */ /* 0x000fea0003800000 */
.L_x_2702:
        /* <DEDUP_REMOVED lines=13> */
.L_x_2716:
[----:B------:R0:W5:Y:S01]  /*2550*/  LDG.E.64 R18, desc[UR36][R4.64] ;  /* 0x0000002404127981 */ /* 0x000162000c1e1b00 */
[----:B------:R-:W-:Y:S05]  /*2560*/  BRA `(.L_x_2707) ;  /* 0x0000000800787947 */ /* 0x000fea0003800000 */
.L_x_2715:
        /* <DEDUP_REMOVED lines=28> */
.L_x_2718:
        /* <DEDUP_REMOVED lines=15> */
.L_x_2717:
[----:B------:R-:W3:Y:S02]  /*2820*/  LDG.E.U16 R0, desc[UR36][R4.64] ;  /* 0x0000002404007981 */ /* 0x000ee4000c1e1500 */
[----:B---3--:R-:W-:-:S04]  /*2830*/  IMAD.U32 R0, R0, 0x10000, RZ ;  /* 0x0001000000007824 */ /* 0x008fc800078e00ff */
[----:B------:R-:W-:-:S04]  /*2840*/  FMUL.FTZ R0, R0, 1 ;  /* 0x3f80000000007820 */ /* 0x000fc80000410000 */
[----:B------:R0:W1:Y:S01]  /*2850*/  F2F.F64.F32 R18, R0 ;  /* 0x0000000000127310 */ /* 0x0000620000201800 */
[----:B------:R-:W-:Y:S05]  /*2860*/  BRA `(.L_x_2707) ;  /* 0x0000000400b87947 */ /* 0x000fea0003800000 */
.L_x_2714:
        /* <DEDUP_REMOVED lines=11> */
.L_x_2721:
        /* <DEDUP_REMOVED lines=21> */
.L_x_2725:
[----:B------:R-:W-:Y:S05]  /*2a70*/  BSYNC B1 ;  /* 0x0000000000017941 */ /* 0x000fea0003800000 */
.L_x_2724:
[----:B------:R-:W-:Y:S01]  /*2a80*/  LEA R5, R0, 0x3b800000, 0x17 ;  /* 0x3b80000000057811 */ /* 0x000fe200078eb8ff */
[----:B------:R-:W-:-:S05]  /*2a90*/  IMAD.SHL.U32 R0, R3, 0x100000, RZ ;  /* 0x0010000003007824 */ /* 0x000fca00078e00ff */
[----:B------:R-:W-:-:S07]  /*2aa0*/  LOP3.LUT R0, R5, R0, R6, 0xfe, !PT ;  /* 0x0000000005007212 */ /* 0x000fce00078efe06 */
.L_x_2723:
[----:B------:R-:W-:Y:S05]  /*2ab0*/  BSYNC B0 ;  /* 0x0000000000007941 */ /* 0x000fea0003800000 */
.L_x_2722:
[----:B------:R-:W-:-:S04]  /*2ac0*/  FMUL.FTZ R0, R0, 1 ;  /* 0x3f80000000007820 */ /* 0x000fc80000410000 */
[----:B------:R3:W0:Y:S01]  /*2ad0*/  F2F.F64.F32 R18, R0 ;  /* 0x0000000000127310 */ /* 0x0006220000201800 */
[----:B------:R-:W-:Y:S05]  /*2ae0*/  BRA `(.L_x_2707) ;  /* 0x0000000400187947 */ /* 0x000fea0003800000 */
.L_x_2720:
        /* <DEDUP_REMOVED lines=21> */
.L_x_2729:
[----:B------:R-:W-:Y:S05]  /*2c40*/  BSYNC B1 ;  /* 0x0000000000017941 */ /* 0x000fea0003800000 */
.L_x_2728:
[----:B------:R-:W-:Y:S01]  /*2c50*/  LEA R5, R0, 0x37800000, 0x17 ;  /* 0x3780000000057811 */ /* 0x000fe200078eb8ff */
[----:B------:R-:W-:-:S05]  /*2c60*/  IMAD.SHL.U32 R0, R3, 0x200000, RZ ;  /* 0x0020000003007824 */ /* 0x000fca00078e00ff */
[----:B------:R-:W-:-:S07]  /*2c70*/  LOP3.LUT R0, R5, R0, R6, 0xfe, !PT ;  /* 0x0000000005007212 */ /* 0x000fce00078efe06 */
.L_x_2727:
[----:B------:R-:W-:Y:S05]  /*2c80*/  BSYNC B0 ;  /* 0x0000000000007941 */ /* 0x000fea0003800000 */
.L_x_2726:
[----:B------:R-:W-:-:S04]  /*2c90*/  FMUL.FTZ R0, R0, 1 ;  /* 0x3f80000000007820 */ /* 0x000fc80000410000 */
[----:B------:R0:W1:Y:S01]  /*2ca0*/  F2F.F64.F32 R18, R0 ;  /* 0x0000000000127310 */ /* 0x0000620000201800 */
[----:B------:R-:W-:Y:S05]  /*2cb0*/  BRA `(.L_x_2707) ;  /* 0x0000000000a47947 */ /* 0x000fea0003800000 */
.L_x_2719:
        /* <DEDUP_REMOVED lines=14> */
.L_x_2733:
[----:B------:R-:W-:Y:S05]  /*2da0*/  BSYNC B0 ;  /* 0x0000000000007941 */ /* 0x000fea0003800000 */
.L_x_2732:
[----:B------:R-:W-:-:S04]  /*2db0*/  FMUL.FTZ R0, R0, 1 ;  /* 0x3f80000000007820 */ /* 0x000fc80000410000 */
[----:B------:R0:W1:Y:S01]  /*2dc0*/  F2F.F64.F32 R18, R0 ;  /* 0x0000000000127310 */ /* 0x0000620000201800 */
[----:B------:R-:W-:Y:S05]  /*2dd0*/  BRA `(.L_x_2707) ;  /* 0x00000000005c7947 */ /* 0x000fea0003800000 */
.L_x_2706:
        /* <DEDUP_REMOVED lines=16> */
.L_x_2734:
[----:B------:R-:W-:Y:S01]  /*2ee0*/  CS2R R18, SRZ ;  /* 0x0000000000127805 */ /* 0x000fe2000001ff00 */
[----:B------:R-:W-:Y:S06]  /*2ef0*/  BRA `(.L_x_2707) ;  /* 0x0000000000147947 */ /* 0x000fec0003800000 */
.L_x_2731:
[----:B------:R-:W3:Y:S02]  /*2f00*/  LDG.E.64 R18, desc[UR36][R4.64] ;  /* 0x0000002404127981 */ /* 0x000ee4000c1e1b00 */
[----:B---3--:R-:W0:Y:S01]  /*2f10*/  I2F.F64.U64 R18, R18 ;  /* 0x0000001200127312 */ /* 0x008e220000301800 */
[----:B------:R-:W-:Y:S05]  /*2f20*/  BRA `(.L_x_2707) ;  /* 0x0000000000087947 */ /* 0x000fea0003800000 */
.L_x_2730:
[----:B------:R-:W3:Y:S02]  /*2f30*/  LDG.E R4, desc[UR36][R4.64] ;  /* 0x0000002404047981 */ /* 0x000ee4000c1e1900 */
[----:B---3--:R0:W1:Y:S02]  /*2f40*/  I2F.F64.U32 R18, R4 ;  /* 0x0000000400127312 */ /* 0x0080640000201800 */
.L_x_2707:
[----:B------:R-:W-:-:S07]  /*2f50*/  VIADD R29, R29, 0x80 ;  /* 0x000000801d1d7836 */ /* 0x000fce0000000000 */
.L_x_2701:
[----:B------:R-:W-:Y:S05]  /*2f60*/  BSYNC B6 ;  /* 0x0000000000067941 */ /* 0x000fea0003800000 */
.L_x_2700:
[----:B------:R-:W-:Y:S01]  /*2f70*/  ISETP.GE.AND P0, PT, R29, R2, PT ;  /* 0x000000021d00720c */ /* 0x000fe20003f06270 */
[----:B------:R-:W-:-:S12]  /*2f80*/  BSSY B6, `(.L_x_2735) ;  /* 0x00000f4000067945 */ /* 0x000fd80003800000 */
[----:B------:R-:W-:Y:S05]  /*2f90*/  @P0 BRA `(.L_x_2736) ;  /* 0x0000000c00c80947 */ /* 0x000fea0003800000 */
[----:B01----:R-:W0:Y:S01]  /*2fa0*/  LDC.64 R4, c[0x0][0x220] ;  /* 0x00008800ff047b82 */ /* 0x003e220000000a00 */
[----:B---3--:R-:W-:Y:S01]  /*2fb0*/  PRMT R0, R23, 0x9910, RZ ;  /* 0x0000991017007816 */ /* 0x008fe200000000ff */
        /* <DEDUP_REMOVED lines=18> */
.L_x_2740:
[----:B------:R-:W3:Y:S02]  /*30e0*/  LDG.E.U8 R4, desc[UR36][R4.64] ;  /* 0x0000002404047981 */ /* 0x000ee4000c1e1100 */
[----:B---3--:R0:W1:Y:S01]  /*30f0*/  I2F.F64.U16 R16, R4 ;  /* 0x0000000400107312 */ /* 0x0080620000101800 */
[----:B------:R-:W-:Y:S05]  /*3100*/  BRA `(.L_x_2736) ;  /* 0x0000000c006c7947 */ /* 0x000fea0003800000 */
.L_x_2739:
        /* <DEDUP_REMOVED lines=9> */
.L_x_2743:
[----:B------:R-:W3:Y:S02]  /*31a0*/  LDG.E R4, desc[UR36][R4.64] ;  /* 0x0000002404047981 */ /* 0x000ee4000c1e1900 */
[----:B---3--:R0:W1:Y:S01]  /*31b0*/  I2F.F64 R16, R4 ;  /* 0x0000000400107312 */ /* 0x0080620000201c00 */
[----:B------:R-:W-:Y:S05]  /*31c0*/  BRA `(.L_x_2736) ;  /* 0x0000000c003c7947 */ /* 0x000fea0003800000 */
.L_x_2742:
[----:B------:R-:W3:Y:S02]  /*31d0*/  LDG.E.U16 R4, desc[UR36][R4.64] ;  /* 0x0000002404047981 */ /* 0x000ee4000c1e1500 */
[----:B---3--:R0:W1:Y:S01]  /*31e0*/  I2F.F64.S16 R16, R4 ;  /* 0x0000000400107312 */ /* 0x0080620000101c00 */
[----:B------:R-:W-:Y:S05]  /*31f0*/  BRA `(.L_x_2736) ;  /* 0x0000000c00307947 */ /* 0x000fea0003800000 */
.L_x_2738:
        /* <DEDUP_REMOVED lines=10> */
.L_x_2745:
[----:B------:R-:W3:Y:S02]  /*32a0*/  LDG.E.U16 R0, desc[UR36][R4.64] ;  /* 0x0000002404007981 */ /* 0x000ee4000c1e1500 */
[----:B---3--:R-:W-:-:S05]  /*32b0*/  HADD2.F32 R0, -RZ, R0.H0_H0 ;  /* 0x20000000ff007230 */ /* 0x008fca0000004100 */
[----:B------:R-:W-:-:S04]  /*32c0*/  FMUL.FTZ R0, R0, 1 ;  /* 0x3f80000000007820 */ /* 0x000fc80000410000 */
[----:B------:R0:W1:Y:S01]  /*32d0*/  F2F.F64.F32 R16, R0 ;  /* 0x0000000000107310 */ /* 0x0000620000201800 */
[----:B------:R-:W-:Y:S05]  /*32e0*/  BRA `(.L_x_2736) ;  /* 0x0000000800f47947 */ /* 0x000fea0003800000 */
.L_x_2744:
        /* <DEDUP_REMOVED lines=10> */
.L_x_2747:
[----:B------:R-:W3:Y:S02]  /*3390*/  LDG.E.U16 R4, desc[UR36][R4.64] ;  /* 0x0000002404047981 */ /* 0x000ee4000c1e1500 */
[----:B---3--:R-:W-:-:S05]  /*33a0*/  HADD2.F32 R0, -RZ, R4.H0_H0 ;  /* 0x20000004ff007230 */ /* 0x008fca0000004100 */
[----:B------:R-:W-:-:S04]  /*33b0*/  FMUL.FTZ R0, R0, 1 ;  /* 0x3f80000000007820 */ /* 0x000fc80000410000 */
[----:B------:R0:W1:Y:S01]  /*33c0*/  F2F.F64.F32 R16, R0 ;  /* 0x0000000000107310 */ /* 0x0000620000201800 */
[----:B------:R-:W-:Y:S05]  /*33d0*/  BRA `(.L_x_2736) ;  /* 0x0000000800b87947 */ /* 0x000fea0003800000 */
.L_x_2746:
[----:B------:R0:W5:Y:S01]  /*33e0*/  LDG.E.64 R16, desc[UR36][R4.64] ;  /* 0x0000002404107981 */ /* 0x000162000c1e1b00 */
[----:B------:R-:W-:Y:S05]  /*33f0*/  BRA `(.L_x_2736) ;  /* 0x0000000800b07947 */ /* 0x000fea0003800000 */
.L_x_2737:
        /* <DEDUP_REMOVED lines=13> */
.L_x_2750:
[----:B------:R0:W5:Y:S01]  /*34d0*/  LDG.E.64 R16, desc[UR36][R4.64] ;  /* 0x0000002404107981 */ /* 0x000162000c1e1b00 */
[----:B------:R-:W-:Y:S05]  /*34e0*/  BRA `(.L_x_2736) ;  /* 0x0000000800747947 */ /* 0x000fea0003800000 */
.L_x_2749:
        /* <DEDUP_REMOVED lines=28> */
.L_x_2752:
        /* <DEDUP_REMOVED lines=15> */
.L_x_2751:
[----:B------:R-:W3:Y:S02]  /*37a0*/  LDG.E.U16 R0, desc[UR36][R4.64] ;  /* 0x0000002404007981 */ /* 0x000ee4000c1e1500 */
[----:B---3--:R-:W-:-:S04]  /*37b0*/  IMAD.U32 R0, R0, 0x10000, RZ ;  /* 0x0001000000007824 */ /* 0x008fc800078e00ff */
[----:B------:R-:W-:-:S04]  /*37c0*/  FMUL.FTZ R0, R0, 1 ;  /* 0x3f80000000007820 */ /* 0x000fc80000410000 */
[----:B------:R0:W1:Y:S01]  /*37d0*/  F2F.F64.F32 R16, R0 ;  /* 0x0000000000107310 */ /* 0x0000620000201800 */
[----:B------:R-:W-:Y:S05]  /*37e0*/  BRA `(.L_x_2736) ;  /* 0x0000000400b47947 */ /* 0x000fea0003800000 */
.L_x_2748:
        /* <DEDUP_REMOVED lines=11> */
.L_x_2755:
        /* <DEDUP_REMOVED lines=21> */
.L_x_2759:
[----:B------:R-:W-:Y:S05]  /*39f0*/  BSYNC B1 ;  /* 0x0000000000017941 */ /* 0x000fea0003800000 */
.L_x_2758:
[----:B------:R-:W-:Y:S01]  /*3a00*/  LEA R5, R0, 0x3b800000, 0x17 ;  /* 0x3b80000000057811 */ /* 0x000fe200078eb8ff */
[----:B------:R-:W-:-:S05]  /*3a10*/  IMAD.SHL.U32 R0, R3, 0x100000, RZ ;  /* 0x0010000003007824 */ /* 0x000fca00078e00ff */
[----:B------:R-:W-:-:S07]  /*3a20*/  LOP3.LUT R0, R5, R0, R6, 0xfe, !PT ;  /* 0x0000000005007212 */ /* 0x000fce00078efe06 */
.L_x_2757:
[----:B------:R-:W-:Y:S05]  /*3a30*/  BSYNC B0 ;  /* 0x0000000000007941 */ /* 0x000fea0003800000 */
.L_x_2756:
[----:B------:R-:W-:-:S04]  /*3a40*/  FMUL.FTZ R0, R0, 1 ;  /* 0x3f80000000007820 */ /* 0x000fc80000410000 */
[----:B------:R0:W1:Y:S01]  /*3a50*/  F2F.F64.F32 R16, R0 ;  /* 0x0000000000107310 */ /* 0x0000620000201800 */
[----:B------:R-:W-:Y:S05]  /*3a60*/  BRA `(.L_x_2736) ;  /* 0x0000000400147947 */ /* 0x000fea0003800000 */
.L_x_2754:
        /* <DEDUP_REMOVED lines=21> */
.L_x_2763:
[----:B------:R-:W-:Y:S05]  /*3bc0*/  BSYNC B1 ;  /* 0x0000000000017941 */ /* 0x000fea0003800000 */
.L_x_2762:
[----:B------:R-:W-:Y:S01]  /*3bd0*/  LEA R5, R0, 0x37800000, 0x17 ;  /* 0x3780000000057811 */ /* 0x000fe200078eb8ff */
[----:B------:R-:W-:-:S05]  /*3be0*/  IMAD.SHL.U32 R0, R3, 0x200000, RZ ;  /* 0x0020000003007824 */ /* 0x000fca00078e00ff */
[----:B------:R-:W-:-:S07]  /*3bf0*/  LOP3.LUT R0, R5, R0, R6, 0xfe, !PT ;  /* 0x0000000005007212 */ /* 0x000fce00078efe06 */
.L_x_2761:
[----:B------:R-:W-:Y:S05]  /*3c00*/  BSYNC B0 ;  /* 0x0000000000007941 */ /* 0x000fea0003800000 */
.L_x_2760:
[----:B------:R-:W-:-:S04]  /*3c10*/  FMUL.FTZ R0, R0, 1 ;  /* 0x3f80000000007820 */ /* 0x000fc80000410000 */
[----:B------:R0:W1:Y:S01]  /*3c20*/  F2F.F64.F32 R16, R0 ;  /* 0x0000000000107310 */ /* 0x0000620000201800 */
[----:B------:R-:W-:Y:S05]  /*3c30*/  BRA `(.L_x_2736) ;  /* 0x0000000000a07947 */ /* 0x000fea0003800000 */
.L_x_2753:
        /* <DEDUP_REMOVED lines=14> */
.L_x_2767:
[----:B------:R-:W-:Y:S05]  /*3d20*/  BSYNC B0 ;  /* 0x0000000000007941 */ /* 0x000fea0003800000 */
.L_x_2766:
[----:B------:R-:W-:-:S04]  /*3d30*/  FMUL.FTZ R0, R0, 1 ;  /* 0x3f80000000007820 */ /* 0x000fc80000410000 */
[----:B------:R0:W1:Y:S01]  /*3d40*/  F2F.F64.F32 R16, R0 ;  /* 0x0000000000107310 */ /* 0x0000620000201800 */
[----:B------:R-:W-:Y:S05]  /*3d50*/  BRA `(.L_x_2736) ;  /* 0x0000000000587947 */ /* 0x000fea0003800000 */
.L_x_2741:
        /* <DEDUP_REMOVED lines=16> */
.L_x_2768:
[----:B------:R-:W-:Y:S05]  /*3e60*/  BRA `(.L_x_2736) ;  /* 0x0000000000147947 */ /* 0x000fea0003800000 */
.L_x_2765:
[----:B------:R-:W3:Y:S02]  /*3e70*/  LDG.E.64 R16, desc[UR36][R4.64] ;  /* 0x0000002404107981 */ /* 0x000ee4000c1e1b00 */
[----:B---3--:R-:W0:Y:S01]  /*3e80*/  I2F.F64.U64 R16, R16 ;  /* 0x0000001000107312 */ /* 0x008e220000301800 */
[----:B------:R-:W-:Y:S05]  /*3e90*/  BRA `(.L_x_2736) ;  /* 0x0000000000087947 */ /* 0x000fea0003800000 */
.L_x_2764:
[----:B------:R-:W3:Y:S02]  /*3ea0*/  LDG.E R4, desc[UR36][R4.64] ;  /* 0x0000002404047981 */ /* 0x000ee4000c1e1900 */
[----:B---3--:R0:W1:Y:S02]  /*3eb0*/  I2F.F64.U32 R16, R4 ;  /* 0x0000000400107312 */ /* 0x0080640000201800 */
.L_x_2736:
[----:B------:R-:W-:Y:S05]  /*3ec0*/  BSYNC B6 ;  /* 0x0000000000067941 */ /* 0x000fea0003800000 */
.L_x_2735:
[----:B------:R-:W2:Y:S01]  /*3ed0*/  S2R R23, SR_TID.X ;  /* 0x0000000000177919 */ /* 0x000ea20000002100 */
[----:B------:R-:W-:Y:S01]  /*3ee0*/  BSSY B1, `(.L_x_2769) ;  /* 0x00000a8000017945 */ /* 0x000fe20003800000 */
[----:B--2---:R-:W-:-:S13]  /*3ef0*/  ISETP.GE.AND P1, PT, R23, R2, PT ;  /* 0x000000021700720c */ /* 0x004fda0003f26270 */
[----:B------:R-:W-:Y:S05]  /*3f00*/  @P1 BRA `(.L_x_2770) ;  /* 0x0000000800941947 */ /* 0x000fea0003800000 */
[----:B01--45:R-:W-:Y:S01]  /*3f10*/  DFMA R6, R26, R26, -1 ;  /* 0xbff000001a06742b */ /* 0x033fe2000000001a */
[----:B------:R-:W-:Y:S01]  /*3f20*/  IMAD.MOV.U32 R4, RZ, RZ, RZ ;  /* 0x000000ffff047224 */ /* 0x000fe200078e00ff */
[----:B------:R-:W-:Y:S01]  /*3f30*/  BSSY B2, `(.L_x_2771) ;  /* 0x000009d000027945 */ /* 0x000fe20003800000 */
[----:B------:R-:W-:-:S03]  /*3f40*/  IMAD.MOV.U32 R8, RZ, RZ, RZ ;  /* 0x000000ffff087224 */ /* 0x000fc600078e00ff */
[----:B------:R-:W0:Y:S02]  /*3f50*/  MUFU.RSQ64H R5, R7 ;  /* 0x0000000700057308 */ /* 0x000e240000001c00 */
[----:B0-----:R-:W-:Y:S01]  /*3f60*/  DMUL R10, R6, R4 ;  /* 0x00000004060a7228 */ /* 0x001fe20000000000 */
[----:B------:R-:W-:-:S07]  /*3f70*/  VIADD R9, R5, 0xfff00000 ;  /* 0xfff0000005097836 */ /* 0x000fce0000000000 */
[----:B------:R-:W-:-:S08]  /*3f80*/  DFMA R12, R10, -R10, R6 ;  /* 0x8000000a0a0c722b */ /* 0x000fd00000000006 */
[----:B------:R-:W-:-:S08]  /*3f90*/  DFMA R12, R8, R12, R10 ;  /* 0x0000000c080c722b */ /* 0x000fd0000000000a */
[-C--:B------:R-:W-:Y:S02]  /*3fa0*/  DFMA R4, R4, -R12.reuse, 1 ;  /* 0x3ff000000404742b */ /* 0x080fe4000000080c */
[----:B------:R-:W-:-:S06]  /*3fb0*/  DFMA R10, R12, -R12, R6 ;  /* 0x8000000c0c0a722b */ /* 0x000fcc0000000006 */
[----:B------:R-:W-:Y:S02]  /*3fc0*/  DFMA R8, R8, R4, R8 ;  /* 0x000000040808722b */ /* 0x000fe40000000008 */
[----:B------:R-:W-:-:S06]  /*3fd0*/  DADD R4, R26, -1 ;  /* 0xbff000001a047429 */ /* 0x000fcc0000000000 */
[----:B------:R-:W-:-:S04]  /*3fe0*/  DFMA R8, R8, R10, R12 ;  /* 0x0000000a0808722b */ /* 0x000fc8000000000c */
[C---:B------:R-:W-:Y:S02]  /*3ff0*/  ISETP.NE.AND P0, PT, R5.reuse, RZ, PT ;  /* 0x000000ff0500720c */ /* 0x040fe40003f05270 */
[----:B------:R-:W-:-:S04]  /*4000*/  ISETP.GT.U32.AND P5, PT, R5, 0x432fffff, PT ;  /* 0x432fffff0500780c */ /* 0x000fc80003fa4070 */
        /* <DEDUP_REMOVED lines=14> */
[----:B------:R-:W-:-:S04]  /*40f0*/  @!P0 IMAD.MOV.U32 R3, RZ, RZ, R7 ;  /* 0x000000ffff038224 */ /* 0x000fc800078e0007 */
[----:B---3--:R-:W-:-:S05]  /*4100*/  VIADD R0, R3, 0xffffffff ;  /* 0xffffffff03007836 */ /* 0x008fca0000000000 */
[----:B------:R-:W-:Y:S01]  /*4110*/  ISETP.GE.U32.AND P2, PT, R0, 0x7fefffff, PT ;  /* 0x7fefffff0000780c */ /* 0x000fe20003f46070 */
[----:B------:R-:W-:Y:S02]  /*4120*/  IMAD.MOV.U32 R0, RZ, RZ, -0x3ff ;  /* 0xfffffc01ff007424 */ /* 0x000fe400078e00ff */
[----:B------:R-:W-:-:S10]  /*4130*/  @!P0 IMAD.MOV.U32 R0, RZ, RZ, -0x435 ;  /* 0xfffffbcbff008424 */ /* 0x000fd400078e00ff */
[----:B------:R-:W-:Y:S01]  /*4140*/  @P2 IMAD.MOV.U32 R8, RZ, RZ, 0x0 ;  /* 0x00000000ff082424 */ /* 0x000fe200078e00ff */
[----:B------:R-:W-:Y:S01]  /*4150*/  @P2 FSETP.NEU.FTZ.AND P3, PT, R7, RZ, PT ;  /* 0x000000ff0700220b */ /* 0x000fe20003f7d000 */
[----:B------:R-:W-:-:S06]  /*4160*/  @P2 IMAD.MOV.U32 R9, RZ, RZ, 0x7ff00000 ;  /* 0x7ff00000ff092424 */ /* 0x000fcc00078e00ff */
[----:B------:R-:W-:Y:S01]  /*4170*/  @P2 DFMA R8, R6, R8, +INF ;  /* 0x7ff000000608242b */ /* 0x000fe20000000008 */
[----:B------:R-:W-:Y:S02]  /*4180*/  IMAD.MOV.U32 R7, RZ, RZ, R4 ;  /* 0x000000ffff077224 */ /* 0x000fe400078e0004 */
[----:B------:R-:W-:-:S07]  /*4190*/  @!P0 IMAD.MOV.U32 R7, RZ, RZ, R6 ;  /* 0x000000ffff078224 */ /* 0x000fce00078e0006 */
        /* <DEDUP_REMOVED lines=66> */
.L_x_2772:
        /* <DEDUP_REMOVED lines=19> */
[----:B------:R-:W-:Y:S05]  /*46f0*/  CALL.REL.NOINC `($__internal_1_$__cuda_sm20_div_rn_f64_full) ;  /* 0x0000006800747944 */ /* 0x000fea0003c00000 */
[----:B------:R-:W-:Y:S02]  /*4700*/  IMAD.MOV.U32 R6, RZ, RZ, R30 ;  /* 0x000000ffff067224 */ /* 0x000fe400078e001e */
[----:B------:R-:W-:-:S07]  /*4710*/  IMAD.MOV.U32 R7, RZ, RZ, R31 ;  /* 0x000000ffff077224 */ /* 0x000fce00078e001f */
.L_x_2775:
[----:B------:R-:W-:Y:S05]  /*4720*/  BSYNC B3 ;  /* 0x0000000000037941 */ /* 0x000fea0003800000 */
.L_x_2774:
        /* <DEDUP_REMOVED lines=29> */
.L_x_2773:
[----:B------:R-:W-:Y:S05]  /*4900*/  BSYNC B2 ;  /* 0x0000000000027941 */ /* 0x000fea0003800000 */
.L_x_2771:
[----:B------:R-:W-:Y:S01]  /*4910*/  UMOV UR4, 0xfefa39ef ;  /* 0xfefa39ef00047882 */ /* 0x000fe20000000000 */
[----:B------:R-:W-:Y:S02]  /*4920*/  UMOV UR5, 0x3fe62e42 ;  /* 0x3fe62e4200057882 */ /* 0x000fe40000000000 */
[----:B------:R-:W-:-:S10]  /*4930*/  DADD R6, R4, UR4 ;  /* 0x0000000404067e29 */ /* 0x000fd40008000000 */
[----:B------:R-:W-:Y:S02]  /*4940*/  FSEL R4, R6, R4, P5 ;  /* 0x0000000406047208 */ /* 0x000fe40002800000 */
[----:B------:R-:W-:-:S07]  /*4950*/  FSEL R5, R7, R5, P5 ;  /* 0x0000000507057208 */ /* 0x000fce0002800000 */
.L_x_2770:
[----:B------:R-:W-:Y:S05]  /*4960*/  BSYNC B1 ;  /* 0x0000000000017941 */ /* 0x000fea0003800000 */
.L_x_2769:
[----:B01--45:R-:W-:Y:S01]  /*4970*/  VIADD R27, R23, 0x80 ;  /* 0x00000080171b7836 */ /* 0x033fe20000000000 */
[----:B------:R-:W-:Y:S04]  /*4980*/  BSSY B1, `(.L_x_2776) ;  /* 0x00000a7000017945 */ /* 0x000fe80003800000 */
[----:B------:R-:W-:-:S13]  /*4990*/  ISETP.GE.AND P0, PT, R27, R2, PT ;  /* 0x000000021b00720c */ /* 0x000fda0003f06270 */
[----:B------:R-:W-:Y:S05]  /*49a0*/  @P0 BRA `(.L_x_2777) ;  /* 0x0000000800900947 */ /* 0x000fea0003800000 */
[C---:B------:R-:W-:Y:S01]  /*49b0*/  DFMA R6, R24.reuse, R24, -1 ;  /* 0xbff000001806742b */ /* 0x040fe20000000018 */
        /* <DEDUP_REMOVED lines=105> */
.L_x_2779:
        /* <DEDUP_REMOVED lines=22> */
.L_x_2782:
[----:B------:R-:W-:Y:S05]  /*51b0*/  BSYNC B3 ;  /* 0x0000000000037941 */ /* 0x000fea0003800000 */
.L_x_2781:
        /* <DEDUP_REMOVED lines=29> */
.L_x_2780:
[----:B------:R-:W-:Y:S05]  /*5390*/  BSYNC B2 ;  /* 0x0000000000027941 */ /* 0x000fea0003800000 */
.L_x_2778:
[----:B------:R-:W-:Y:S01]  /*53a0*/  UMOV UR4, 0xfefa39ef ;  /* 0xfefa39ef00047882 */ /* 0x000fe20000000000 */
[----:B------:R-:W-:Y:S02]  /*53b0*/  UMOV UR5, 0x3fe62e42 ;  /* 0x3fe62e4200057882 */ /* 0x000fe40000000000 */
[----:B------:R-:W-:-:S10]  /*53c0*/  DADD R8, R6, UR4 ;  /* 0x0000000406087e29 */ /* 0x000fd40008000000 */
[----:B------:R-:W-:Y:S02]  /*53d0*/  FSEL R28, R8, R6, P5 ;  /* 0x00000006081c7208 */ /* 0x000fe40002800000 */
[----:B------:R-:W-:-:S07]  /*53e0*/  FSEL R29, R9, R7, P5 ;  /* 0x00000007091d7208 */ /* 0x000fce0002800000 */
.L_x_2777:
[----:B------:R-:W-:Y:S05]  /*53f0*/  BSYNC B1 ;  /* 0x0000000000017941 */ /* 0x000fea0003800000 */
.L_x_2776:
[----:B------:R-:W-:Y:S01]  /*5400*/  VIADD R3, R23, 0x100 ;  /* 0x0000010017037836 */ /* 0x000fe20000000000 */
        /* <DEDUP_REMOVED lines=49> */
[----:B------:R-:W-:Y:S01]  /*5720*/  IMAD.MOV.U32 R19, RZ, RZ, 0x3ed0ee25 ;  /* 0x3ed0ee25ff137424 */ /* 0x000fe200078e00ff */
[----:B------:R-:W-:Y:S01]  /*5730*/  LOP3.LUT R7, R6, 0x3ff00000, RZ, 0xfc, !PT ;  /* 0x3ff0000006077812 */ /* 0x000fe200078efcff */
[----:B------:R-:W-:Y:S01]  /*5740*/  IMAD.MOV.U32 R6, RZ, RZ, R18 ;  /* 0x000000ffff067224 */ /* 0x000fe200078e0012 */
[----:B------:R-:W-:Y:S01]  /*5750*/  UMOV UR5, 0x3eb1380b ;  /* 0x3eb1380b00057882 */ /* 0x000fe20000000000 */
[----:B------:R-:W-:Y:S01]  /*5760*/  IMAD.MOV.U32 R18, RZ, RZ, -0x748574fc ;  /* 0x8b7a8b04ff127424 */ /* 0x000fe200078e00ff */
        /* <DEDUP_REMOVED lines=55> */
.L_x_2786:
        /* <DEDUP_REMOVED lines=22> */
.L_x_2789:
[----:B------:R-:W-:Y:S05]  /*5c40*/  BSYNC B3 ;  /* 0x0000000000037941 */ /* 0x000fea0003800000 */
.L_x_2788:
        /* <DEDUP_REMOVED lines=29> */
.L_x_2787:
[----:B------:R-:W-:Y:S05]  /*5e20*/  BSYNC B2 ;  /* 0x0000000000027941 */ /* 0x000fea0003800000 */
.L_x_2785:
[----:B------:R-:W-:Y:S01]  /*5e30*/  UMOV UR4, 0xfefa39ef ;  /* 0xfefa39ef00047882 */ /* 0x000fe20000000000 */
[----:B------:R-:W-:Y:S02]  /*5e40*/  UMOV UR5, 0x3fe62e42 ;  /* 0x3fe62e4200057882 */ /* 0x000fe40000000000 */
[----:B------:R-:W-:-:S10]  /*5e50*/  DADD R8, R6, UR4 ;  /* 0x0000000406087e29 */ /* 0x000fd40008000000 */
[----:B------:R-:W-:Y:S02]  /*5e60*/  FSEL R24, R8, R6, P5 ;  /* 0x0000000608187208 */ /* 0x000fe40002800000 */
[----:B------:R-:W-:-:S07]  /*5e70*/  FSEL R25, R9, R7, P5 ;  /* 0x0000000709197208 */ /* 0x000fce0002800000 */
.L_x_2784:
[----:B------:R-:W-:Y:S05]  /*5e80*/  BSYNC B1 ;  /* 0x0000000000017941 */ /* 0x000fea0003800000 */
.L_x_2783:
        /* <DEDUP_REMOVED lines=110> */
.L_x_2793:
        /* <DEDUP_REMOVED lines=22> */
.L_x_2796:
[----:B------:R-:W-:Y:S05]  /*66d0*/  BSYNC B3 ;  /* 0x0000000000037941 */ /* 0x000fea0003800000 */
.L_x_2795:
        /* <DEDUP_REMOVED lines=29> */
.L_x_2794:
[----:B------:R-:W-:Y:S05]  /*68b0*/  BSYNC B2 ;  /* 0x0000000000027941 */ /* 0x000fea0003800000 */
.L_x_2792:
[----:B------:R-:W-:Y:S01]  /*68c0*/  UMOV UR4, 0xfefa39ef ;  /* 0xfefa39ef00047882 */ /* 0x000fe20000000000 */
[----:B------:R-:W-:Y:S02]  /*68d0*/  UMOV UR5, 0x3fe62e42 ;  /* 0x3fe62e4200057882 */ /* 0x000fe40000000000 */
[----:B------:R-:W-:-:S10]  /*68e0*/  DADD R8, R6, UR4 ;  /* 0x0000000406087e29 */ /* 0x000fd40008000000 */
[----:B------:R-:W-:Y:S02]  /*68f0*/  FSEL R16, R8, R6, P5 ;  /* 0x0000000608107208 */ /* 0x000fe40002800000 */
[----:B------:R-:W-:-:S07]  /*6900*/  FSEL R17, R9, R7, P5 ;  /* 0x0000000709117208 */ /* 0x000fce0002800000 */
.L_x_2791:
[----:B------:R-:W-:Y:S05]  /*6910*/  BSYNC B1 ;  /* 0x0000000000017941 */ /* 0x000fea0003800000 */
.L_x_2790:
[----:B------:R-:W0:Y:S01]  /*6920*/  LDC.U8 R18, c[0x0][0x234] ;  /* 0x00008d00ff127b82 */ /* 0x000e220000000000 */
[----:B------:R-:W-:Y:S04]  /*6930*/  BSSY B6, `(.L_x_2797) ;  /* 0x000012e000067945 */ /* 0x000fe80003800000 */
[----:B------:R-:W-:Y:S05]  /*6940*/  @P1 BRA `(.L_x_2798) ;  /* 0x0000001000b01947 */ /* 0x000fea0003800000 */
[----:B------:R-:W3:Y:S01]  /*6950*/  S2R R3, SR_TID.X ;  /* 0x0000000000037919 */ /* 0x000ee20000002100 */
[----:B------:R-:W1:Y:S01]  /*6960*/  LDC.64 R8, c[0x0][0x218] ;  /* 0x00008600ff087b82 */ /* 0x000e620000000a00 */
[----:B0-----:R-:W-:Y:S01]  /*6970*/  PRMT R6, R18, 0x9910, RZ ;  /* 0x0000991012067816 */ /* 0x001fe200000000ff */
[----:B------:R-:W-:Y:S01]  /*6980*/  ULDC UR4, c[0x0][0x238] ;  /* 0x00008e0000047ab9 */ /* 0x000fe20000000800 */
[----:B---3--:R-:W-:-:S04]  /*6990*/  IMAD R0, R22, 0x200, R3 ;  /* 0x0000020016007824 */ /* 0x008fc800078e0203 */
[----:B------:R-:W-:Y:S02]  /*69a0*/  IMAD R3, R0, UR4, RZ ;  /* 0x0000000400037c24 */ /* 0x000fe4000f8e02ff */
[----:B------:R-:W-:-:S03]  /*69b0*/  IMAD.MOV.U32 R0, RZ, RZ, R6 ;  /* 0x000000ffff007224 */ /* 0x000fc600078e0006 */
[----:B-1----:R-:W-:Y:S02]  /*69c0*/  IADD3 R8, P1, R3, R8, RZ ;  /* 0x0000000803087210 */ /* 0x002fe40007f3e0ff */
[----:B------:R-:W-:-:S03]  /*69d0*/  ISETP.GT.AND P0, PT, R0, 0x9, PT ;  /* 0x000000090000780c */ /* 0x000fc60003f04270 */
[----:B------:R-:W-:-:S10]  /*69e0*/  IMAD.X R9, RZ, RZ, R9, P1 ;  /* 0x000000ffff097224 */ /* 0x000fd400008e0609 */
        /* <DEDUP_REMOVED lines=9> */
[----:B------:R-:W0:Y:S01]  /*6a80*/  F2I.F64.TRUNC R5, R4 ;  /* 0x0000000400057311 */ /* 0x000e22000030d100 */
[----:B------:R-:W-:Y:S01]  /*6a90*/  IMAD.MOV.U32 R23, RZ, RZ, R27 ;  /* 0x000000ffff177224 */ /* 0x000fe200078e001b */
[----:B0-----:R0:W-:Y:S01]  /*6aa0*/  STG.E.U8 desc[UR36][R8.64], R5 ;  /* 0x0000000508007986 */ /* 0x0011e2000c101124 */
[----:B------:R-:W-:Y:S05]  /*6ab0*/  BRA `(.L_x_2798) ;  /* 0x0000001000547947 */ /* 0x000fea0003800000 */
.L_x_2802:
[----:B------:R-:W0:Y:S01]  /*6ac0*/  F2I.S64.F64.TRUNC R4, R4 ;  /* 0x0000000400047311 */ /* 0x000e22000030d900 */
[----:B------:R-:W-:Y:S02]  /*6ad0*/  IMAD.MOV.U32 R23, RZ, RZ, R27 ;  /* 0x000000ffff177224 */ /* 0x000fe400078e001b */
[----:B0-----:R-:W-:-:S05]  /*6ae0*/  IMAD.MOV.U32 R3, RZ, RZ, R4 ;  /* 0x000000ffff037224 */ /* 0x001fca00078e0004 */
[----:B------:R0:W-:Y:S01]  /*6af0*/  STG.E.U8 desc[UR36][R8.64], R3 ;  /* 0x0000000308007986 */ /* 0x0001e2000c101124 */
[----:B------:R-:W-:Y:S05]  /*6b00*/  BRA `(.L_x_2798) ;  /* 0x0000001000407947 */ /* 0x000fea0003800000 */
.L_x_2801:
[----:B------:R-:W-:-:S13]  /*6b10*/  ISETP.NE.AND P0, PT, R0, 0x2, PT ;  /* 0x000000020000780c */ /* 0x000fda0003f05270 */
[----:B------:R-:W-:Y:S05]  /*6b20*/  @!P0 BRA `(.L_x_2804) ;  /* 0x0000000000308947 */ /* 0x000fea0003800000 */
[----:B------:R-:W-:-:S13]  /*6b30*/  ISETP.NE.AND P0, PT, R0, 0x3, PT ;  /* 0x000000030000780c */ /* 0x000fda0003f05270 */
[----:B------:R-:W-:Y:S05]  /*6b40*/  @!P0 BRA `(.L_x_2805) ;  /* 0x0000000000188947 */ /* 0x000fea0003800000 */
[----:B------:R-:W-:-:S13]  /*6b50*/  ISETP.NE.AND P0, PT, R0, 0x4, PT ;  /* 0x000000040000780c */ /* 0x000fda0003f05270 */
[----:B------:R-:W-:Y:S05]  /*6b60*/  @P0 BRA `(.L_x_2803) ;  /* 0x0000000c00c40947 */ /* 0x000fea0003800000 */
[----:B------:R-:W0:Y:S01]  /*6b70*/  F2I.S64.F64.TRUNC R4, R4 ;  /* 0x0000000400047311 */ /* 0x000e22000030d900 */
[----:B------:R-:W-:Y:S01]  /*6b80*/  IMAD.MOV.U32 R23, RZ, RZ, R27 ;  /* 0x000000ffff177224 */ /* 0x000fe200078e001b */
[----:B0-----:R2:W-:Y:S01]  /*6b90*/  STG.E.64 desc[UR36][R8.64], R4 ;  /* 0x0000000408007986 */ /* 0x0015e2000c101b24 */
[----:B------:R-:W-:Y:S05]  /*6ba0*/  BRA `(.L_x_2798) ;  /* 0x0000001000187947 */ /* 0x000fea0003800000 */
.L_x_2805:
[----:B------:R-:W0:Y:S01]  /*6bb0*/  F2I.F64.TRUNC R5, R4 ;  /* 0x0000000400057311 */ /* 0x000e22000030d100 */
[----:B------:R-:W-:Y:S01]  /*6bc0*/  IMAD.MOV.U32 R23, RZ, RZ, R27 ;  /* 0x000000ffff177224 */ /* 0x000fe200078e001b */
[----:B0-----:R4:W-:Y:S01]  /*6bd0*/  STG.E desc[UR36][R8.64], R5 ;  /* 0x0000000508007986 */ /* 0x0019e2000c101924 */
[----:B------:R-:W-:Y:S05]  /*6be0*/  BRA `(.L_x_2798) ;  /* 0x0000001000087947 */ /* 0x000fea0003800000 */
.L_x_2804:
[----:B------:R-:W0:Y:S01]  /*6bf0*/  F2I.F64.TRUNC R5, R4 ;  /* 0x0000000400057311 */ /* 0x000e22000030d100 */
[----:B------:R-:W-:Y:S01]  /*6c00*/  IMAD.MOV.U32 R23, RZ, RZ, R27 ;  /* 0x000000ffff177224 */ /* 0x000fe200078e001b */
[----:B0-----:R1:W-:Y:S01]  /*6c10*/  STG.E.U16 desc[UR36][R8.64], R5 ;  /* 0x0000000508007986 */ /* 0x0013e2000c101524 */
[----:B------:R-:W-:Y:S05]  /*6c20*/  BRA `(.L_x_2798) ;  /* 0x0000000c00f87947 */ /* 0x000fea0003800000 */
.L_x_2800:
        /* <DEDUP_REMOVED lines=10> */
[----:B------:R-:W-:-:S13]  /*6cd0*/  IMAD.MOV.U32 R23, RZ, RZ, R27 ;  /* 0x000000ffff177224 */ /* 0x000fda00078e001b */
[----:B0-----:R-:W-:-:S05]  /*6ce0*/  @!P0 FMUL R3, R3, 1.175494350822287508e-38 ;  /* 0x0080000003038820 */ /* 0x001fca0000400000 */
[----:B------:R0:W-:Y:S01]  /*6cf0*/  STG.E desc[UR36][R8.64], R3 ;  /* 0x0000000308007986 */ /* 0x0001e2000c101924 */
[----:B------:R-:W-:Y:S05]  /*6d00*/  BRA `(.L_x_2798) ;  /* 0x0000000c00c07947 */ /* 0x000fea0003800000 */
.L_x_2807:
[----:B------:R-:W-:Y:S01]  /*6d10*/  UMOV UR4, 0xf0000000 ;  /* 0xf000000000047882 */ /* 0x000fe20000000000 */
[----:B------:R-:W-:Y:S01]  /*6d20*/  UMOV UR5, 0x380fffff ;  /* 0x380fffff00057882 */ /* 0x000fe20000000000 */
[----:B------:R-:W0:Y:S01]  /*6d30*/  F2F.F32.F64 R0, R4 ;  /* 0x0000000400007310 */ /* 0x000e220000301000 */
[----:B------:R-:W-:Y:S01]  /*6d40*/  DSETP.GEU.AND P0, PT, |R4|, UR4, PT ;  /* 0x0000000404007e2a */ /* 0x000fe2000bf0e200 */
[----:B------:R-:W-:-:S13]  /*6d50*/  IMAD.MOV.U32 R23, RZ, RZ, R27 ;  /* 0x000000ffff177224 */ /* 0x000fda00078e001b */
[----:B0-----:R-:W-:-:S05]  /*6d60*/  @!P0 FMUL R0, R0, 1.175494350822287508e-38 ;  /* 0x0080000000008820 */ /* 0x001fca0000400000 */
[----:B------:R-:W-:-:S05]  /*6d70*/  F2FP.F16.F32.PACK_AB R0, RZ, R0 ;  /* 0x00000000ff00723e */ /* 0x000fca00000000ff */
[----:B------:R0:W-:Y:S01]  /*6d80*/  STG.E.U16 desc[UR36][R8.64], R0 ;  /* 0x0000000008007986 */ /* 0x0001e2000c101524 */
[----:B------:R-:W-:Y:S05]  /*6d90*/  BRA `(.L_x_2798) ;  /* 0x0000000c009c7947 */ /* 0x000fea0003800000 */
.L_x_2806:
        /* <DEDUP_REMOVED lines=10> */
[----:B------:R-:W-:Y:S02]  /*6e40*/  IMAD.MOV.U32 R7, RZ, RZ, RZ ;  /* 0x000000ffff077224 */ /* 0x000fe400078e00ff */
[----:B------:R-:W-:-:S11]  /*6e50*/  IMAD.MOV.U32 R23, RZ, RZ, R27 ;  /* 0x000000ffff177224 */ /* 0x000fd600078e001b */
[----:B0-----:R-:W-:-:S05]  /*6e60*/  @!P0 FMUL R6, R6, 1.175494350822287508e-38 ;  /* 0x0080000006068820 */ /* 0x001fca0000400000 */
[----:B------:R0:W-:Y:S01]  /*6e70*/  STG.E.64 desc[UR36][R8.64], R6 ;  /* 0x0000000608007986 */ /* 0x0001e2000c101b24 */
[----:B------:R-:W-:Y:S05]  /*6e80*/  BRA `(.L_x_2798) ;  /* 0x0000000c00607947 */ /* 0x000fea0003800000 */
.L_x_2809:
[----:B------:R-:W-:Y:S01]  /*6e90*/  UMOV UR4, 0xf0000000 ;  /* 0xf000000000047882 */ /* 0x000fe20000000000 */
[----:B------:R-:W-:Y:S01]  /*6ea0*/  UMOV UR5, 0x380fffff ;  /* 0x380fffff00057882 */ /* 0x000fe20000000000 */
[----:B------:R-:W0:Y:S01]  /*6eb0*/  F2F.F32.F64 R0, R4 ;  /* 0x0000000400007310 */ /* 0x000e220000301000 */
[----:B------:R-:W-:Y:S01]  /*6ec0*/  DSETP.GEU.AND P0, PT, |R4|, UR4, PT ;  /* 0x0000000404007e2a */ /* 0x000fe2000bf0e200 */
[----:B------:R-:W-:-:S13]  /*6ed0*/  IMAD.MOV.U32 R23, RZ, RZ, R27 ;  /* 0x000000ffff177224 */ /* 0x000fda00078e001b */
[----:B0-----:R-:W-:-:S05]  /*6ee0*/  @!P0 FMUL R0, R0, 1.175494350822287508e-38 ;  /* 0x0080000000008820 */ /* 0x001fca0000400000 */
[----:B------:R-:W-:-:S04]  /*6ef0*/  F2FP.F16.F32.PACK_AB R3, RZ, R0 ;  /* 0x00000000ff03723e */ /* 0x000fc800000000ff */
[----:B------:R-:W-:-:S05]  /*6f00*/  PRMT R3, R3, 0x5410, RZ ;  /* 0x0000541003037816 */ /* 0x000fca00000000ff */
[----:B------:R0:W-:Y:S01]  /*6f10*/  STG.E desc[UR36][R8.64], R3 ;  /* 0x0000000308007986 */ /* 0x0001e2000c101924 */
[----:B------:R-:W-:Y:S05]  /*6f20*/  BRA `(.L_x_2798) ;  /* 0x0000000c00387947 */ /* 0x000fea0003800000 */
.L_x_2808:
[----:B------:R0:W-:Y:S01]  /*6f30*/  STG.E.64 desc[UR36][R8.64], R4 ;  /* 0x0000000408007986 */ /* 0x0001e2000c101b24 */
[----:B------:R-:W-:Y:S01]  /*6f40*/  IMAD.MOV.U32 R23, RZ, RZ, R27 ;  /* 0x000000ffff177224 */ /* 0x000fe200078e001b */
[----:B------:R-:W-:Y:S06]  /*6f50*/  BRA `(.L_x_2798) ;  /* 0x0000000c002c7947 */ /* 0x000fec0003800000 */
.L_x_2799:
        /* <DEDUP_REMOVED lines=8> */
[----:B------:R-:W-:Y:S01]  /*6fe0*/  DSETP.NEU.AND P0, PT, R4, RZ, PT ;  /* 0x000000ff0400722a */ /* 0x000fe20003f0d000 */
[----:B------:R-:W-:-:S05]  /*6ff0*/  IMAD.MOV.U32 R23, RZ, RZ, R27 ;  /* 0x000000ffff177224 */ /* 0x000fca00078e001b */
[----:B------:R-:W-:-:S05]  /*7000*/  SEL R3, RZ, 0x1, !P0 ;  /* 0x00000001ff037807 */ /* 0x000fca0004000000 */
[----:B------:R0:W-:Y:S01]  /*7010*/  STG.E.U8 desc[UR36][R8.64], R3 ;  /* 0x0000000308007986 */ /* 0x0001e2000c101124 */
[----:B------:R-:W-:Y:S05]  /*7020*/  BRA `(.L_x_2798) ;  /* 0x0000000800f87947 */ /* 0x000fea0003800000 */
.L_x_2812:
[----:B------:R-:W-:Y:S01]  /*7030*/  CS2R R6, SRZ ;  /* 0x0000000000067805 */ /* 0x000fe2000001ff00 */
[----:B------:R-:W-:-:S04]  /*7040*/  IMAD.MOV.U32 R23, RZ, RZ, R27 ;  /* 0x000000ffff177224 */ /* 0x000fc800078e001b */
[----:B------:R0:W-:Y:S01]  /*7050*/  STG.E.128 desc[UR36][R8.64], R4 ;  /* 0x0000000408007986 */ /* 0x0001e2000c101d24 */
[----:B------:R-:W-:Y:S05]  /*7060*/  BRA `(.L_x_2798) ;  /* 0x0000000800e87947 */ /* 0x000fea0003800000 */
.L_x_2811:
        /* <DEDUP_REMOVED lines=25> */
.L_x_2816:
[----:B------:R-:W-:Y:S05]  /*7200*/  BSYNC B0 ;  /* 0x0000000000007941 */ /* 0x000fea0003800000 */
.L_x_2815:
[----:B------:R-:W-:Y:S01]  /*7210*/  LOP3.LUT R7, R0, R7, RZ, 0xfc, !PT ;  /* 0x0000000700077212 */ /* 0x000fe200078efcff */
[----:B------:R-:W-:-:S04]  /*7220*/  IMAD.MOV.U32 R23, RZ, RZ, R27 ;  /* 0x000000ffff177224 */ /* 0x000fc800078e001b */
[----:B------:R0:W-:Y:S01]  /*7230*/  STG.E.U8 desc[UR36][R8.64], R7 ;  /* 0x0000000708007986 */ /* 0x0001e2000c101124 */
[----:B------:R-:W-:Y:S05]  /*7240*/  BRA `(.L_x_2798) ;  /* 0x0000000800707947 */ /* 0x000fea0003800000 */
.L_x_2814:
        /* <DEDUP_REMOVED lines=17> */
.L_x_2818:
[----:B------:R-:W-:Y:S01]  /*7360*/  IMAD.MOV.U32 R0, RZ, RZ, 0x7f ;  /* 0x0000007fff007424 */ /* 0x000fe200078e00ff */
[----:B------:R-:W-:-:S04]  /*7370*/  ISETP.GT.U32.AND P0, PT, R3, 0x7f800000, PT ;  /* 0x7f8000000300780c */ /* 0x000fc80003f04070 */
[----:B------:R-:W-:-:S09]  /*7380*/  SEL R0, R0, 0x7c, P0 ;  /* 0x0000007c00007807 */ /* 0x000fd20000000000 */
.L_x_2819:
[----:B------:R-:W-:Y:S05]  /*7390*/  BSYNC B0 ;  /* 0x0000000000007941 */ /* 0x000fea0003800000 */
.L_x_2817:
[----:B------:R-:W-:Y:S01]  /*73a0*/  LOP3.LUT R3, R7, 0x80000000, RZ, 0xc0, !PT ;  /* 0x8000000007037812 */ /* 0x000fe200078ec0ff */
[----:B------:R-:W-:-:S03]  /*73b0*/  IMAD.MOV.U32 R23, RZ, RZ, R27 ;  /* 0x000000ffff177224 */ /* 0x000fc600078e001b */
[----:B------:R-:W-:-:S04]  /*73c0*/  SHF.R.U32.HI R3, RZ, 0x18, R3 ;  /* 0x00000018ff037819 */ /* 0x000fc80000011603 */
[----:B------:R-:W-:-:S05]  /*73d0*/  LOP3.LUT R3, R0, R3, RZ, 0xfc, !PT ;  /* 0x0000000300037212 */ /* 0x000fca00078efcff */
[----:B------:R0:W-:Y:S01]  /*73e0*/  STG.E.U8 desc[UR36][R8.64], R3 ;  /* 0x0000000308007986 */ /* 0x0001e2000c101124 */
[----:B------:R-:W-:Y:S05]  /*73f0*/  BRA `(.L_x_2798) ;  /* 0x0000000800047947 */ /* 0x000fea0003800000 */
.L_x_2813:
[----:B------:R-:W-:Y:S01]  /*7400*/  UMOV UR4, 0xf0000000 ;  /* 0xf000000000047882 */ /* 0x000fe20000000000 */
[----:B------:R-:W-:Y:S01]  /*7410*/  UMOV UR5, 0x380fffff ;  /* 0x380fffff00057882 */ /* 0x000fe20000000000 */
[----:B------:R-:W0:Y:S01]  /*7420*/  F2F.F32.F64 R0, R4 ;  /* 0x0000000400007310 */ /* 0x000e220000301000 */
[----:B------:R-:W-:Y:S01]  /*7430*/  DSETP.GEU.AND P0, PT, |R4|, UR4, PT ;  /* 0x0000000404007e2a */ /* 0x000fe2000bf0e200 */
[----:B------:R-:W-:-:S13]  /*7440*/  IMAD.MOV.U32 R23, RZ, RZ, R27 ;  /* 0x000000ffff177224 */ /* 0x000fda00078e001b */
[----:B0-----:R-:W-:-:S05]  /*7450*/  @!P0 FMUL R0, R0, 1.175494350822287508e-38 ;  /* 0x0080000000008820 */ /* 0x001fca0000400000 */
[----:B------:R-:W-:-:S05]  /*7460*/  F2FP.BF16.F32.PACK_AB R0, RZ, R0 ;  /* 0x00000000ff00723e */ /* 0x000fca00000010ff */
[----:B------:R0:W-:Y:S01]  /*7470*/  STG.E.U16 desc[UR36][R8.64], R0 ;  /* 0x0000000008007986 */ /* 0x0001e2000c101524 */
[----:B------:R-:W-:Y:S05]  /*7480*/  BRA `(.L_x_2798) ;  /* 0x0000000400e07947 */ /* 0x000fea0003800000 */
.L_x_2810:
        /* <DEDUP_REMOVED lines=8> */
[----:B------:R-:W0:Y:S01]  /*7510*/  F2I.U32.F64.TRUNC R5, R4 ;  /* 0x0000000400057311 */ /* 0x000e22000030d000 */
[----:B------:R-:W-:Y:S01]  /*7520*/  IMAD.MOV.U32 R23, RZ, RZ, R27 ;  /* 0x000000ffff177224 */ /* 0x000fe200078e001b */
[----:B0-----:R0:W-:Y:S01]  /*7530*/  STG.E.U16 desc[UR36][R8.64], R5 ;  /* 0x0000000508007986 */ /* 0x0011e2000c101524 */
[----:B------:R-:W-:Y:S05]  /*7540*/  BRA `(.L_x_2798) ;  /* 0x0000000400b07947 */ /* 0x000fea0003800000 */
.L_x_2822:
        /* <DEDUP_REMOVED lines=21> */
.L_x_2825:
[----:B------:R-:W-:-:S04]  /*76a0*/  LOP3.LUT R0, R7, 0x80000000, RZ, 0xc0, !PT ;  /* 0x8000000007007812 */ /* 0x000fc800078ec0ff */
[----:B------:R-:W-:-:S04]  /*76b0*/  SHF.R.U32.HI R0, RZ, 0x18, R0 ;  /* 0x00000018ff007819 */ /* 0x000fc80000011600 */
[----:B------:R-:W-:-:S07]  /*76c0*/  LOP3.LUT R0, R3, R0, RZ, 0xfc, !PT ;  /* 0x0000000003007212 */ /* 0x000fce00078efcff */
.L_x_2824:
[----:B------:R-:W-:Y:S05]  /*76d0*/  BSYNC B0 ;  /* 0x0000000000007941 */ /* 0x000fea0003800000 */
.L_x_2823:
[----:B------:R0:W-:Y:S01]  /*76e0*/  STG.E.U8 desc[UR36][R8.64], R0 ;  /* 0x0000000008007986 */ /* 0x0001e2000c101124 */
[----:B------:R-:W-:Y:S01]  /*76f0*/  IMAD.MOV.U32 R23, RZ, RZ, R27 ;  /* 0x000000ffff177224 */ /* 0x000fe200078e001b */
[----:B------:R-:W-:Y:S06]  /*7700*/  BRA `(.L_x_2798) ;  /* 0x0000000400407947 */ /* 0x000fec0003800000 */
.L_x_2821:
        /* <DEDUP_REMOVED lines=21> */
.L_x_2828:
[----:B------:R-:W-:-:S04]  /*7860*/  LOP3.LUT R0, R7, 0x80000000, RZ, 0xc0, !PT ;  /* 0x8000000007007812 */ /* 0x000fc800078ec0ff */
[----:B------:R-:W-:-:S04]  /*7870*/  SHF.R.U32.HI R0, RZ, 0x18, R0 ;  /* 0x00000018ff007819 */ /* 0x000fc80000011600 */
[----:B------:R-:W-:-:S07]  /*7880*/  LOP3.LUT R0, R3, R0, RZ, 0xfc, !PT ;  /* 0x0000000003007212 */ /* 0x000fce00078efcff */
.L_x_2827:
[----:B------:R-:W-:Y:S05]  /*7890*/  BSYNC B0 ;  /* 0x0000000000007941 */ /* 0x000fea0003800000 */
.L_x_2826:
[----:B------:R0:W-:Y:S01]  /*78a0*/  STG.E.U8 desc[UR36][R8.64], R0 ;  /* 0x0000000008007986 */ /* 0x0001e2000c101124 */
[----:B------:R-:W-:Y:S01]  /*78b0*/  IMAD.MOV.U32 R23, RZ, RZ, R27 ;  /* 0x000000ffff177224 */ /* 0x000fe200078e001b */
[----:B------:R-:W-:Y:S06]  /*78c0*/  BRA `(.L_x_2798) ;  /* 0x0000000000d07947 */ /* 0x000fec0003800000 */
.L_x_2820:
        /* <DEDUP_REMOVED lines=27> */
.L_x_2803:
        /* <DEDUP_REMOVED lines=16> */
.L_x_2831:
[----:B------:R-:W-:Y:S01]  /*7b80*/  IMAD.MOV.U32 R23, RZ, RZ, R27 ;  /* 0x000000ffff177224 */ /* 0x000fe200078e001b */
[----:B------:R-:W-:Y:S06]  /*7b90*/  BRA `(.L_x_2798) ;  /* 0x00000000001c7947 */ /* 0x000fec0003800000 */
.L_x_2830:
[----:B------:R-:W0:Y:S01]  /*7ba0*/  F2I.U64.F64.TRUNC R4, R4 ;  /* 0x0000000400047311 */ /* 0x000e22000030d800 */
[----:B------:R-:W-:Y:S01]  /*7bb0*/  IMAD.MOV.U32 R23, RZ, RZ, R27 ;  /* 0x000000ffff177224 */ /* 0x000fe200078e001b */
[----:B0-----:R0:W-:Y:S01]  /*7bc0*/  STG.E.64 desc[UR36][R8.64], R4 ;  /* 0x0000000408007986 */ /* 0x0011e2000c101b24 */
[----:B------:R-:W-:Y:S05]  /*7bd0*/  BRA `(.L_x_2798) ;  /* 0x00000000000c7947 */ /* 0x000fea0003800000 */
.L_x_2829:
[----:B------:R-:W0:Y:S01]  /*7be0*/  F2I.U32.F64.TRUNC R5, R4 ;  /* 0x0000000400057311 */ /* 0x000e22000030d000 */
[----:B------:R-:W-:Y:S01]  /*7bf0*/  IMAD.MOV.U32 R23, RZ, RZ, R27 ;  /* 0x000000ffff177224 */ /* 0x000fe200078e001b */
[----:B0-----:R0:W-:Y:S06]  /*7c00*/  STG.E desc[UR36][R8.64], R5 ;  /* 0x0000000508007986 */ /* 0x0011ec000c101924 */
.L_x_2798:
[----:B------:R-:W-:Y:S05]  /*7c10*/  BSYNC B6 ;  /* 0x0000000000067941 */ /* 0x000fea0003800000 */
.L_x_2797:
[----:B------:R-:W-:Y:S01]  /*7c20*/  ISETP.GE.AND P0, PT, R23, R2, PT ;  /* 0x000000021700720c */ /* 0x000fe20003f06270 */
[----:B------:R-:W-:-:S12]  /*7c30*/  BSSY B6, `(.L_x_2832) ;  /* 0x0000230000067945 */ /* 0x000fd80003800000 */
[----:B------:R-:W-:Y:S05]  /*7c40*/  @P0 BRA `(.L_x_2833) ;  /* 0x0000002000b80947 */ /* 0x000fea0003800000 */
[----:B012-4-:R-:W0:Y:S01]  /*7c50*/  LDC.64 R4, c[0x0][0x218] ;  /* 0x00008600ff047b82 */ /* 0x017e220000000a00 */
        /* <DEDUP_REMOVED lines=20> */
.L_x_2837:
[----:B------:R-:W0:Y:S02]  /*7da0*/  F2I.S64.F64.TRUNC R28, R28 ;  /* 0x0000001c001c7311 */ /* 0x000e24000030d900 */
[----:B0-----:R-:W-:-:S05]  /*7db0*/  IMAD.MOV.U32 R3, RZ, RZ, R28 ;  /* 0x000000ffff037224 */ /* 0x001fca00078e001c */
[----:B------:R4:W-:Y:S01]  /*7dc0*/  STG.E.U8 desc[UR36][R4.64], R3 ;  /* 0x0000000304007986 */ /* 0x0009e2000c101124 */
[----:B------:R-:W-:Y:S05]  /*7dd0*/  BRA `(.L_x_2839) ;  /* 0x0000000c00f07947 */ /* 0x000fea0003800000 */
.L_x_2836:
        /* <DEDUP_REMOVED lines=9> */
.L_x_2841:
[----:B------:R-:W0:Y:S02]  /*7e70*/  F2I.F64.TRUNC R29, R28 ;  /* 0x0000001c001d7311 */ /* 0x000e24000030d100 */
[----:B0-----:R2:W-:Y:S01]  /*7e80*/  STG.E desc[UR36][R4.64], R29 ;  /* 0x0000001d04007986 */ /* 0x0015e2000c101924 */
[----:B------:R-:W-:Y:S05]  /*7e90*/  BRA `(.L_x_2839) ;  /* 0x0000000c00c07947 */ /* 0x000fea0003800000 */
.L_x_2840:
[----:B------:R-:W0:Y:S02]  /*7ea0*/  F2I.F64.TRUNC R29, R28 ;  /* 0x0000001c001d7311 */ /* 0x000e24000030d100 */
[----:B0-----:R0:W-:Y:S01]  /*7eb0*/  STG.E.U16 desc[UR36][R4.64], R29 ;  /* 0x0000001d04007986 */ /* 0x0011e2000c101524 */
[----:B------:R-:W-:Y:S05]  /*7ec0*/  BRA `(.L_x_2839) ;  /* 0x0000000c00b47947 */ /* 0x000fea0003800000 */
.L_x_2835:
        /* <DEDUP_REMOVED lines=13> */
.L_x_2843:
        /* <DEDUP_REMOVED lines=8> */
.L_x_2842:
        /* <DEDUP_REMOVED lines=14> */
.L_x_2845:
        /* <DEDUP_REMOVED lines=9> */
.L_x_2844:
[----:B------:R0:W-:Y:S01]  /*8190*/  STG.E.64 desc[UR36][R4.64], R28 ;  /* 0x0000001c04007986 */ /* 0x0001e2000c101b24 */
[----:B------:R-:W-:Y:S05]  /*81a0*/  BRA `(.L_x_2839) ;  /* 0x0000000800fc7947 */ /* 0x000fea0003800000 */
.L_x_2834:
        /* <DEDUP_REMOVED lines=12> */
.L_x_2848:
[----:B------:R-:W-:-:S05]  /*8270*/  CS2R R30, SRZ ;  /* 0x00000000001e7805 */ /* 0x000fca000001ff00 */
[----:B------:R0:W-:Y:S01]  /*8280*/  STG.E.128 desc[UR36][R4.64], R28 ;  /* 0x0000001c04007986 */ /* 0x0001e2000c101d24 */
[----:B------:R-:W-:Y:S05]  /*8290*/  BRA `(.L_x_2839) ;  /* 0x0000000800c07947 */ /* 0x000fea0003800000 */
.L_x_2847:
        /* <DEDUP_REMOVED lines=25> */
.L_x_2852:
[----:B------:R-:W-:Y:S05]  /*8430*/  BSYNC B0 ;  /* 0x0000000000007941 */ /* 0x000fea0003800000 */
.L_x_2851:
[----:B------:R-:W-:-:S05]  /*8440*/  LOP3.LUT R7, R0, R7, RZ, 0xfc, !PT ;  /* 0x0000000700077212 */ /* 0x000fca00078efcff */
[----:B------:R0:W-:Y:S01]  /*8450*/  STG.E.U8 desc[UR36][R4.64], R7 ;  /* 0x0000000704007986 */ /* 0x0001e2000c101124 */
[----:B------:R-:W-:Y:S05]  /*8460*/  BRA `(.L_x_2839) ;  /* 0x00000008004c7947 */ /* 0x000fea0003800000 */
.L_x_2850:
        /* <DEDUP_REMOVED lines=17> */
.L_x_2854:
[----:B------:R-:W-:Y:S01]  /*8580*/  IMAD.MOV.U32 R0, RZ, RZ, 0x7f ;  /* 0x0000007fff007424 */ /* 0x000fe200078e00ff */
[----:B------:R-:W-:-:S04]  /*8590*/  ISETP.GT.U32.AND P0, PT, R3, 0x7f800000, PT ;  /* 0x7f8000000300780c */ /* 0x000fc80003f04070 */
[----:B------:R-:W-:-:S09]  /*85a0*/  SEL R0, R0, 0x7c, P0 ;  /* 0x0000007c00007807 */ /* 0x000fd20000000000 */
.L_x_2855:
[----:B------:R-:W-:Y:S05]  /*85b0*/  BSYNC B0 ;  /* 0x0000000000007941 */ /* 0x000fea0003800000 */
.L_x_2853:
[----:B------:R-:W-:-:S04]  /*85c0*/  LOP3.LUT R3, R7, 0x80000000, RZ, 0xc0, !PT ;  /* 0x8000000007037812 */ /* 0x000fc800078ec0ff */
[----:B------:R-:W-:-:S04]  /*85d0*/  SHF.R.U32.HI R3, RZ, 0x18, R3 ;  /* 0x00000018ff037819 */ /* 0x000fc80000011603 */
[----:B------:R-:W-:-:S05]  /*85e0*/  LOP3.LUT R3, R0, R3, RZ, 0xfc, !PT ;  /* 0x0000000300037212 */ /* 0x000fca00078efcff */
[----:B------:R0:W-:Y:S01]  /*85f0*/  STG.E.U8 desc[UR36][R4.64], R3 ;  /* 0x0000000304007986 */ /* 0x0001e2000c101124 */
[----:B------:R-:W-:Y:S05]  /*8600*/  BRA `(.L_x_2839) ;  /* 0x0000000400e47947 */ /* 0x000fea0003800000 */
.L_x_2849:
        /* <DEDUP_REMOVED lines=8> */
.L_x_2846:
        /* <DEDUP_REMOVED lines=11> */
.L_x_2858:
        /* <DEDUP_REMOVED lines=21> */
.L_x_2861:
[----:B------:R-:W-:-:S04]  /*8890*/  LOP3.LUT R0, R7, 0x80000000, RZ, 0xc0, !PT ;  /* 0x8000000007007812 */ /* 0x000fc800078ec0ff */
[----:B------:R-:W-:-:S04]  /*88a0*/  SHF.R.U32.HI R0, RZ, 0x18, R0 ;  /* 0x00000018ff007819 */ /* 0x000fc80000011600 */
[----:B------:R-:W-:-:S07]  /*88b0*/  LOP3.LUT R0, R3, R0, RZ, 0xfc, !PT ;  /* 0x0000000003007212 */ /* 0x000fce00078efcff */
.L_x_2860:
[----:B------:R-:W-:Y:S05]  /*88c0*/  BSYNC B0 ;  /* 0x0000000000007941 */ /* 0x000fea0003800000 */
.L_x_2859:
[----:B------:R0:W-:Y:S01]  /*88d0*/  STG.E.U8 desc[UR36][R4.64], R0 ;  /* 0x0000000004007986 */ /* 0x0001e2000c101124 */
[----:B------:R-:W-:Y:S05]  /*88e0*/  BRA `(.L_x_2839) ;  /* 0x00000004002c7947 */ /* 0x000fea0003800000 */
.L_x_2857:
        /* <DEDUP_REMOVED lines=21> */
.L_x_2864:
[----:B------:R-:W-:-:S04]  /*8a40*/  LOP3.LUT R0, R7, 0x80000000, RZ, 0xc0, !PT ;  /* 0x8000000007007812 */ /* 0x000fc800078ec0ff */
[----:B------:R-:W-:-:S04]  /*8a50*/  SHF.R.U32.HI R0, RZ, 0x18, R0 ;  /* 0x00000018ff007819 */ /* 0x000fc80000011600 */
[----:B------:R-:W-:-:S07]  /*8a60*/  LOP3.LUT R0, R3, R0, RZ, 0xfc, !PT ;  /* 0x0000000003007212 */ /* 0x000fce00078efcff */
.L_x_2863:
[----:B------:R-:W-:Y:S05]  /*8a70*/  BSYNC B0 ;  /* 0x0000000000007941 */ /* 0x000fea0003800000 */
.L_x_2862:
[----:B------:R0:W-:Y:S01]  /*8a80*/  STG.E.U8 desc[UR36][R4.64], R0 ;  /* 0x0000000004007986 */ /* 0x0001e2000c101124 */
[----:B------:R-:W-:Y:S05]  /*8a90*/  BRA `(.L_x_2839) ;  /* 0x0000000000c07947 */ /* 0x000fea0003800000 */
.L_x_2856:
        /* <DEDUP_REMOVED lines=26> */
.L_x_2838:
        /* <DEDUP_REMOVED lines=16> */
.L_x_2867:
[----:B------:R-:W-:Y:S05]  /*8d40*/  BRA `(.L_x_2839) ;  /* 0x0000000000147947 */ /* 0x000fea0003800000 */
.L_x_2866:
[----:B------:R-:W0:Y:S02]  /*8d50*/  F2I.U64.F64.TRUNC R28, R28 ;  /* 0x0000001c001c7311 */ /* 0x000e24000030d800 */
[----:B0-----:R0:W-:Y:S01]  /*8d60*/  STG.E.64 desc[UR36][R4.64], R28 ;  /* 0x0000001c04007986 */ /* 0x0011e2000c101b24 */
[----:B------:R-:W-:Y:S05]  /*8d70*/  BRA `(.L_x_2839) ;  /* 0x0000000000087947 */ /* 0x000fea0003800000 */
.L_x_2865:
[----:B------:R-:W0:Y:S02]  /*8d80*/  F2I.U32.F64.TRUNC R29, R28 ;  /* 0x0000001c001d7311 */ /* 0x000e24000030d000 */
[----:B0-----:R0:W-:Y:S02]  /*8d90*/  STG.E desc[UR36][R4.64], R29 ;  /* 0x0000001d04007986 */ /* 0x0011e4000c101924 */
.L_x_2839:
        /* <DEDUP_REMOVED lines=24> */
.L_x_2871:
[----:B------:R-:W0:Y:S02]  /*8f20*/  F2I.S64.F64.TRUNC R24, R24 ;  /* 0x0000001800187311 */ /* 0x000e24000030d900 */
[----:B0-----:R-:W-:-:S05]  /*8f30*/  IMAD.MOV.U32 R3, RZ, RZ, R24 ;  /* 0x000000ffff037224 */ /* 0x001fca00078e0018 */
[----:B------:R0:W-:Y:S01]  /*8f40*/  STG.E.U8 desc[UR36][R4.64], R3 ;  /* 0x0000000304007986 */ /* 0x0001e2000c101124 */
[----:B------:R-:W-:Y:S05]  /*8f50*/  BRA `(.L_x_2873) ;  /* 0x0000000c00f07947 */ /* 0x000fea0003800000 */
.L_x_2870:
        /* <DEDUP_REMOVED lines=9> */
.L_x_2875:
[----:B------:R-:W0:Y:S02]  /*8ff0*/  F2I.F64.TRUNC R25, R24 ;  /* 0x0000001800197311 */ /* 0x000e24000030d100 */
[----:B0-----:R0:W-:Y:S01]  /*9000*/  STG.E desc[UR36][R4.64], R25 ;  /* 0x0000001904007986 */ /* 0x0011e2000c101924 */
[----:B------:R-:W-:Y:S05]  /*9010*/  BRA `(.L_x_2873) ;  /* 0x0000000c00c07947 */ /* 0x000fea0003800000 */
.L_x_2874:
[----:B------:R-:W0:Y:S02]  /*9020*/  F2I.F64.TRUNC R25, R24 ;  /* 0x0000001800197311 */ /* 0x000e24000030d100 */
[----:B0-----:R0:W-:Y:S01]  /*9030*/  STG.E.U16 desc[UR36][R4.64], R25 ;  /* 0x0000001904007986 */ /* 0x0011e2000c101524 */
[----:B------:R-:W-:Y:S05]  /*9040*/  BRA `(.L_x_2873) ;  /* 0x0000000c00b47947 */ /* 0x000fea0003800000 */
.L_x_2869:
        /* <DEDUP_REMOVED lines=13> */
.L_x_2877:
        /* <DEDUP_REMOVED lines=8> */
.L_x_2876:
        /* <DEDUP_REMOVED lines=14> */
.L_x_2879:
        /* <DEDUP_REMOVED lines=9> */
.L_x_2878:
[----:B------:R0:W-:Y:S01]  /*9310*/  STG.E.64 desc[UR36][R4.64], R24 ;  /* 0x0000001804007986 */ /* 0x0001e2000c101b24 */
[----:B------:R-:W-:Y:S05]  /*9320*/  BRA `(.L_x_2873) ;  /* 0x0000000800fc7947 */ /* 0x000fea0003800000 */
.L_x_2868:
        /* <DEDUP_REMOVED lines=12> */
.L_x_2882:
[----:B------:R-:W-:-:S05]  /*93f0*/  CS2R R26, SRZ ;  /* 0x00000000001a7805 */ /* 0x000fca000001ff00 */
[----:B------:R4:W-:Y:S01]  /*9400*/  STG.E.128 desc[UR36][R4.64], R24 ;  /* 0x0000001804007986 */ /* 0x0009e2000c101d24 */
[----:B------:R-:W-:Y:S05]  /*9410*/  BRA `(.L_x_2873) ;  /* 0x0000000800c07947 */ /* 0x000fea0003800000 */
.L_x_2881:
        /* <DEDUP_REMOVED lines=25> */
.L_x_2886:
[----:B------:R-:W-:Y:S05]  /*95b0*/  BSYNC B0 ;  /* 0x0000000000007941 */ /* 0x000fea0003800000 */
.L_x_2885:
[----:B------:R-:W-:-:S05]  /*95c0*/  LOP3.LUT R7, R0, R7, RZ, 0xfc, !PT ;  /* 0x0000000700077212 */ /* 0x000fca00078efcff */
[----:B------:R1:W-:Y:S01]  /*95d0*/  STG.E.U8 desc[UR36][R4.64], R7 ;  /* 0x0000000704007986 */ /* 0x0003e2000c101124 */
[----:B------:R-:W-:Y:S05]  /*95e0*/  BRA `(.L_x_2873) ;  /* 0x00000008004c7947 */ /* 0x000fea0003800000 */
.L_x_2884:
        /* <DEDUP_REMOVED lines=17> */
.L_x_2888:
[----:B------:R-:W-:Y:S01]  /*9700*/  IMAD.MOV.U32 R0, RZ, RZ, 0x7f ;  /* 0x0000007fff007424 */ /* 0x000fe200078e00ff */
[----:B------:R-:W-:-:S04]  /*9710*/  ISETP.GT.U32.AND P0, PT, R3, 0x7f800000, PT ;  /* 0x7f8000000300780c */ /* 0x000fc80003f04070 */
[----:B------:R-:W-:-:S09]  /*9720*/  SEL R0, R0, 0x7c, P0 ;  /* 0x0000007c00007807 */ /* 0x000fd20000000000 */
.L_x_2889:
[----:B------:R-:W-:Y:S05]  /*9730*/  BSYNC B0 ;  /* 0x0000000000007941 */ /* 0x000fea0003800000 */
.L_x_2887:
[----:B------:R-:W-:-:S04]  /*9740*/  LOP3.LUT R3, R7, 0x80000000, RZ, 0xc0, !PT ;  /* 0x8000000007037812 */ /* 0x000fc800078ec0ff */
[----:B------:R-:W-:-:S04]  /*9750*/  SHF.R.U32.HI R3, RZ, 0x18, R3 ;  /* 0x00000018ff037819 */ /* 0x000fc80000011603 */
[----:B------:R-:W-:-:S05]  /*9760*/  LOP3.LUT R3, R0, R3, RZ, 0xfc, !PT ;  /* 0x0000000300037212 */ /* 0x000fca00078efcff */
[----:B------:R2:W-:Y:S01]  /*9770*/  STG.E.U8 desc[UR36][R4.64], R3 ;  /* 0x0000000304007986 */ /* 0x0005e2000c101124 */
[----:B------:R-:W-:Y:S05]  /*9780*/  BRA `(.L_x_2873) ;  /* 0x0000000400e47947 */ /* 0x000fea0003800000 */
.L_x_2883:
        /* <DEDUP_REMOVED lines=8> */
.L_x_2880:
        /* <DEDUP_REMOVED lines=11> */
.L_x_2892:
        /* <DEDUP_REMOVED lines=21> */
.L_x_2895:
[----:B------:R-:W-:-:S04]  /*9a10*/  LOP3.LUT R0, R7, 0x80000000, RZ, 0xc0, !PT ;  /* 0x8000000007007812 */ /* 0x000fc800078ec0ff */
[----:B------:R-:W-:-:S04]  /*9a20*/  SHF.R.U32.HI R0, RZ, 0x18, R0 ;  /* 0x00000018ff007819 */ /* 0x000fc80000011600 */
[----:B------:R-:W-:-:S07]  /*9a30*/  LOP3.LUT R0, R3, R0, RZ, 0xfc, !PT ;  /* 0x0000000003007212 */ /* 0x000fce00078efcff */
.L_x_2894:
[----:B------:R-:W-:Y:S05]  /*9a40*/  BSYNC B0 ;  /* 0x0000000000007941 */ /* 0x000fea0003800000 */
.L_x_2893:
[----:B------:R0:W-:Y:S01]  /*9a50*/  STG.E.U8 desc[UR36][R4.64], R0 ;  /* 0x0000000004007986 */ /* 0x0001e2000c101124 */
[----:B------:R-:W-:Y:S05]  /*9a60*/  BRA `(.L_x_2873) ;  /* 0x00000004002c7947 */ /* 0x000fea0003800000 */
.L_x_2891:
        /* <DEDUP_REMOVED lines=21> */
.L_x_2898:
[----:B------:R-:W-:-:S04]  /*9bc0*/  LOP3.LUT R0, R7, 0x80000000, RZ, 0xc0, !PT ;  /* 0x8000000007007812 */ /* 0x000fc800078ec0ff */
[----:B------:R-:W-:-:S04]  /*9bd0*/  SHF.R.U32.HI R0, RZ, 0x18, R0 ;  /* 0x00000018ff007819 */ /* 0x000fc80000011600 */
[----:B------:R-:W-:-:S07]  /*9be0*/  LOP3.LUT R0, R3, R0, RZ, 0xfc, !PT ;  /* 0x0000000003007212 */ /* 0x000fce00078efcff */
.L_x_2897:
[----:B------:R-:W-:Y:S05]  /*9bf0*/  BSYNC B0 ;  /* 0x0000000000007941 */ /* 0x000fea0003800000 */
.L_x_2896:
[----:B------:R0:W-:Y:S01]  /*9c00*/  STG.E.U8 desc[UR36][R4.64], R0 ;  /* 0x0000000004007986 */ /* 0x0001e2000c101124 */
[----:B------:R-:W-:Y:S05]  /*9c10*/  BRA `(.L_x_2873) ;  /* 0x0000000000c07947 */ /* 0x000fea0003800000 */
.L_x_2890:
        /* <DEDUP_REMOVED lines=26> */
.L_x_2872:
        /* <DEDUP_REMOVED lines=16> */
.L_x_2901:
[----:B------:R-:W-:Y:S05]  /*9ec0*/  BRA `(.L_x_2873) ;  /* 0x0000000000147947 */ /* 0x000fea0003800000 */
.L_x_2900:
[----:B------:R-:W0:Y:S02]  /*9ed0*/  F2I.U64.F64.TRUNC R24, R24 ;  /* 0x0000001800187311 */ /* 0x000e24000030d800 */
[----:B0-----:R0:W-:Y:S01]  /*9ee0*/  STG.E.64 desc[UR36][R4.64], R24 ;  /* 0x0000001804007986 */ /* 0x0011e2000c101b24 */
[----:B------:R-:W-:Y:S05]  /*9ef0*/  BRA `(.L_x_2873) ;  /* 0x0000000000087947 */ /* 0x000fea0003800000 */
.L_x_2899:
[----:B------:R-:W0:Y:S02]  /*9f00*/  F2I.U32.F64.TRUNC R25, R24 ;  /* 0x0000001800197311 */ /* 0x000e24000030d000 */
[----:B0-----:R0:W-:Y:S02]  /*9f10*/  STG.E desc[UR36][R4.64], R25 ;  /* 0x0000001904007986 */ /* 0x0011e4000c101924 */
.L_x_2873:
[----:B------:R-:W-:-:S07]  /*9f20*/  VIADD R23, R23, 0x80 ;  /* 0x0000008017177836 */ /* 0x000fce0000000000 */
.L_x_2833:
[----:B------:R-:W-:Y:S05]  /*9f30*/  BSYNC B6 ;  /* 0x0000000000067941 */ /* 0x000fea0003800000 */
.L_x_2832:
[----:B------:R-:W-:-:S13]  /*9f40*/  ISETP.GE.AND P0, PT, R23, R2, PT ;  /* 0x000000021700720c */ /* 0x000fda0003f06270 */
[----:B------:R-:W-:Y:S05]  /*9f50*/  @P0 EXIT ;  /* 0x000000000000094d */ /* 0x000fea0003800000 */
[----:B0-234-:R-:W0:Y:S01]  /*9f60*/  LDC.64 R2, c[0x0][0x218] ;  /* 0x00008600ff027b82 */ /* 0x01de220000000a00 */
[----:B------:R-:W-:Y:S01]  /*9f70*/  PRMT R0, R18, 0x9910, RZ ;  /* 0x0000991012007816 */ /* 0x000fe200000000ff */
[----:B------:R-:W-:Y:S01]  /*9f80*/  IMAD R22, R22, 0x200, R23 ;  /* 0x0000020016167824 */ /* 0x000fe200078e0217 */
[----:B------:R-:W-:Y:S02]  /*9f90*/  ULDC UR4, c[0x0][0x238] ;  /* 0x00008e0000047ab9 */ /* 0x000fe40000000800 */
[----:B------:R-:W-:Y:S01]  /*9fa0*/  ISETP.GT.AND P1, PT, R0, 0x9, PT ;  /* 0x000000090000780c */ /* 0x000fe20003f24270 */
[----:B-1----:R-:W-:-:S05]  /*9fb0*/  IMAD R5, R22, UR4, RZ ;  /* 0x0000000416057c24 */ /* 0x002fca000f8e02ff */
        /* <DEDUP_REMOVED lines=14> */
.L_x_2905:
[----:B------:R-:W0:Y:S02]  /*a0a0*/  F2I.S64.F64.TRUNC R16, R16 ;  /* 0x0000001000107311 */ /* 0x000e24000030d900 */
[----:B0-----:R-:W-:-:S05]  /*a0b0*/  IMAD.MOV.U32 R5, RZ, RZ, R16 ;  /* 0x000000ffff057224 */ /* 0x001fca00078e0010 */
[----:B------:R-:W-:Y:S01]  /*a0c0*/  STG.E.U8 desc[UR36][R2.64], R5 ;  /* 0x0000000502007986 */ /* 0x000fe2000c101124 */
[----:B------:R-:W-:Y:S05]  /*a0d0*/  EXIT ;  /* 0x000000000000794d */ /* 0x000fea0003800000 */
.L_x_2904:
        /* <DEDUP_REMOVED lines=9> */
.L_x_2908:
[----:B------:R-:W0:Y:S02]  /*a170*/  F2I.F64.TRUNC R17, R16 ;  /* 0x0000001000117311 */ /* 0x000e24000030d100 */
[----:B0-----:R-:W-:Y:S01]  /*a180*/  STG.E desc[UR36][R2.64], R17 ;  /* 0x0000001102007986 */ /* 0x001fe2000c101924 */
[----:B------:R-:W-:Y:S05]  /*a190*/  EXIT ;  /* 0x000000000000794d */ /* 0x000fea0003800000 */
.L_x_2907:
[----:B------:R-:W0:Y:S02]  /*a1a0*/  F2I.F64.TRUNC R17, R16 ;  /* 0x0000001000117311 */ /* 0x000e24000030d100 */
[----:B0-----:R-:W-:Y:S01]  /*a1b0*/  STG.E.U16 desc[UR36][R2.64], R17 ;  /* 0x0000001102007986 */ /* 0x001fe2000c101524 */
[----:B------:R-:W-:Y:S05]  /*a1c0*/  EXIT ;  /* 0x000000000000794d */ /* 0x000fea0003800000 */
.L_x_2903:
        /* <DEDUP_REMOVED lines=13> */
.L_x_2910:
        /* <DEDUP_REMOVED lines=8> */
.L_x_2909:
        /* <DEDUP_REMOVED lines=14> */
.L_x_2912:
        /* <DEDUP_REMOVED lines=9> */
.L_x_2911:
[----:B------:R-:W-:Y:S01]  /*a490*/  STG.E.64 desc[UR36][R2.64], R16 ;  /* 0x0000001002007986 */ /* 0x000fe2000c101b24 */
[----:B------:R-:W-:Y:S05]  /*a4a0*/  EXIT ;  /* 0x000000000000794d */ /* 0x000fea0003800000 */
.L_x_2902:
        /* <DEDUP_REMOVED lines=12> */
.L_x_2915:
[----:B------:R-:W-:-:S05]  /*a570*/  CS2R R18, SRZ ;  /* 0x0000000000127805 */ /* 0x000fca000001ff00 */
[----:B------:R-:W-:Y:S01]  /*a580*/  STG.E.128 desc[UR36][R2.64], R16 ;  /* 0x0000001002007986 */ /* 0x000fe2000c101d24 */
[----:B------:R-:W-:Y:S05]  /*a590*/  EXIT ;  /* 0x000000000000794d */ /* 0x000fea0003800000 */
.L_x_2914:
        /* <DEDUP_REMOVED lines=25> */
.L_x_2919:
[----:B------:R-:W-:Y:S05]  /*a730*/  BSYNC B0 ;  /* 0x0000000000007941 */ /* 0x000fea0003800000 */
.L_x_2918:
[----:B------:R-:W-:-:S05]  /*a740*/  LOP3.LUT R5, R0, R5, RZ, 0xfc, !PT ;  /* 0x0000000500057212 */ /* 0x000fca00078efcff */
[----:B------:R-:W-:Y:S01]  /*a750*/  STG.E.U8 desc[UR36][R2.64], R5 ;  /* 0x0000000502007986 */ /* 0x000fe2000c101124 */
[----:B------:R-:W-:Y:S05]  /*a760*/  EXIT ;  /* 0x000000000000794d */ /* 0x000fea0003800000 */
.L_x_2917:
        /* <DEDUP_REMOVED lines=17> */
.L_x_2921:
[----:B------:R-:W-:Y:S01]  /*a880*/  IMAD.MOV.U32 R0, RZ, RZ, 0x7f ;  /* 0x0000007fff007424 */ /* 0x000fe200078e00ff */
[----:B------:R-:W-:-:S04]  /*a890*/  ISETP.GT.U32.AND P0, PT, R4, 0x7f800000, PT ;  /* 0x7f8000000400780c */ /* 0x000fc80003f04070 */
[----:B------:R-:W-:-:S09]  /*a8a0*/  SEL R0, R0, 0x7c, P0 ;  /* 0x0000007c00007807 */ /* 0x000fd20000000000 */
.L_x_2922:
[----:B------:R-:W-:Y:S05]  /*a8b0*/  BSYNC B0 ;  /* 0x0000000000007941 */ /* 0x000fea0003800000 */
.L_x_2920:
[----:B------:R-:W-:-:S04]  /*a8c0*/  LOP3.LUT R4, R5, 0x80000000, RZ, 0xc0, !PT ;  /* 0x8000000005047812 */ /* 0x000fc800078ec0ff */
[----:B------:R-:W-:-:S04]  /*a8d0*/  SHF.R.U32.HI R5, RZ, 0x18, R4 ;  /* 0x00000018ff057819 */ /* 0x000fc80000011604 */
[----:B------:R-:W-:-:S05]  /*a8e0*/  LOP3.LUT R5, R0, R5, RZ, 0xfc, !PT ;  /* 0x0000000500057212 */ /* 0x000fca00078efcff */
[----:B------:R-:W-:Y:S01]  /*a8f0*/  STG.E.U8 desc[UR36][R2.64], R5 ;  /* 0x0000000502007986 */ /* 0x000fe2000c101124 */
[----:B------:R-:W-:Y:S05]  /*a900*/  EXIT ;  /* 0x000000000000794d */ /* 0x000fea0003800000 */
.L_x_2916:
        /* <DEDUP_REMOVED lines=8> */
.L_x_2913:
        /* <DEDUP_REMOVED lines=11> */
.L_x_2925:
        /* <DEDUP_REMOVED lines=21> */
.L_x_2928:
[----:B------:R-:W-:-:S04]  /*ab90*/  LOP3.LUT R0, R7, 0x80000000, RZ, 0xc0, !PT ;  /* 0x8000000007007812 */ /* 0x000fc800078ec0ff */
[----:B------:R-:W-:-:S04]  /*aba0*/  SHF.R.U32.HI R5, RZ, 0x18, R0 ;  /* 0x00000018ff057819 */ /* 0x000fc80000011600 */
[----:B------:R-:W-:-:S04]  /*abb0*/  LOP3.LUT R4, R4, R5, RZ, 0xfc, !PT ;  /* 0x0000000504047212 */ /* 0x000fc800078efcff */
[----:B------:R-:W-:-:S07]  /*abc0*/  PRMT R0, R4, 0x7610, R0 ;  /* 0x0000761004007816 */ /* 0x000fce0000000000 */
.L_x_2927:
[----:B------:R-:W-:Y:S05]  /*abd0*/  BSYNC B0 ;  /* 0x0000000000007941 */ /* 0x000fea0003800000 */
.L_x_2926:
[----:B------:R-:W-:Y:S01]  /*abe0*/  STG.E.U8 desc[UR36][R2.64], R0 ;  /* 0x0000000002007986 */ /* 0x000fe2000c101124 */
[----:B------:R-:W-:Y:S05]  /*abf0*/  EXIT ;  /* 0x000000000000794d */ /* 0x000fea0003800000 */
.L_x_2924:
        /* <DEDUP_REMOVED lines=21> */
.L_x_2931:
[----:B------:R-:W-:-:S04]  /*ad50*/  LOP3.LUT R0, R7, 0x80000000, RZ, 0xc0, !PT ;  /* 0x8000000007007812 */ /* 0x000fc800078ec0ff */
[----:B------:R-:W-:-:S04]  /*ad60*/  SHF.R.U32.HI R5, RZ, 0x18, R0 ;  /* 0x00000018ff057819 */ /* 0x000fc80000011600 */
[----:B------:R-:W-:-:S04]  /*ad70*/  LOP3.LUT R4, R4, R5, RZ, 0xfc, !PT ;  /* 0x0000000504047212 */ /* 0x000fc800078efcff */
[----:B------:R-:W-:-:S07]  /*ad80*/  PRMT R0, R4, 0x7610, R0 ;  /* 0x0000761004007816 */ /* 0x000fce0000000000 */
.L_x_2930:
[----:B------:R-:W-:Y:S05]  /*ad90*/  BSYNC B0 ;  /* 0x0000000000007941 */ /* 0x000fea0003800000 */
.L_x_2929:
[----:B------:R-:W-:Y:S01]  /*ada0*/  STG.E.U8 desc[UR36][R2.64], R0 ;  /* 0x0000000002007986 */ /* 0x000fe2000c101124 */
[----:B------:R-:W-:Y:S05]  /*adb0*/  EXIT ;  /* 0x000000000000794d */ /* 0x000fea0003800000 */
.L_x_2923:
        /* <DEDUP_REMOVED lines=26> */
.L_x_2906:
        /* <DEDUP_REMOVED lines=16> */
.L_x_2934:
[----:B------:R-:W-:Y:S05]  /*b060*/  EXIT ;  /* 0x000000000000794d */ /* 0x000fea0003800000 */
.L_x_2933:
[----:B------:R-:W0:Y:S02]  /*b070*/  F2I.U64.F64.TRUNC R16, R16 ;  /* 0x0000001000107311 */ /* 0x000e24000030d800 */
[----:B0-----:R-:W-:Y:S01]  /*b080*/  STG.E.64 desc[UR36][R2.64], R16 ;  /* 0x0000001002007986 */ /* 0x001fe2000c101b24 */
[----:B------:R-:W-:Y:S05]  /*b090*/  EXIT ;  /* 0x000000000000794d */ /* 0x000fea0003800000 */
.L_x_2932:
[----:B------:R-:W0:Y:S02]  /*b0a0*/  F2I.U32.F64.TRUNC R17, R16 ;  /* 0x0000001000117311 */ /* 0x000e24000030d000 */
[----:B0-----:R-:W-:Y:S01]  /*b0b0*/  STG.E desc[UR36][R2.64], R17 ;  /* 0x0000001102007986 */ /* 0x001fe2000c101924 */
[----:B------:R-:W-:Y:S05]  /*b0c0*/  EXIT ;  /* 0x000000000000794d */ /* 0x000fea0003800000 */
        .weak           $__internal_1_$__cuda_sm20_div_rn_f64_full
        .type           $__internal_1_$__cuda_sm20_div_rn_f64_full,@function
        .size           $__internal_1_$__cuda_sm20_div_rn_f64_full,(.L_x_21006 - $__internal_1_$__cuda_sm20_div_rn_f64_full)
$__internal_1_$__cuda_sm20_div_rn_f64_full:
[C---:B------:R-:W-:Y:S01]  /*b0d0*/  FSETP.GEU.AND P0, PT, |R15|.reuse, 1.469367938527859385e-39, PT ;  /* 0x001000000f00780b */ /* 0x040fe20003f0e200 */
[----:B------:R-:W-:Y:S01]  /*b0e0*/  IMAD.MOV.U32 R10, RZ, RZ, 0x1 ;  /* 0x00000001ff0a7424 */ /* 0x000fe200078e00ff */
[----:B------:R-:W-:Y:S01]  /*b0f0*/  LOP3.LUT R20, R15, 0x800fffff, RZ, 0xc0, !PT ;  /* 0x800fffff0f147812 */ /* 0x000fe200078ec0ff */
[----:B------:R-:W-:Y:S01]  /*b100*/  BSSY B0, `(.L_x_2935) ;  /* 0x0000054000007945 */ /* 0x000fe20003800000 */
[C---:B------:R-:W-:Y:S02]  /*b110*/  FSETP.GEU.AND P2, PT, |R13|.reuse, 1.469367938527859385e-39, PT ;  /* 0x001000000d00780b */ /* 0x040fe40003f4e200 */
[----:B------:R-:W-:Y:S01]  /*b120*/  LOP3.LUT R21, R20, 0x3ff00000, RZ, 0xfc, !PT ;  /* 0x3ff0000014157812 */ /* 0x000fe200078efcff */
[----:B------:R-:W-:Y:S01]  /*b130*/  IMAD.MOV.U32 R20, RZ, RZ, R14 ;  /* 0x000000ffff147224 */ /* 0x000fe200078e000e */
[----:B------:R-:W-:Y:S02]  /*b140*/  LOP3.LUT R3, R13, 0x7ff00000, RZ, 0xc0, !PT ;  /* 0x7ff000000d037812 */ /* 0x000fe400078ec0ff */
[----:B------:R-:W-:-:S03]  /*b150*/  LOP3.LUT R26, R15, 0x7ff00000, RZ, 0xc0, !PT ;  /* 0x7ff000000f1a7812 */ /* 0x000fc600078ec0ff */
[----:B------:R-:W-:Y:S01]  /*b160*/  @!P0 DMUL R20, R14, 8.98846567431157953865e+307 ;  /* 0x7fe000000e148828 */ /* 0x000fe20000000000 */
[----:B------:R-:W-:-:S03]  /*b170*/  ISETP.GE.U32.AND P4, PT, R3, R26, PT ;  /* 0x0000001a0300720c */ /* 0x000fc60003f86070 */
[----:B------:R-:W-:Y:S01]  /*b180*/  @!P2 LOP3.LUT R6, R15, 0x7ff00000, RZ, 0xc0, !PT ;  /* 0x7ff000000f06a812 */ /* 0x000fe200078ec0ff */
[----:B------:R-:W-:Y:S01]  /*b190*/  @!P2 IMAD.MOV.U32 R30, RZ, RZ, RZ ;  /* 0x000000ffff1ea224 */ /* 0x000fe200078e00ff */
[----:B------:R-:W0:Y:S02]  /*b1a0*/  MUFU.RCP64H R11, R21 ;  /* 0x00000015000b7308 */ /* 0x000e240000001800 */
[----:B------:R-:W-:Y:S01]  /*b1b0*/  @!P2 ISETP.GE.U32.AND P3, PT, R3, R6, PT ;  /* 0x000000060300a20c */ /* 0x000fe20003f66070 */
[----:B------:R-:W-:Y:S01]  /*b1c0*/  IMAD.MOV.U32 R6, RZ, RZ, 0x1ca00000 ;  /* 0x1ca00000ff067424 */ /* 0x000fe200078e00ff */
[----:B------:R-:W-:-:S04]  /*b1d0*/  @!P0 LOP3.LUT R26, R21, 0x7ff00000, RZ, 0xc0, !PT ;  /* 0x7ff00000151a8812 */ /* 0x000fc800078ec0ff */
[----:B------:R-:W-:-:S04]  /*b1e0*/  @!P2 SEL R7, R6, 0x63400000, !P3 ;  /* 0x634000000607a807 */ /* 0x000fc80005800000 */
[----:B------:R-:W-:-:S04]  /*b1f0*/  @!P2 LOP3.LUT R7, R7, 0x80000000, R13, 0xf8, !PT ;  /* 0x800000000707a812 */ /* 0x000fc800078ef80d */
[----:B------:R-:W-:Y:S01]  /*b200*/  @!P2 LOP3.LUT R31, R7, 0x100000, RZ, 0xfc, !PT ;  /* 0x00100000071fa812 */ /* 0x000fe200078efcff */
[----:B0-----:R-:W-:Y:S01]  /*b210*/  DFMA R8, R10, -R20, 1 ;  /* 0x3ff000000a08742b */ /* 0x001fe20000000814 */
[----:B------:R-:W-:-:S07]  /*b220*/  IMAD.MOV.U32 R7, RZ, RZ, R3 ;  /* 0x000000ffff077224 */ /* 0x000fce00078e0003 */
[----:B------:R-:W-:-:S08]  /*b230*/  DFMA R8, R8, R8, R8 ;  /* 0x000000080808722b */ /* 0x000fd00000000008 */
[----:B------:R-:W-:Y:S01]  /*b240*/  DFMA R8, R10, R8, R10 ;  /* 0x000000080a08722b */ /* 0x000fe2000000000a */
[----:B------:R-:W-:Y:S01]  /*b250*/  SEL R11, R6, 0x63400000, !P4 ;  /* 0x63400000060b7807 */ /* 0x000fe20006000000 */
[----:B------:R-:W-:-:S03]  /*b260*/  IMAD.MOV.U32 R10, RZ, RZ, R12 ;  /* 0x000000ffff0a7224 */ /* 0x000fc600078e000c */
[----:B------:R-:W-:-:S03]  /*b270*/  LOP3.LUT R11, R11, 0x800fffff, R13, 0xf8, !PT ;  /* 0x800fffff0b0b7812 */ /* 0x000fc600078ef80d */
[----:B------:R-:W-:-:S03]  /*b280*/  DFMA R32, R8, -R20, 1 ;  /* 0x3ff000000820742b */ /* 0x000fc60000000814 */
[----:B------:R-:W-:-:S05]  /*b290*/  @!P2 DFMA R10, R10, 2, -R30 ;  /* 0x400000000a0aa82b */ /* 0x000fca000000081e */
[----:B------:R-:W-:-:S05]  /*b2a0*/  DFMA R32, R8, R32, R8 ;  /* 0x000000200820722b */ /* 0x000fca0000000008 */
[----:B------:R-:W-:-:S03]  /*b2b0*/  @!P2 LOP3.LUT R7, R11, 0x7ff00000, RZ, 0xc0, !PT ;  /* 0x7ff000000b07a812 */ /* 0x000fc600078ec0ff */
[----:B------:R-:W-:-:S08]  /*b2c0*/  DMUL R30, R32, R10 ;  /* 0x0000000a201e7228 */ /* 0x000fd00000000000 */
[----:B------:R-:W-:-:S08]  /*b2d0*/  DFMA R8, R30, -R20, R10 ;  /* 0x800000141e08722b */ /* 0x000fd0000000000a */
[----:B------:R-:W-:Y:S01]  /*b2e0*/  DFMA R8, R32, R8, R30 ;  /* 0x000000082008722b */ /* 0x000fe2000000001e */
[----:B------:R-:W-:Y:S02]  /*b2f0*/  VIADD R30, R7, 0xffffffff ;  /* 0xffffffff071e7836 */ /* 0x000fe40000000000 */
[----:B------:R-:W-:-:S03]  /*b300*/  VIADD R31, R26, 0xffffffff ;  /* 0xffffffff1a1f7836 */ /* 0x000fc60000000000 */
[----:B------:R-:W-:-:S04]  /*b310*/  ISETP.GT.U32.AND P0, PT, R30, 0x7feffffe, PT ;  /* 0x7feffffe1e00780c */ /* 0x000fc80003f04070 */
[----:B------:R-:W-:-:S13]  /*b320*/  ISETP.GT.U32.OR P0, PT, R31, 0x7feffffe, P0 ;  /* 0x7feffffe1f00780c */ /* 0x000fda0000704470 */
[----:B------:R-:W-:Y:S05]  /*b330*/  @P0 BRA `(.L_x_2936) ;  /* 0x00000000006c0947 */ /* 0x000fea0003800000 */
[----:B------:R-:W-:-:S04]  /*b340*/  LOP3.LUT R12, R15, 0x7ff00000, RZ, 0xc0, !PT ;  /* 0x7ff000000f0c7812 */ /* 0x000fc800078ec0ff */
[CC--:B------:R-:W-:Y:S02]  /*b350*/  VIADDMNMX R7, R3.reuse, -R12.reuse, 0xb9600000, !PT ;  /* 0xb960000003077446 */ /* 0x0c0fe4000780090c */
[----:B------:R-:W-:Y:S02]  /*b360*/  ISETP.GE.U32.AND P0, PT, R3, R12, PT ;  /* 0x0000000c0300720c */ /* 0x000fe40003f06070 */
[----:B------:R-:W-:Y:S02]  /*b370*/  VIMNMX R3, R7, 0x46a00000, PT ;  /* 0x46a0000007037848 */ /* 0x000fe40003fe0100 */
[----:B------:R-:W-:-:S05]  /*b380*/  SEL R6, R6, 0x63400000, !P0 ;  /* 0x6340000006067807 */ /* 0x000fca0004000000 */
[----:B------:R-:W-:Y:S02]  /*b390*/  IMAD.IADD R3, R3, 0x1, -R6 ;  /* 0x0000000103037824 */ /* 0x000fe400078e0a06 */
[----:B------:R-:W-:Y:S02]  /*b3a0*/  IMAD.MOV.U32 R6, RZ, RZ, RZ ;  /* 0x000000ffff067224 */ /* 0x000fe400078e00ff */
[----:B------:R-:W-:-:S06]  /*b3b0*/  VIADD R7, R3, 0x7fe00000 ;  /* 0x7fe0000003077836 */ /* 0x000fcc0000000000 */
[----:B------:R-:W-:-:S10]  /*b3c0*/  DMUL R30, R8, R6 ;  /* 0x00000006081e7228 */ /* 0x000fd40000000000 */
[----:B------:R-:W-:-:S13]  /*b3d0*/  FSETP.GTU.AND P0, PT, |R31|, 1.469367938527859385e-39, PT ;  /* 0x001000001f00780b */ /* 0x000fda0003f0c200 */
[----:B------:R-:W-:Y:S05]  /*b3e0*/  @P0 BRA `(.L_x_2937) ;  /* 0x0000000000940947 */ /* 0x000fea0003800000 */
[----:B------:R-:W-:-:S06]  /*b3f0*/  DFMA R10, R8, -R20, R10 ;  /* 0x80000014080a722b */ /* 0x000fcc000000000a */
[----:B------:R-:W-:-:S04]  /*b400*/  IMAD.MOV.U32 R10, RZ, RZ, RZ ;  /* 0x000000ffff0a7224 */ /* 0x000fc800078e00ff */
        /* <DEDUP_REMOVED lines=14> */
.L_x_2936:
        /* <DEDUP_REMOVED lines=16> */
.L_x_2939:
[----:B------:R-:W-:Y:S01]  /*b5f0*/  LOP3.LUT R31, R15, 0x80000, RZ, 0xfc, !PT ;  /* 0x000800000f1f7812 */ /* 0x000fe200078efcff */
[----:B------:R-:W-:Y:S01]  /*b600*/  IMAD.MOV.U32 R30, RZ, RZ, R14 ;  /* 0x000000ffff1e7224 */ /* 0x000fe200078e000e */
[----:B------:R-:W-:Y:S06]  /*b610*/  BRA `(.L_x_2937) ;  /* 0x0000000000087947 */ /* 0x000fec0003800000 */
.L_x_2938:
[----:B------:R-:W-:Y:S01]  /*b620*/  LOP3.LUT R31, R13, 0x80000, RZ, 0xfc, !PT ;  /* 0x000800000d1f7812 */ /* 0x000fe200078efcff */
[----:B------:R-:W-:-:S07]  /*b630*/  IMAD.MOV.U32 R30, RZ, RZ, R12 ;  /* 0x000000ffff1e7224 */ /* 0x000fce00078e000c */
.L_x_2937:
[----:B------:R-:W-:Y:S05]  /*b640*/  BSYNC B0 ;  /* 0x0000000000007941 */ /* 0x000fea0003800000 */
.L_x_2935:
[----:B------:R-:W-:Y:S02]  /*b650*/  IMAD.MOV.U32 R6, RZ, RZ, R0 ;  /* 0x000000ffff067224 */ /* 0x000fe400078e0000 */
[----:B------:R-:W-:-:S04]  /*b660*/  IMAD.MOV.U32 R7, RZ, RZ, 0x0 ;  /* 0x00000000ff077424 */ /* 0x000fc800078e00ff */
[----:B------:R-:W-:Y:S05]  /*b670*/  RET.REL.NODEC R6 `(_ZN2at6native27unrolled_elementwise_kernelIZZZNS0_17acosh_kernel_cudaERNS_18TensorIteratorBaseEENKUlvE0_clEvENKUlvE_clEvEUldE_St5arrayIPcLm2EELi4E23TrivialOffsetCalculatorILi1EjESB_NS0_6memory12LoadWithCastILi1EEENSC_13StoreWithCastILi1EEEEEviT_T0_T2_T3_T4_T5_) ;  /* 0xffffff4806607950 */ /* 0x000fea0003c3ffff */
.L_x_2940:
        /* <DEDUP_REMOVED lines=16> */
.L_x_21006:


//--------------------- .text._ZN2at6native18elementwise_kernelILi128ELi2EZNS0_22gpu_kernel_impl_nocastIZZZNS0_17acosh_kernel_cudaERNS_18TensorIteratorBaseEENKUlvE0_clEvENKUlvE_clEvEUldE_EEvS4_RKT_EUliE_EEviT1_ --------------------------
	.section	.text._ZN2at6native18elementwise_kernelILi128ELi2EZNS0_22gpu_kernel_impl_nocastIZZZNS0_17acosh_kernel_cudaERNS_18TensorIteratorBaseEENKUlvE0_clEvENKUlvE_clEvEUldE_EEvS4_RKT_EUliE_EEviT1_,"ax",@progbits
	.align	128
        .global         _ZN2at6native18elementwise_kernelILi128ELi2EZNS0_22gpu_kernel_impl_nocastIZZZNS0_17acosh_kernel_cudaERNS_18TensorIteratorBaseEENKUlvE0_clEvENKUlvE_clEvEUldE_EEvS4_RKT_EUliE_EEviT1_
        .type           _ZN2at6native18elementwise_kernelILi128ELi2EZNS0_22gpu_kernel_impl_nocastIZZZNS0_17acosh_kernel_cudaERNS_18TensorIteratorBaseEENKUlvE0_clEvENKUlvE_clEvEUldE_EEvS4_RKT_EUliE_EEviT1_,@function
        .size           _ZN2at6native18elementwise_kernelILi128ELi2EZNS0_22gpu_kernel_impl_nocastIZZZNS0_17acosh_kernel_cudaERNS_18TensorIteratorBaseEENKUlvE0_clEvENKUlvE_clEvEUldE_EEvS4_RKT_EUliE_EEviT1_,(.L_x_21007 - _ZN2at6native18elementwise_kernelILi128ELi2EZNS0_22gpu_kernel_impl_nocastIZZZNS0_17acosh_kernel_cudaERNS_18TensorIteratorBaseEENKUlvE0_clEvENKUlvE_clEvEUldE_EEvS4_RKT_EUliE_EEviT1_)
        .other          _ZN2at6native18elementwise_kernelILi128ELi2EZNS0_22gpu_kernel_impl_nocastIZZZNS0_17acosh_kernel_cudaERNS_18TensorIteratorBaseEENKUlvE0_clEvENKUlvE_clEvEUldE_EEvS4_RKT_EUliE_EEviT1_,@"STO_CUDA_ENTRY STV_DEFAULT"
_ZN2at6native18elementwise_kernelILi128ELi2EZNS0_22gpu_kernel_impl_nocastIZZZNS0_17acosh_kernel_cudaERNS_18TensorIteratorBaseEENKUlvE0_clEvENKUlvE_clEvEUldE_EEvS4_RKT_EUliE_EEviT1_:
.text._ZN2at6native18elementwise_kernelILi128ELi2EZNS0_22gpu_kernel_impl_nocastIZZZNS0_17acosh_kernel_cudaERNS_18TensorIteratorBaseEENKUlvE0_clEvENKUlvE_clEvEUldE_EEvS4_RKT_EUliE_EEviT1_:
[----:B------:R-:W-:Y:S01]  /*0000*/  LDC R1, c[0x0][0x28] ;  /* 0x00000a00ff017b82 */ /* 0x000fe20000000800 */
[----:B------:R-:W0:Y:S01]  /*0010*/  S2R R26, SR_CTAID.X ;  /* 0x00000000001a7919 */ /* 0x000e220000002500 */
[----:B------:R-:W-:Y:S01]  /*0020*/  ULDC UR4, c[0x0][0x210] ;  /* 0x0000840000047ab9 */ /* 0x000fe20000000800 */
[----:B------:R-:W-:Y:S01]  /*0030*/  BSSY B0, `(.L_x_2941) ;  /* 0x00001e5000007945 */ /* 0x000fe20003800000 */
[----:B------:R-:W0:Y:S02]  /*0040*/  S2R R27, SR_TID.X ;  /* 0x00000000001b7919 */ /* 0x000e240000002100 */
[----:B0-----:R-:W-:-:S04]  /*0050*/  LEA R7, R26, R27, 0x8 ;  /* 0x0000001b1a077211 */ /* 0x001fc800078e40ff */
[----:B------:R-:W-:Y:S01]  /*0060*/  ISETP.GE.AND P0, PT, R7, UR4, PT ;  /* 0x0000000407007c0c */ /* 0x000fe2000bf06270 */
[----:B------:R-:W-:-:S12]  /*0070*/  ULDC.64 UR4, c[0x0][0x208] ;  /* 0x0000820000047ab9 */ /* 0x000fd80000000a00 */
[----:B------:R-:W-:Y:S05]  /*0080*/  @P0 BRA `(.L_x_2942) ;  /* 0x0000001c007c0947 */ /* 0x000fea0003800000 */
[----:B------:R-:W0:Y:S01]  /*0090*/  LDC R6, c[0x0][0x218] ;  /* 0x00008600ff067b82 */ /* 0x000e220000000800 */
[----:B------:R-:W-:Y:S01]  /*00a0*/  HFMA2.MMA R23, -RZ, RZ, 0, 0 ;  /* 0x00000000ff177435 */ /* 0x000fe200000001ff */
[----:B------:R-:W-:Y:S01]  /*00b0*/  IMAD.MOV.U32 R0, RZ, RZ, RZ ;  /* 0x000000ffff007224 */ /* 0x000fe200078e00ff */
[----:B0-----:R-:W-:-:S13]  /*00c0*/  ISETP.NE.AND P0, PT, R6, RZ, PT ;  /* 0x000000ff0600720c */ /* 0x001fda0003f05270 */
[----:B------:R-:W-:Y:S05]  /*00d0*/  @!P0 BRA `(.L_x_2943) ;  /* 0x0000001000b08947 */ /* 0x000fea0003800000 */
[----:B------:R-:W-:Y:S01]  /*00e0*/  MOV R3, R7 ;  /* 0x0000000700037202 */ /* 0x000fe20000000f00 */
        /* <DEDUP_REMOVED lines=285> */
[----:B------:R-:W-:Y:S01]  /*12c0*/  @P0 IMAD.MOV.U32 R6, RZ, RZ, RZ ;  /* 0x000000ffff060224 */ /* 0x000fe200078e00ff */
[----:B------:R-:W-:Y:S02]  /*12d0*/  ULDC.64 UR6, c[0x0][0x400] ;  /* 0x0001000000067ab9 */ /* 0x000fe40000000a00 */
[C---:B------:R-:W-:Y:S01]  /*12e0*/  IADD3 R9, -R7.reuse, RZ, RZ ;  /* 0x000000ff07097210 */ /* 0x040fe20007ffe1ff */
[----:B------:R-:W1:Y:S08]  /*12f0*/  @P0 LDC R13, c[0x0][0x33c] ;  /* 0x0000cf00ff0d0b82 */ /* 0x000e700000000800 */
[----:B------:R-:W2:Y:S01]  /*1300*/  @P0 LDC.64 R4, c[0x0][0x408] ;  /* 0x00010200ff040b82 */ /* 0x000ea20000000a00 */
[----:B0-----:R-:W-:-:S05]  /*1310*/  @P0 IMAD.HI.U32 R2, R7, R10, R6 ;  /* 0x0000000a07020227 */ /* 0x001fca00078e0006 */
[----:B------:R-:W-:Y:S01]  /*1320*/  @P0 SHF.R.U32.HI R6, RZ, R11, R2 ;  /* 0x0000000bff060219 */ /* 0x000fe20000011602 */
[----:B------:R-:W-:-:S04]  /*1330*/  IMAD R2, R9, UR8, R3 ;  /* 0x0000000809027c24 */ /* 0x000fc8000f8e0203 */
[----:B------:R-:W-:Y:S02]  /*1340*/  @P0 IMAD.MOV R6, RZ, RZ, -R6 ;  /* 0x000000ffff060224 */ /* 0x000fe400078e0a06 */
[----:B------:R-:W-:Y:S02]  /*1350*/  IMAD R23, R2, UR6, R23 ;  /* 0x0000000602177c24 */ /* 0x000fe4000f8e0217 */
[----:B-1----:R-:W-:Y:S02]  /*1360*/  @P0 IMAD R6, R6, R13, R7 ;  /* 0x0000000d06060224 */ /* 0x002fe400078e0207 */
[----:B------:R-:W-:Y:S02]  /*1370*/  IMAD R0, R2, UR7, R0 ;  /* 0x0000000702007c24 */ /* 0x000fe4000f8e0200 */
[C---:B--2---:R-:W-:Y:S02]  /*1380*/  @P0 IMAD R23, R6.reuse, R4, R23 ;  /* 0x0000000406170224 */ /* 0x044fe400078e0217 */
[----:B------:R-:W-:-:S07]  /*1390*/  @P0 IMAD R0, R6, R5, R0 ;  /* 0x0000000506000224 */ /* 0x000fce00078e0200 */
.L_x_2943:
[----:B------:R-:W-:Y:S02]  /*13a0*/  ULDC.64 UR6, c[0x0][0x418] ;  /* 0x0001060000067ab9 */ /* 0x000fe40000000a00 */
[----:B------:R-:W-:-:S04]  /*13b0*/  IADD3 R2, P0, R0, UR6, RZ ;  /* 0x0000000600027c10 */ /* 0x000fc8000ff1e0ff */
[----:B------:R-:W-:Y:S01]  /*13c0*/  IADD3.X R3, RZ, UR7, RZ, P0, !PT ;  /* 0x00000007ff037c10 */ /* 0x000fe200087fe4ff */
[----:B------:R-:W-:Y:S01]  /*13d0*/  IMAD.MOV.U32 R6, RZ, RZ, RZ ;  /* 0x000000ffff067224 */ /* 0x000fe200078e00ff */
[----:B------:R-:W-:-:S04]  /*13e0*/  ULDC.64 UR6, c[0x0][0x410] ;  /* 0x0001040000067ab9 */ /* 0x000fc80000000a00 */
[----:B------:R-:W2:Y:S01]  /*13f0*/  LDG.E.64 R2, desc[UR4][R2.64] ;  /* 0x0000000402027981 */ /* 0x000ea2000c1e1b00 */
[----:B------:R-:W-:Y:S01]  /*1400*/  IMAD.MOV.U32 R8, RZ, RZ, RZ ;  /* 0x000000ffff087224 */ /* 0x000fe200078e00ff */
[----:B------:R-:W-:Y:S01]  /*1410*/  IADD3 R22, P2, R23, UR6, RZ ;  /* 0x0000000617167c10 */ /* 0x000fe2000ff5e0ff */
[----:B------:R-:W-:Y:S03]  /*1420*/  BSSY B1, `(.L_x_2944) ;  /* 0x000009d000017945 */ /* 0x000fe60003800000 */
[----:B------:R-:W-:Y:S01]  /*1430*/  IADD3.X R23, RZ, UR7, RZ, P2, !PT ;  /* 0x00000007ff177c10 */ /* 0x000fe200097fe4ff */
[C---:B--2---:R-:W-:Y:S02]  /*1440*/  DFMA R4, R2.reuse, R2, -1 ;  /* 0xbff000000204742b */ /* 0x044fe40000000002 */
[----:B------:R-:W-:-:S04]  /*1450*/  DADD R2, R2, -1 ;  /* 0xbff0000002027429 */ /* 0x000fc80000000000 */
[----:B------:R-:W0:Y:S06]  /*1460*/  MUFU.RSQ64H R7, R5 ;  /* 0x0000000500077308 */ /* 0x000e2c0000001c00 */
[C---:B------:R-:W-:Y:S02]  /*1470*/  ISETP.NE.AND P0, PT, R3.reuse, RZ, PT ;  /* 0x000000ff0300720c */ /* 0x040fe40003f05270 */
[----:B------:R-:W-:Y:S01]  /*1480*/  ISETP.GT.U32.AND P1, PT, R3, 0x432fffff, PT ;  /* 0x432fffff0300780c */ /* 0x000fe20003f24070 */
[----:B0-----:R-:W-:Y:S01]  /*1490*/  DMUL R10, R4, R6 ;  /* 0x00000006040a7228 */ /* 0x001fe20000000000 */
[----:B------:R-:W-:-:S07]  /*14a0*/  IADD3 R9, R7, -0x100000, RZ ;  /* 0xfff0000007097810 */ /* 0x000fce0007ffe0ff */
        /* <DEDUP_REMOVED lines=16> */
[----:B------:R-:W-:Y:S01]  /*15b0*/  IMAD.MOV.U32 R6, RZ, RZ, R2 ;  /* 0x000000ffff067224 */ /* 0x000fe200078e0002 */
[----:B------:R-:W-:-:S11]  /*15c0*/  MOV R7, R3 ;  /* 0x0000000300077202 */ /* 0x000fd60000000f00 */
[----:B------:R-:W-:-:S10]  /*15d0*/  @!P0 DMUL R6, R6, 1.80143985094819840000e+16 ;  /* 0x4350000006068828 */ /* 0x000fd40000000000 */
[----:B------:R-:W-:Y:S01]  /*15e0*/  @!P0 IMAD.MOV.U32 R3, RZ, RZ, R7 ;  /* 0x000000ffff038224 */ /* 0x000fe200078e0007 */
[----:B------:R-:W-:-:S04]  /*15f0*/  @!P0 MOV R2, R6 ;  /* 0x0000000600028202 */ /* 0x000fc80000000f00 */
[----:B------:R-:W-:-:S04]  /*1600*/  IADD3 R0, R3, -0x1, RZ ;  /* 0xffffffff03007810 */ /* 0x000fc80007ffe0ff */
        /* <DEDUP_REMOVED lines=12> */
[----:B------:R-:W-:Y:S01]  /*16d0*/  MOV R14, 0x8b7a8b04 ;  /* 0x8b7a8b04000e7802 */ /* 0x000fe20000000f00 */
[----:B------:R-:W-:Y:S01]  /*16e0*/  IMAD.MOV.U32 R15, RZ, RZ, 0x3ed0ee25 ;  /* 0x3ed0ee25ff0f7424 */ /* 0x000fe200078e00ff */
[----:B------:R-:W-:Y:S01]  /*16f0*/  LOP3.LUT R5, R4, 0x3ff00000, RZ, 0xfc, !PT ;  /* 0x3ff0000004057812 */ /* 0x000fe200078efcff */
[----:B------:R-:W-:Y:S01]  /*1700*/  UMOV UR6, 0x3ae80f1e ;  /* 0x3ae80f1e00067882 */ /* 0x000fe20000000000 */
[----:B------:R-:W-:Y:S01]  /*1710*/  MOV R4, R2 ;  /* 0x0000000200047202 */ /* 0x000fe20000000f00 */
[----:B------:R-:W-:Y:S01]  /*1720*/  UMOV UR7, 0x3eb1380b ;  /* 0x3eb1380b00077882 */ /* 0x000fe20000000000 */
[----:B------:R-:W-:Y:S01]  /*1730*/  ISETP.GE.AND P0, PT, R5, 0x3ff6a09f, PT ;  /* 0x3ff6a09f0500780c */ /* 0x000fe20003f06270 */
[----:B------:R-:W-:Y:S01]  /*1740*/  IMAD.MOV.U32 R17, RZ, RZ, 0x43300000 ;  /* 0x43300000ff117424 */ /* 0x000fe200078e00ff */
[----:B------:R-:W-:Y:S01]  /*1750*/  LEA.HI R0, R3, R0, RZ, 0xc ;  /* 0x0000000003007211 */ /* 0x000fe200078f60ff */
[----:B------:R-:W-:Y:S01]  /*1760*/  UMOV UR8, 0x80000000 ;  /* 0x8000000000087882 */ /* 0x000fe20000000000 */
[----:B------:R-:W-:-:S09]  /*1770*/  UMOV UR9, 0x43300000 ;  /* 0x4330000000097882 */ /* 0x000fd20000000000 */
[----:B------:R-:W-:Y:S01]  /*1780*/  @P0 VIADD R7, R5, 0xfff00000 ;  /* 0xfff0000005070836 */ /* 0x000fe20000000000 */
[----:B------:R-:W-:-:S04]  /*1790*/  @P0 IADD3 R0, R0, 0x1, RZ ;  /* 0x0000000100000810 */ /* 0x000fc80007ffe0ff */
[----:B------:R-:W-:Y:S02]  /*17a0*/  @P0 MOV R5, R7 ;  /* 0x0000000700050202 */ /* 0x000fe40000000f00 */
[----:B------:R-:W-:-:S04]  /*17b0*/  LOP3.LUT R16, R0, 0x80000000, RZ, 0x3c, !PT ;  /* 0x8000000000107812 */ /* 0x000fc800078e3cff */
        /* <DEDUP_REMOVED lines=46> */
.L_x_2945:
[----:B------:R-:W-:Y:S01]  /*1aa0*/  DADD R4, R20, 2 ;  /* 0x4000000014047429 */ /* 0x000fe20000000000 */
[----:B------:R-:W-:Y:S01]  /*1ab0*/  MOV R2, 0x1 ;  /* 0x0000000100027802 */ /* 0x000fe20000000f00 */
[----:B------:R-:W-:Y:S01]  /*1ac0*/  BSSY B2, `(.L_x_2947) ;  /* 0x0000015000027945 */ /* 0x000fe20003800000 */
[----:B------:R-:W-:-:S03]  /*1ad0*/  FSETP.GEU.AND P2, PT, |R21|, 6.5827683646048100446e-37, PT ;  /* 0x036000001500780b */ /* 0x000fc60003f4e200 */
        /* <DEDUP_REMOVED lines=13> */
[----:B------:R-:W-:Y:S01]  /*1bb0*/  MOV R10, R20 ;  /* 0x00000014000a7202 */ /* 0x000fe20000000f00 */
[----:B------:R-:W-:Y:S01]  /*1bc0*/  IMAD.MOV.U32 R11, RZ, RZ, R21 ;  /* 0x000000ffff0b7224 */ /* 0x000fe200078e0015 */
[----:B------:R-:W-:-:S07]  /*1bd0*/  MOV R0, 0x1bf0 ;  /* 0x00001bf000007802 */ /* 0x000fce0000000f00 */
[----:B------:R-:W-:Y:S05]  /*1be0*/  CALL.REL.NOINC `($__internal_2_$__cuda_sm20_div_rn_f64_full) ;  /* 0x0000002000247944 */ /* 0x000fea0003c00000 */
[----:B------:R-:W-:Y:S01]  /*1bf0*/  MOV R2, R4 ;  /* 0x0000000400027202 */ /* 0x000fe20000000f00 */
[----:B------:R-:W-:-:S07]  /*1c00*/  IMAD.MOV.U32 R3, RZ, RZ, R5 ;  /* 0x000000ffff037224 */ /* 0x000fce00078e0005 */
.L_x_2948:
[----:B------:R-:W-:Y:S05]  /*1c10*/  BSYNC B2 ;  /* 0x0000000000027941 */ /* 0x000fea0003800000 */
.L_x_2947:
[----:B------:R-:W-:Y:S01]  /*1c20*/  DMUL R4, R20, R2 ;  /* 0x0000000214047228 */ /* 0x000fe20000000000 */
[----:B------:R-:W-:Y:S01]  /*1c30*/  MOV R8, 0xceb2dc44 ;  /* 0xceb2dc4400087802 */ /* 0x000fe20000000f00 */
[----:B------:R-:W-:Y:S01]  /*1c40*/  IMAD.MOV.U32 R9, RZ, RZ, 0x3ed087ff ;  /* 0x3ed087ffff097424 */ /* 0x000fe200078e00ff */
[----:B------:R-:W-:Y:S01]  /*1c50*/  UMOV UR6, 0x2fbe14b5 ;  /* 0x2fbe14b500067882 */ /* 0x000fe20000000000 */
        /* <DEDUP_REMOVED lines=25> */
.L_x_2946:
[----:B------:R-:W-:Y:S05]  /*1df0*/  BSYNC B1 ;  /* 0x0000000000017941 */ /* 0x000fea0003800000 */
.L_x_2944:
[----:B------:R-:W-:Y:S01]  /*1e00*/  UMOV UR6, 0xfefa39ef ;  /* 0xfefa39ef00067882 */ /* 0x000fe20000000000 */
[----:B------:R-:W-:Y:S01]  /*1e10*/  UMOV UR7, 0x3fe62e42 ;  /* 0x3fe62e4200077882 */ /* 0x000fe20000000000 */
[----:B------:R-:W-:Y:S01]  /*1e20*/  LEA R7, R26, R27, 0x8 ;  /* 0x0000001b1a077211 */ /* 0x000fe200078e40ff */
[----:B------:R-:W-:-:S04]  /*1e30*/  DADD R2, R4, UR6 ;  /* 0x0000000604027e29 */ /* 0x000fc80008000000 */
[----:B------:R-:W-:-:S06]  /*1e40*/  VIADD R7, R7, 0x80 ;  /* 0x0000008007077836 */ /* 0x000fcc0000000000 */
[----:B------:R-:W-:Y:S02]  /*1e50*/  FSEL R2, R2, R4, P1 ;  /* 0x0000000402027208 */ /* 0x000fe40000800000 */
[----:B------:R-:W-:-:S05]  /*1e60*/  FSEL R3, R3, R5, P1 ;  /* 0x0000000503037208 */ /* 0x000fca0000800000 */
[----:B------:R0:W-:Y:S02]  /*1e70*/  STG.E.64 desc[UR4][R22.64], R2 ;  /* 0x0000000216007986 */ /* 0x0001e4000c101b04 */
.L_x_2942:
[----:B------:R-:W-:Y:S05]  /*1e80*/  BSYNC B0 ;  /* 0x0000000000007941 */ /* 0x000fea0003800000 */
.L_x_2941:
[----:B------:R-:W-:Y:S02]  /*1e90*/  ULDC UR6, c[0x0][0x210] ;  /* 0x0000840000067ab9 */ /* 0x000fe40000000800 */
[----:B------:R-:W-:-:S13]  /*1ea0*/  ISETP.GE.AND P0, PT, R7, UR6, PT ;  /* 0x0000000607007c0c */ /* 0x000fda000bf06270 */
[----:B------:R-:W-:Y:S05]  /*1eb0*/  @P0 EXIT ;  /* 0x000000000000094d */ /* 0x000fea0003800000 */
[----:B------:R-:W1:Y:S01]  /*1ec0*/  LDC R6, c[0x0][0x218] ;  /* 0x00008600ff067b82 */ /* 0x000e620000000800 */
[----:B------:R-:W-:Y:S01]  /*1ed0*/  MOV R0, RZ ;  /* 0x000000ff00007202 */ /* 0x000fe20000000f00 */
[----:B0-----:R-:W-:Y:S01]  /*1ee0*/  IMAD.MOV.U32 R23, RZ, RZ, RZ ;  /* 0x000000ffff177224 */ /* 0x001fe200078e00ff */
[----:B-1----:R-:W-:-:S13]  /*1ef0*/  ISETP.NE.AND P0, PT, R6, RZ, PT ;  /* 0x000000ff0600720c */ /* 0x002fda0003f05270 */
[----:B------:R-:W-:Y:S05]  /*1f00*/  @!P0 BRA `(.L_x_2949) ;  /* 0x0000001000a88947 */ /* 0x000fea0003800000 */
[----:B------:R-:W-:Y:S01]  /*1f10*/  HFMA2.MMA R2, -RZ, RZ, 0, 0 ;  /* 0x00000000ff027435 */ /* 0x000fe200000001ff */
[----:B------:R-:W-:Y:S01]  /*1f20*/  IMAD.MOV.U32 R3, RZ, RZ, R7 ;  /* 0x000000ffff037224 */ /* 0x000fe200078e0007 */
        /* <DEDUP_REMOVED lines=276> */
[----:B------:R-:W-:Y:S01]  /*3070*/  IMAD.MOV.U32 R2, RZ, RZ, RZ ;  /* 0x000000ffff027224 */ /* 0x000fe200078e00ff */
[----:B------:R-:W-:Y:S01]  /*3080*/  ULDC.64 UR8, c[0x0][0x330] ;  /* 0x0000cc0000087ab9 */ /* 0x000fe20000000a00 */
[----:B------:R-:W-:Y:S02]  /*3090*/  ULDC UR6, c[0x0][0x338] ;  /* 0x0000ce0000067ab9 */ /* 0x000fe40000000800 */
[----:B------:R-:W-:-:S05]  /*30a0*/  IMAD.HI.U32 R4, R3, UR9, R2 ;  /* 0x0000000903047c27 */ /* 0x000fca000f8e0002 */
[----:B------:R-:W-:Y:S01]  /*30b0*/  SHF.R.U32.HI R5, RZ, UR6, R4 ;  /* 0x00000006ff057c19 */ /* 0x000fe20008011604 */
[----:B------:R-:W-:Y:S02]  /*30c0*/  ULDC.64 UR6, c[0x0][0x400] ;  /* 0x0001000000067ab9 */ /* 0x000fe40000000a00 */
[----:B------:R-:W0:Y:S01]  /*30d0*/  @P0 LDC.64 R8, c[0x0][0x340] ;  /* 0x0000d000ff080b82 */ /* 0x000e220000000a00 */
[----:B------:R-:W-:Y:S01]  /*30e0*/  @P0 MOV R4, RZ ;  /* 0x000000ff00040202 */ /* 0x000fe20000000f00 */
[----:B------:R-:W-:-:S06]  /*30f0*/  IMAD.MOV R7, RZ, RZ, -R5 ;  /* 0x000000ffff077224 */ /* 0x000fcc00078e0a05 */
[----:B------:R-:W1:Y:S08]  /*3100*/  @P0 LDC R11, c[0x0][0x33c] ;  /* 0x0000cf00ff0b0b82 */ /* 0x000e700000000800 */
[----:B------:R-:W2:Y:S01]  /*3110*/  @P0 LDC.64 R12, c[0x0][0x408] ;  /* 0x00010200ff0c0b82 */ /* 0x000ea20000000a00 */
[----:B0-----:R-:W-:-:S05]  /*3120*/  @P0 IMAD.HI.U32 R2, R5, R8, R4 ;  /* 0x0000000805020227 */ /* 0x001fca00078e0004 */
[----:B------:R-:W-:Y:S01]  /*3130*/  @P0 SHF.R.U32.HI R4, RZ, R9, R2 ;  /* 0x00000009ff040219 */ /* 0x000fe20000011602 */
[----:B------:R-:W-:-:S03]  /*3140*/  IMAD R2, R7, UR8, R3 ;  /* 0x0000000807027c24 */ /* 0x000fc6000f8e0203 */
[----:B------:R-:W-:Y:S01]  /*3150*/  @P0 IADD3 R4, -R4, RZ, RZ ;  /* 0x000000ff04040210 */ /* 0x000fe20007ffe1ff */
[C---:B------:R-:W-:Y:S02]  /*3160*/  IMAD R23, R2.reuse, UR6, R23 ;  /* 0x0000000602177c24 */ /* 0x040fe4000f8e0217 */
[----:B------:R-:W-:Y:S02]  /*3170*/  IMAD R0, R2, UR7, R0 ;  /* 0x0000000702007c24 */ /* 0x000fe4000f8e0200 */
[----:B-1----:R-:W-:-:S04]  /*3180*/  @P0 IMAD R4, R11, R4, R5 ;  /* 0x000000040b040224 */ /* 0x002fc800078e0205 */
[C---:B--2---:R-:W-:Y:S02]  /*3190*/  @P0 IMAD R23, R4.reuse, R12, R23 ;  /* 0x0000000c04170224 */ /* 0x044fe400078e0217 */
[----:B------:R-:W-:-:S07]  /*31a0*/  @P0 IMAD R0, R4, R13, R0 ;  /* 0x0000000d04000224 */ /* 0x000fce00078e0200 */
.L_x_2949:
[----:B------:R-:W-:Y:S02]  /*31b0*/  ULDC.64 UR6, c[0x0][0x418] ;  /* 0x0001060000067ab9 */ /* 0x000fe40000000a00 */
[----:B------:R-:W-:-:S05]  /*31c0*/  IADD3 R2, P0, R0, UR6, RZ ;  /* 0x0000000600027c10 */ /* 0x000fca000ff1e0ff */
[----:B------:R-:W-:Y:S01]  /*31d0*/  IMAD.X R3, RZ, RZ, UR7, P0 ;  /* 0x00000007ff037e24 */ /* 0x000fe200080e06ff */
[----:B------:R-:W-:Y:S01]  /*31e0*/  MOV R6, RZ ;  /* 0x000000ff00067202 */ /* 0x000fe20000000f00 */
[----:B------:R-:W-:-:S04]  /*31f0*/  ULDC.64 UR6, c[0x0][0x410] ;  /* 0x0001040000067ab9 */ /* 0x000fc80000000a00 */
[----:B------:R-:W2:Y:S01]  /*3200*/  LDG.E.64 R2, desc[UR4][R2.64] ;  /* 0x0000000402027981 */ /* 0x000ea2000c1e1b00 */
[----:B------:R-:W-:Y:S01]  /*3210*/  MOV R8, RZ ;  /* 0x000000ff00087202 */ /* 0x000fe20000000f00 */
[----:B------:R-:W-:Y:S01]  /*3220*/  BSSY B0, `(.L_x_2950) ;  /* 0x000009e000007945 */ /* 0x000fe20003800000 */
[----:B------:R-:W-:-:S05]  /*3230*/  IADD3 R22, P2, R23, UR6, RZ ;  /* 0x0000000617167c10 */ /* 0x000fca000ff5e0ff */
[----:B------:R-:W-:Y:S01]  /*3240*/  IMAD.X R23, RZ, RZ, UR7, P2 ;  /* 0x00000007ff177e24 */ /* 0x000fe200090e06ff */
[C---:B--2---:R-:W-:Y:S02]  /*3250*/  DFMA R4, R2.reuse, R2, -1 ;  /* 0xbff000000204742b */ /* 0x044fe40000000002 */
[----:B------:R-:W-:-:S04]  /*3260*/  DADD R2, R2, -1 ;  /* 0xbff0000002027429 */ /* 0x000fc80000000000 */
[----:B------:R-:W0:Y:S06]  /*3270*/  MUFU.RSQ64H R7, R5 ;  /* 0x0000000500077308 */ /* 0x000e2c0000001c00 */
[C---:B------:R-:W-:Y:S02]  /*3280*/  ISETP.NE.AND P0, PT, R3.reuse, RZ, PT ;  /* 0x000000ff0300720c */ /* 0x040fe40003f05270 */
        /* <DEDUP_REMOVED lines=22> */
[----:B------:R-:W-:Y:S01]  /*33f0*/  @!P0 MOV R3, R7 ;  /* 0x0000000700038202 */ /* 0x000fe20000000f00 */
[----:B------:R-:W-:-:S04]  /*3400*/  @!P0 IMAD.MOV.U32 R2, RZ, RZ, R6 ;  /* 0x000000ffff028224 */ /* 0x000fc800078e0006 */
[----:B------:R-:W-:-:S05]  /*3410*/  VIADD R0, R3, 0xffffffff ;  /* 0xffffffff03007836 */ /* 0x000fca0000000000 */
[----:B------:R-:W-:Y:S02]  /*3420*/  ISETP.GE.U32.AND P2, PT, R0, 0x7fefffff, PT ;  /* 0x7fefffff0000780c */ /* 0x000fe40003f46070 */
[----:B------:R-:W-:Y:S02]  /*3430*/  MOV R0, 0xfffffc01 ;  /* 0xfffffc0100007802 */ /* 0x000fe40000000f00 */
[----:B------:R-:W-:-:S09]  /*3440*/  @!P0 MOV R0, 0xfffffbcb ;  /* 0xfffffbcb00008802 */ /* 0x000fd20000000f00 */
[----:B------:R-:W-:Y:S01]  /*3450*/  @P2 MOV R4, 0x0 ;  /* 0x0000000000042802 */ /* 0x000fe20000000f00 */
[----:B------:R-:W-:Y:S01]  /*3460*/  @P2 IMAD.MOV.U32 R5, RZ, RZ, 0x7ff00000 ;  /* 0x7ff00000ff052424 */ /* 0x000fe200078e00ff */
[----:B------:R-:W-:-:S05]  /*3470*/  @P2 FSETP.NEU.FTZ.AND P3, PT, R7, RZ, PT ;  /* 0x000000ff0700220b */ /* 0x000fca0003f7d000 */
[----:B------:R-:W-:-:S10]  /*3480*/  @P2 DFMA R4, R6, R4, +INF ;  /* 0x7ff000000604242b */ /* 0x000fd40000000004 */
[----:B------:R-:W-:Y:S02]  /*3490*/  @P2 FSEL R4, R4, RZ, P3 ;  /* 0x000000ff04042208 */ /* 0x000fe40001800000 */
[----:B------:R-:W-:Y:S01]  /*34a0*/  @P2 FSEL R5, R5, -QNAN , P3 ;  /* 0xfff0000005052808 */ /* 0x000fe20001800000 */
[----:B------:R-:W-:Y:S06]  /*34b0*/  @P2 BRA `(.L_x_2952) ;  /* 0x0000000400d02947 */ /* 0x000fec0003800000 */
[----:B------:R-:W-:Y:S01]  /*34c0*/  LOP3.LUT R4, R3, 0x800fffff, RZ, 0xc0, !PT ;  /* 0x800fffff03047812 */ /* 0x000fe200078ec0ff */
[----:B------:R-:W-:Y:S01]  /*34d0*/  IMAD.MOV.U32 R14, RZ, RZ, -0x748574fc ;  /* 0x8b7a8b04ff0e7424 */ /* 0x000fe200078e00ff */
[----:B------:R-:W-:Y:S01]  /*34e0*/  MOV R6, RZ ;  /* 0x000000ff00067202 */ /* 0x000fe20000000f00 */
[----:B------:R-:W-:Y:S01]  /*34f0*/  UMOV UR6, 0x3ae80f1e ;  /* 0x3ae80f1e00067882 */ /* 0x000fe20000000000 */
[----:B------:R-:W-:Y:S01]  /*3500*/  LOP3.LUT R5, R4, 0x3ff00000, RZ, 0xfc, !PT ;  /* 0x3ff0000004057812 */ /* 0x000fe200078efcff */
[----:B------:R-:W-:Y:S01]  /*3510*/  IMAD.MOV.U32 R4, RZ, RZ, R2 ;  /* 0x000000ffff047224 */ /* 0x000fe200078e0002 */
[----:B------:R-:W-:Y:S01]  /*3520*/  MOV R15, 0x3ed0ee25 ;  /* 0x3ed0ee25000f7802 */ /* 0x000fe20000000f00 */
[----:B------:R-:W-:Y:S01]  /*3530*/  UMOV UR7, 0x3eb1380b ;  /* 0x3eb1380b00077882 */ /* 0x000fe20000000000 */
[----:B------:R-:W-:Y:S01]  /*3540*/  ISETP.GE.AND P0, PT, R5, 0x3ff6a09f, PT ;  /* 0x3ff6a09f0500780c */ /* 0x000fe20003f06270 */
[----:B------:R-:W-:Y:S01]  /*3550*/  UMOV UR8, 0x80000000 ;  /* 0x8000000000087882 */ /* 0x000fe20000000000 */
[----:B------:R-:W-:Y:S01]  /*3560*/  LEA.HI R0, R3, R0, RZ, 0xc ;  /* 0x0000000003007211 */ /* 0x000fe200078f60ff */
[----:B------:R-:W-:Y:S01]  /*3570*/  UMOV UR9, 0x43300000 ;  /* 0x4330000000097882 */ /* 0x000fe20000000000 */
[----:B------:R-:W-:-:S09]  /*3580*/  MOV R17, 0x43300000 ;  /* 0x4330000000117802 */ /* 0x000fd20000000f00 */
[----:B------:R-:W-:Y:S01]  /*3590*/  @P0 IADD3 R7, R5, -0x100000, RZ ;  /* 0xfff0000005070810 */ /* 0x000fe20007ffe0ff */
[----:B------:R-:W-:-:S04]  /*35a0*/  @P0 VIADD R0, R0, 0x1 ;  /* 0x0000000100000836 */ /* 0x000fc80000000000 */
[----:B------:R-:W-:Y:S01]  /*35b0*/  @P0 IMAD.MOV.U32 R5, RZ, RZ, R7 ;  /* 0x000000ffff050224 */ /* 0x000fe200078e0007 */
[----:B------:R-:W-:-:S05]  /*35c0*/  LOP3.LUT R16, R0, 0x80000000, RZ, 0x3c, !PT ;  /* 0x8000000000107812 */ /* 0x000fca00078e3cff */
        /* <DEDUP_REMOVED lines=46> */
.L_x_2951:
        /* <DEDUP_REMOVED lines=17> */
[----:B------:R-:W-:Y:S02]  /*39c0*/  MOV R10, R20 ;  /* 0x00000014000a7202 */ /* 0x000fe40000000f00 */
[----:B------:R-:W-:Y:S02]  /*39d0*/  MOV R11, R21 ;  /* 0x00000015000b7202 */ /* 0x000fe40000000f00 */
[----:B------:R-:W-:-:S07]  /*39e0*/  MOV R0, 0x3a00 ;  /* 0x00003a0000007802 */ /* 0x000fce0000000f00 */
[----:B------:R-:W-:Y:S05]  /*39f0*/  CALL.REL.NOINC `($__internal_2_$__cuda_sm20_div_rn_f64_full) ;  /* 0x0000000000a07944 */ /* 0x000fea0003c00000 */
[----:B------:R-:W-:Y:S01]  /*3a00*/  IMAD.MOV.U32 R2, RZ, RZ, R4 ;  /* 0x000000ffff027224 */ /* 0x000fe200078e0004 */
[----:B------:R-:W-:-:S07]  /*3a10*/  MOV R3, R5 ;  /* 0x0000000500037202 */ /* 0x000fce0000000f00 */
.L_x_2954:
[----:B------:R-:W-:Y:S05]  /*3a20*/  BSYNC B1 ;  /* 0x0000000000017941 */ /* 0x000fea0003800000 */
.L_x_2953:
        /* <DEDUP_REMOVED lines=29> */
.L_x_2952:
[----:B------:R-:W-:Y:S05]  /*3c00*/  BSYNC B0 ;  /* 0x0000000000007941 */ /* 0x000fea0003800000 */
.L_x_2950:
[----:B------:R-:W-:Y:S01]  /*3c10*/  UMOV UR6, 0xfefa39ef ;  /* 0xfefa39ef00067882 */ /* 0x000fe20000000000 */
[----:B------:R-:W-:Y:S02]  /*3c20*/  UMOV UR7, 0x3fe62e42 ;  /* 0x3fe62e4200077882 */ /* 0x000fe40000000000 */
[----:B------:R-:W-:-:S10]  /*3c30*/  DADD R2, R4, UR6 ;  /* 0x0000000604027e29 */ /* 0x000fd40008000000 */
[----:B------:R-:W-:Y:S02]  /*3c40*/  FSEL R2, R2, R4, P1 ;  /* 0x0000000402027208 */ /* 0x000fe40000800000 */
[----:B------:R-:W-:-:S05]  /*3c50*/  FSEL R3, R3, R5, P1 ;  /* 0x0000000503037208 */ /* 0x000fca0000800000 */
[----:B------:R-:W-:Y:S01]  /*3c60*/  STG.E.64 desc[UR4][R22.64], R2 ;  /* 0x0000000216007986 */ /* 0x000fe2000c101b04 */
[----:B------:R-:W-:Y:S05]  /*3c70*/  EXIT ;  /* 0x000000000000794d */ /* 0x000fea0003800000 */
        .weak           $__internal_2_$__cuda_sm20_div_rn_f64_full
        .type           $__internal_2_$__cuda_sm20_div_rn_f64_full,@function
        .size           $__internal_2_$__cuda_sm20_div_rn_f64_full,(.L_x_21007 - $__internal_2_$__cuda_sm20_div_rn_f64_full)
$__internal_2_$__cuda_sm20_div_rn_f64_full:
[C---:B------:R-:W-:Y:S01]  /*3c80*/  FSETP.GEU.AND P0, PT, |R5|.reuse, 1.469367938527859385e-39, PT ;  /* 0x001000000500780b */ /* 0x040fe20003f0e200 */
[----:B------:R-:W-:Y:S01]  /*3c90*/  IMAD.MOV.U32 R12, RZ, RZ, 0x1 ;  /* 0x00000001ff0c7424 */ /* 0x000fe200078e00ff */
[----:B------:R-:W-:Y:S01]  /*3ca0*/  LOP3.LUT R6, R5, 0x800fffff, RZ, 0xc0, !PT ;  /* 0x800fffff05067812 */ /* 0x000fe200078ec0ff */
[----:B------:R-:W-:Y:S01]  /*3cb0*/  BSSY B3, `(.L_x_2955) ;  /* 0x0000055000037945 */ /* 0x000fe20003800000 */
[----:B------:R-:W-:Y:S02]  /*3cc0*/  MOV R9, R5 ;  /* 0x0000000500097202 */ /* 0x000fe40000000f00 */
[----:B------:R-:W-:Y:S02]  /*3cd0*/  LOP3.LUT R7, R6, 0x3ff00000, RZ, 0xfc, !PT ;  /* 0x3ff0000006077812 */ /* 0x000fe400078efcff */
[----:B------:R-:W-:Y:S02]  /*3ce0*/  MOV R6, R8 ;  /* 0x0000000800067202 */ /* 0x000fe40000000f00 */
[----:B------:R-:W-:-:S02]  /*3cf0*/  FSETP.GEU.AND P3, PT, |R11|, 1.469367938527859385e-39, PT ;  /* 0x001000000b00780b */ /* 0x000fc40003f6e200 */
[----:B------:R-:W-:Y:S01]  /*3d00*/  LOP3.LUT R2, R11, 0x7ff00000, RZ, 0xc0, !PT ;  /* 0x7ff000000b027812 */ /* 0x000fe200078ec0ff */
[----:B------:R-:W-:Y:S01]  /*3d10*/  @!P0 DMUL R6, R8, 8.98846567431157953865e+307 ;  /* 0x7fe0000008068828 */ /* 0x000fe20000000000 */
[----:B------:R-:W-:Y:S02]  /*3d20*/  LOP3.LUT R5, R5, 0x7ff00000, RZ, 0xc0, !PT ;  /* 0x7ff0000005057812 */ /* 0x000fe400078ec0ff */
[----:B------:R-:W-:Y:S02]  /*3d30*/  MOV R4, R2 ;  /* 0x0000000200047202 */ /* 0x000fe40000000f00 */
[----:B------:R-:W-:Y:S01]  /*3d40*/  ISETP.GE.U32.AND P2, PT, R2, R5, PT ;  /* 0x000000050200720c */ /* 0x000fe20003f46070 */
[----:B------:R-:W0:Y:S04]  /*3d50*/  MUFU.RCP64H R13, R7 ;  /* 0x00000007000d7308 */ /* 0x000e280000001800 */
[----:B------:R-:W-:-:S02]  /*3d60*/  @!P3 LOP3.LUT R3, R9, 0x7ff00000, RZ, 0xc0, !PT ;  /* 0x7ff000000903b812 */ /* 0x000fc400078ec0ff */
[----:B------:R-:W-:Y:S02]  /*3d70*/  @!P0 LOP3.LUT R5, R7, 0x7ff00000, RZ, 0xc0, !PT ;  /* 0x7ff0000007058812 */ /* 0x000fe400078ec0ff */
[----:B------:R-:W-:Y:S02]  /*3d80*/  @!P3 ISETP.GE.U32.AND P4, PT, R2, R3, PT ;  /* 0x000000030200b20c */ /* 0x000fe40003f86070 */
[----:B------:R-:W-:Y:S01]  /*3d90*/  MOV R3, 0x1ca00000 ;  /* 0x1ca0000000037802 */ /* 0x000fe20000000f00 */
[----:B------:R-:W-:-:S03]  /*3da0*/  VIADD R25, R5, 0xffffffff ;  /* 0xffffffff05197836 */ /* 0x000fc60000000000 */
[----:B------:R-:W-:Y:S01]  /*3db0*/  @!P3 SEL R15, R3, 0x63400000, !P4 ;  /* 0x63400000030fb807 */ /* 0x000fe20006000000 */
[----:B0-----:R-:W-:-:S03]  /*3dc0*/  DFMA R16, R12, -R6, 1 ;  /* 0x3ff000000c10742b */ /* 0x001fc60000000806 */
[----:B------:R-:W-:-:S04]  /*3dd0*/  @!P3 LOP3.LUT R18, R15, 0x80000000, R11, 0xf8, !PT ;  /* 0x800000000f12b812 */ /* 0x000fc800078ef80b */
[----:B------:R-:W-:Y:S01]  /*3de0*/  @!P3 LOP3.LUT R19, R18, 0x100000, RZ, 0xfc, !PT ;  /* 0x001000001213b812 */ /* 0x000fe200078efcff */
[----:B------:R-:W-:Y:S01]  /*3df0*/  @!P3 IMAD.MOV.U32 R18, RZ, RZ, RZ ;  /* 0x000000ffff12b224 */ /* 0x000fe200078e00ff */
[----:B------:R-:W-:-:S08]  /*3e00*/  DFMA R16, R16, R16, R16 ;  /* 0x000000101010722b */ /* 0x000fd00000000010 */
[----:B------:R-:W-:Y:S01]  /*3e10*/  DFMA R16, R12, R16, R12 ;  /* 0x000000100c10722b */ /* 0x000fe2000000000c */
[----:B------:R-:W-:Y:S02]  /*3e20*/  SEL R13, R3, 0x63400000, !P2 ;  /* 0x63400000030d7807 */ /* 0x000fe40005000000 */
[----:B------:R-:W-:Y:S02]  /*3e30*/  MOV R12, R10 ;  /* 0x0000000a000c7202 */ /* 0x000fe40000000f00 */
[----:B------:R-:W-:-:S03]  /*3e40*/  LOP3.LUT R13, R13, 0x800fffff, R11, 0xf8, !PT ;  /* 0x800fffff0d0d7812 */ /* 0x000fc600078ef80b */
[----:B------:R-:W-:-:S03]  /*3e50*/  DFMA R14, R16, -R6, 1 ;  /* 0x3ff00000100e742b */ /* 0x000fc60000000806 */
[----:B------:R-:W-:-:S05]  /*3e60*/  @!P3 DFMA R12, R12, 2, -R18 ;  /* 0x400000000c0cb82b */ /* 0x000fca0000000812 */
[----:B------:R-:W-:-:S05]  /*3e70*/  DFMA R14, R16, R14, R16 ;  /* 0x0000000e100e722b */ /* 0x000fca0000000010 */
[----:B------:R-:W-:-:S03]  /*3e80*/  @!P3 LOP3.LUT R4, R13, 0x7ff00000, RZ, 0xc0, !PT ;  /* 0x7ff000000d04b812 */ /* 0x000fc600078ec0ff */
[----:B------:R-:W-:Y:S01]  /*3e90*/  DMUL R16, R14, R12 ;  /* 0x0000000c0e107228 */ /* 0x000fe20000000000 */
[----:B------:R-:W-:-:S04]  /*3ea0*/  IADD3 R24, R4, -0x1, RZ ;  /* 0xffffffff04187810 */ /* 0x000fc80007ffe0ff */
[----:B------:R-:W-:-:S03]  /*3eb0*/  ISETP.GT.U32.AND P0, PT, R24, 0x7feffffe, PT ;  /* 0x7feffffe1800780c */ /* 0x000fc60003f04070 */
[----:B------:R-:W-:Y:S01]  /*3ec0*/  DFMA R18, R16, -R6, R12 ;  /* 0x800000061012722b */ /* 0x000fe2000000000c */
[----:B------:R-:W-:-:S07]  /*3ed0*/  ISETP.GT.U32.OR P0, PT, R25, 0x7feffffe, P0 ;  /* 0x7feffffe1900780c */ /* 0x000fce0000704470 */
[----:B------:R-:W-:-:S06]  /*3ee0*/  DFMA R18, R14, R18, R16 ;  /* 0x000000120e12722b */ /* 0x000fcc0000000010 */
[----:B------:R-:W-:Y:S05]  /*3ef0*/  @P0 BRA `(.L_x_2956) ;  /* 0x00000000006c0947 */ /* 0x000fea0003800000 */
[----:B------:R-:W-:-:S04]  /*3f00*/  LOP3.LUT R5, R9, 0x7ff00000, RZ, 0xc0, !PT ;  /* 0x7ff0000009057812 */ /* 0x000fc800078ec0ff */
[CC--:B------:R-:W-:Y:S02]  /*3f10*/  VIADDMNMX R4, R2.reuse, -R5.reuse, 0xb9600000, !PT ;  /* 0xb960000002047446 */ /* 0x0c0fe40007800905 */
[----:B------:R-:W-:Y:S02]  /*3f20*/  ISETP.GE.U32.AND P0, PT, R2, R5, PT ;  /* 0x000000050200720c */ /* 0x000fe40003f06070 */
[----:B------:R-:W-:Y:S02]  /*3f30*/  VIMNMX R4, R4, 0x46a00000, PT ;  /* 0x46a0000004047848 */ /* 0x000fe40003fe0100 */
[----:B------:R-:W-:-:S04]  /*3f40*/  SEL R3, R3, 0x63400000, !P0 ;  /* 0x6340000003037807 */ /* 0x000fc80004000000 */
[----:B------:R-:W-:Y:S01]  /*3f50*/  IADD3 R10, -R3, R4, RZ ;  /* 0x00000004030a7210 */ /* 0x000fe20007ffe1ff */
[----:B------:R-:W-:-:S03]  /*3f60*/  IMAD.MOV.U32 R4, RZ, RZ, RZ ;  /* 0x000000ffff047224 */ /* 0x000fc600078e00ff */
[----:B------:R-:W-:-:S06]  /*3f70*/  IADD3 R5, R10, 0x7fe00000, RZ ;  /* 0x7fe000000a057810 */ /* 0x000fcc0007ffe0ff */
[----:B------:R-:W-:-:S10]  /*3f80*/  DMUL R2, R18, R4 ;  /* 0x0000000412027228 */ /* 0x000fd40000000000 */
[----:B------:R-:W-:-:S13]  /*3f90*/  FSETP.GTU.AND P0, PT, |R3|, 1.469367938527859385e-39, PT ;  /* 0x001000000300780b */ /* 0x000fda0003f0c200 */
[----:B------:R-:W-:Y:S05]  /*3fa0*/  @P0 BRA `(.L_x_2957) ;  /* 0x0000000000940947 */ /* 0x000fea0003800000 */
[----:B------:R-:W-:-:S06]  /*3fb0*/  DFMA R6, R18, -R6, R12 ;  /* 0x800000061206722b */ /* 0x000fcc000000000c */
[----:B------:R-:W-:-:S04]  /*3fc0*/  MOV R6, RZ ;  /* 0x000000ff00067202 */ /* 0x000fc80000000f00 */
[C---:B------:R-:W-:Y:S02]  /*3fd0*/  FSETP.NEU.AND P0, PT, R7.reuse, RZ, PT ;  /* 0x000000ff0700720b */ /* 0x040fe40003f0d000 */
[----:B------:R-:W-:-:S04]  /*3fe0*/  LOP3.LUT R9, R7, 0x80000000, R9, 0x48, !PT ;  /* 0x8000000007097812 */ /* 0x000fc800078e4809 */
[----:B------:R-:W-:-:S07]  /*3ff0*/  LOP3.LUT R7, R9, R5, RZ, 0xfc, !PT ;  /* 0x0000000509077212 */ /* 0x000fce00078efcff */
[----:B------:R-:W-:Y:S05]  /*4000*/  @!P0 BRA `(.L_x_2957) ;  /* 0x00000000007c8947 */ /* 0x000fea0003800000 */
[----:B------:R-:W-:Y:S01]  /*4010*/  IADD3 R5, -R10, RZ, RZ ;  /* 0x000000ff0a057210 */ /* 0x000fe20007ffe1ff */
[----:B------:R-:W-:Y:S01]  /*4020*/  IMAD.MOV.U32 R4, RZ, RZ, RZ ;  /* 0x000000ffff047224 */ /* 0x000fe200078e00ff */
[----:B------:R-:W-:-:S05]  /*4030*/  DMUL.RP R6, R18, R6 ;  /* 0x0000000612067228 */ /* 0x000fca0000008000 */
[----:B------:R-:W-:-:S05]  /*4040*/  DFMA R4, R2, -R4, R18 ;  /* 0x800000040204722b */ /* 0x000fca0000000012 */
[----:B------:R-:W-:Y:S02]  /*4050*/  LOP3.LUT R9, R7, R9, RZ, 0x3c, !PT ;  /* 0x0000000907097212 */ /* 0x000fe400078e3cff */
[----:B------:R-:W-:-:S04]  /*4060*/  IADD3 R4, -R10, -0x43300000, RZ ;  /* 0xbcd000000a047810 */ /* 0x000fc80007ffe1ff */
[----:B------:R-:W-:-:S04]  /*4070*/  FSETP.NEU.AND P0, PT, |R5|, R4, PT ;  /* 0x000000040500720b */ /* 0x000fc80003f0d200 */
[----:B------:R-:W-:Y:S02]  /*4080*/  FSEL R2, R6, R2, !P0 ;  /* 0x0000000206027208 */ /* 0x000fe40004000000 */
[----:B------:R-:W-:Y:S01]  /*4090*/  FSEL R3, R9, R3, !P0 ;  /* 0x0000000309037208 */ /* 0x000fe20004000000 */
[----:B------:R-:W-:Y:S06]  /*40a0*/  BRA `(.L_x_2957) ;  /* 0x0000000000547947 */ /* 0x000fec0003800000 */
.L_x_2956:
[----:B------:R-:W-:-:S14]  /*40b0*/  DSETP.NAN.AND P0, PT, R10, R10, PT ;  /* 0x0000000a0a00722a */ /* 0x000fdc0003f08000 */
[----:B------:R-:W-:Y:S05]  /*40c0*/  @P0 BRA `(.L_x_2958) ;  /* 0x0000000000440947 */ /* 0x000fea0003800000 */
[----:B------:R-:W-:-:S14]  /*40d0*/  DSETP.NAN.AND P0, PT, R8, R8, PT ;  /* 0x000000080800722a */ /* 0x000fdc0003f08000 */
[----:B------:R-:W-:Y:S05]  /*40e0*/  @P0 BRA `(.L_x_2959) ;  /* 0x0000000000300947 */ /* 0x000fea0003800000 */
[----:B------:R-:W-:Y:S02]  /*40f0*/  ISETP.NE.AND P0, PT, R4, R5, PT ;  /* 0x000000050400720c */ /* 0x000fe40003f05270 */
[----:B------:R-:W-:Y:S02]  /*4100*/  MOV R2, 0x0 ;  /* 0x0000000000027802 */ /* 0x000fe40000000f00 */
[----:B------:R-:W-:-:S09]  /*4110*/  MOV R3, 0xfff80000 ;  /* 0xfff8000000037802 */ /* 0x000fd20000000f00 */
[----:B------:R-:W-:Y:S05]  /*4120*/  @!P0 BRA `(.L_x_2957) ;  /* 0x0000000000348947 */ /* 0x000fea0003800000 */
[----:B------:R-:W-:Y:S02]  /*4130*/  ISETP.NE.AND P0, PT, R4, 0x7ff00000, PT ;  /* 0x7ff000000400780c */ /* 0x000fe40003f05270 */
[----:B------:R-:W-:Y:S02]  /*4140*/  LOP3.LUT R3, R11, 0x80000000, R9, 0x48, !PT ;  /* 0x800000000b037812 */ /* 0x000fe400078e4809 */
[----:B------:R-:W-:-:S13]  /*4150*/  ISETP.EQ.OR P0, PT, R5, RZ, !P0 ;  /* 0x000000ff0500720c */ /* 0x000fda0004702670 */
[----:B------:R-:W-:Y:S01]  /*4160*/  @P0 LOP3.LUT R4, R3, 0x7ff00000, RZ, 0xfc, !PT ;  /* 0x7ff0000003040812 */ /* 0x000fe200078efcff */
[----:B------:R-:W-:Y:S01]  /*4170*/  @!P0 IMAD.MOV.U32 R2, RZ, RZ, RZ ;  /* 0x000000ffff028224 */ /* 0x000fe200078e00ff */
[----:B------:R-:W-:Y:S02]  /*4180*/  @P0 MOV R2, RZ ;  /* 0x000000ff00020202 */ /* 0x000fe40000000f00 */
[----:B------:R-:W-:Y:S01]  /*4190*/  @P0 MOV R3, R4 ;  /* 0x0000000400030202 */ /* 0x000fe20000000f00 */
[----:B------:R-:W-:Y:S06]  /*41a0*/  BRA `(.L_x_2957) ;  /* 0x0000000000147947 */ /* 0x000fec0003800000 */
.L_x_2959:
[----:B------:R-:W-:Y:S01]  /*41b0*/  LOP3.LUT R3, R9, 0x80000, RZ, 0xfc, !PT ;  /* 0x0008000009037812 */ /* 0x000fe200078efcff */
[----:B------:R-:W-:Y:S01]  /*41c0*/  IMAD.MOV.U32 R2, RZ, RZ, R8 ;  /* 0x000000ffff027224 */ /* 0x000fe200078e0008 */
[----:B------:R-:W-:Y:S06]  /*41d0*/  BRA `(.L_x_2957) ;  /* 0x0000000000087947 */ /* 0x000fec0003800000 */
.L_x_2958:
[----:B------:R-:W-:Y:S02]  /*41e0*/  LOP3.LUT R3, R11, 0x80000, RZ, 0xfc, !PT ;  /* 0x000800000b037812 */ /* 0x000fe400078efcff */
[----:B------:R-:W-:-:S07]  /*41f0*/  MOV R2, R10 ;  /* 0x0000000a00027202 */ /* 0x000fce0000000f00 */
.L_x_2957:
[----:B------:R-:W-:Y:S05]  /*4200*/  BSYNC B3 ;  /* 0x0000000000037941 */ /* 0x000fea0003800000 */
.L_x_2955:
[----:B------:R-:W-:Y:S01]  /*4210*/  IMAD.MOV.U32 R5, RZ, RZ, R3 ;  /* 0x000000ffff057224 */ /* 0x000fe200078e0003 */
[----:B------:R-:W-:Y:S01]  /*4220*/  HFMA2.MMA R3, -RZ, RZ, 0, 0 ;  /* 0x00000000ff037435 */ /* 0x000fe200000001ff */
[----:B------:R-:W-:Y:S02]  /*4230*/  MOV R4, R2 ;  /* 0x0000000200047202 */ /* 0x000fe40000000f00 */
[----:B------:R-:W-:-:S04]  /*4240*/  MOV R2, R0 ;  /* 0x0000000000027202 */ /* 0x000fc80000000f00 */
[----:B------:R-:W-:Y:S05]  /*4250*/  RET.REL.NODEC R2 `(_ZN2at6native18elementwise_kernelILi128ELi2EZNS0_22gpu_kernel_impl_nocastIZZZNS0_17acosh_kernel_cudaERNS_18TensorIteratorBaseEENKUlvE0_clEvENKUlvE_clEvEUldE_EEvS4_RKT_EUliE_EEviT1_) ;  /* 0xffffffbc02687950 */ /* 0x000fea0003c3ffff */
.L_x_2960:
        /* <DEDUP_REMOVED lines=10> */
.L_x_21007:


//--------------------- .text._ZN2at6native27unrolled_elementwise_kernelIZZZNS0_17acosh_kernel_cudaERNS_18TensorIteratorBaseEENKUlvE0_clEvENKUlvE_clEvEUldE_St5arrayIPcLm2EELi4E23TrivialOffsetCalculatorILi1EjESB_NS0_6memory15LoadWithoutCastENSC_16StoreWithoutCastEEEviT_T0_T2_T3_T4_T5_ --------------------------
	.section	.text._ZN2at6native27unrolled_elementwise_kernelIZZZNS0_17acosh_kernel_cudaERNS_18TensorIteratorBaseEENKUlvE0_clEvENKUlvE_clEvEUldE_St5arrayIPcLm2EELi4E23TrivialOffsetCalculatorILi1EjESB_NS0_6memory15LoadWithoutCastENSC_16StoreWithoutCastEEEviT_T0_T2_T3_T4_T5_,"ax",@progbits
	.align	128
        .global         _ZN2at6native27unrolled_elementwise_kernelIZZZNS0_17acosh_kernel_cudaERNS_18TensorIteratorBaseEENKUlvE0_clEvENKUlvE_clEvEUldE_St5arrayIPcLm2EELi4E23TrivialOffsetCalculatorILi1EjESB_NS0_6memory15LoadWithoutCastENSC_16StoreWithoutCastEEEviT_T0_T2_T3_T4_T5_
        .type           _ZN2at6native27unrolled_elementwise_kernelIZZZNS0_17acosh_kernel_cudaERNS_18TensorIteratorBaseEENKUlvE0_clEvENKUlvE_clEvEUldE_St5arrayIPcLm2EELi4E23TrivialOffsetCalculatorILi1EjESB_NS0_6memory15LoadWithoutCastENSC_16StoreWithoutCastEEEviT_T0_T2_T3_T4_T5_,@function
        .size           _ZN2at6native27unrolled_elementwise_kernelIZZZNS0_17acosh_kernel_cudaERNS_18TensorIteratorBaseEENKUlvE0_clEvENKUlvE_clEvEUldE_St5arrayIPcLm2EELi4E23TrivialOffsetCalculatorILi1EjESB_NS0_6memory15LoadWithoutCastENSC_16StoreWithoutCastEEEviT_T0_T2_T3_T4_T5_,(.L_x_21008 - _ZN2at6native27unrolled_elementwise_kernelIZZZNS0_17acosh_kernel_cudaERNS_18TensorIteratorBaseEENKUlvE0_clEvENKUlvE_clEvEUldE_St5arrayIPcLm2EELi4E23TrivialOffsetCalculatorILi1EjESB_NS0_6memory15LoadWithoutCastENSC_16StoreWithoutCastEEEviT_T0_T2_T3_T4_T5_)
        .other          _ZN2at6native27unrolled_elementwise_kernelIZZZNS0_17acosh_kernel_cudaERNS_18TensorIteratorBaseEENKUlvE0_clEvENKUlvE_clEvEUldE_St5arrayIPcLm2EELi4E23TrivialOffsetCalculatorILi1EjESB_NS0_6memory15LoadWithoutCastENSC_16StoreWithoutCastEEEviT_T0_T2_T3_T4_T5_,@"STO_CUDA_ENTRY STV_DEFAULT"
_ZN2at6native27unrolled_elementwise_kernelIZZZNS0_17acosh_kernel_cudaERNS_18TensorIteratorBaseEENKUlvE0_clEvENKUlvE_clEvEUldE_St5arrayIPcLm2EELi4E23TrivialOffsetCalculatorILi1EjESB_NS0_6memory15LoadWithoutCastENSC_16StoreWithoutCastEEEviT_T0_T2_T3_T4_T5_:
.text._ZN2at6native27unrolled_elementwise_kernelIZZZNS0_17acosh_kernel_cudaERNS_18TensorIteratorBaseEENKUlvE0_clEvENKUlvE_clEvEUldE_St5arrayIPcLm2EELi4E23TrivialOffsetCalculatorILi1EjESB_NS0_6memory15LoadWithoutCastENSC_16StoreWithoutCastEEEviT_T0_T2_T3_T4_T5_:
[----:B------:R-:W-:Y:S01]  /*0000*/  LDC R1, c[0x0][0x28] ;  /* 0x00000a00ff017b82 */ /* 0x000fe20000000800 */
[----:B------:R-:W0:Y:S07]  /*0010*/  S2R R8, SR_CTAID.X ;  /* 0x0000000000087919 */ /* 0x000e2e0000002500 */
[----:B------:R-:W0:Y:S01]  /*0020*/  LDC R3, c[0x0][0x210] ;  /* 0x00008400ff037b82 */ /* 0x000e220000000800 */
[----:B------:R-:W-:Y:S02]  /*0030*/  CS2R R20, SRZ ;  /* 0x0000000000147805 */ /* 0x000fe4000001ff00 */
[----:B------:R-:W-:Y:S01]  /*0040*/  CS2R R24, SRZ ;  /* 0x0000000000187805 */ /* 0x000fe2000001ff00 */
[----:B------:R-:W1:Y:S01]  /*0050*/  S2R R7, SR_TID.X ;  /* 0x0000000000077919 */ /* 0x000e620000002100 */
[----:B------:R-:W-:Y:S01]  /*0060*/  CS2R R22, SRZ ;  /* 0x0000000000167805 */ /* 0x000fe2000001ff00 */
[----:B------:R-:W-:Y:S01]  /*0070*/  ULDC.64 UR4, c[0x0][0x208] ;  /* 0x0000820000047ab9 */ /* 0x000fe20000000a00 */
[----:B0-----:R-:W-:-:S05]  /*0080*/  IMAD R6, R8, -0x200, R3 ;  /* 0xfffffe0008067824 */ /* 0x001fca00078e0203 */
[----:B-1----:R-:W-:-:S13]  /*0090*/  ISETP.GE.AND P2, PT, R7, R6, PT ;  /* 0x000000060700720c */ /* 0x002fda0003f46270 */
[----:B------:R-:W-:Y:S01]  /*00a0*/  @!P2 IMAD R9, R8, 0x200, R7 ;  /* 0x000002000809a824 */ /* 0x000fe200078e0207 */
[----:B------:R-:W0:Y:S01]  /*00b0*/  @!P2 LDC.64 R4, c[0x0][0x220] ;  /* 0x00008800ff04ab82 */ /* 0x000e220000000a00 */
[----:B------:R-:W-:-:S05]  /*00c0*/  @!P2 VIADD R7, R7, 0x80 ;  /* 0x000000800707a836 */ /* 0x000fca0000000000 */
[----:B------:R-:W-:-:S13]  /*00d0*/  ISETP.GE.AND P0, PT, R7, R6, PT ;  /* 0x000000060700720c */ /* 0x000fda0003f06270 */
[----:B------:R-:W-:Y:S01]  /*00e0*/  @!P0 IMAD R13, R8, 0x200, R7 ;  /* 0x00000200080d8824 */ /* 0x000fe200078e0207 */
[----:B------:R-:W1:Y:S01]  /*00f0*/  @!P0 LDC.64 R2, c[0x0][0x220] ;  /* 0x00008800ff028b82 */ /* 0x000e620000000a00 */
[----:B------:R-:W-:Y:S02]  /*0100*/  @!P0 VIADD R7, R7, 0x80 ;  /* 0x0000008007078836 */ /* 0x000fe40000000000 */
[----:B0-----:R-:W-:-:S03]  /*0110*/  @!P2 IMAD.WIDE.U32 R4, R9, 0x8, R4 ;  /* 0x000000080904a825 */ /* 0x001fc600078e0004 */
[----:B------:R-:W-:-:S13]  /*0120*/  ISETP.GE.AND P3, PT, R7, R6, PT ;  /* 0x000000060700720c */ /* 0x000fda0003f66270 */
[C---:B------:R-:W-:Y:S01]  /*0130*/  @!P3 IMAD R15, R8.reuse, 0x200, R7 ;  /* 0x00000200080fb824 */ /* 0x040fe200078e0207 */
[----:B------:R-:W0:Y:S01]  /*0140*/  @!P3 LDC.64 R10, c[0x0][0x220] ;  /* 0x00008800ff0abb82 */ /* 0x000e220000000a00 */
[----:B------:R-:W-:Y:S02]  /*0150*/  @!P3 VIADD R7, R7, 0x80 ;  /* 0x000000800707b836 */ /* 0x000fe40000000000 */
[----:B-1----:R-:W-:Y:S01]  /*0160*/  @!P0 IMAD.WIDE.U32 R12, R13, 0x8, R2 ;  /* 0x000000080d0c8825 */ /* 0x002fe200078e0002 */
[----:B------:R-:W-:Y:S02]  /*0170*/  CS2R R2, SRZ ;  /* 0x0000000000027805 */ /* 0x000fe4000001ff00 */
[----:B------:R-:W-:Y:S02]  /*0180*/  ISETP.GE.AND P1, PT, R7, R6, PT ;  /* 0x000000060700720c */ /* 0x000fe40003f26270 */
[----:B------:R1:W5:Y:S04]  /*0190*/  @!P0 LDG.E.64 R20, desc[UR4][R12.64] ;  /* 0x000000040c148981 */ /* 0x000368000c1e1b00 */
[----:B------:R1:W5:Y:S07]  /*01a0*/  @!P2 LDG.E.64 R2, desc[UR4][R4.64] ;  /* 0x000000040402a981 */ /* 0x00036e000c1e1b00 */
[----:B------:R-:W2:Y:S01]  /*01b0*/  @!P1 LDC.64 R16, c[0x0][0x220] ;  /* 0x00008800ff109b82 */ /* 0x000ea20000000a00 */
[----:B------:R-:W-:-:S02]  /*01c0*/  @!P1 IMAD R7, R8, 0x200, R7 ;  /* 0x0000020008079824 */ /* 0x000fc400078e0207 */
[----:B0-----:R-:W-:-:S05]  /*01d0*/  @!P3 IMAD.WIDE.U32 R14, R15, 0x8, R10 ;  /* 0x000000080f0eb825 */ /* 0x001fca00078e000a */
[----:B------:R1:W5:Y:S01]  /*01e0*/  @!P3 LDG.E.64 R24, desc[UR4][R14.64] ;  /* 0x000000040e18b981 */ /* 0x000362000c1e1b00 */
[----:B--2---:R-:W-:-:S05]  /*01f0*/  @!P1 IMAD.WIDE.U32 R10, R7, 0x8, R16 ;  /* 0x00000008070a9825 */ /* 0x004fca00078e0010 */
[----:B------:R1:W5:Y:S01]  /*0200*/  @!P1 LDG.E.64 R22, desc[UR4][R10.64] ;  /* 0x000000040a169981 */ /* 0x000362000c1e1b00 */
[----:B------:R-:W-:Y:S04]  /*0210*/  BSSY B1, `(.L_x_2961) ;  /* 0x00000a4000017945 */ /* 0x000fe80003800000 */
[----:B------:R-:W-:Y:S05]  /*0220*/  @P2 BRA `(.L_x_2962) ;  /* 0x0000000800882947 */ /* 0x000fea0003800000 */
[C---:B-1---5:R-:W-:Y:S01]  /*0230*/  DFMA R4, R2.reuse, R2, -1 ;  /* 0xbff000000204742b */ /* 0x062fe20000000002 */
        /* <DEDUP_REMOVED lines=104> */
.L_x_2964:
        /* <DEDUP_REMOVED lines=18> */
[----:B------:R-:W-:-:S07]  /*09e0*/  MOV R10, 0xa00 ;  /* 0x00000a00000a7802 */ /* 0x000fce0000000f00 */
[----:B------:R-:W-:Y:S05]  /*09f0*/  CALL.REL.NOINC `($__internal_3_$__cuda_sm20_div_rn_f64_full) ;  /* 0x0000002400147944 */ /* 0x000fea0003c00000 */
[----:B------:R-:W-:-:S07]  /*0a00*/  IMAD.MOV.U32 R3, RZ, RZ, R27 ;  /* 0x000000ffff037224 */ /* 0x000fce00078e001b */
.L_x_2967:
[----:B------:R-:W-:Y:S05]  /*0a10*/  BSYNC B3 ;  /* 0x0000000000037941 */ /* 0x000fea0003800000 */
.L_x_2966:
        /* <DEDUP_REMOVED lines=29> */
.L_x_2965:
[----:B------:R-:W-:Y:S05]  /*0bf0*/  BSYNC B2 ;  /* 0x0000000000027941 */ /* 0x000fea0003800000 */
.L_x_2963:
[----:B------:R-:W-:Y:S01]  /*0c00*/  UMOV UR6, 0xfefa39ef ;  /* 0xfefa39ef00067882 */ /* 0x000fe20000000000 */
[----:B------:R-:W-:Y:S02]  /*0c10*/  UMOV UR7, 0x3fe62e42 ;  /* 0x3fe62e4200077882 */ /* 0x000fe40000000000 */
[----:B------:R-:W-:-:S10]  /*0c20*/  DADD R2, R4, UR6 ;  /* 0x0000000604027e29 */ /* 0x000fd40008000000 */
[----:B------:R-:W-:Y:S02]  /*0c30*/  FSEL R4, R2, R4, P4 ;  /* 0x0000000402047208 */ /* 0x000fe40002000000 */
[----:B------:R-:W-:-:S07]  /*0c40*/  FSEL R5, R3, R5, P4 ;  /* 0x0000000503057208 */ /* 0x000fce0002000000 */
.L_x_2962:
[----:B------:R-:W-:Y:S05]  /*0c50*/  BSYNC B1 ;  /* 0x0000000000017941 */ /* 0x000fea0003800000 */
.L_x_2961:
[----:B-----5:R-:W0:Y:S01]  /*0c60*/  S2R R3, SR_TID.X ;  /* 0x0000000000037919 */ /* 0x020e220000002100 */
[----:B------:R-:W-:Y:S01]  /*0c70*/  BSSY B1, `(.L_x_2968) ;  /* 0x00000a8000017945 */ /* 0x000fe20003800000 */
[----:B0-----:R-:W-:-:S05]  /*0c80*/  VIADD R7, R3, 0x80 ;  /* 0x0000008003077836 */ /* 0x001fca0000000000 */
[----:B------:R-:W-:-:S13]  /*0c90*/  ISETP.GE.AND P0, PT, R7, R6, PT ;  /* 0x000000060700720c */ /* 0x000fda0003f06270 */
[----:B------:R-:W-:Y:S05]  /*0ca0*/  @P0 BRA `(.L_x_2969) ;  /* 0x0000000800900947 */ /* 0x000fea0003800000 */
[C---:B-1----:R-:W-:Y:S01]  /*0cb0*/  DFMA R10, R20.reuse, R20, -1 ;  /* 0xbff00000140a742b */ /* 0x042fe20000000014 */
        /* <DEDUP_REMOVED lines=43> */
[----:B------:R-:W-:Y:S01]  /*0f70*/  IMAD.MOV.U32 R10, RZ, RZ, R20 ;  /* 0x000000ffff0a7224 */ /* 0x000fe200078e0014 */
[----:B------:R-:W-:Y:S01]  /*0f80*/  UMOV UR6, 0x3ae80f1e ;  /* 0x3ae80f1e00067882 */ /* 0x000fe20000000000 */
[----:B------:R-:W-:Y:S01]  /*0f90*/  IMAD.MOV.U32 R12, RZ, RZ, RZ ;  /* 0x000000ffff0c7224 */ /* 0x000fe200078e00ff */
[----:B------:R-:W-:Y:S01]  /*0fa0*/  LOP3.LUT R11, R2, 0x3ff00000, RZ, 0xfc, !PT ;  /* 0x3ff00000020b7812 */ /* 0x000fe200078efcff */
[----:B------:R-:W-:Y:S01]  /*0fb0*/  IMAD.MOV.U32 R20, RZ, RZ, -0x748574fc ;  /* 0x8b7a8b04ff147424 */ /* 0x000fe200078e00ff */
        /* <DEDUP_REMOVED lines=57> */
.L_x_2971:
        /* <DEDUP_REMOVED lines=20> */
[----:B------:R-:W-:Y:S02]  /*1490*/  IMAD.MOV.U32 R10, RZ, RZ, R2 ;  /* 0x000000ffff0a7224 */ /* 0x000fe400078e0002 */
[----:B------:R-:W-:-:S07]  /*14a0*/  IMAD.MOV.U32 R11, RZ, RZ, R27 ;  /* 0x000000ffff0b7224 */ /* 0x000fce00078e001b */
.L_x_2974:
[----:B------:R-:W-:Y:S05]  /*14b0*/  BSYNC B3 ;  /* 0x0000000000037941 */ /* 0x000fea0003800000 */
.L_x_2973:
        /* <DEDUP_REMOVED lines=29> */
.L_x_2972:
[----:B------:R-:W-:Y:S05]  /*1690*/  BSYNC B2 ;  /* 0x0000000000027941 */ /* 0x000fea0003800000 */
.L_x_2970:
[----:B------:R-:W-:Y:S01]  /*16a0*/  UMOV UR6, 0xfefa39ef ;  /* 0xfefa39ef00067882 */ /* 0x000fe20000000000 */
[----:B------:R-:W-:Y:S02]  /*16b0*/  UMOV UR7, 0x3fe62e42 ;  /* 0x3fe62e4200077882 */ /* 0x000fe40000000000 */
[----:B------:R-:W-:-:S10]  /*16c0*/  DADD R12, R10, UR6 ;  /* 0x000000060a0c7e29 */ /* 0x000fd40008000000 */
[----:B------:R-:W-:Y:S02]  /*16d0*/  FSEL R32, R12, R10, P4 ;  /* 0x0000000a0c207208 */ /* 0x000fe40002000000 */
[----:B------:R-:W-:-:S07]  /*16e0*/  FSEL R33, R13, R11, P4 ;  /* 0x0000000b0d217208 */ /* 0x000fce0002000000 */
.L_x_2969:
[----:B------:R-:W-:Y:S05]  /*16f0*/  BSYNC B1 ;  /* 0x0000000000017941 */ /* 0x000fea0003800000 */
.L_x_2968:
[----:B------:R-:W-:Y:S01]  /*1700*/  VIADD R7, R3, 0x100 ;  /* 0x0000010003077836 */ /* 0x000fe20000000000 */
[----:B------:R-:W-:Y:S04]  /*1710*/  BSSY B1, `(.L_x_2975) ;  /* 0x00000a7000017945 */ /* 0x000fe80003800000 */
        /* <DEDUP_REMOVED lines=108> */
.L_x_2978:
        /* <DEDUP_REMOVED lines=16> */
[----:B------:R-:W-:Y:S01]  /*1ee0*/  MOV R14, R20 ;  /* 0x00000014000e7202 */ /* 0x000fe20000000f00 */
[----:B------:R-:W-:Y:S01]  /*1ef0*/  IMAD.MOV.U32 R15, RZ, RZ, R21 ;  /* 0x000000ffff0f7224 */ /* 0x000fe200078e0015 */
[----:B------:R-:W-:-:S07]  /*1f00*/  MOV R10, 0x1f20 ;  /* 0x00001f20000a7802 */ /* 0x000fce0000000f00 */
[----:B------:R-:W-:Y:S05]  /*1f10*/  CALL.REL.NOINC `($__internal_3_$__cuda_sm20_div_rn_f64_full) ;  /* 0x0000000c00cc7944 */ /* 0x000fea0003c00000 */
[----:B------:R-:W-:Y:S02]  /*1f20*/  IMAD.MOV.U32 R10, RZ, RZ, R2 ;  /* 0x000000ffff0a7224 */ /* 0x000fe400078e0002 */
[----:B------:R-:W-:-:S07]  /*1f30*/  IMAD.MOV.U32 R11, RZ, RZ, R27 ;  /* 0x000000ffff0b7224 */ /* 0x000fce00078e001b */
.L_x_2981:
[----:B------:R-:W-:Y:S05]  /*1f40*/  BSYNC B3 ;  /* 0x0000000000037941 */ /* 0x000fea0003800000 */
.L_x_2980:
        /* <DEDUP_REMOVED lines=29> */
.L_x_2979:
[----:B------:R-:W-:Y:S05]  /*2120*/  BSYNC B2 ;  /* 0x0000000000027941 */ /* 0x000fea0003800000 */
.L_x_2977:
[----:B------:R-:W-:Y:S01]  /*2130*/  UMOV UR6, 0xfefa39ef ;  /* 0xfefa39ef00067882 */ /* 0x000fe20000000000 */
[----:B------:R-:W-:Y:S02]  /*2140*/  UMOV UR7, 0x3fe62e42 ;  /* 0x3fe62e4200077882 */ /* 0x000fe40000000000 */
[----:B------:R-:W-:-:S10]  /*2150*/  DADD R12, R10, UR6 ;  /* 0x000000060a0c7e29 */ /* 0x000fd40008000000 */
[----:B------:R-:W-:Y:S02]  /*2160*/  FSEL R24, R12, R10, P4 ;  /* 0x0000000a0c187208 */ /* 0x000fe40002000000 */
[----:B------:R-:W-:-:S07]  /*2170*/  FSEL R25, R13, R11, P4 ;  /* 0x0000000b0d197208 */ /* 0x000fce0002000000 */
.L_x_2976:
[----:B------:R-:W-:Y:S05]  /*2180*/  BSYNC B1 ;  /* 0x0000000000017941 */ /* 0x000fea0003800000 */
.L_x_2975:
        /* <DEDUP_REMOVED lines=35> */
[----:B------:R-:W-:-:S03]  /*23c0*/  @!P0 IMAD.MOV.U32 R20, RZ, RZ, R12 ;  /* 0x000000ffff148224 */ /* 0x000fc600078e000c */
[----:B------:R-:W-:-:S04]  /*23d0*/  IADD3 R0, R7, -0x1, RZ ;  /* 0xffffffff07007810 */ /* 0x000fc80007ffe0ff */
        /* <DEDUP_REMOVED lines=55> */
[----:B------:R-:W-:Y:S01]  /*2750*/  UMOV UR9, 0x3fe62e42 ;  /* 0x3fe62e4200097882 */ /* 0x000fe20000000000 */
[----:B------:R-:W-:Y:S02]  /*2760*/  DFMA R26, R10, -R14, R22 ;  /* 0x8000000e0a1a722b */ /* 0x000fe40000000016 */
[----:B------:R-:W-:Y:S01]  /*2770*/  DFMA R20, R16, R20, UR6 ;  /* 0x0000000610147e2b */ /* 0x000fe20008000014 */
[----:B------:R-:W-:Y:S01]  /*2780*/  UMOV UR6, 0x55555554 ;  /* 0x5555555400067882 */ /* 0x000fe20000000000 */
[----:B------:R-:W-:Y:S01]  /*2790*/  UMOV UR7, 0x3fb55555 ;  /* 0x3fb5555500077882 */ /* 0x000fe20000000000 */
[----:B------:R-:W-:-:S03]  /*27a0*/  DFMA R10, R18, UR8, R14 ;  /* 0x00000008120a7c2b */ /* 0x000fc6000800000e */
[----:B------:R-:W-:Y:S02]  /*27b0*/  DMUL R26, R12, R26 ;  /* 0x0000001a0c1a7228 */ /* 0x000fe40000000000 */
        /* <DEDUP_REMOVED lines=11> */
.L_x_2985:
        /* <DEDUP_REMOVED lines=19> */
[----:B------:R-:W-:Y:S05]  /*29a0*/  CALL.REL.NOINC `($__internal_3_$__cuda_sm20_div_rn_f64_full) ;  /* 0x0000000400287944 */ /* 0x000fea0003c00000 */
[----:B------:R-:W-:Y:S02]  /*29b0*/  IMAD.MOV.U32 R10, RZ, RZ, R2 ;  /* 0x000000ffff0a7224 */ /* 0x000fe400078e0002 */
[----:B------:R-:W-:-:S07]  /*29c0*/  IMAD.MOV.U32 R11, RZ, RZ, R27 ;  /* 0x000000ffff0b7224 */ /* 0x000fce00078e001b */
.L_x_2988:
[----:B------:R-:W-:Y:S05]  /*29d0*/  BSYNC B3 ;  /* 0x0000000000037941 */ /* 0x000fea0003800000 */
.L_x_2987:
        /* <DEDUP_REMOVED lines=29> */
.L_x_2986:
[----:B------:R-:W-:Y:S05]  /*2bb0*/  BSYNC B2 ;  /* 0x0000000000027941 */ /* 0x000fea0003800000 */
.L_x_2984:
[----:B------:R-:W-:Y:S01]  /*2bc0*/  UMOV UR6, 0xfefa39ef ;  /* 0xfefa39ef00067882 */ /* 0x000fe20000000000 */
[----:B------:R-:W-:Y:S02]  /*2bd0*/  UMOV UR7, 0x3fe62e42 ;  /* 0x3fe62e4200077882 */ /* 0x000fe40000000000 */
[----:B------:R-:W-:-:S10]  /*2be0*/  DADD R12, R10, UR6 ;  /* 0x000000060a0c7e29 */ /* 0x000fd40008000000 */
[----:B------:R-:W-:Y:S02]  /*2bf0*/  FSEL R0, R12, R10, P4 ;  /* 0x0000000a0c007208 */ /* 0x000fe40002000000 */
[----:B------:R-:W-:-:S07]  /*2c00*/  FSEL R7, R13, R11, P4 ;  /* 0x0000000b0d077208 */ /* 0x000fce0002000000 */
.L_x_2983:
[----:B------:R-:W-:Y:S05]  /*2c10*/  BSYNC B1 ;  /* 0x0000000000017941 */ /* 0x000fea0003800000 */
.L_x_2982:
[----:B------:R-:W-:Y:S01]  /*2c20*/  ISETP.GE.AND P0, PT, R3, R6, PT ;  /* 0x000000060300720c */ /* 0x000fe20003f06270 */
[----:B------:R-:W-:Y:S04]  /*2c30*/  BSSY B0, `(.L_x_2989) ;  /* 0x0000018000007945 */ /* 0x000fe80003800000 */
[----:B------:R-:W-:Y:S08]  /*2c40*/  BSSY B1, `(.L_x_2990) ;  /* 0x0000010000017945 */ /* 0x000ff00003800000 */
[----:B------:R-:W-:Y:S05]  /*2c50*/  @P0 BRA `(.L_x_2991) ;  /* 0x0000000000380947 */ /* 0x000fea0003800000 */
[----:B------:R-:W0:Y:S01]  /*2c60*/  S2R R9, SR_TID.X ;  /* 0x0000000000097919 */ /* 0x000e220000002100 */
[----:B-1----:R-:W1:Y:S01]  /*2c70*/  LDC.64 R10, c[0x0][0x218] ;  /* 0x00008600ff0a7b82 */ /* 0x002e620000000a00 */
[----:B0-----:R-:W-:-:S04]  /*2c80*/  IMAD R3, R8, 0x200, R9 ;  /* 0x0000020008037824 */ /* 0x001fc800078e0209 */
[----:B-1----:R-:W-:-:S04]  /*2c90*/  IMAD.WIDE.U32 R10, R3, 0x8, R10 ;  /* 0x00000008030a7825 */ /* 0x002fc800078e000a */
[----:B------:R-:W-:Y:S01]  /*2ca0*/  VIADD R3, R9, 0x80 ;  /* 0x0000008009037836 */ /* 0x000fe20000000000 */
[----:B------:R0:W-:Y:S04]  /*2cb0*/  STG.E.64 desc[UR4][R10.64], R4 ;  /* 0x000000040a007986 */ /* 0x0001e8000c101b04 */
[----:B------:R-:W-:-:S13]  /*2cc0*/  ISETP.GE.AND P0, PT, R3, R6, PT ;  /* 0x000000060300720c */ /* 0x000fda0003f06270 */
[----:B------:R-:W-:Y:S05]  /*2cd0*/  @P0 BREAK B1 ;  /* 0x0000000000010942 */ /* 0x000fea0003800000 */
[----:B0-----:R-:W-:Y:S05]  /*2ce0*/  @P0 BRA `(.L_x_2992) ;  /* 0x0000000000300947 */ /* 0x001fea0003800000 */
[----:B------:R-:W0:Y:S01]  /*2cf0*/  LDC.64 R4, c[0x0][0x218] ;  /* 0x00008600ff047b82 */ /* 0x000e220000000a00 */
[----:B------:R-:W-:Y:S02]  /*2d00*/  IMAD R9, R8, 0x200, R3 ;  /* 0x0000020008097824 */ /* 0x000fe400078e0203 */
[----:B------:R-:W-:Y:S02]  /*2d10*/  VIADD R3, R3, 0x80 ;  /* 0x0000008003037836 */ /* 0x000fe40000000000 */
[----:B0-----:R-:W-:-:S05]  /*2d20*/  IMAD.WIDE.U32 R4, R9, 0x8, R4 ;  /* 0x0000000809047825 */ /* 0x001fca00078e0004 */
[----:B------:R0:W-:Y:S02]  /*2d30*/  STG.E.64 desc[UR4][R4.64], R32 ;  /* 0x0000002004007986 */ /* 0x0001e4000c101b04 */
.L_x_2991:
[----:B------:R-:W-:Y:S05]  /*2d40*/  BSYNC B1 ;  /* 0x0000000000017941 */ /* 0x000fea0003800000 */
.L_x_2990:
[----:B------:R-:W-:-:S13]  /*2d50*/  ISETP.GE.AND P0, PT, R3, R6, PT ;  /* 0x000000060300720c */ /* 0x000fda0003f06270 */
[----:B01----:R-:W0:Y:S01]  /*2d60*/  @!P0 LDC.64 R4, c[0x0][0x218] ;  /* 0x00008600ff048b82 */ /* 0x003e220000000a00 */
[----:B------:R-:W-:Y:S02]  /*2d70*/  @!P0 IMAD R9, R8, 0x200, R3 ;  /* 0x0000020008098824 */ /* 0x000fe400078e0203 */
[----:B------:R-:W-:Y:S02]  /*2d80*/  @!P0 VIADD R3, R3, 0x80 ;  /* 0x0000008003038836 */ /* 0x000fe40000000000 */
[----:B0-----:R-:W-:-:S05]  /*2d90*/  @!P0 IMAD.WIDE.U32 R4, R9, 0x8, R4 ;  /* 0x0000000809048825 */ /* 0x001fca00078e0004 */
[----:B------:R0:W-:Y:S02]  /*2da0*/  @!P0 STG.E.64 desc[UR4][R4.64], R24 ;  /* 0x0000001804008986 */ /* 0x0001e4000c101b04 */
.L_x_2992:
[----:B------:R-:W-:Y:S05]  /*2db0*/  BSYNC B0 ;  /* 0x0000000000007941 */ /* 0x000fea0003800000 */
.L_x_2989:
[----:B------:R-:W-:Y:S05]  /*2dc0*/  WARPSYNC.ALL ;  /* 0x0000000000007948 */ /* 0x000fea0003800000 */
[----:B------:R-:W-:-:S13]  /*2dd0*/  ISETP.GE.AND P0, PT, R3, R6, PT ;  /* 0x000000060300720c */ /* 0x000fda0003f06270 */
[----:B------:R-:W-:Y:S05]  /*2de0*/  @P0 EXIT ;  /* 0x000000000000094d */ /* 0x000fea0003800000 */
[----:B0-----:R-:W0:Y:S01]  /*2df0*/  LDC.64 R4, c[0x0][0x218] ;  /* 0x00008600ff047b82 */ /* 0x001e220000000a00 */
[----:B------:R-:W-:Y:S01]  /*2e00*/  LEA R3, R8, R3, 0x9 ;  /* 0x0000000308037211 */ /* 0x000fe200078e48ff */
[----:B------:R-:W-:-:S04]  /*2e10*/  IMAD.MOV.U32 R6, RZ, RZ, R0 ;  /* 0x000000ffff067224 */ /* 0x000fc800078e0000 */
[----:B0-----:R-:W-:-:S05]  /*2e20*/  IMAD.WIDE.U32 R2, R3, 0x8, R4 ;  /* 0x0000000803027825 */ /* 0x001fca00078e0004 */
[----:B------:R-:W-:Y:S01]  /*2e30*/  STG.E.64 desc[UR4][R2.64], R6 ;  /* 0x0000000602007986 */ /* 0x000fe2000c101b04 */
[----:B------:R-:W-:Y:S05]  /*2e40*/  EXIT ;  /* 0x000000000000794d */ /* 0x000fea0003800000 */
        .weak           $__internal_3_$__cuda_sm20_div_rn_f64_full
        .type           $__internal_3_$__cuda_sm20_div_rn_f64_full,@function
        .size           $__internal_3_$__cuda_sm20_div_rn_f64_full,(.L_x_21008 - $__internal_3_$__cuda_sm20_div_rn_f64_full)
$__internal_3_$__cuda_sm20_div_rn_f64_full:
        /* <DEDUP_REMOVED lines=11> */
[----:B------:R-:W-:-:S03]  /*2f00*/  ISETP.GE.U32.AND P3, PT, R2, R34, PT ;  /* 0x000000220200720c */ /* 0x000fc60003f66070 */
[----:B------:R-:W-:Y:S02]  /*2f10*/  @!P1 LOP3.LUT R7, R17, 0x7ff00000, RZ, 0xc0, !PT ;  /* 0x7ff0000011079812 */ /* 0x000fe400078ec0ff */
[----:B------:R-:W0:Y:S02]  /*2f20*/  MUFU.RCP64H R13, R19 ;  /* 0x00000013000d7308 */ /* 0x000e240000001800 */
[----:B------:R-:W-:Y:S02]  /*2f30*/  @!P1 ISETP.GE.U32.AND P2, PT, R2, R7, PT ;  /* 0x000000070200920c */ /* 0x000fe40003f46070 */
[----:B------:R-:W-:Y:S02]  /*2f40*/  @!P0 LOP3.LUT R34, R19, 0x7ff00000, RZ, 0xc0, !PT ;  /* 0x7ff0000013228812 */ /* 0x000fe400078ec0ff */
[----:B------:R-:W-:-:S04]  /*2f50*/  @!P1 SEL R7, R0, 0x63400000, !P2 ;  /* 0x6340000000079807 */ /* 0x000fc80005000000 */
[----:B------:R-:W-:Y:S01]  /*2f60*/  @!P1 LOP3.LUT R30, R7, 0x80000000, R15, 0xf8, !PT ;  /* 0x80000000071e9812 */ /* 0x000fe200078ef80f */
[----:B------:R-:W-:-:S03]  /*2f70*/  IMAD.MOV.U32 R7, RZ, RZ, R2 ;  /* 0x000000ffff077224 */ /* 0x000fc600078e0002 */
[----:B------:R-:W-:Y:S01]  /*2f80*/  @!P1 LOP3.LUT R31, R30, 0x100000, RZ, 0xfc, !PT ;  /* 0x001000001e1f9812 */ /* 0x000fe200078efcff */
[----:B------:R-:W-:Y:S01]  /*2f90*/  @!P1 IMAD.MOV.U32 R30, RZ, RZ, RZ ;  /* 0x000000ffff1e9224 */ /* 0x000fe200078e00ff */
[----:B0-----:R-:W-:-:S08]  /*2fa0*/  DFMA R28, R12, -R18, 1 ;  /* 0x3ff000000c1c742b */ /* 0x001fd00000000812 */
        /* <DEDUP_REMOVED lines=9> */
[----:B------:R-:W-:Y:S02]  /*3040*/  DMUL R28, R26, R12 ;  /* 0x0000000c1a1c7228 */ /* 0x000fe40000000000 */
[----:B------:R-:W-:-:S05]  /*3050*/  VIADD R9, R7, 0xffffffff ;  /* 0xffffffff07097836 */ /* 0x000fca0000000000 */
[----:B------:R-:W-:Y:S01]  /*3060*/  ISETP.GT.U32.AND P0, PT, R9, 0x7feffffe, PT ;  /* 0x7feffffe0900780c */ /* 0x000fe20003f04070 */
[----:B------:R-:W-:Y:S01]  /*3070*/  VIADD R9, R34, 0xffffffff ;  /* 0xffffffff22097836 */ /* 0x000fe20000000000 */
[----:B------:R-:W-:-:S04]  /*3080*/  DFMA R30, R28, -R18, R12 ;  /* 0x800000121c1e722b */ /* 0x000fc8000000000c */
[----:B------:R-:W-:-:S04]  /*3090*/  ISETP.GT.U32.OR P0, PT, R9, 0x7feffffe, P0 ;  /* 0x7feffffe0900780c */ /* 0x000fc80000704470 */
[----:B------:R-:W-:-:S09]  /*30a0*/  DFMA R30, R26, R30, R28 ;  /* 0x0000001e1a1e722b */ /* 0x000fd2000000001c */
[----:B------:R-:W-:Y:S05]  /*30b0*/  @P0 BRA `(.L_x_2994) ;  /* 0x00000000006c0947 */ /* 0x000fea0003800000 */
[----:B------:R-:W-:Y:S01]  /*30c0*/  LOP3.LUT R9, R17, 0x7ff00000, RZ, 0xc0, !PT ;  /* 0x7ff0000011097812 */ /* 0x000fe200078ec0ff */
[----:B------:R-:W-:-:S03]  /*30d0*/  IMAD.MOV.U32 R14, RZ, RZ, RZ ;  /* 0x000000ffff0e7224 */ /* 0x000fc600078e00ff */
[CC--:B------:R-:W-:Y:S02]  /*30e0*/  VIADDMNMX R7, R2.reuse, -R9.reuse, 0xb9600000, !PT ;  /* 0xb960000002077446 */ /* 0x0c0fe40007800909 */
[----:B------:R-:W-:Y:S02]  /*30f0*/  ISETP.GE.U32.AND P0, PT, R2, R9, PT ;  /* 0x000000090200720c */ /* 0x000fe40003f06070 */
[----:B------:R-:W-:Y:S02]  /*3100*/  VIMNMX R7, R7, 0x46a00000, PT ;  /* 0x46a0000007077848 */ /* 0x000fe40003fe0100 */
[----:B------:R-:W-:-:S05]  /*3110*/  SEL R0, R0, 0x63400000, !P0 ;  /* 0x6340000000007807 */ /* 0x000fca0004000000 */
[----:B------:R-:W-:-:S04]  /*3120*/  IMAD.IADD R0, R7, 0x1, -R0 ;  /* 0x0000000107007824 */ /* 0x000fc800078e0a00 */
[----:B------:R-:W-:-:S06]  /*3130*/  VIADD R15, R0, 0x7fe00000 ;  /* 0x7fe00000000f7836 */ /* 0x000fcc0000000000 */
[----:B------:R-:W-:-:S10]  /*3140*/  DMUL R26, R30, R14 ;  /* 0x0000000e1e1a7228 */ /* 0x000fd40000000000 */
[----:B------:R-:W-:-:S13]  /*3150*/  FSETP.GTU.AND P0, PT, |R27|, 1.469367938527859385e-39, PT ;  /* 0x001000001b00780b */ /* 0x000fda0003f0c200 */
[----:B------:R-:W-:Y:S05]  /*3160*/  @P0 BRA `(.L_x_2995) ;  /* 0x0000000000940947 */ /* 0x000fea0003800000 */
[----:B------:R-:W-:Y:S01]  /*3170*/  DFMA R12, R30, -R18, R12 ;  /* 0x800000121e0c722b */ /* 0x000fe2000000000c */
[----:B------:R-:W-:-:S09]  /*3180*/  MOV R14, RZ ;  /* 0x000000ff000e7202 */ /* 0x000fd20000000f00 */
[C---:B------:R-:W-:Y:S02]  /*3190*/  FSETP.NEU.AND P0, PT, R13.reuse, RZ, PT ;  /* 0x000000ff0d00720b */ /* 0x040fe40003f0d000 */
[----:B------:R-:W-:-:S04]  /*31a0*/  LOP3.LUT R17, R13, 0x80000000, R17, 0x48, !PT ;  /* 0x800000000d117812 */ /* 0x000fc800078e4811 */
[----:B------:R-:W-:-:S07]  /*31b0*/  LOP3.LUT R15, R17, R15, RZ, 0xfc, !PT ;  /* 0x0000000f110f7212 */ /* 0x000fce00078efcff */
[----:B------:R-:W-:Y:S05]  /*31c0*/  @!P0 BRA `(.L_x_2995) ;  /* 0x00000000007c8947 */ /* 0x000fea0003800000 */
[----:B------:R-:W-:Y:S01]  /*31d0*/  IMAD.MOV R13, RZ, RZ, -R0 ;  /* 0x000000ffff0d7224 */ /* 0x000fe200078e0a00 */
[----:B------:R-:W-:Y:S01]  /*31e0*/  DMUL.RP R14, R30, R14 ;  /* 0x0000000e1e0e7228 */ /* 0x000fe20000008000 */
[----:B------:R-:W-:Y:S01]  /*31f0*/  IMAD.MOV.U32 R12, RZ, RZ, RZ ;  /* 0x000000ffff0c7224 */ /* 0x000fe200078e00ff */
[----:B------:R-:W-:-:S05]  /*3200*/  IADD3 R7, -R0, -0x43300000, RZ ;  /* 0xbcd0000000077810 */ /* 0x000fca0007ffe1ff */
[----:B------:R-:W-:-:S03]  /*3210*/  DFMA R12, R26, -R12, R30 ;  /* 0x8000000c1a0c722b */ /* 0x000fc6000000001e */
[----:B------:R-:W-:-:S07]  /*3220*/  LOP3.LUT R17, R15, R17, RZ, 0x3c, !PT ;  /* 0x000000110f117212 */ /* 0x000fce00078e3cff */
[----:B------:R-:W-:-:S04]  /*3230*/  FSETP.NEU.AND P0, PT, |R13|, R7, PT ;  /* 0x000000070d00720b */ /* 0x000fc80003f0d200 */
[----:B------:R-:W-:Y:S02]  /*3240*/  FSEL R26, R14, R26, !P0 ;  /* 0x0000001a0e1a7208 */ /* 0x000fe40004000000 */
[----:B------:R-:W-:Y:S01]  /*3250*/  FSEL R27, R17, R27, !P0 ;  /* 0x0000001b111b7208 */ /* 0x000fe20004000000 */
[----:B------:R-:W-:Y:S06]  /*3260*/  BRA `(.L_x_2995) ;  /* 0x0000000000547947 */ /* 0x000fec0003800000 */
.L_x_2994:
        /* <DEDUP_REMOVED lines=16> */
.L_x_2997:
[----:B------:R-:W-:Y:S01]  /*3370*/  LOP3.LUT R27, R17, 0x80000, RZ, 0xfc, !PT ;  /* 0x00080000111b7812 */ /* 0x000fe200078efcff */
[----:B------:R-:W-:Y:S01]  /*3380*/  IMAD.MOV.U32 R26, RZ, RZ, R16 ;  /* 0x000000ffff1a7224 */ /* 0x000fe200078e0010 */
[----:B------:R-:W-:Y:S06]  /*3390*/  BRA `(.L_x_2995) ;  /* 0x0000000000087947 */ /* 0x000fec0003800000 */
.L_x_2996:
[----:B------:R-:W-:Y:S01]  /*33a0*/  LOP3.LUT R27, R15, 0x80000, RZ, 0xfc, !PT ;  /* 0x000800000f1b7812 */ /* 0x000fe200078efcff */
[----:B------:R-:W-:-:S07]  /*33b0*/  IMAD.MOV.U32 R26, RZ, RZ, R14 ;  /* 0x000000ffff1a7224 */ /* 0x000fce00078e000e */
.L_x_2995:
[----:B------:R-:W-:Y:S05]  /*33c0*/  BSYNC B0 ;  /* 0x0000000000007941 */ /* 0x000fea0003800000 */
.L_x_2993:
[----:B------:R-:W-:Y:S02]  /*33d0*/  IMAD.MOV.U32 R11, RZ, RZ, 0x0 ;  /* 0x00000000ff0b7424 */ /* 0x000fe400078e00ff */
[----:B------:R-:W-:Y:S02]  /*33e0*/  IMAD.MOV.U32 R2, RZ, RZ, R26 ;  /* 0x000000ffff027224 */ /* 0x000fe400078e001a */
[----:B------:R-:W-:Y:S05]  /*33f0*/  RET.REL.NODEC R10 `(_ZN2at6native27unrolled_elementwise_kernelIZZZNS0_17acosh_kernel_cudaERNS_18TensorIteratorBaseEENKUlvE0_clEvENKUlvE_clEvEUldE_St5arrayIPcLm2EELi4E23TrivialOffsetCalculatorILi1EjESB_NS0_6memory15LoadWithoutCastENSC_16StoreWithoutCastEEEviT_T0_T2_T3_T4_T5_) ;  /* 0xffffffcc0a007950 */ /* 0x000fea0003c3ffff */
.L_x_2998:
        /* <DEDUP_REMOVED lines=16> */
.L_x_21008:


//--------------------- .text._ZN2at6native29vectorized_elementwise_kernelILi2EZZZNS0_17acosh_kernel_cudaERNS_18TensorIteratorBaseEENKUlvE0_clEvENKUlvE_clEvEUldE_St5arrayIPcLm2EEEEviT0_T1_ --------------------------
	.section	.text._ZN2at6native29vectorized_elementwise_kernelILi2EZZZNS0_17acosh_kernel_cudaERNS_18TensorIteratorBaseEENKUlvE0_clEvENKUlvE_clEvEUldE_St5arrayIPcLm2EEEEviT0_T1_,"ax",@progbits
	.align	128
        .global         _ZN2at6native29vectorized_elementwise_kernelILi2EZZZNS0_17acosh_kernel_cudaERNS_18TensorIteratorBaseEENKUlvE0_clEvENKUlvE_clEvEUldE_St5arrayIPcLm2EEEEviT0_T1_
        .type           _ZN2at6native29vectorized_elementwise_kernelILi2EZZZNS0_17acosh_kernel_cudaERNS_18TensorIteratorBaseEENKUlvE0_clEvENKUlvE_clEvEUldE_St5arrayIPcLm2EEEEviT0_T1_,@function
        .size           _ZN2at6native29vectorized_elementwise_kernelILi2EZZZNS0_17acosh_kernel_cudaERNS_18TensorIteratorBaseEENKUlvE0_clEvENKUlvE_clEvEUldE_St5arrayIPcLm2EEEEviT0_T1_,(.L_x_21009 - _ZN2at6native29vectorized_elementwise_kernelILi2EZZZNS0_17acosh_kernel_cudaERNS_18TensorIteratorBaseEENKUlvE0_clEvENKUlvE_clEvEUldE_St5arrayIPcLm2EEEEviT0_T1_)
        .other          _ZN2at6native29vectorized_elementwise_kernelILi2EZZZNS0_17acosh_kernel_cudaERNS_18TensorIteratorBaseEENKUlvE0_clEvENKUlvE_clEvEUldE_St5arrayIPcLm2EEEEviT0_T1_,@"STO_CUDA_ENTRY STV_DEFAULT"
_ZN2at6native29vectorized_elementwise_kernelILi2EZZZNS0_17acosh_kernel_cudaERNS_18TensorIteratorBaseEENKUlvE0_clEvENKUlvE_clEvEUldE_St5arrayIPcLm2EEEEviT0_T1_:
.text._ZN2at6native29vectorized_elementwise_kernelILi2EZZZNS0_17acosh_kernel_cudaERNS_18TensorIteratorBaseEENKUlvE0_clEvENKUlvE_clEvEUldE_St5arrayIPcLm2EEEEviT0_T1_:
[----:B------:R-:W-:Y:S01]  /*0000*/  LDC R1, c[0x0][0x28] ;  /* 0x00000a00ff017b82 */ /* 0x000fe20000000800 */
[----:B------:R-:W0:Y:S01]  /*0010*/  S2R R0, SR_CTAID.X ;  /* 0x0000000000007919 */ /* 0x000e220000002500 */
[----:B------:R-:W-:Y:S01]  /*0020*/  ULDC UR4, c[0x0][0x210] ;  /* 0x0000840000047ab9 */ /* 0x000fe20000000800 */
[----:B0-----:R-:W-:-:S05]  /*0030*/  IMAD.SHL.U32 R0, R0, 0x400, RZ ;  /* 0x0000040000007824 */ /* 0x001fca00078e00ff */
        /* <DEDUP_REMOVED lines=8> */
[----:B------:R-:W2:Y:S01]  /*00c0*/  LDG.E.128 R8, desc[UR4][R4.64] ;  /* 0x0000000404087981 */ /* 0x000ea2000c1e1d00 */
[----:B------:R-:W-:Y:S02]  /*00d0*/  IMAD.MOV.U32 R24, RZ, RZ, RZ ;  /* 0x000000ffff187224 */ /* 0x000fe400078e00ff */
[----:B------:R-:W-:Y:S01]  /*00e0*/  IMAD.MOV.U32 R26, RZ, RZ, RZ ;  /* 0x000000ffff1a7224 */ /* 0x000fe200078e00ff */
[----:B------:R-:W5:Y:S04]  /*00f0*/  LDG.E.128 R12, desc[UR4][R4.64+0x800] ;  /* 0x00080004040c7981 */ /* 0x000f68000c1e1d00 */
[----:B------:R-:W5:Y:S04]  /*0100*/  LDG.E.128 R16, desc[UR4][R4.64+0x1000] ;  /* 0x0010000404107981 */ /* 0x000f68000c1e1d00 */
[----:B------:R0:W5:Y:S01]  /*0110*/  LDG.E.128 R20, desc[UR4][R4.64+0x1800] ;  /* 0x0018000404147981 */ /* 0x000162000c1e1d00 */
[----:B------:R-:W-:Y:S01]  /*0120*/  BSSY B1, `(.L_x_3000) ;  /* 0x000009a000017945 */ /* 0x000fe20003800000 */
[----:B--2---:R-:W-:-:S02]  /*0130*/  DFMA R6, R8, R8, -1 ;  /* 0xbff000000806742b */ /* 0x004fc40000000008 */
[----:B------:R-:W-:-:S04]  /*0140*/  DADD R8, R8, -1 ;  /* 0xbff0000008087429 */ /* 0x000fc80000000000 */
[----:B------:R-:W1:Y:S06]  /*0150*/  MUFU.RSQ64H R25, R7 ;  /* 0x0000000700197308 */ /* 0x000e6c0000001c00 */
[C---:B------:R-:W-:Y:S02]  /*0160*/  ISETP.NE.AND P1, PT, R9.reuse, RZ, PT ;  /* 0x000000ff0900720c */ /* 0x040fe40003f25270 */
[----:B------:R-:W-:Y:S01]  /*0170*/  ISETP.GT.U32.AND P0, PT, R9, 0x432fffff, PT ;  /* 0x432fffff0900780c */ /* 0x000fe20003f04070 */
[----:B-1----:R-:W-:Y:S01]  /*0180*/  DMUL R28, R6, R24 ;  /* 0x00000018061c7228 */ /* 0x002fe20000000000 */
[----:B------:R-:W-:-:S07]  /*0190*/  VIADD R27, R25, 0xfff00000 ;  /* 0xfff00000191b7836 */ /* 0x000fce0000000000 */
[----:B------:R-:W-:-:S08]  /*01a0*/  DFMA R30, R28, -R28, R6 ;  /* 0x8000001c1c1e722b */ /* 0x000fd00000000006 */
[----:B------:R-:W-:-:S08]  /*01b0*/  DFMA R30, R26, R30, R28 ;  /* 0x0000001e1a1e722b */ /* 0x000fd0000000001c */
[-C--:B------:R-:W-:Y:S02]  /*01c0*/  DFMA R24, R24, -R30.reuse, 1 ;  /* 0x3ff000001818742b */ /* 0x080fe4000000081e */
[----:B0-----:R-:W-:-:S06]  /*01d0*/  DFMA R4, R30, -R30, R6 ;  /* 0x8000001e1e04722b */ /* 0x001fcc0000000006 */
        /* <DEDUP_REMOVED lines=10> */
[----:B------:R-:W-:Y:S01]  /*0280*/  DADD R34, R34, 1 ;  /* 0x3ff0000022227429 */ /* 0x000fe20000000000 */
[----:B------:R-:W-:-:S09]  /*0290*/  IMAD.MOV.U32 R26, RZ, RZ, -0x3ff ;  /* 0xfffffc01ff1a7424 */ /* 0x000fd200078e00ff */
[----:B------:R-:W-:Y:S01]  /*02a0*/  ISETP.GT.AND P1, PT, R35, 0xfffff, PT ;  /* 0x000fffff2300780c */ /* 0x000fe20003f24270 */
[--C-:B------:R-:W-:Y:S02]  /*02b0*/  IMAD.MOV.U32 R4, RZ, RZ, R34.reuse ;  /* 0x000000ffff047224 */ /* 0x100fe400078e0022 */
[--C-:B------:R-:W-:Y:S02]  /*02c0*/  IMAD.MOV.U32 R5, RZ, RZ, R35.reuse ;  /* 0x000000ffff057224 */ /* 0x100fe400078e0023 */
[----:B------:R-:W-:Y:S02]  /*02d0*/  IMAD.MOV.U32 R3, RZ, RZ, R35 ;  /* 0x000000ffff037224 */ /* 0x000fe400078e0023 */
[----:B------:R-:W-:-:S06]  /*02e0*/  IMAD.MOV.U32 R24, RZ, RZ, R34 ;  /* 0x000000ffff187224 */ /* 0x000fcc00078e0022 */
[----:B------:R-:W-:Y:S01]  /*02f0*/  @!P1 DMUL R4, R4, 1.80143985094819840000e+16 ;  /* 0x4350000004049828 */ /* 0x000fe20000000000 */
[----:B------:R-:W-:-:S09]  /*0300*/  @!P1 IMAD.MOV.U32 R26, RZ, RZ, -0x435 ;  /* 0xfffffbcbff1a9424 */ /* 0x000fd200078e00ff */
[----:B------:R-:W-:Y:S02]  /*0310*/  @!P1 IMAD.MOV.U32 R3, RZ, RZ, R5 ;  /* 0x000000ffff039224 */ /* 0x000fe400078e0005 */
[----:B------:R-:W-:Y:S02]  /*0320*/  @!P1 IMAD.MOV.U32 R24, RZ, RZ, R4 ;  /* 0x000000ffff189224 */ /* 0x000fe400078e0004 */
[----:B------:R-:W-:-:S05]  /*0330*/  VIADD R6, R3, 0xffffffff ;  /* 0xffffffff03067836 */ /* 0x000fca0000000000 */
[----:B------:R-:W-:-:S13]  /*0340*/  ISETP.GE.U32.AND P2, PT, R6, 0x7fefffff, PT ;  /* 0x7fefffff0600780c */ /* 0x000fda0003f46070 */
[----:B------:R-:W-:Y:S01]  /*0350*/  @P2 IMAD.MOV.U32 R6, RZ, RZ, 0x0 ;  /* 0x00000000ff062424 */ /* 0x000fe200078e00ff */
[----:B------:R-:W-:Y:S02]  /*0360*/  @P2 MOV R7, 0x7ff00000 ;  /* 0x7ff0000000072802 */ /* 0x000fe40000000f00 */
[----:B------:R-:W-:-:S04]  /*0370*/  @P2 FSETP.NEU.FTZ.AND P3, PT, R5, RZ, PT ;  /* 0x000000ff0500220b */ /* 0x000fc80003f7d000 */
[----:B------:R-:W-:-:S10]  /*0380*/  @P2 DFMA R6, R4, R6, +INF ;  /* 0x7ff000000406242b */ /* 0x000fd40000000006 */
[----:B------:R-:W-:Y:S02]  /*0390*/  @P2 FSEL R34, R6, RZ, P3 ;  /* 0x000000ff06222208 */ /* 0x000fe40001800000 */
[----:B------:R-:W-:Y:S01]  /*03a0*/  @P2 FSEL R35, R7, -QNAN , P3 ;  /* 0xfff0000007232808 */ /* 0x000fe20001800000 */
[----:B------:R-:W-:Y:S06]  /*03b0*/  @P2 BRA `(.L_x_3002) ;  /* 0x0000000400c02947 */ /* 0x000fec0003800000 */
[C---:B------:R-:W-:Y:S01]  /*03c0*/  LOP3.LUT R4, R3.reuse, 0x800fffff, RZ, 0xc0, !PT ;  /* 0x800fffff03047812 */ /* 0x040fe200078ec0ff */
[----:B------:R-:W-:Y:S01]  /*03d0*/  IMAD.MOV.U32 R6, RZ, RZ, RZ ;  /* 0x000000ffff067224 */ /* 0x000fe200078e00ff */
[----:B------:R-:W-:Y:S01]  /*03e0*/  UMOV UR6, 0x3ae80f1e ;  /* 0x3ae80f1e00067882 */ /* 0x000fe20000000000 */
[----:B------:R-:W-:Y:S01]  /*03f0*/  IMAD.MOV.U32 R30, RZ, RZ, -0x748574fc ;  /* 0x8b7a8b04ff1e7424 */ /* 0x000fe200078e00ff */
[----:B------:R-:W-:Y:S01]  /*0400*/  LOP3.LUT R25, R4, 0x3ff00000, RZ, 0xfc, !PT ;  /* 0x3ff0000004197812 */ /* 0x000fe200078efcff */
[----:B------:R-:W-:Y:S01]  /*0410*/  IMAD.MOV.U32 R31, RZ, RZ, 0x3ed0ee25 ;  /* 0x3ed0ee25ff1f7424 */ /* 0x000fe200078e00ff */
[----:B------:R-:W-:Y:S01]  /*0420*/  UMOV UR7, 0x3eb1380b ;  /* 0x3eb1380b00077882 */ /* 0x000fe20000000000 */
[----:B------:R-:W-:Y:S01]  /*0430*/  LEA.HI R3, R3, R26, RZ, 0xc ;  /* 0x0000001a03037211 */ /* 0x000fe200078f60ff */
[----:B------:R-:W-:Y:S01]  /*0440*/  UMOV UR8, 0x80000000 ;  /* 0x8000000000087882 */ /* 0x000fe20000000000 */
[----:B------:R-:W-:Y:S01]  /*0450*/  ISETP.GE.AND P1, PT, R25, 0x3ff6a09f, PT ;  /* 0x3ff6a09f1900780c */ /* 0x000fe20003f26270 */
[----:B------:R-:W-:-:S12]  /*0460*/  UMOV UR9, 0x43300000 ;  /* 0x4330000000097882 */ /* 0x000fd80000000000 */
[----:B------:R-:W-:Y:S02]  /*0470*/  @P1 VIADD R5, R25, 0xfff00000 ;  /* 0xfff0000019051836 */ /* 0x000fe40000000000 */
[----:B------:R-:W-:Y:S02]  /*0480*/  @P1 VIADD R3, R3, 0x1 ;  /* 0x0000000103031836 */ /* 0x000fe40000000000 */
[----:B------:R-:W-:-:S06]  /*0490*/  @P1 IMAD.MOV.U32 R25, RZ, RZ, R5 ;  /* 0x000000ffff191224 */ /* 0x000fcc00078e0005 */
        /* <DEDUP_REMOVED lines=13> */
[----:B------:R-:W-:Y:S01]  /*0570*/  LOP3.LUT R30, R3, 0x80000000, RZ, 0x3c, !PT ;  /* 0x80000000031e7812 */ /* 0x000fe200078e3cff */
[----:B------:R-:W-:Y:S01]  /*0580*/  DADD R26, R26, R26 ;  /* 0x000000001a1a7229 */ /* 0x000fe2000000001a */
[----:B------:R-:W-:-:S03]  /*0590*/  MOV R31, 0x43300000 ;  /* 0x43300000001f7802 */ /* 0x000fc60000000f00 */
        /* <DEDUP_REMOVED lines=16> */
[----:B------:R-:W-:Y:S01]  /*06a0*/  DFMA R28, R8, R28, UR6 ;  /* 0x00000006081c7e2b */ /* 0x000fe2000800001c */
[----:B------:R-:W-:Y:S01]  /*06b0*/  UMOV UR6, 0x9999a3c4 ;  /* 0x9999a3c400067882 */ /* 0x000fe20000000000 */
[----:B------:R-:W-:Y:S01]  /*06c0*/  UMOV UR7, 0x3f899999 ;  /* 0x3f89999900077882 */ /* 0x000fe20000000000 */
[----:B------:R-:W-:-:S05]  /*06d0*/  DADD R24, -R4, R24 ;  /* 0x0000000004187229 */ /* 0x000fca0000000118 */
        /* <DEDUP_REMOVED lines=12> */
.L_x_3001:
        /* <DEDUP_REMOVED lines=19> */
[----:B-----5:R-:W-:Y:S05]  /*08d0*/  CALL.REL.NOINC `($__internal_4_$__cuda_sm20_div_rn_f64_full) ;  /* 0x000000a400407944 */ /* 0x020fea0003c00000 */
.L_x_3004:
[----:B------:R-:W-:Y:S05]  /*08e0*/  BSYNC B2 ;  /* 0x0000000000027941 */ /* 0x000fea0003800000 */
.L_x_3003:
        /* <DEDUP_REMOVED lines=29> */
.L_x_3002:
[----:B------:R-:W-:Y:S05]  /*0ac0*/  BSYNC B1 ;  /* 0x0000000000017941 */ /* 0x000fea0003800000 */
.L_x_3000:
        /* <DEDUP_REMOVED lines=27> */
[--C-:B------:R-:W-:Y:S01]  /*0c80*/  IMAD.MOV.U32 R4, RZ, RZ, R36.reuse ;  /* 0x000000ffff047224 */ /* 0x100fe200078e0024 */
[----:B------:R-:W-:Y:S01]  /*0c90*/  MOV R3, R37 ;  /* 0x0000002500037202 */ /* 0x000fe20000000f00 */
[----:B------:R-:W-:Y:S02]  /*0ca0*/  IMAD.MOV.U32 R5, RZ, RZ, R37 ;  /* 0x000000ffff057224 */ /* 0x000fe400078e0025 */
[----:B------:R-:W-:-:S08]  /*0cb0*/  IMAD.MOV.U32 R10, RZ, RZ, R36 ;  /* 0x000000ffff0a7224 */ /* 0x000fd000078e0024 */
[----:B------:R-:W-:Y:S01]  /*0cc0*/  @!P2 DMUL R4, R4, 1.80143985094819840000e+16 ;  /* 0x435000000404a828 */ /* 0x000fe20000000000 */
[----:B------:R-:W-:-:S09]  /*0cd0*/  @!P2 IMAD.MOV.U32 R24, RZ, RZ, -0x435 ;  /* 0xfffffbcbff18a424 */ /* 0x000fd200078e00ff */
[----:B------:R-:W-:Y:S02]  /*0ce0*/  @!P2 IMAD.MOV.U32 R3, RZ, RZ, R5 ;  /* 0x000000ffff03a224 */ /* 0x000fe400078e0005 */
[----:B------:R-:W-:Y:S02]  /*0cf0*/  @!P2 IMAD.MOV.U32 R10, RZ, RZ, R4 ;  /* 0x000000ffff0aa224 */ /* 0x000fe400078e0004 */
[----:B------:R-:W-:-:S05]  /*0d00*/  VIADD R6, R3, 0xffffffff ;  /* 0xffffffff03067836 */ /* 0x000fca0000000000 */
[----:B------:R-:W-:-:S13]  /*0d10*/  ISETP.GE.U32.AND P3, PT, R6, 0x7fefffff, PT ;  /* 0x7fefffff0600780c */ /* 0x000fda0003f66070 */
[----:B------:R-:W-:Y:S01]  /*0d20*/  @P3 IMAD.MOV.U32 R6, RZ, RZ, 0x0 ;  /* 0x00000000ff063424 */ /* 0x000fe200078e00ff */
[----:B------:R-:W-:Y:S01]  /*0d30*/  @P3 FSETP.NEU.FTZ.AND P4, PT, R5, RZ, PT ;  /* 0x000000ff0500320b */ /* 0x000fe20003f9d000 */
[----:B------:R-:W-:-:S06]  /*0d40*/  @P3 IMAD.MOV.U32 R7, RZ, RZ, 0x7ff00000 ;  /* 0x7ff00000ff073424 */ /* 0x000fcc00078e00ff */
[----:B------:R-:W-:-:S10]  /*0d50*/  @P3 DFMA R6, R4, R6, +INF ;  /* 0x7ff000000406342b */ /* 0x000fd40000000006 */
[----:B------:R-:W-:Y:S02]  /*0d60*/  @P3 FSEL R36, R6, RZ, P4 ;  /* 0x000000ff06243208 */ /* 0x000fe40002000000 */
[----:B------:R-:W-:Y:S01]  /*0d70*/  @P3 FSEL R37, R7, -QNAN , P4 ;  /* 0xfff0000007253808 */ /* 0x000fe20002000000 */
[----:B------:R-:W-:Y:S06]  /*0d80*/  @P3 BRA `(.L_x_3007) ;  /* 0x0000000400c03947 */ /* 0x000fec0003800000 */
[C---:B------:R-:W-:Y:S01]  /*0d90*/  LOP3.LUT R4, R3.reuse, 0x800fffff, RZ, 0xc0, !PT ;  /* 0x800fffff03047812 */ /* 0x040fe200078ec0ff */
[----:B------:R-:W-:Y:S01]  /*0da0*/  IMAD.MOV.U32 R28, RZ, RZ, -0x748574fc ;  /* 0x8b7a8b04ff1c7424 */ /* 0x000fe200078e00ff */
[----:B------:R-:W-:Y:S01]  /*0db0*/  MOV R6, RZ ;  /* 0x000000ff00067202 */ /* 0x000fe20000000f00 */
[----:B------:R-:W-:Y:S01]  /*0dc0*/  IMAD.MOV.U32 R29, RZ, RZ, 0x3ed0ee25 ;  /* 0x3ed0ee25ff1d7424 */ /* 0x000fe200078e00ff */
[----:B------:R-:W-:Y:S01]  /*0dd0*/  LOP3.LUT R11, R4, 0x3ff00000, RZ, 0xfc, !PT ;  /* 0x3ff00000040b7812 */ /* 0x000fe200078efcff */
[----:B------:R-:W-:Y:S01]  /*0de0*/  UMOV UR6, 0x3ae80f1e ;  /* 0x3ae80f1e00067882 */ /* 0x000fe20000000000 */
        /* <DEDUP_REMOVED lines=22> */
[----:B------:R-:W-:Y:S01]  /*0f50*/  IMAD.MOV.U32 R29, RZ, RZ, 0x43300000 ;  /* 0x43300000ff1d7424 */ /* 0x000fe200078e00ff */
[----:B------:R-:W-:-:S03]  /*0f60*/  DADD R24, R24, R24 ;  /* 0x0000000018187229 */ /* 0x000fc60000000018 */
        /* <DEDUP_REMOVED lines=32> */
.L_x_3006:
        /* <DEDUP_REMOVED lines=20> */
.L_x_3009:
[----:B------:R-:W-:Y:S05]  /*12b0*/  BSYNC B2 ;  /* 0x0000000000027941 */ /* 0x000fea0003800000 */
.L_x_3008:
        /* <DEDUP_REMOVED lines=29> */
.L_x_3007:
[----:B------:R-:W-:Y:S05]  /*1490*/  BSYNC B1 ;  /* 0x0000000000017941 */ /* 0x000fea0003800000 */
.L_x_3005:
[C---:B-----5:R-:W-:Y:S01]  /*14a0*/  DFMA R4, R12.reuse, R12, -1 ;  /* 0xbff000000c04742b */ /* 0x060fe2000000000c */
[----:B------:R-:W-:Y:S01]  /*14b0*/  IMAD.MOV.U32 R6, RZ, RZ, RZ ;  /* 0x000000ffff067224 */ /* 0x000fe200078e00ff */
[----:B------:R-:W-:Y:S01]  /*14c0*/  DADD R12, R12, -1 ;  /* 0xbff000000c0c7429 */ /* 0x000fe20000000000 */
[----:B------:R-:W-:Y:S01]  /*14d0*/  IMAD.MOV.U32 R8, RZ, RZ, RZ ;  /* 0x000000ffff087224 */ /* 0x000fe200078e00ff */
[----:B------:R-:W-:Y:S01]  /*14e0*/  UMOV UR6, 0xfefa39ef ;  /* 0xfefa39ef00067882 */ /* 0x000fe20000000000 */
[----:B------:R-:W-:Y:S01]  /*14f0*/  UMOV UR7, 0x3fe62e42 ;  /* 0x3fe62e4200077882 */ /* 0x000fe20000000000 */
[----:B------:R-:W0:Y:S01]  /*1500*/  MUFU.RSQ64H R7, R5 ;  /* 0x0000000500077308 */ /* 0x000e220000001c00 */
[----:B------:R-:W-:Y:S05]  /*1510*/  BSSY B1, `(.L_x_3010) ;  /* 0x0000098000017945 */ /* 0x000fea0003800000 */
[----:B------:R-:W-:-:S02]  /*1520*/  ISETP.NE.AND P3, PT, R13, RZ, PT ;  /* 0x000000ff0d00720c */ /* 0x000fc40003f65270 */
        /* <DEDUP_REMOVED lines=13> */
[----:B------:R-:W-:Y:S02]  /*1600*/  DADD R12, R12, R4 ;  /* 0x000000000c0c7229 */ /* 0x000fe40000000004 */
[----:B------:R-:W-:-:S08]  /*1610*/  DADD R4, R34, UR6 ;  /* 0x0000000622047e29 */ /* 0x000fd00008000000 */
[C---:B------:R-:W-:Y:S02]  /*1620*/  FSETP.GEU.FTZ.AND P4, PT, R13.reuse, 1.7916666269302368164, PT ;  /* 0x3fe555550d00780b */ /* 0x040fe40003f9e000 */
[----:B------:R-:W-:Y:S02]  /*1630*/  FSETP.GT.FTZ.AND P3, PT, R13, -1.6999999284744262695, PT ;  /* 0xbfd999990d00780b */ /* 0x000fe40003f74000 */
[----:B------:R-:W-:Y:S02]  /*1640*/  FSEL R10, R4, R34, P0 ;  /* 0x00000022040a7208 */ /* 0x000fe40000000000 */
[----:B------:R-:W-:-:S09]  /*1650*/  FSEL R11, R5, R35, P0 ;  /* 0x00000023050b7208 */ /* 0x000fd20000000000 */
[----:B------:R-:W-:Y:S05]  /*1660*/  @P3 BRA !P4, `(.L_x_3011) ;  /* 0x0000000400403947 */ /* 0x000fea0006000000 */
[----:B------:R-:W-:Y:S01]  /*1670*/  DADD R12, R12, 1 ;  /* 0x3ff000000c0c7429 */ /* 0x000fe20000000000 */
[----:B------:R-:W-:-:S09]  /*1680*/  IMAD.MOV.U32 R24, RZ, RZ, -0x3ff ;  /* 0xfffffc01ff187424 */ /* 0x000fd200078e00ff */
[----:B------:R-:W-:Y:S01]  /*1690*/  ISETP.GT.AND P0, PT, R13, 0xfffff, PT ;  /* 0x000fffff0d00780c */ /* 0x000fe20003f04270 */
[----:B------:R-:W-:Y:S02]  /*16a0*/  IMAD.MOV.U32 R4, RZ, RZ, R12 ;  /* 0x000000ffff047224 */ /* 0x000fe400078e000c */
[--C-:B------:R-:W-:Y:S02]  /*16b0*/  IMAD.MOV.U32 R5, RZ, RZ, R13.reuse ;  /* 0x000000ffff057224 */ /* 0x100fe400078e000d */
[----:B------:R-:W-:-:S08]  /*16c0*/  IMAD.MOV.U32 R3, RZ, RZ, R13 ;  /* 0x000000ffff037224 */ /* 0x000fd000078e000d */
[----:B------:R-:W-:Y:S01]  /*16d0*/  @!P0 DMUL R4, R4, 1.80143985094819840000e+16 ;  /* 0x4350000004048828 */ /* 0x000fe20000000000 */
[----:B------:R-:W-:-:S09]  /*16e0*/  @!P0 MOV R24, 0xfffffbcb ;  /* 0xfffffbcb00188802 */ /* 0x000fd20000000f00 */
        /* <DEDUP_REMOVED lines=42> */
[----:B------:R-:W-:-:S03]  /*1990*/  DADD R24, R30, -UR10 ;  /* 0x8000000a1e187e29 */ /* 0x000fc60008000000 */
[----:B------:R-:W-:Y:S01]  /*19a0*/  DFMA R26, R12, R26, UR8 ;  /* 0x000000080c1a7e2b */ /* 0x000fe2000800001a */
[----:B------:R-:W-:Y:S01]  /*19b0*/  UMOV UR8, 0xa9ab0956 ;  /* 0xa9ab095600087882 */ /* 0x000fe20000000000 */
[----:B------:R-:W-:Y:S01]  /*19c0*/  UMOV UR9, 0x3f1745cb ;  /* 0x3f1745cb00097882 */ /* 0x000fe20000000000 */
[----:B------:R-:W-:Y:S02]  /*19d0*/  DFMA R28, R4, -R8, R28 ;  /* 0x80000008041c722b */ /* 0x000fe4000000001c */
        /* <DEDUP_REMOVED lines=25> */
.L_x_3011:
        /* <DEDUP_REMOVED lines=19> */
[----:B------:R-:W-:Y:S05]  /*1ca0*/  CALL.REL.NOINC `($__internal_4_$__cuda_sm20_div_rn_f64_full) ;  /* 0x00000090004c7944 */ /* 0x000fea0003c00000 */
.L_x_3014:
[----:B------:R-:W-:Y:S05]  /*1cb0*/  BSYNC B2 ;  /* 0x0000000000027941 */ /* 0x000fea0003800000 */
.L_x_3013:
        /* <DEDUP_REMOVED lines=29> */
.L_x_3012:
[----:B------:R-:W-:Y:S05]  /*1e90*/  BSYNC B1 ;  /* 0x0000000000017941 */ /* 0x000fea0003800000 */
.L_x_3010:
[C---:B------:R-:W-:Y:S01]  /*1ea0*/  DFMA R4, R14.reuse, R14, -1 ;  /* 0xbff000000e04742b */ /* 0x040fe2000000000e */
        /* <DEDUP_REMOVED lines=35> */
[----:B------:R-:W-:-:S09]  /*20e0*/  @!P1 IMAD.MOV.U32 R24, RZ, RZ, -0x435 ;  /* 0xfffffbcbff189424 */ /* 0x000fd200078e00ff */
[----:B------:R-:W-:Y:S02]  /*20f0*/  @!P1 IMAD.MOV.U32 R3, RZ, RZ, R5 ;  /* 0x000000ffff039224 */ /* 0x000fe400078e0005 */
[----:B------:R-:W-:Y:S02]  /*2100*/  @!P1 IMAD.MOV.U32 R14, RZ, RZ, R4 ;  /* 0x000000ffff0e9224 */ /* 0x000fe400078e0004 */
[----:B------:R-:W-:-:S05]  /*2110*/  VIADD R6, R3, 0xffffffff ;  /* 0xffffffff03067836 */ /* 0x000fca0000000000 */
[----:B------:R-:W-:-:S13]  /*2120*/  ISETP.GE.U32.AND P3, PT, R6, 0x7fefffff, PT ;  /* 0x7fefffff0600780c */ /* 0x000fda0003f66070 */
        /* <DEDUP_REMOVED lines=20> */
[----:B------:R-:W-:Y:S01]  /*2270*/  @P1 VIADD R7, R5, 0xfff00000 ;  /* 0xfff0000005071836 */ /* 0x000fe20000000000 */
[----:B------:R-:W-:-:S03]  /*2280*/  @P1 IADD3 R3, R3, 0x1, RZ ;  /* 0x0000000103031810 */ /* 0x000fc60007ffe0ff */
        /* <DEDUP_REMOVED lines=46> */
.L_x_3016:
        /* <DEDUP_REMOVED lines=19> */
[----:B------:R-:W-:Y:S05]  /*26a0*/  CALL.REL.NOINC `($__internal_4_$__cuda_sm20_div_rn_f64_full) ;  /* 0x0000008400cc7944 */ /* 0x000fea0003c00000 */
.L_x_3019:
[----:B------:R-:W-:Y:S05]  /*26b0*/  BSYNC B2 ;  /* 0x0000000000027941 */ /* 0x000fea0003800000 */
.L_x_3018:
        /* <DEDUP_REMOVED lines=29> */
.L_x_3017:
[----:B------:R-:W-:Y:S05]  /*2890*/  BSYNC B1 ;  /* 0x0000000000017941 */ /* 0x000fea0003800000 */
.L_x_3015:
        /* <DEDUP_REMOVED lines=32> */
[----:B------:R-:W-:Y:S01]  /*2aa0*/  IMAD.MOV.U32 R4, RZ, RZ, R16 ;  /* 0x000000ffff047224 */ /* 0x000fe200078e0010 */
[----:B------:R-:W-:Y:S01]  /*2ab0*/  MOV R5, R17 ;  /* 0x0000001100057202 */ /* 0x000fe20000000f00 */
[----:B------:R-:W-:-:S10]  /*2ac0*/  IMAD.MOV.U32 R3, RZ, RZ, R17 ;  /* 0x000000ffff037224 */ /* 0x000fd400078e0011 */
        /* <DEDUP_REMOVED lines=27> */
[----:B------:R-:W-:-:S03]  /*2c80*/  @P2 VIADD R3, R3, 0x1 ;  /* 0x0000000103032836 */ /* 0x000fc60000000000 */
        /* <DEDUP_REMOVED lines=46> */
.L_x_3021:
        /* <DEDUP_REMOVED lines=20> */
.L_x_3024:
[----:B------:R-:W-:Y:S05]  /*30b0*/  BSYNC B2 ;  /* 0x0000000000027941 */ /* 0x000fea0003800000 */
.L_x_3023:
        /* <DEDUP_REMOVED lines=29> */
.L_x_3022:
[----:B------:R-:W-:Y:S05]  /*3290*/  BSYNC B1 ;  /* 0x0000000000017941 */ /* 0x000fea0003800000 */
.L_x_3020:
[C---:B------:R-:W-:Y:S01]  /*32a0*/  DFMA R4, R18.reuse, R18, -1 ;  /* 0xbff000001204742b */ /* 0x040fe20000000012 */
[----:B------:R-:W-:Y:S01]  /*32b0*/  MOV R6, RZ ;  /* 0x000000ff00067202 */ /* 0x000fe20000000f00 */
[----:B------:R-:W-:Y:S01]  /*32c0*/  IMAD.MOV.U32 R8, RZ, RZ, RZ ;  /* 0x000000ffff087224 */ /* 0x000fe200078e00ff */
[----:B------:R-:W-:Y:S01]  /*32d0*/  DADD R18, R18, -1 ;  /* 0xbff0000012127429 */ /* 0x000fe20000000000 */
[----:B------:R-:W-:Y:S01]  /*32e0*/  UMOV UR6, 0xfefa39ef ;  /* 0xfefa39ef00067882 */ /* 0x000fe20000000000 */
[----:B------:R-:W-:Y:S01]  /*32f0*/  UMOV UR7, 0x3fe62e42 ;  /* 0x3fe62e4200077882 */ /* 0x000fe20000000000 */
[----:B------:R-:W0:Y:S01]  /*3300*/  MUFU.RSQ64H R7, R5 ;  /* 0x0000000500077308 */ /* 0x000e220000001c00 */
[----:B------:R-:W-:Y:S06]  /*3310*/  BSSY B1, `(.L_x_3025) ;  /* 0x0000098000017945 */ /* 0x000fec0003800000 */
        /* <DEDUP_REMOVED lines=29> */
[----:B------:R-:W-:Y:S01]  /*34f0*/  @!P0 IMAD.MOV.U32 R3, RZ, RZ, R7 ;  /* 0x000000ffff038224 */ /* 0x000fe200078e0007 */
[----:B------:R-:W-:-:S03]  /*3500*/  @!P0 MOV R18, R6 ;  /* 0x0000000600128202 */ /* 0x000fc60000000f00 */
        /* <DEDUP_REMOVED lines=70> */
.L_x_3026:
        /* <DEDUP_REMOVED lines=19> */
[----:B------:R-:W-:Y:S05]  /*3aa0*/  CALL.REL.NOINC `($__internal_4_$__cuda_sm20_div_rn_f64_full) ;  /* 0x0000007000cc7944 */ /* 0x000fea0003c00000 */
.L_x_3029:
[----:B------:R-:W-:Y:S05]  /*3ab0*/  BSYNC B2 ;  /* 0x0000000000027941 */ /* 0x000fea0003800000 */
.L_x_3028:
        /* <DEDUP_REMOVED lines=29> */
.L_x_3027:
[----:B------:R-:W-:Y:S05]  /*3c90*/  BSYNC B1 ;  /* 0x0000000000017941 */ /* 0x000fea0003800000 */
.L_x_3025:
        /* <DEDUP_REMOVED lines=15> */
[----:B------:R-:W-:Y:S02]  /*3d90*/  DFMA R24, R26, -R26, R6 ;  /* 0x8000001a1a18722b */ /* 0x000fe40000000006 */
[----:B------:R-:W-:-:S04]  /*3da0*/  DADD R6, R4, UR6 ;  /* 0x0000000604067e29 */ /* 0x000fc80008000000 */
[----:B------:R-:W-:-:S06]  /*3db0*/  DFMA R8, R18, R8, R18 ;  /* 0x000000081208722b */ /* 0x000fcc0000000012 */
[----:B------:R-:W-:Y:S02]  /*3dc0*/  FSEL R18, R6, R4, P2 ;  /* 0x0000000406127208 */ /* 0x000fe40001000000 */
[----:B------:R-:W-:Y:S01]  /*3dd0*/  DFMA R8, R8, R24, R26 ;  /* 0x000000180808722b */ /* 0x000fe2000000001a */
[----:B------:R-:W-:-:S09]  /*3de0*/  FSEL R19, R7, R5, P2 ;  /* 0x0000000507137208 */ /* 0x000fd20001000000 */
[----:B------:R-:W-:Y:S02]  /*3df0*/  FSEL R36, R8, RZ, P3 ;  /* 0x000000ff08247208 */ /* 0x000fe40001800000 */
[----:B------:R-:W-:Y:S02]  /*3e00*/  FSEL R8, R9, RZ, P3 ;  /* 0x000000ff09087208 */ /* 0x000fe40001800000 */
[----:B------:R-:W-:Y:S02]  /*3e10*/  FSEL R36, R36, 1.4012984643248170709e-45, !P0 ;  /* 0x0000000124247808 */ /* 0x000fe40004000000 */
[----:B------:R-:W-:Y:S01]  /*3e20*/  FSEL R37, R8, -1.875, !P0 ;  /* 0xbff0000008257808 */ /* 0x000fe20004000000 */
[----:B------:R-:W-:-:S05]  /*3e30*/  DADD R8, R34, UR6 ;  /* 0x0000000622087e29 */ /* 0x000fca0008000000 */
[----:B------:R-:W-:-:S05]  /*3e40*/  DADD R36, R20, R36 ;  /* 0x0000000014247229 */ /* 0x000fca0000000024 */
[----:B------:R-:W-:Y:S02]  /*3e50*/  FSEL R20, R8, R34, P1 ;  /* 0x0000002208147208 */ /* 0x000fe40000800000 */
[----:B------:R-:W-:-:S03]  /*3e60*/  FSEL R21, R9, R35, P1 ;  /* 0x0000002309157208 */ /* 0x000fc60000800000 */
[C---:B------:R-:W-:Y:S02]  /*3e70*/  FSETP.GEU.FTZ.AND P4, PT, R37.reuse, 1.7916666269302368164, PT ;  /* 0x3fe555552500780b */ /* 0x040fe40003f9e000 */
[----:B------:R-:W-:-:S13]  /*3e80*/  FSETP.GT.FTZ.AND P3, PT, R37, -1.6999999284744262695, PT ;  /* 0xbfd999992500780b */ /* 0x000fda0003f74000 */
        /* <DEDUP_REMOVED lines=10> */
[----:B------:R-:W-:-:S03]  /*3f30*/  @!P1 IMAD.MOV.U32 R36, RZ, RZ, R6 ;  /* 0x000000ffff249224 */ /* 0x000fc600078e0006 */
[----:B------:R-:W-:-:S04]  /*3f40*/  IADD3 R4, R3, -0x1, RZ ;  /* 0xffffffff03047810 */ /* 0x000fc80007ffe0ff */
        /* <DEDUP_REMOVED lines=69> */
.L_x_3031:
        /* <DEDUP_REMOVED lines=20> */
.L_x_3034:
[----:B------:R-:W-:Y:S05]  /*44e0*/  BSYNC B2 ;  /* 0x0000000000027941 */ /* 0x000fea0003800000 */
.L_x_3033:
        /* <DEDUP_REMOVED lines=29> */
.L_x_3032:
[----:B------:R-:W-:Y:S05]  /*46c0*/  BSYNC B1 ;  /* 0x0000000000017941 */ /* 0x000fea0003800000 */
.L_x_3030:
        /* <DEDUP_REMOVED lines=17> */
[----:B------:R-:W-:-:S08]  /*47e0*/  DFMA R8, R24, R8, R24 ;  /* 0x000000081808722b */ /* 0x000fd00000000018 */
[----:B------:R-:W-:-:S10]  /*47f0*/  DFMA R8, R8, R26, R28 ;  /* 0x0000001a0808722b */ /* 0x000fd4000000001c */
[----:B------:R-:W-:Y:S02]  /*4800*/  FSEL R34, R8, RZ, P2 ;  /* 0x000000ff08227208 */ /* 0x000fe40001000000 */
[----:B------:R-:W-:Y:S02]  /*4810*/  FSEL R8, R9, RZ, P2 ;  /* 0x000000ff09087208 */ /* 0x000fe40001000000 */
[----:B------:R-:W-:Y:S02]  /*4820*/  FSEL R34, R34, 1.4012984643248170709e-45, !P1 ;  /* 0x0000000122227808 */ /* 0x000fe40004800000 */
[----:B------:R-:W-:-:S06]  /*4830*/  FSEL R35, R8, -1.875, !P1 ;  /* 0xbff0000008237808 */ /* 0x000fcc0004800000 */
[----:B------:R-:W-:Y:S01]  /*4840*/  DADD R34, R22, R34 ;  /* 0x0000000016227229 */ /* 0x000fe20000000022 */
[----:B------:R-:W-:Y:S02]  /*4850*/  FSEL R22, R6, R4, P0 ;  /* 0x0000000406167208 */ /* 0x000fe40000000000 */
[----:B------:R-:W-:-:S07]  /*4860*/  FSEL R23, R7, R5, P0 ;  /* 0x0000000507177208 */ /* 0x000fce0000000000 */
        /* <DEDUP_REMOVED lines=83> */
.L_x_3036:
        /* <DEDUP_REMOVED lines=20> */
.L_x_3039:
[----:B------:R-:W-:Y:S05]  /*4ee0*/  BSYNC B2 ;  /* 0x0000000000027941 */ /* 0x000fea0003800000 */
.L_x_3038:
[----:B------:R-:W-:Y:S01]  /*4ef0*/  DMUL R8, R34, R8 ;  /* 0x0000000822087228 */ /* 0x000fe20000000000 */
[----:B------:R-:W-:Y:S01]  /*4f00*/  IMAD.MOV.U32 R24, RZ, RZ, -0x314d23bc ;  /* 0xceb2dc44ff187424 */ /* 0x000fe200078e00ff */
[----:B------:R-:W-:Y:S01]  /*4f10*/  MOV R25, 0x3ed087ff ;  /* 0x3ed087ff00197802 */ /* 0x000fe20000000f00 */
        /* <DEDUP_REMOVED lines=26> */
.L_x_3037:
[----:B------:R-:W-:Y:S05]  /*50c0*/  BSYNC B1 ;  /* 0x0000000000017941 */ /* 0x000fea0003800000 */
.L_x_3035:
[----:B------:R-:W0:Y:S01]  /*50d0*/  LDC.64 R8, c[0x0][0x218] ;  /* 0x00008600ff087b82 */ /* 0x000e220000000a00 */
[----:B------:R-:W-:Y:S01]  /*50e0*/  UMOV UR8, 0xfefa39ef ;  /* 0xfefa39ef00087882 */ /* 0x000fe20000000000 */
[----:B------:R-:W-:Y:S02]  /*50f0*/  UMOV UR9, 0x3fe62e42 ;  /* 0x3fe62e4200097882 */ /* 0x000fe40000000000 */
[----:B------:R-:W-:Y:S01]  /*5100*/  DADD R6, R4, UR8 ;  /* 0x0000000804067e29 */ /* 0x000fe20008000000 */
[----:B0-----:R-:W-:-:S09]  /*5110*/  IMAD.WIDE.U32 R8, R0, 0x8, R8 ;  /* 0x0000000800087825 */ /* 0x001fd200078e0008 */
[----:B------:R-:W-:Y:S01]  /*5120*/  FSEL R0, R6, R4, P1 ;  /* 0x0000000406007208 */ /* 0x000fe20000800000 */
[----:B------:R-:W-:Y:S02]  /*5130*/  IMAD.MOV.U32 R4, RZ, RZ, R10 ;  /* 0x000000ffff047224 */ /* 0x000fe400078e000a */
[----:B------:R-:W-:Y:S01]  /*5140*/  IMAD.WIDE R2, R2, 0x10, R8 ;  /* 0x0000001002027825 */ /* 0x000fe200078e0208 */
[----:B------:R-:W-:-:S03]  /*5150*/  FSEL R9, R7, R5, P1 ;  /* 0x0000000507097208 */ /* 0x000fc60000800000 */
[----:B------:R-:W-:Y:S02]  /*5160*/  IMAD.MOV.U32 R5, RZ, RZ, R11 ;  /* 0x000000ffff057224 */ /* 0x000fe400078e000b */
[----:B------:R-:W-:Y:S02]  /*5170*/  IMAD.MOV.U32 R6, RZ, RZ, R12 ;  /* 0x000000ffff067224 */ /* 0x000fe400078e000c */
[----:B------:R-:W-:-:S05]  /*5180*/  IMAD.MOV.U32 R7, RZ, RZ, R13 ;  /* 0x000000ffff077224 */ /* 0x000fca00078e000d */
[----:B------:R0:W-:Y:S02]  /*5190*/  STG.E.128 desc[UR4][R2.64], R4 ;  /* 0x0000000402007986 */ /* 0x0001e4000c101d04 */
[----:B0-----:R-:W-:Y:S02]  /*51a0*/  IMAD.MOV.U32 R4, RZ, RZ, R14 ;  /* 0x000000ffff047224 */ /* 0x001fe400078e000e */
[----:B------:R-:W-:Y:S02]  /*51b0*/  IMAD.MOV.U32 R5, RZ, RZ, R15 ;  /* 0x000000ffff057224 */ /* 0x000fe400078e000f */
[----:B------:R-:W-:Y:S02]  /*51c0*/  IMAD.MOV.U32 R6, RZ, RZ, R16 ;  /* 0x000000ffff067224 */ /* 0x000fe400078e0010 */
[----:B------:R-:W-:Y:S02]  /*51d0*/  IMAD.MOV.U32 R7, RZ, RZ, R17 ;  /* 0x000000ffff077224 */ /* 0x000fe400078e0011 */
[----:B------:R-:W-:-:S02]  /*51e0*/  IMAD.MOV.U32 R16, RZ, RZ, R20 ;  /* 0x000000ffff107224 */ /* 0x000fc400078e0014 */
[----:B------:R-:W-:Y:S01]  /*51f0*/  IMAD.MOV.U32 R17, RZ, RZ, R21 ;  /* 0x000000ffff117224 */ /* 0x000fe200078e0015 */
[----:B------:R0:W-:Y:S04]  /*5200*/  STG.E.128 desc[UR4][R2.64+0x800], R4 ;  /* 0x0008000402007986 */ /* 0x0001e8000c101d04 */
[----:B------:R-:W-:Y:S01]  /*5210*/  STG.E.128 desc[UR4][R2.64+0x1000], R16 ;  /* 0x0010001002007986 */ /* 0x000fe2000c101d04 */
[----:B0-----:R-:W-:Y:S01]  /*5220*/  MOV R4, R22 ;  /* 0x0000001600047202 */ /* 0x001fe20000000f00 */
[----:B------:R-:W-:Y:S02]  /*5230*/  IMAD.MOV.U32 R5, RZ, RZ, R23 ;  /* 0x000000ffff057224 */ /* 0x000fe400078e0017 */
[----:B------:R-:W-:Y:S02]  /*5240*/  IMAD.MOV.U32 R6, RZ, RZ, R0 ;  /* 0x000000ffff067224 */ /* 0x000fe400078e0000 */
[----:B------:R-:W-:-:S05]  /*5250*/  IMAD.MOV.U32 R7, RZ, RZ, R9 ;  /* 0x000000ffff077224 */ /* 0x000fca00078e0009 */
[----:B------:R-:W-:Y:S01]  /*5260*/  STG.E.128 desc[UR4][R2.64+0x1800], R4 ;  /* 0x0018000402007986 */ /* 0x000fe2000c101d04 */
[----:B------:R-:W-:Y:S05]  /*5270*/  EXIT ;  /* 0x000000000000794d */ /* 0x000fea0003800000 */
.L_x_2999:
[----:B------:R-:W0:Y:S01]  /*5280*/  S2R R3, SR_TID.X ;  /* 0x0000000000037919 */ /* 0x000e220000002100 */
[----:B------:R-:W-:Y:S02]  /*5290*/  CS2R R14, SRZ ;  /* 0x00000000000e7805 */ /* 0x000fe4000001ff00 */
[----:B0-----:R-:W-:-:S13]  /*52a0*/  ISETP.GE.AND P0, PT, R3, R2, PT ;  /* 0x000000020300720c */ /* 0x001fda0003f06270 */
[----:B------:R-:W-:Y:S02]  /*52b0*/  @!P0 IMAD.IADD R33, R0, 0x1, R3 ;  /* 0x0000000100218824 */ /* 0x000fe400078e0203 */
[----:B------:R-:W-:-:S05]  /*52c0*/  @!P0 VIADD R3, R3, 0x80 ;  /* 0x0000008003038836 */ /* 0x000fca0000000000 */
[----:B------:R-:W-:-:S13]  /*52d0*/  ISETP.GE.AND P6, PT, R3, R2, PT ;  /* 0x000000020300720c */ /* 0x000fda0003fc6270 */
[----:B------:R-:W-:Y:S01]  /*52e0*/  @!P6 IMAD.IADD R7, R0, 0x1, R3 ;  /* 0x000000010007e824 */ /* 0x000fe200078e0203 */
[----:B------:R-:W0:Y:S01]  /*52f0*/  @!P6 LDC.64 R4, c[0x0][0x220] ;  /* 0x00008800ff04eb82 */ /* 0x000e220000000a00 */
[----:B------:R-:W-:-:S05]  /*5300*/  @!P6 VIADD R3, R3, 0x80 ;  /* 0x000000800303e836 */ /* 0x000fca0000000000 */
[----:B------:R-:W-:-:S13]  /*5310*/  ISETP.GE.AND P5, PT, R3, R2, PT ;  /* 0x000000020300720c */ /* 0x000fda0003fa6270 */
[----:B------:R-:W-:Y:S01]  /*5320*/  @!P5 IMAD.IADD R11, R0, 0x1, R3 ;  /* 0x00000001000bd824 */ /* 0x000fe200078e0203 */
[----:B------:R-:W1:Y:S01]  /*5330*/  @!P5 LDC.64 R8, c[0x0][0x220] ;  /* 0x00008800ff08db82 */ /* 0x000e620000000a00 */
[----:B------:R-:W-:Y:S02]  /*5340*/  @!P5 VIADD R3, R3, 0x80 ;  /* 0x000000800303d836 */ /* 0x000fe40000000000 */
[----:B0-----:R-:W-:-:S03]  /*5350*/  @!P6 IMAD.WIDE.U32 R4, R7, 0x8, R4 ;  /* 0x000000080704e825 */ /* 0x001fc600078e0004 */
[CC--:B------:R-:W-:Y:S02]  /*5360*/  ISETP.GE.AND P4, PT, R3.reuse, R2.reuse, PT ;  /* 0x000000020300720c */ /* 0x0c0fe40003f86270 */
[----:B------:R-:W0:Y:S01]  /*5370*/  @!P0 LDC.64 R6, c[0x0][0x220] ;  /* 0x00008800ff068b82 */ /* 0x000e220000000a00 */
[----:B------:R2:W5:Y:S10]  /*5380*/  @!P6 LDG.E.64 R14, desc[UR4][R4.64] ;  /* 0x00000004040ee981 */ /* 0x000574000c1e1b00 */
[----:B------:R-:W-:Y:S01]  /*5390*/  @!P4 IMAD.IADD R19, R0, 0x1, R3 ;  /* 0x000000010013c824 */ /* 0x000fe200078e0203 */
[----:B------:R-:W-:Y:S01]  /*53a0*/  @!P4 IADD3 R3, R3, 0x80, RZ ;  /* 0x000000800303c810 */ /* 0x000fe20007ffe0ff */
[----:B------:R-:W3:Y:S03]  /*53b0*/  @!P4 LDC.64 R12, c[0x0][0x220] ;  /* 0x00008800ff0ccb82 */ /* 0x000ee60000000a00 */
[----:B------:R-:W-:-:S13]  /*53c0*/  ISETP.GE.AND P3, PT, R3, R2, PT ;  /* 0x000000020300720c */ /* 0x000fda0003f66270 */
[----:B------:R-:W-:Y:S01]  /*53d0*/  @!P3 IMAD.IADD R25, R0, 0x1, R3 ;  /* 0x000000010019b824 */ /* 0x000fe200078e0203 */
[----:B------:R-:W4:Y:S01]  /*53e0*/  @!P3 LDC.64 R20, c[0x0][0x220] ;  /* 0x00008800ff14bb82 */ /* 0x000f220000000a00 */
[----:B------:R-:W-:-:S05]  /*53f0*/  @!P3 VIADD R3, R3, 0x80 ;  /* 0x000000800303b836 */ /* 0x000fca0000000000 */
[----:B------:R-:W-:-:S13]  /*5400*/  ISETP.GE.AND P2, PT, R3, R2, PT ;  /* 0x000000020300720c */ /* 0x000fda0003f46270 */
[----:B------:R-:W-:Y:S01]  /*5410*/  @!P2 IMAD.IADD R27, R0, 0x1, R3 ;  /* 0x00000001001ba824 */ /* 0x000fe200078e0203 */
[----:B------:R-:W0:Y:S01]  /*5420*/  @!P2 LDC.64 R22, c[0x0][0x220] ;  /* 0x00008800ff16ab82 */ /* 0x000e220000000a00 */
[----:B------:R-:W-:-:S05]  /*5430*/  @!P2 VIADD R3, R3, 0x80 ;  /* 0x000000800303a836 */ /* 0x000fca0000000000 */
[----:B------:R-:W-:-:S13]  /*5440*/  ISETP.GE.AND P1, PT, R3, R2, PT ;  /* 0x000000020300720c */ /* 0x000fda0003f26270 */
[----:B------:R-:W-:Y:S01]  /*5450*/  @!P1 IMAD.IADD R35, R0, 0x1, R3 ;  /* 0x0000000100239824 */ /* 0x000fe200078e0203 */
[----:B------:R-:W0:Y:S01]  /*5460*/  @!P1 LDC.64 R28, c[0x0][0x220] ;  /* 0x00008800ff1c9b82 */ /* 0x000e220000000a00 */
[----:B------:R-:W-:-:S05]  /*5470*/  @!P1 VIADD R3, R3, 0x80 ;  /* 0x0000008003039836 */ /* 0x000fca0000000000 */
[----:B------:R-:W-:-:S13]  /*5480*/  ISETP.GE.AND P6, PT, R3, R2, PT ;  /* 0x000000020300720c */ /* 0x000fda0003fc6270 */
[----:B------:R-:W0:Y:S01]  /*5490*/  @!P6 LDC.64 R30, c[0x0][0x220] ;  /* 0x00008800ff1eeb82 */ /* 0x000e220000000a00 */
[----:B------:R-:W-:Y:S01]  /*54a0*/  CS2R R16, SRZ ;  /* 0x0000000000107805 */ /* 0x000fe2000001ff00 */
[----:B-1----:R-:W-:Y:S01]  /*54b0*/  @!P5 IMAD.WIDE.U32 R10, R11, 0x8, R8 ;  /* 0x000000080b0ad825 */ /* 0x002fe200078e0008 */
[----:B--2---:R-:W-:-:S03]  /*54c0*/  CS2R R4, SRZ ;  /* 0x0000000000047805 */ /* 0x004fc6000001ff00 */
[----:B------:R-:W-:Y:S01]  /*54d0*/  @!P6 IMAD.IADD R9, R0, 0x1, R3 ;  /* 0x000000010009e824 */ /* 0x000fe200078e0203 */
[----:B------:R1:W5:Y:S01]  /*54e0*/  @!P5 LDG.E.64 R16, desc[UR4][R10.64] ;  /* 0x000000040a10d981 */ /* 0x000362000c1e1b00 */
[----:B---3--:R-:W-:Y:S01]  /*54f0*/  @!P4 IMAD.WIDE.U32 R12, R19, 0x8, R12 ;  /* 0x00000008130cc825 */ /* 0x008fe200078e000c */
[----:B------:R-:W-:-:S03]  /*5500*/  CS2R R18, SRZ ;  /* 0x0000000000127805 */ /* 0x000fc6000001ff00 */
[----:B----4-:R-:W-:Y:S01]  /*5510*/  @!P3 IMAD.WIDE.U32 R24, R25, 0x8, R20 ;  /* 0x000000081918b825 */ /* 0x010fe200078e0014 */
[----:B------:R-:W-:Y:S02]  /*5520*/  CS2R R20, SRZ ;  /* 0x0000000000147805 */ /* 0x000fe4000001ff00 */
[----:B------:R2:W5:Y:S01]  /*5530*/  @!P4 LDG.E.64 R18, desc[UR4][R12.64] ;  /* 0x000000040c12c981 */ /* 0x000562000c1e1b00 */
[----:B0-----:R-:W-:Y:S01]  /*5540*/  @!P2 IMAD.WIDE.U32 R26, R27, 0x8, R22 ;  /* 0x000000081b1aa825 */ /* 0x001fe200078e0016 */
[----:B------:R-:W-:Y:S02]  /*5550*/  CS2R R22, SRZ ;  /* 0x0000000000167805 */ /* 0x000fe4000001ff00 */
[----:B-1----:R-:W-:Y:S01]  /*5560*/  CS2R R10, SRZ ;  /* 0x00000000000a7805 */ /* 0x002fe2000001ff00 */
[----:B------:R2:W5:Y:S01]  /*5570*/  @!P3 LDG.E.64 R20, desc[UR4][R24.64] ;  /* 0x000000041814b981 */ /* 0x000562000c1e1b00 */
[----:B------:R-:W-:Y:S01]  /*5580*/  @!P1 IMAD.WIDE.U32 R28, R35, 0x8, R28 ;  /* 0x00000008231c9825 */ /* 0x000fe200078e001c */
[----:B------:R-:W-:-:S02]  /*5590*/  CS2R R34, SRZ ;  /* 0x0000000000227805 */ /* 0x000fc4000001ff00 */
[----:B------:R2:W5:Y:S01]  /*55a0*/  @!P2 LDG.E.64 R22, desc[UR4][R26.64] ;  /* 0x000000041a16a981 */ /* 0x000562000c1e1b00 */
[----:B------:R-:W-:-:S03]  /*55b0*/  @!P6 IMAD.WIDE.U32 R8, R9, 0x8, R30 ;  /* 0x000000080908e825 */ /* 0x000fc600078e001e */
[----:B------:R2:W5:Y:S01]  /*55c0*/  @!P1 LDG.E.64 R34, desc[UR4][R28.64] ;  /* 0x000000041c229981 */ /* 0x000562000c1e1b00 */
[----:B------:R-:W-:-:S03]  /*55d0*/  @!P0 IMAD.WIDE.U32 R6, R33, 0x8, R6 ;  /* 0x0000000821068825 */ /* 0x000fc600078e0006 */
[----:B------:R2:W5:Y:S04]  /*55e0*/  @!P6 LDG.E.64 R10, desc[UR4][R8.64] ;  /* 0x00000004080ae981 */ /* 0x000568000c1e1b00 */
[----:B------:R2:W5:Y:S01]  /*55f0*/  @!P0 LDG.E.64 R4, desc[UR4][R6.64] ;  /* 0x0000000406048981 */ /* 0x000562000c1e1b00 */
[----:B------:R-:W-:Y:S04]  /*5600*/  BSSY B1, `(.L_x_3040) ;  /* 0x00000a5000017945 */ /* 0x000fe80003800000 */
[----:B------:R-:W-:Y:S05]  /*5610*/  @P0 BRA `(.L_x_3041) ;  /* 0x00000008008c0947 */ /* 0x000fea0003800000 */
[C---:B--2--5:R-:W-:Y:S01]  /*5620*/  DFMA R6, R4.reuse, R4, -1 ;  /* 0xbff000000406742b */ /* 0x064fe20000000004 */
        /* <DEDUP_REMOVED lines=31> */
[----:B------:R-:W-:-:S04]  /*5820*/  @!P1 IMAD.MOV.U32 R3, RZ, RZ, R5 ;  /* 0x000000ffff039224 */ /* 0x000fc800078e0005 */
[----:B------:R-:W-:-:S05]  /*5830*/  VIADD R6, R3, 0xffffffff ;  /* 0xffffffff03067836 */ /* 0x000fca0000000000 */
[----:B------:R-:W-:-:S13]  /*5840*/  ISETP.GE.U32.AND P2, PT, R6, 0x7fefffff, PT ;  /* 0x7fefffff0600780c */ /* 0x000fda0003f46070 */
        /* <DEDUP_REMOVED lines=11> */
[----:B------:R-:W-:Y:S01]  /*5900*/  MOV R12, R5 ;  /* 0x00000005000c7202 */ /* 0x000fe20000000f00 */
[----:B------:R-:W-:Y:S01]  /*5910*/  IMAD.MOV.U32 R28, RZ, RZ, -0x748574fc ;  /* 0x8b7a8b04ff1c7424 */ /* 0x000fe200078e00ff */
[----:B------:R-:W-:Y:S01]  /*5920*/  LOP3.LUT R13, R4, 0x3ff00000, RZ, 0xfc, !PT ;  /* 0x3ff00000040d7812 */ /* 0x000fe200078efcff */
[----:B------:R-:W-:Y:S01]  /*5930*/  IMAD.MOV.U32 R29, RZ, RZ, 0x3ed0ee25 ;  /* 0x3ed0ee25ff1d7424 */ /* 0x000fe200078e00ff */
[----:B------:R-:W-:Y:S01]  /*5940*/  UMOV UR6, 0x3ae80f1e ;  /* 0x3ae80f1e00067882 */ /* 0x000fe20000000000 */
[----:B------:R-:W-:Y:S01]  /*5950*/  UMOV UR7, 0x3eb1380b ;  /* 0x3eb1380b00077882 */ /* 0x000fe20000000000 */
[----:B------:R-:W-:Y:S01]  /*5960*/  ISETP.GE.AND P1, PT, R13, 0x3ff6a09f, PT ;  /* 0x3ff6a09f0d00780c */ /* 0x000fe20003f26270 */
[----:B------:R-:W-:Y:S01]  /*5970*/  UMOV UR8, 0x80000000 ;  /* 0x8000000000087882 */ /* 0x000fe20000000000 */
[----:B------:R-:W-:Y:S01]  /*5980*/  LEA.HI R3, R3, R24, RZ, 0xc ;  /* 0x0000001803037211 */ /* 0x000fe200078f60ff */
[----:B------:R-:W-:-:S10]  /*5990*/  UMOV UR9, 0x43300000 ;  /* 0x4330000000097882 */ /* 0x000fd40000000000 */
        /* <DEDUP_REMOVED lines=51> */
.L_x_3043:
        /* <DEDUP_REMOVED lines=20> */
.L_x_3046:
[----:B------:R-:W-:Y:S05]  /*5e10*/  BSYNC B3 ;  /* 0x0000000000037941 */ /* 0x000fea0003800000 */
.L_x_3045:
        /* <DEDUP_REMOVED lines=29> */
.L_x_3044:
[----:B------:R-:W-:Y:S05]  /*5ff0*/  BSYNC B2 ;  /* 0x0000000000027941 */ /* 0x000fea0003800000 */
.L_x_3042:
[----:B------:R-:W-:Y:S01]  /*6000*/  UMOV UR6, 0xfefa39ef ;  /* 0xfefa39ef00067882 */ /* 0x000fe20000000000 */
[----:B------:R-:W-:Y:S02]  /*6010*/  UMOV UR7, 0x3fe62e42 ;  /* 0x3fe62e4200077882 */ /* 0x000fe40000000000 */
[----:B------:R-:W-:-:S10]  /*6020*/  DADD R4, R12, UR6 ;  /* 0x000000060c047e29 */ /* 0x000fd40008000000 */
[----:B------:R-:W-:Y:S02]  /*6030*/  FSEL R12, R4, R12, P0 ;  /* 0x0000000c040c7208 */ /* 0x000fe40000000000 */
[----:B------:R-:W-:-:S07]  /*6040*/  FSEL R13, R5, R13, P0 ;  /* 0x0000000d050d7208 */ /* 0x000fce0000000000 */
.L_x_3041:
[----:B------:R-:W-:Y:S05]  /*6050*/  BSYNC B1 ;  /* 0x0000000000017941 */ /* 0x000fea0003800000 */
.L_x_3040:
[----:B------:R-:W0:Y:S01]  /*6060*/  S2R R3, SR_TID.X ;  /* 0x0000000000037919 */ /* 0x000e220000002100 */
[----:B------:R-:W-:Y:S01]  /*6070*/  BSSY B1, `(.L_x_3047) ;  /* 0x00000a7000017945 */ /* 0x000fe20003800000 */
[----:B0-----:R-:W-:-:S05]  /*6080*/  VIADD R3, R3, 0x80 ;  /* 0x0000008003037836 */ /* 0x001fca0000000000 */
[----:B------:R-:W-:-:S13]  /*6090*/  ISETP.GE.AND P0, PT, R3, R2, PT ;  /* 0x000000020300720c */ /* 0x000fda0003f06270 */
[----:B------:R-:W-:Y:S05]  /*60a0*/  @P0 BRA `(.L_x_3048) ;  /* 0x00000008008c0947 */ /* 0x000fea0003800000 */
[C---:B-----5:R-:W-:Y:S01]  /*60b0*/  DFMA R4, R14.reuse, R14, -1 ;  /* 0xbff000000e04742b */ /* 0x060fe2000000000e */
[----:B--2---:R-:W-:Y:S01]  /*60c0*/  IMAD.MOV.U32 R6, RZ, RZ, RZ ;  /* 0x000000ffff067224 */ /* 0x004fe200078e00ff */
        /* <DEDUP_REMOVED lines=105> */
.L_x_3050:
        /* <DEDUP_REMOVED lines=20> */
.L_x_3053:
[----:B------:R-:W-:Y:S05]  /*68a0*/  BSYNC B3 ;  /* 0x0000000000037941 */ /* 0x000fea0003800000 */
.L_x_3052:
        /* <DEDUP_REMOVED lines=29> */
.L_x_3051:
[----:B------:R-:W-:Y:S05]  /*6a80*/  BSYNC B2 ;  /* 0x0000000000027941 */ /* 0x000fea0003800000 */
.L_x_3049:
[----:B------:R-:W-:Y:S01]  /*6a90*/  UMOV UR6, 0xfefa39ef ;  /* 0xfefa39ef00067882 */ /* 0x000fe20000000000 */
[----:B------:R-:W-:Y:S02]  /*6aa0*/  UMOV UR7, 0x3fe62e42 ;  /* 0x3fe62e4200077882 */ /* 0x000fe40000000000 */
[----:B------:R-:W-:-:S10]  /*6ab0*/  DADD R4, R14, UR6 ;  /* 0x000000060e047e29 */ /* 0x000fd40008000000 */
[----:B------:R-:W-:Y:S02]  /*6ac0*/  FSEL R14, R4, R14, P0 ;  /* 0x0000000e040e7208 */ /* 0x000fe40000000000 */
[----:B------:R-:W-:-:S07]  /*6ad0*/  FSEL R15, R5, R15, P0 ;  /* 0x0000000f050f7208 */ /* 0x000fce0000000000 */
.L_x_3048:
[----:B------:R-:W-:Y:S05]  /*6ae0*/  BSYNC B1 ;  /* 0x0000000000017941 */ /* 0x000fea0003800000 */
.L_x_3047:
        /* <DEDUP_REMOVED lines=30> */
[----:B------:R-:W-:-:S09]  /*6cd0*/  MOV R24, 0xfffffc01 ;  /* 0xfffffc0100187802 */ /* 0x000fd20000000f00 */
        /* <DEDUP_REMOVED lines=81> */
.L_x_3057:
        /* <DEDUP_REMOVED lines=20> */
.L_x_3060:
[----:B------:R-:W-:Y:S05]  /*7330*/  BSYNC B3 ;  /* 0x0000000000037941 */ /* 0x000fea0003800000 */
.L_x_3059:
        /* <DEDUP_REMOVED lines=29> */
.L_x_3058:
[----:B------:R-:W-:Y:S05]  /*7510*/  BSYNC B2 ;  /* 0x0000000000027941 */ /* 0x000fea0003800000 */
.L_x_3056:
[----:B------:R-:W-:Y:S01]  /*7520*/  UMOV UR6, 0xfefa39ef ;  /* 0xfefa39ef00067882 */ /* 0x000fe20000000000 */
[----:B------:R-:W-:Y:S02]  /*7530*/  UMOV UR7, 0x3fe62e42 ;  /* 0x3fe62e4200077882 */ /* 0x000fe40000000000 */
[----:B------:R-:W-:-:S10]  /*7540*/  DADD R4, R16, UR6 ;  /* 0x0000000610047e29 */ /* 0x000fd40008000000 */
[----:B------:R-:W-:Y:S02]  /*7550*/  FSEL R16, R4, R16, P0 ;  /* 0x0000001004107208 */ /* 0x000fe40000000000 */
[----:B------:R-:W-:-:S07]  /*7560*/  FSEL R17, R5, R17, P0 ;  /* 0x0000001105117208 */ /* 0x000fce0000000000 */
.L_x_3055:
[----:B------:R-:W-:Y:S05]  /*7570*/  BSYNC B1 ;  /* 0x0000000000017941 */ /* 0x000fea0003800000 */
.L_x_3054:
        /* <DEDUP_REMOVED lines=53> */
[----:B------:R-:W-:Y:S01]  /*78d0*/  IMAD.MOV.U32 R29, RZ, RZ, 0x3ed0ee25 ;  /* 0x3ed0ee25ff1d7424 */ /* 0x000fe200078e00ff */
[----:B------:R-:W-:Y:S01]  /*78e0*/  MOV R4, R18 ;  /* 0x0000001200047202 */ /* 0x000fe20000000f00 */
        /* <DEDUP_REMOVED lines=56> */
.L_x_3064:
        /* <DEDUP_REMOVED lines=20> */
.L_x_3067:
[----:B------:R-:W-:Y:S05]  /*7db0*/  BSYNC B3 ;  /* 0x0000000000037941 */ /* 0x000fea0003800000 */
.L_x_3066:
        /* <DEDUP_REMOVED lines=29> */
.L_x_3065:
[----:B------:R-:W-:Y:S05]  /*7f90*/  BSYNC B2 ;  /* 0x0000000000027941 */ /* 0x000fea0003800000 */
.L_x_3063:
[----:B------:R-:W-:Y:S01]  /*7fa0*/  UMOV UR6, 0xfefa39ef ;  /* 0xfefa39ef00067882 */ /* 0x000fe20000000000 */
[----:B------:R-:W-:Y:S02]  /*7fb0*/  UMOV UR7, 0x3fe62e42 ;  /* 0x3fe62e4200077882 */ /* 0x000fe40000000000 */
[----:B------:R-:W-:-:S10]  /*7fc0*/  DADD R6, R4, UR6 ;  /* 0x0000000604067e29 */ /* 0x000fd40008000000 */
[----:B------:R-:W-:Y:S02]  /*7fd0*/  FSEL R18, R6, R4, P0 ;  /* 0x0000000406127208 */ /* 0x000fe40000000000 */
[----:B------:R-:W-:-:S07]  /*7fe0*/  FSEL R19, R7, R5, P0 ;  /* 0x0000000507137208 */ /* 0x000fce0000000000 */
.L_x_3062:
[----:B------:R-:W-:Y:S05]  /*7ff0*/  BSYNC B1 ;  /* 0x0000000000017941 */ /* 0x000fea0003800000 */
.L_x_3061:
        /* <DEDUP_REMOVED lines=37> */
[----:B------:R-:W-:Y:S01]  /*8250*/  @!P1 MOV R3, R7 ;  /* 0x0000000700039202 */ /* 0x000fe20000000f00 */
[----:B------:R-:W-:-:S04]  /*8260*/  @!P1 IMAD.MOV.U32 R20, RZ, RZ, R6 ;  /* 0x000000ffff149224 */ /* 0x000fc800078e0006 */
        /* <DEDUP_REMOVED lines=10> */
[----:B------:R-:W-:Y:S01]  /*8310*/  IMAD.MOV.U32 R28, RZ, RZ, -0x748574fc ;  /* 0x8b7a8b04ff1c7424 */ /* 0x000fe200078e00ff */
[----:B------:R-:W-:Y:S01]  /*8320*/  MOV R6, RZ ;  /* 0x000000ff00067202 */ /* 0x000fe20000000f00 */
[----:B------:R-:W-:Y:S01]  /*8330*/  IMAD.MOV.U32 R29, RZ, RZ, 0x3ed0ee25 ;  /* 0x3ed0ee25ff1d7424 */ /* 0x000fe200078e00ff */
        /* <DEDUP_REMOVED lines=59> */
.L_x_3071:
        /* <DEDUP_REMOVED lines=20> */
.L_x_3074:
[----:B------:R-:W-:Y:S05]  /*8830*/  BSYNC B3 ;  /* 0x0000000000037941 */ /* 0x000fea0003800000 */
.L_x_3073:
        /* <DEDUP_REMOVED lines=29> */
.L_x_3072:
[----:B------:R-:W-:Y:S05]  /*8a10*/  BSYNC B2 ;  /* 0x0000000000027941 */ /* 0x000fea0003800000 */
.L_x_3070:
[----:B------:R-:W-:Y:S01]  /*8a20*/  UMOV UR6, 0xfefa39ef ;  /* 0xfefa39ef00067882 */ /* 0x000fe20000000000 */
[----:B------:R-:W-:Y:S02]  /*8a30*/  UMOV UR7, 0x3fe62e42 ;  /* 0x3fe62e4200077882 */ /* 0x000fe40000000000 */
[----:B------:R-:W-:-:S10]  /*8a40*/  DADD R6, R4, UR6 ;  /* 0x0000000604067e29 */ /* 0x000fd40008000000 */
[----:B------:R-:W-:Y:S02]  /*8a50*/  FSEL R20, R6, R4, P0 ;  /* 0x0000000406147208 */ /* 0x000fe40000000000 */
[----:B------:R-:W-:-:S07]  /*8a60*/  FSEL R21, R7, R5, P0 ;  /* 0x0000000507157208 */ /* 0x000fce0000000000 */
.L_x_3069:
[----:B------:R-:W-:Y:S05]  /*8a70*/  BSYNC B1 ;  /* 0x0000000000017941 */ /* 0x000fea0003800000 */
.L_x_3068:
[----:B------:R-:W0:Y:S01]  /*8a80*/  S2R R3, SR_TID.X ;  /* 0x0000000000037919 */ /* 0x000e220000002100 */
[----:B------:R-:W-:Y:S01]  /*8a90*/  BSSY B1, `(.L_x_3075) ;  /* 0x00000a6000017945 */ /* 0x000fe20003800000 */
[----:B0-----:R-:W-:-:S04]  /*8aa0*/  IADD3 R3, R3, 0x280, RZ ;  /* 0x0000028003037810 */ /* 0x001fc80007ffe0ff */
        /* <DEDUP_REMOVED lines=108> */
.L_x_3078:
        /* <DEDUP_REMOVED lines=20> */
.L_x_3081:
[----:B------:R-:W-:Y:S05]  /*92b0*/  BSYNC B3 ;  /* 0x0000000000037941 */ /* 0x000fea0003800000 */
.L_x_3080:
        /* <DEDUP_REMOVED lines=29> */
.L_x_3079:
[----:B------:R-:W-:Y:S05]  /*9490*/  BSYNC B2 ;  /* 0x0000000000027941 */ /* 0x000fea0003800000 */
.L_x_3077:
[----:B------:R-:W-:Y:S01]  /*94a0*/  UMOV UR6, 0xfefa39ef ;  /* 0xfefa39ef00067882 */ /* 0x000fe20000000000 */
[----:B------:R-:W-:Y:S02]  /*94b0*/  UMOV UR7, 0x3fe62e42 ;  /* 0x3fe62e4200077882 */ /* 0x000fe40000000000 */
[----:B------:R-:W-:-:S10]  /*94c0*/  DADD R6, R4, UR6 ;  /* 0x0000000604067e29 */ /* 0x000fd40008000000 */
[----:B------:R-:W-:Y:S02]  /*94d0*/  FSEL R22, R6, R4, P0 ;  /* 0x0000000406167208 */ /* 0x000fe40000000000 */
[----:B------:R-:W-:-:S07]  /*94e0*/  FSEL R23, R7, R5, P0 ;  /* 0x0000000507177208 */ /* 0x000fce0000000000 */
.L_x_3076:
[----:B------:R-:W-:Y:S05]  /*94f0*/  BSYNC B1 ;  /* 0x0000000000017941 */ /* 0x000fea0003800000 */
.L_x_3075:
[----:B------:R-:W0:Y:S01]  /*9500*/  S2R R3, SR_TID.X ;  /* 0x0000000000037919 */ /* 0x000e220000002100 */
[----:B------:R-:W-:Y:S01]  /*9510*/  BSSY B1, `(.L_x_3082) ;  /* 0x00000a6000017945 */ /* 0x000fe20003800000 */
[----:B0-----:R-:W-:-:S05]  /*9520*/  VIADD R3, R3, 0x300 ;  /* 0x0000030003037836 */ /* 0x001fca0000000000 */
[----:B------:R-:W-:-:S13]  /*9530*/  ISETP.GE.AND P0, PT, R3, R2, PT ;  /* 0x000000020300720c */ /* 0x000fda0003f06270 */
[----:B------:R-:W-:Y:S05]  /*9540*/  @P0 BRA `(.L_x_3083) ;  /* 0x0000000800880947 */ /* 0x000fea0003800000 */
[C---:B-----5:R-:W-:Y:S01]  /*9550*/  DFMA R4, R34.reuse, R34, -1 ;  /* 0xbff000002204742b */ /* 0x060fe20000000022 */
[----:B--2---:R-:W-:Y:S01]  /*9560*/  IMAD.MOV.U32 R6, RZ, RZ, RZ ;  /* 0x000000ffff067224 */ /* 0x004fe200078e00ff */
        /* <DEDUP_REMOVED lines=104> */
.L_x_3085:
        /* <DEDUP_REMOVED lines=20> */
.L_x_3088:
[----:B------:R-:W-:Y:S05]  /*9d30*/  BSYNC B3 ;  /* 0x0000000000037941 */ /* 0x000fea0003800000 */
.L_x_3087:
        /* <DEDUP_REMOVED lines=29> */
.L_x_3086:
[----:B------:R-:W-:Y:S05]  /*9f10*/  BSYNC B2 ;  /* 0x0000000000027941 */ /* 0x000fea0003800000 */
.L_x_3084:
[----:B------:R-:W-:Y:S01]  /*9f20*/  UMOV UR6, 0xfefa39ef ;  /* 0xfefa39ef00067882 */ /* 0x000fe20000000000 */
[----:B------:R-:W-:Y:S02]  /*9f30*/  UMOV UR7, 0x3fe62e42 ;  /* 0x3fe62e4200077882 */ /* 0x000fe40000000000 */
[----:B------:R-:W-:-:S10]  /*9f40*/  DADD R6, R4, UR6 ;  /* 0x0000000604067e29 */ /* 0x000fd40008000000 */
[----:B------:R-:W-:Y:S02]  /*9f50*/  FSEL R34, R6, R4, P0 ;  /* 0x0000000406227208 */ /* 0x000fe40000000000 */
[----:B------:R-:W-:-:S07]  /*9f60*/  FSEL R35, R7, R5, P0 ;  /* 0x0000000507237208 */ /* 0x000fce0000000000 */
.L_x_3083:
[----:B------:R-:W-:Y:S05]  /*9f70*/  BSYNC B1 ;  /* 0x0000000000017941 */ /* 0x000fea0003800000 */
.L_x_3082:
        /* <DEDUP_REMOVED lines=111> */
.L_x_3092:
        /* <DEDUP_REMOVED lines=20> */
.L_x_3095:
[----:B------:R-:W-:Y:S05]  /*a7b0*/  BSYNC B3 ;  /* 0x0000000000037941 */ /* 0x000fea0003800000 */
.L_x_3094:
        /* <DEDUP_REMOVED lines=29> */
.L_x_3093:
[----:B------:R-:W-:Y:S05]  /*a990*/  BSYNC B2 ;  /* 0x0000000000027941 */ /* 0x000fea0003800000 */
.L_x_3091:
[----:B------:R-:W-:Y:S01]  /*a9a0*/  UMOV UR6, 0xfefa39ef ;  /* 0xfefa39ef00067882 */ /* 0x000fe20000000000 */
[----:B------:R-:W-:Y:S02]  /*a9b0*/  UMOV UR7, 0x3fe62e42 ;  /* 0x3fe62e4200077882 */ /* 0x000fe40000000000 */
[----:B------:R-:W-:-:S10]  /*a9c0*/  DADD R6, R4, UR6 ;  /* 0x0000000604067e29 */ /* 0x000fd40008000000 */
[----:B------:R-:W-:Y:S02]  /*a9d0*/  FSEL R4, R6, R4, P0 ;  /* 0x0000000406047208 */ /* 0x000fe40000000000 */
[----:B------:R-:W-:-:S07]  /*a9e0*/  FSEL R5, R7, R5, P0 ;  /* 0x0000000507057208 */ /* 0x000fce0000000000 */
.L_x_3090:
[----:B------:R-:W-:Y:S05]  /*a9f0*/  BSYNC B1 ;  /* 0x0000000000017941 */ /* 0x000fea0003800000 */
.L_x_3089:
[----:B--2---:R-:W0:Y:S01]  /*aa00*/  S2R R9, SR_TID.X ;  /* 0x0000000000097919 */ /* 0x004e220000002100 */
[----:B------:R-:W-:Y:S04]  /*aa10*/  BSSY B0, `(.L_x_3096) ;  /* 0x0000034000007945 */ /* 0x000fe80003800000 */
[----:B------:R-:W-:Y:S01]  /*aa20*/  BSSY B1, `(.L_x_3097) ;  /* 0x000002c000017945 */ /* 0x000fe20003800000 */
[----:B0-----:R-:W-:-:S13]  /*aa30*/  ISETP.GE.AND P0, PT, R9, R2, PT ;  /* 0x000000020900720c */ /* 0x001fda0003f06270 */
[----:B------:R-:W0:Y:S01]  /*aa40*/  @!P0 LDC.64 R6, c[0x0][0x218] ;  /* 0x00008600ff068b82 */ /* 0x000e220000000a00 */
[----:B------:R-:W-:-:S04]  /*aa50*/  @!P0 IMAD.IADD R3, R0, 0x1, R9 ;  /* 0x0000000100038824 */ /* 0x000fc800078e0209 */
[----:B0-----:R-:W-:-:S04]  /*aa60*/  @!P0 IMAD.WIDE.U32 R6, R3, 0x8, R6 ;  /* 0x0000000803068825 */ /* 0x001fc800078e0006 */
[----:B------:R-:W-:Y:S01]  /*aa70*/  IMAD.MOV.U32 R3, RZ, RZ, R9 ;  /* 0x000000ffff037224 */ /* 0x000fe200078e0009 */
[----:B------:R0:W-:Y:S01]  /*aa80*/  @!P0 STG.E.64 desc[UR4][R6.64], R12 ;  /* 0x0000000c06008986 */ /* 0x0001e2000c101b04 */
[----:B------:R-:W-:-:S05]  /*aa90*/  @!P0 VIADD R3, R9, 0x80 ;  /* 0x0000008009038836 */ /* 0x000fca0000000000 */
[----:B------:R-:W-:-:S13]  /*aaa0*/  ISETP.GE.AND P0, PT, R3, R2, PT ;  /* 0x000000020300720c */ /* 0x000fda0003f06270 */
[----:B0-----:R-:W-:Y:S05]  /*aab0*/  @P0 BRA `(.L_x_3098) ;  /* 0x0000000000300947 */ /* 0x001fea0003800000 */
[----:B------:R-:W0:Y:S01]  /*aac0*/  LDC.64 R6, c[0x0][0x218] ;  /* 0x00008600ff067b82 */ /* 0x000e220000000a00 */
[----:B------:R-:W-:Y:S02]  /*aad0*/  IMAD.IADD R9, R0, 0x1, R3 ;  /* 0x0000000100097824 */ /* 0x000fe400078e0203 */
[----:B------:R-:W-:-:S05]  /*aae0*/  VIADD R3, R3, 0x80 ;  /* 0x0000008003037836 */ /* 0x000fca0000000000 */
[----:B------:R-:W-:Y:S01]  /*aaf0*/  ISETP.GE.AND P0, PT, R3, R2, PT ;  /* 0x000000020300720c */ /* 0x000fe20003f06270 */
[----:B0-----:R-:W-:-:S05]  /*ab00*/  IMAD.WIDE.U32 R6, R9, 0x8, R6 ;  /* 0x0000000809067825 */ /* 0x001fca00078e0006 */
[----:B-----5:R0:W-:Y:S07]  /*ab10*/  STG.E.64 desc[UR4][R6.64], R14 ;  /* 0x0000000e06007986 */ /* 0x0201ee000c101b04 */
[----:B------:R-:W-:Y:S05]  /*ab20*/  @P0 BRA `(.L_x_3099) ;  /* 0x0000000000300947 */ /* 0x000fea0003800000 */
[----:B0-----:R-:W0:Y:S01]  /*ab30*/  LDC.64 R6, c[0x0][0x218] ;  /* 0x00008600ff067b82 */ /* 0x001e220000000a00 */
[----:B------:R-:W-:Y:S02]  /*ab40*/  IMAD.IADD R9, R0, 0x1, R3 ;  /* 0x0000000100097824 */ /* 0x000fe400078e0203 */
[----:B------:R-:W-:Y:S02]  /*ab50*/  VIADD R3, R3, 0x80 ;  /* 0x0000008003037836 */ /* 0x000fe40000000000 */
[----:B0-----:R-:W-:-:S05]  /*ab60*/  IMAD.WIDE.U32 R6, R9, 0x8, R6 ;  /* 0x0000000809067825 */ /* 0x001fca00078e0006 */
[----:B------:R0:W-:Y:S02]  /*ab70*/  STG.E.64 desc[UR4][R6.64], R16 ;  /* 0x0000001006007986 */ /* 0x0001e4000c101b04 */
.L_x_3098:
[----:B------:R-:W-:-:S13]  /*ab80*/  ISETP.GE.AND P0, PT, R3, R2, PT ;  /* 0x000000020300720c */ /* 0x000fda0003f06270 */
[----:B------:R-:W-:Y:S05]  /*ab90*/  @P0 BRA `(.L_x_3100) ;  /* 0x0000000000300947 */ /* 0x000fea0003800000 */
[----:B0-----:R-:W0:Y:S01]  /*aba0*/  LDC.64 R6, c[0x0][0x218] ;  /* 0x00008600ff067b82 */ /* 0x001e220000000a00 */
[----:B------:R-:W-:Y:S02]  /*abb0*/  IMAD.IADD R9, R0, 0x1, R3 ;  /* 0x0000000100097824 */ /* 0x000fe400078e0203 */
[----:B------:R-:W-:Y:S02]  /*abc0*/  VIADD R3, R3, 0x80 ;  /* 0x0000008003037836 */ /* 0x000fe40000000000 */
[----:B0-----:R-:W-:-:S05]  /*abd0*/  IMAD.WIDE.U32 R6, R9, 0x8, R6 ;  /* 0x0000000809067825 */ /* 0x001fca00078e0006 */
[----:B-----5:R1:W-:Y:S02]  /*abe0*/  STG.E.64 desc[UR4][R6.64], R18 ;  /* 0x0000001206007986 */ /* 0x0203e4000c101b04 */
.L_x_3099:
[----:B------:R-:W-:-:S13]  /*abf0*/  ISETP.GE.AND P0, PT, R3, R2, PT ;  /* 0x000000020300720c */ /* 0x000fda0003f06270 */
[----:B------:R-:W-:Y:S05]  /*ac00*/  @P0 BRA `(.L_x_3101) ;  /* 0x0000000000340947 */ /* 0x000fea0003800000 */
[----:B01----:R-:W0:Y:S01]  /*ac10*/  LDC.64 R6, c[0x0][0x218] ;  /* 0x00008600ff067b82 */ /* 0x003e220000000a00 */
[----:B------:R-:W-:Y:S01]  /*ac20*/  IADD3 R9, R0, R3, RZ ;  /* 0x0000000300097210 */ /* 0x000fe20007ffe0ff */
[----:B------:R-:W-:-:S04]  /*ac30*/  VIADD R3, R3, 0x80 ;  /* 0x0000008003037836 */ /* 0x000fc80000000000 */
[----:B0-----:R-:W-:-:S05]  /*ac40*/  IMAD.WIDE.U32 R6, R9, 0x8, R6 ;  /* 0x0000000809067825 */ /* 0x001fca00078e0006 */
[----:B------:R1:W-:Y:S02]  /*ac50*/  STG.E.64 desc[UR4][R6.64], R20 ;  /* 0x0000001406007986 */ /* 0x0003e4000c101b04 */
.L_x_3100:
[----:B------:R-:W-:-:S13]  /*ac60*/  ISETP.GE.AND P0, PT, R3, R2, PT ;  /* 0x000000020300720c */ /* 0x000fda0003f06270 */
[----:B------:R-:W-:Y:S05]  /*ac70*/  @P0 BREAK B1 ;  /* 0x0000000000010942 */ /* 0x000fea0003800000 */
[----:B------:R-:W-:Y:S05]  /*ac80*/  @P0 BRA `(.L_x_3102) ;  /* 0x0000000000300947 */ /* 0x000fea0003800000 */
[----:B01----:R-:W0:Y:S01]  /*ac90*/  LDC.64 R6, c[0x0][0x218] ;  /* 0x00008600ff067b82 */ /* 0x003e220000000a00 */
[----:B------:R-:W-:Y:S02]  /*aca0*/  IMAD.IADD R9, R0, 0x1, R3 ;  /* 0x0000000100097824 */ /* 0x000fe400078e0203 */
[----:B------:R-:W-:Y:S02]  /*acb0*/  VIADD R3, R3, 0x80 ;  /* 0x0000008003037836 */ /* 0x000fe40000000000 */
[----:B0-----:R-:W-:-:S05]  /*acc0*/  IMAD.WIDE.U32 R6, R9, 0x8, R6 ;  /* 0x0000000809067825 */ /* 0x001fca00078e0006 */
[----:B-----5:R2:W-:Y:S02]  /*acd0*/  STG.E.64 desc[UR4][R6.64], R22 ;  /* 0x0000001606007986 */ /* 0x0205e4000c101b04 */
.L_x_3101:
[----:B------:R-:W-:Y:S05]  /*ace0*/  BSYNC B1 ;  /* 0x0000000000017941 */ /* 0x000fea0003800000 */
.L_x_3097:
[----:B------:R-:W-:-:S13]  /*acf0*/  ISETP.GE.AND P0, PT, R3, R2, PT ;  /* 0x000000020300720c */ /* 0x000fda0003f06270 */
[----:B012---:R-:W0:Y:S01]  /*ad00*/  @!P0 LDC.64 R6, c[0x0][0x218] ;  /* 0x00008600ff068b82 */ /* 0x007e220000000a00 */
[----:B------:R-:W-:Y:S02]  /*ad10*/  @!P0 IMAD.IADD R9, R0, 0x1, R3 ;  /* 0x0000000100098824 */ /* 0x000fe400078e0203 */
[----:B------:R-:W-:Y:S02]  /*ad20*/  @!P0 VIADD R3, R3, 0x80 ;  /* 0x0000008003038836 */ /* 0x000fe40000000000 */
[----:B0-----:R-:W-:-:S05]  /*ad30*/  @!P0 IMAD.WIDE.U32 R6, R9, 0x8, R6 ;  /* 0x0000000809068825 */ /* 0x001fca00078e0006 */
[----:B------:R2:W-:Y:S02]  /*ad40*/  @!P0 STG.E.64 desc[UR4][R6.64], R34 ;  /* 0x0000002206008986 */ /* 0x0005e4000c101b04 */
.L_x_3102:
[----:B------:R-:W-:Y:S05]  /*ad50*/  BSYNC B0 ;  /* 0x0000000000007941 */ /* 0x000fea0003800000 */
.L_x_3096:
[----:B------:R-:W-:Y:S05]  /*ad60*/  WARPSYNC.ALL ;  /* 0x0000000000007948 */ /* 0x000fea0003800000 */
[----:B------:R-:W-:-:S13]  /*ad70*/  ISETP.GE.AND P0, PT, R3, R2, PT ;  /* 0x000000020300720c */ /* 0x000fda0003f06270 */
[----:B------:R-:W-:Y:S05]  /*ad80*/  @P0 EXIT ;  /* 0x000000000000094d */ /* 0x000fea0003800000 */
[----:B012---:R-:W0:Y:S01]  /*ad90*/  LDC.64 R6, c[0x0][0x218] ;  /* 0x00008600ff067b82 */ /* 0x007e220000000a00 */
[----:B------:R-:W-:-:S04]  /*ada0*/  IMAD.IADD R3, R0, 0x1, R3 ;  /* 0x0000000100037824 */ /* 0x000fc800078e0203 */
[----:B0-----:R-:W-:-:S05]  /*adb0*/  IMAD.WIDE.U32 R2, R3, 0x8, R6 ;  /* 0x0000000803027825 */ /* 0x001fca00078e0006 */
[----:B-----5:R-:W-:Y:S01]  /*adc0*/  STG.E.64 desc[UR4][R2.64], R4 ;  /* 0x0000000402007986 */ /* 0x020fe2000c101b04 */
[----:B------:R-:W-:Y:S05]  /*add0*/  EXIT ;  /* 0x000000000000794d */ /* 0x000fea0003800000 */
        .weak           $__internal_4_$__cuda_sm20_div_rn_f64_full
        .type           $__internal_4_$__cuda_sm20_div_rn_f64_full,@function
        .size           $__internal_4_$__cuda_sm20_div_rn_f64_full,(.L_x_21009 - $__internal_4_$__cuda_sm20_div_rn_f64_full)
$__internal_4_$__cuda_sm20_div_rn_f64_full:
        /* <DEDUP_REMOVED lines=9> */
[----:B------:R-:W-:-:S02]  /*ae70*/  LOP3.LUT R7, R29, 0x7ff00000, RZ, 0xc0, !PT ;  /* 0x7ff000001d077812 */ /* 0x000fc400078ec0ff */
[----:B------:R-:W-:Y:S01]  /*ae80*/  MOV R24, R26 ;  /* 0x0000001a00187202 */ /* 0x000fe20000000f00 */
[----:B------:R-:W-:Y:S01]  /*ae90*/  @!P4 DMUL R30, R28, 8.98846567431157953865e+307 ;  /* 0x7fe000001c1ec828 */ /* 0x000fe20000000000 */
[----:B------:R-:W-:-:S03]  /*aea0*/  ISETP.GE.U32.AND P6, PT, R5, R7, PT ;  /* 0x000000070500720c */ /* 0x000fc60003fc6070 */
[----:B------:R-:W-:Y:S02]  /*aeb0*/  @!P3 LOP3.LUT R6, R29, 0x7ff00000, RZ, 0xc0, !PT ;  /* 0x7ff000001d06b812 */ /* 0x000fe400078ec0ff */
[----:B------:R-:W0:Y:S01]  /*aec0*/  MUFU.RCP64H R33, R31 ;  /* 0x0000001f00217308 */ /* 0x000e220000001800 */
[----:B------:R-:W-:Y:S02]  /*aed0*/  SEL R25, R3, 0x63400000, !P6 ;  /* 0x6340000003197807 */ /* 0x000fe40007000000 */
[----:B------:R-:W-:Y:S02]  /*aee0*/  @!P3 ISETP.GE.U32.AND P5, PT, R5, R6, PT ;  /* 0x000000060500b20c */ /* 0x000fe40003fa6070 */
[----:B------:R-:W-:Y:S02]  /*aef0*/  LOP3.LUT R25, R25, 0x800fffff, R27, 0xf8, !PT ;  /* 0x800fffff19197812 */ /* 0x000fe400078ef81b */
[----:B------:R-:W-:Y:S01]  /*af00*/  @!P4 LOP3.LUT R7, R31, 0x7ff00000, RZ, 0xc0, !PT ;  /* 0x7ff000001f07c812 */ /* 0x000fe200078ec0ff */
[----:B0-----:R-:W-:-:S08]  /*af10*/  DFMA R8, R32, -R30, 1 ;  /* 0x3ff000002008742b */ /* 0x001fd0000000081e */
[----:B------:R-:W-:-:S08]  /*af20*/  DFMA R8, R8, R8, R8 ;  /* 0x000000080808722b */ /* 0x000fd00000000008 */
[----:B------:R-:W-:Y:S01]  /*af30*/  DFMA R32, R32, R8, R32 ;  /* 0x000000082020722b */ /* 0x000fe20000000020 */
[----:B------:R-:W-:Y:S01]  /*af40*/  @!P3 SEL R9, R3, 0x63400000, !P5 ;  /* 0x634000000309b807 */ /* 0x000fe20006800000 */
[----:B------:R-:W-:-:S03]  /*af50*/  @!P3 IMAD.MOV.U32 R8, RZ, RZ, RZ ;  /* 0x000000ffff08b224 */ /* 0x000fc600078e00ff */
[----:B------:R-:W-:-:S03]  /*af60*/  @!P3 LOP3.LUT R6, R9, 0x80000000, R27, 0xf8, !PT ;  /* 0x800000000906b812 */ /* 0x000fc600078ef81b */
[----:B------:R-:W-:Y:S01]  /*af70*/  DFMA R38, R32, -R30, 1 ;  /* 0x3ff000002026742b */ /* 0x000fe2000000081e */
[----:B------:R-:W-:Y:S01]  /*af80*/  @!P3 LOP3.LUT R9, R6, 0x100000, RZ, 0xfc, !PT ;  /* 0x001000000609b812 */ /* 0x000fe200078efcff */
[----:B------:R-:W-:-:S05]  /*af90*/  IMAD.MOV.U32 R6, RZ, RZ, R5 ;  /* 0x000000ffff067224 */ /* 0x000fca00078e0005 */
[----:B------:R-:W-:Y:S02]  /*afa0*/  @!P3 DFMA R24, R24, 2, -R8 ;  /* 0x400000001818b82b */ /* 0x000fe40000000808 */
[----:B------:R-:W-:-:S08]  /*afb0*/  DFMA R38, R32, R38, R32 ;  /* 0x000000262026722b */ /* 0x000fd00000000020 */
[----:B------:R-:W-:Y:S01]  /*afc0*/  DMUL R8, R38, R24 ;  /* 0x0000001826087228 */ /* 0x000fe20000000000 */
[----:B------:R-:W-:-:S07]  /*afd0*/  @!P3 LOP3.LUT R6, R25, 0x7ff00000, RZ, 0xc0, !PT ;  /* 0x7ff000001906b812 */ /* 0x000fce00078ec0ff */
        /* <DEDUP_REMOVED lines=25> */
[----:B------:R-:W-:Y:S02]  /*b170*/  MOV R6, RZ ;  /* 0x000000ff00067202 */ /* 0x000fe40000000f00 */
[----:B------:R-:W-:-:S04]  /*b180*/  IADD3 R3, -R3, -0x43300000, RZ ;  /* 0xbcd0000003037810 */ /* 0x000fc80007ffe1ff */
[----:B------:R-:W-:Y:S02]  /*b190*/  DFMA R6, R8, -R6, R32 ;  /* 0x800000060806722b */ /* 0x000fe40000000020 */
[----:B------:R-:W-:-:S08]  /*b1a0*/  DMUL.RP R32, R32, R24 ;  /* 0x0000001820207228 */ /* 0x000fd00000008000 */
[----:B------:R-:W-:Y:S02]  /*b1b0*/  FSETP.NEU.AND P3, PT, |R7|, R3, PT ;  /* 0x000000030700720b */ /* 0x000fe40003f6d200 */
[----:B------:R-:W-:Y:S02]  /*b1c0*/  LOP3.LUT R3, R33, R28, RZ, 0x3c, !PT ;  /* 0x0000001c21037212 */ /* 0x000fe400078e3cff */
[----:B------:R-:W-:Y:S02]  /*b1d0*/  FSEL R8, R32, R8, !P3 ;  /* 0x0000000820087208 */ /* 0x000fe40005800000 */
[----:B------:R-:W-:Y:S01]  /*b1e0*/  FSEL R9, R3, R9, !P3 ;  /* 0x0000000903097208 */ /* 0x000fe20005800000 */
[----:B------:R-:W-:Y:S06]  /*b1f0*/  BRA `(.L_x_3105) ;  /* 0x0000000000547947 */ /* 0x000fec0003800000 */
.L_x_3104:
        /* <DEDUP_REMOVED lines=16> */
.L_x_3107:
[----:B------:R-:W-:Y:S01]  /*b300*/  LOP3.LUT R9, R29, 0x80000, RZ, 0xfc, !PT ;  /* 0x000800001d097812 */ /* 0x000fe200078efcff */
[----:B------:R-:W-:Y:S01]  /*b310*/  IMAD.MOV.U32 R8, RZ, RZ, R28 ;  /* 0x000000ffff087224 */ /* 0x000fe200078e001c */
[----:B------:R-:W-:Y:S06]  /*b320*/  BRA `(.L_x_3105) ;  /* 0x0000000000087947 */ /* 0x000fec0003800000 */
.L_x_3106:
[----:B------:R-:W-:Y:S01]  /*b330*/  LOP3.LUT R9, R27, 0x80000, RZ, 0xfc, !PT ;  /* 0x000800001b097812 */ /* 0x000fe200078efcff */
[----:B------:R-:W-:-:S07]  /*b340*/  IMAD.MOV.U32 R8, RZ, RZ, R26 ;  /* 0x000000ffff087224 */ /* 0x000fce00078e001a */
.L_x_3105:
[----:B------:R-:W-:Y:S05]  /*b350*/  BSYNC B0 ;  /* 0x0000000000007941 */ /* 0x000fea0003800000 */
.L_x_3103:
[----:B------:R-:W-:-:S04]  /*b360*/  IMAD.MOV.U32 R5, RZ, RZ, 0x0 ;  /* 0x00000000ff057424 */ /* 0x000fc800078e00ff */
[----:B------:R-:W-:Y:S05]  /*b370*/  RET.REL.NODEC R4 `(_ZN2at6native29vectorized_elementwise_kernelILi2EZZZNS0_17acosh_kernel_cudaERNS_18TensorIteratorBaseEENKUlvE0_clEvENKUlvE_clEvEUldE_St5arrayIPcLm2EEEEviT0_T1_) ;  /* 0xffffff4c04207950 */ /* 0x000fea0003c3ffff */
.L_x_3108:
        /* <DEDUP_REMOVED lines=16> */
.L_x_21009:


//--------------------- .text._ZN2at6native29vectorized_elementwise_kernelILi4EZZZNS0_17acosh_kernel_cudaERNS_18TensorIteratorBaseEENKUlvE0_clEvENKUlvE_clEvEUldE_St5arrayIPcLm2EEEEviT0_T1_ --------------------------
	.section	.text._ZN2at6native29vectorized_elementwise_kernelILi4EZZZNS0_17acosh_kernel_cudaERNS_18TensorIteratorBaseEENKUlvE0_clEvENKUlvE_clEvEUldE_St5arrayIPcLm2EEEEviT0_T1_,"ax",@progbits
	.align	128
        .global         _ZN2at6native29vectorized_elementwise_kernelILi4EZZZNS0_17acosh_kernel_cudaERNS_18TensorIteratorBaseEENKUlvE0_clEvENKUlvE_clEvEUldE_St5arrayIPcLm2EEEEviT0_T1_
        .type           _ZN2at6native29vectorized_elementwise_kernelILi4EZZZNS0_17acosh_kernel_cudaERNS_18TensorIteratorBaseEENKUlvE0_clEvENKUlvE_clEvEUldE_St5arrayIPcLm2EEEEviT0_T1_,@function
        .size           _ZN2at6native29vectorized_elementwise_kernelILi4EZZZNS0_17acosh_kernel_cudaERNS_18TensorIteratorBaseEENKUlvE0_clEvENKUlvE_clEvEUldE_St5arrayIPcLm2EEEEviT0_T1_,(.L_x_21010 - _ZN2at6native29vectorized_elementwise_kernelILi4EZZZNS0_17acosh_kernel_cudaERNS_18TensorIteratorBaseEENKUlvE0_clEvENKUlvE_clEvEUldE_St5arrayIPcLm2EEEEviT0_T1_)
        .other          _ZN2at6native29vectorized_elementwise_kernelILi4EZZZNS0_17acosh_kernel_cudaERNS_18TensorIteratorBaseEENKUlvE0_clEvENKUlvE_clEvEUldE_St5arrayIPcLm2EEEEviT0_T1_,@"STO_CUDA_ENTRY STV_DEFAULT"
_ZN2at6native29vectorized_elementwise_kernelILi4EZZZNS0_17acosh_kernel_cudaERNS_18TensorIteratorBaseEENKUlvE0_clEvENKUlvE_clEvEUldE_St5arrayIPcLm2EEEEviT0_T1_:
.text._ZN2at6native29vectorized_elementwise_kernelILi4EZZZNS0_17acosh_kernel_cudaERNS_18TensorIteratorBaseEENKUlvE0_clEvENKUlvE_clEvEUldE_St5arrayIPcLm2EEEEviT0_T1_:
        /* <DEDUP_REMOVED lines=122> */
.L_x_3111:
        /* <DEDUP_REMOVED lines=19> */
[----:B-----5:R-:W-:Y:S05]  /*08d0*/  CALL.REL.NOINC `($__internal_5_$__cuda_sm20_div_rn_f64_full) ;  /* 0x000000a400407944 */ /* 0x020fea0003c00000 */
.L_x_3114:
[----:B------:R-:W-:Y:S05]  /*08e0*/  BSYNC B2 ;  /* 0x0000000000027941 */ /* 0x000fea0003800000 */
.L_x_3113:
        /* <DEDUP_REMOVED lines=29> */
.L_x_3112:
[----:B------:R-:W-:Y:S05]  /*0ac0*/  BSYNC B1 ;  /* 0x0000000000017941 */ /* 0x000fea0003800000 */
.L_x_3110:
        /* <DEDUP_REMOVED lines=106> */
.L_x_3116:
        /* <DEDUP_REMOVED lines=20> */
.L_x_3119:
[----:B------:R-:W-:Y:S05]  /*12b0*/  BSYNC B2 ;  /* 0x0000000000027941 */ /* 0x000fea0003800000 */
.L_x_3118:
        /* <DEDUP_REMOVED lines=29> */
.L_x_3117:
[----:B------:R-:W-:Y:S05]  /*1490*/  BSYNC B1 ;  /* 0x0000000000017941 */ /* 0x000fea0003800000 */
.L_x_3115:
        /* <DEDUP_REMOVED lines=109> */
.L_x_3121:
        /* <DEDUP_REMOVED lines=19> */
[----:B------:R-:W-:Y:S05]  /*1ca0*/  CALL.REL.NOINC `($__internal_5_$__cuda_sm20_div_rn_f64_full) ;  /* 0x00000090004c7944 */ /* 0x000fea0003c00000 */
.L_x_3124:
[----:B------:R-:W-:Y:S05]  /*1cb0*/  BSYNC B2 ;  /* 0x0000000000027941 */ /* 0x000fea0003800000 */
.L_x_3123:
        /* <DEDUP_REMOVED lines=29> */
.L_x_3122:
[----:B------:R-:W-:Y:S05]  /*1e90*/  BSYNC B1 ;  /* 0x0000000000017941 */ /* 0x000fea0003800000 */
.L_x_3120:
        /* <DEDUP_REMOVED lines=109> */
.L_x_3126:
        /* <DEDUP_REMOVED lines=19> */
[----:B------:R-:W-:Y:S05]  /*26a0*/  CALL.REL.NOINC `($__internal_5_$__cuda_sm20_div_rn_f64_full) ;  /* 0x0000008400cc7944 */ /* 0x000fea0003c00000 */
.L_x_3129:
[----:B------:R-:W-:Y:S05]  /*26b0*/  BSYNC B2 ;  /* 0x0000000000027941 */ /* 0x000fea0003800000 */
.L_x_3128:
        /* <DEDUP_REMOVED lines=29> */
.L_x_3127:
[----:B------:R-:W-:Y:S05]  /*2890*/  BSYNC B1 ;  /* 0x0000000000017941 */ /* 0x000fea0003800000 */
.L_x_3125:
        /* <DEDUP_REMOVED lines=109> */
.L_x_3131:
        /* <DEDUP_REMOVED lines=20> */
.L_x_3134:
[----:B------:R-:W-:Y:S05]  /*30b0*/  BSYNC B2 ;  /* 0x0000000000027941 */ /* 0x000fea0003800000 */
.L_x_3133:
        /* <DEDUP_REMOVED lines=29> */
.L_x_3132:
[----:B------:R-:W-:Y:S05]  /*3290*/  BSYNC B1 ;  /* 0x0000000000017941 */ /* 0x000fea0003800000 */
.L_x_3130:
        /* <DEDUP_REMOVED lines=109> */
.L_x_3136:
        /* <DEDUP_REMOVED lines=19> */
[----:B------:R-:W-:Y:S05]  /*3aa0*/  CALL.REL.NOINC `($__internal_5_$__cuda_sm20_div_rn_f64_full) ;  /* 0x0000007000cc7944 */ /* 0x000fea0003c00000 */
.L_x_3139:
[----:B------:R-:W-:Y:S05]  /*3ab0*/  BSYNC B2 ;  /* 0x0000000000027941 */ /* 0x000fea0003800000 */
.L_x_3138:
        /* <DEDUP_REMOVED lines=29> */
.L_x_3137:
[----:B------:R-:W-:Y:S05]  /*3c90*/  BSYNC B1 ;  /* 0x0000000000017941 */ /* 0x000fea0003800000 */
.L_x_3135:
        /* <DEDUP_REMOVED lines=112> */
.L_x_3141:
        /* <DEDUP_REMOVED lines=20> */
.L_x_3144:
[----:B------:R-:W-:Y:S05]  /*44e0*/  BSYNC B2 ;  /* 0x0000000000027941 */ /* 0x000fea0003800000 */
.L_x_3143:
        /* <DEDUP_REMOVED lines=29> */
.L_x_3142:
[----:B------:R-:W-:Y:S05]  /*46c0*/  BSYNC B1 ;  /* 0x0000000000017941 */ /* 0x000fea0003800000 */
.L_x_3140:
        /* <DEDUP_REMOVED lines=109> */
.L_x_3146:
        /* <DEDUP_REMOVED lines=20> */
.L_x_3149:
[----:B------:R-:W-:Y:S05]  /*4ee0*/  BSYNC B2 ;  /* 0x0000000000027941 */ /* 0x000fea0003800000 */
.L_x_3148:
        /* <DEDUP_REMOVED lines=29> */
.L_x_3147:
[----:B------:R-:W-:Y:S05]  /*50c0*/  BSYNC B1 ;  /* 0x0000000000017941 */ /* 0x000fea0003800000 */
.L_x_3145:
        /* <DEDUP_REMOVED lines=27> */
.L_x_3109:
        /* <DEDUP_REMOVED lines=165> */
.L_x_3153:
        /* <DEDUP_REMOVED lines=20> */
.L_x_3156:
[----:B------:R-:W-:Y:S05]  /*5e10*/  BSYNC B3 ;  /* 0x0000000000037941 */ /* 0x000fea0003800000 */
.L_x_3155:
        /* <DEDUP_REMOVED lines=29> */
.L_x_3154:
[----:B------:R-:W-:Y:S05]  /*5ff0*/  BSYNC B2 ;  /* 0x0000000000027941 */ /* 0x000fea0003800000 */
.L_x_3152:
[----:B------:R-:W-:Y:S01]  /*6000*/  UMOV UR6, 0xfefa39ef ;  /* 0xfefa39ef00067882 */ /* 0x000fe20000000000 */
[----:B------:R-:W-:Y:S02]  /*6010*/  UMOV UR7, 0x3fe62e42 ;  /* 0x3fe62e4200077882 */ /* 0x000fe40000000000 */
[----:B------:R-:W-:-:S10]  /*6020*/  DADD R4, R12, UR6 ;  /* 0x000000060c047e29 */ /* 0x000fd40008000000 */
[----:B------:R-:W-:Y:S02]  /*6030*/  FSEL R12, R4, R12, P0 ;  /* 0x0000000c040c7208 */ /* 0x000fe40000000000 */
[----:B------:R-:W-:-:S07]  /*6040*/  FSEL R13, R5, R13, P0 ;  /* 0x0000000d050d7208 */ /* 0x000fce0000000000 */
.L_x_3151:
[----:B------:R-:W-:Y:S05]  /*6050*/  BSYNC B1 ;  /* 0x0000000000017941 */ /* 0x000fea0003800000 */
.L_x_3150:
        /* <DEDUP_REMOVED lines=112> */
.L_x_3160:
        /* <DEDUP_REMOVED lines=20> */
.L_x_3163:
[----:B------:R-:W-:Y:S05]  /*68a0*/  BSYNC B3 ;  /* 0x0000000000037941 */ /* 0x000fea0003800000 */
.L_x_3162:
        /* <DEDUP_REMOVED lines=29> */
.L_x_3161:
[----:B------:R-:W-:Y:S05]  /*6a80*/  BSYNC B2 ;  /* 0x0000000000027941 */ /* 0x000fea0003800000 */
.L_x_3159:
[----:B------:R-:W-:Y:S01]  /*6a90*/  UMOV UR6, 0xfefa39ef ;  /* 0xfefa39ef00067882 */ /* 0x000fe20000000000 */
[----:B------:R-:W-:Y:S02]  /*6aa0*/  UMOV UR7, 0x3fe62e42 ;  /* 0x3fe62e4200077882 */ /* 0x000fe40000000000 */
[----:B------:R-:W-:-:S10]  /*6ab0*/  DADD R4, R14, UR6 ;  /* 0x000000060e047e29 */ /* 0x000fd40008000000 */
[----:B------:R-:W-:Y:S02]  /*6ac0*/  FSEL R14, R4, R14, P0 ;  /* 0x0000000e040e7208 */ /* 0x000fe40000000000 */
[----:B------:R-:W-:-:S07]  /*6ad0*/  FSEL R15, R5, R15, P0 ;  /* 0x0000000f050f7208 */ /* 0x000fce0000000000 */
.L_x_3158:
[----:B------:R-:W-:Y:S05]  /*6ae0*/  BSYNC B1 ;  /* 0x0000000000017941 */ /* 0x000fea0003800000 */
.L_x_3157:
        /* <DEDUP_REMOVED lines=112> */
.L_x_3167:
        /* <DEDUP_REMOVED lines=20> */
.L_x_3170:
[----:B------:R-:W-:Y:S05]  /*7330*/  BSYNC B3 ;  /* 0x0000000000037941 */ /* 0x000fea0003800000 */
.L_x_3169:
        /* <DEDUP_REMOVED lines=29> */
.L_x_3168:
[----:B------:R-:W-:Y:S05]  /*7510*/  BSYNC B2 ;  /* 0x0000000000027941 */ /* 0x000fea0003800000 */
.L_x_3166:
[----:B------:R-:W-:Y:S01]  /*7520*/  UMOV UR6, 0xfefa39ef ;  /* 0xfefa39ef00067882 */ /* 0x000fe20000000000 */
[----:B------:R-:W-:Y:S02]  /*7530*/  UMOV UR7, 0x3fe62e42 ;  /* 0x3fe62e4200077882 */ /* 0x000fe40000000000 */
[----:B------:R-:W-:-:S10]  /*7540*/  DADD R4, R16, UR6 ;  /* 0x0000000610047e29 */ /* 0x000fd40008000000 */
[----:B------:R-:W-:Y:S02]  /*7550*/  FSEL R16, R4, R16, P0 ;  /* 0x0000001004107208 */ /* 0x000fe40000000000 */
[----:B------:R-:W-:-:S07]  /*7560*/  FSEL R17, R5, R17, P0 ;  /* 0x0000001105117208 */ /* 0x000fce0000000000 */
.L_x_3165:
[----:B------:R-:W-:Y:S05]  /*7570*/  BSYNC B1 ;  /* 0x0000000000017941 */ /* 0x000fea0003800000 */
.L_x_3164:
        /* <DEDUP_REMOVED lines=111> */
.L_x_3174:
        /* <DEDUP_REMOVED lines=20> */
.L_x_3177:
[----:B------:R-:W-:Y:S05]  /*7db0*/  BSYNC B3 ;  /* 0x0000000000037941 */ /* 0x000fea0003800000 */
.L_x_3176:
        /* <DEDUP_REMOVED lines=29> */
.L_x_3175:
[----:B------:R-:W-:Y:S05]  /*7f90*/  BSYNC B2 ;  /* 0x0000000000027941 */ /* 0x000fea0003800000 */
.L_x_3173:
[----:B------:R-:W-:Y:S01]  /*7fa0*/  UMOV UR6, 0xfefa39ef ;  /* 0xfefa39ef00067882 */ /* 0x000fe20000000000 */
[----:B------:R-:W-:Y:S02]  /*7fb0*/  UMOV UR7, 0x3fe62e42 ;  /* 0x3fe62e4200077882 */ /* 0x000fe40000000000 */
[----:B------:R-:W-:-:S10]  /*7fc0*/  DADD R6, R4, UR6 ;  /* 0x0000000604067e29 */ /* 0x000fd40008000000 */
[----:B------:R-:W-:Y:S02]  /*7fd0*/  FSEL R18, R6, R4, P0 ;  /* 0x0000000406127208 */ /* 0x000fe40000000000 */
[----:B------:R-:W-:-:S07]  /*7fe0*/  FSEL R19, R7, R5, P0 ;  /* 0x0000000507137208 */ /* 0x000fce0000000000 */
.L_x_3172:
[----:B------:R-:W-:Y:S05]  /*7ff0*/  BSYNC B1 ;  /* 0x0000000000017941 */ /* 0x000fea0003800000 */
.L_x_3171:
        /* <DEDUP_REMOVED lines=111> */
.L_x_3181:
        /* <DEDUP_REMOVED lines=20> */
.L_x_3184:
[----:B------:R-:W-:Y:S05]  /*8830*/  BSYNC B3 ;  /* 0x0000000000037941 */ /* 0x000fea0003800000 */
.L_x_3183:
        /* <DEDUP_REMOVED lines=29> */
.L_x_3182:
[----:B------:R-:W-:Y:S05]  /*8a10*/  BSYNC B2 ;  /* 0x0000000000027941 */ /* 0x000fea0003800000 */
.L_x_3180:
[----:B------:R-:W-:Y:S01]  /*8a20*/  UMOV UR6, 0xfefa39ef ;  /* 0xfefa39ef00067882 */ /* 0x000fe20000000000 */
[----:B------:R-:W-:Y:S02]  /*8a30*/  UMOV UR7, 0x3fe62e42 ;  /* 0x3fe62e4200077882 */ /* 0x000fe40000000000 */
[----:B------:R-:W-:-:S10]  /*8a40*/  DADD R6, R4, UR6 ;  /* 0x0000000604067e29 */ /* 0x000fd40008000000 */
[----:B------:R-:W-:Y:S02]  /*8a50*/  FSEL R20, R6, R4, P0 ;  /* 0x0000000406147208 */ /* 0x000fe40000000000 */
[----:B------:R-:W-:-:S07]  /*8a60*/  FSEL R21, R7, R5, P0 ;  /* 0x0000000507157208 */ /* 0x000fce0000000000 */
.L_x_3179:
[----:B------:R-:W-:Y:S05]  /*8a70*/  BSYNC B1 ;  /* 0x0000000000017941 */ /* 0x000fea0003800000 */
.L_x_3178:
        /* <DEDUP_REMOVED lines=111> */
.L_x_3188:
        /* <DEDUP_REMOVED lines=20> */
.L_x_3191:
[----:B------:R-:W-:Y:S05]  /*92b0*/  BSYNC B3 ;  /* 0x0000000000037941 */ /* 0x000fea0003800000 */
.L_x_3190:
        /* <DEDUP_REMOVED lines=29> */
.L_x_3189:
[----:B------:R-:W-:Y:S05]  /*9490*/  BSYNC B2 ;  /* 0x0000000000027941 */ /* 0x000fea0003800000 */
.L_x_3187:
[----:B------:R-:W-:Y:S01]  /*94a0*/  UMOV UR6, 0xfefa39ef ;  /* 0xfefa39ef00067882 */ /* 0x000fe20000000000 */
[----:B------:R-:W-:Y:S02]  /*94b0*/  UMOV UR7, 0x3fe62e42 ;  /* 0x3fe62e4200077882 */ /* 0x000fe40000000000 */
[----:B------:R-:W-:-:S10]  /*94c0*/  DADD R6, R4, UR6 ;  /* 0x0000000604067e29 */ /* 0x000fd40008000000 */
[----:B------:R-:W-:Y:S02]  /*94d0*/  FSEL R22, R6, R4, P0 ;  /* 0x0000000406167208 */ /* 0x000fe40000000000 */
[----:B------:R-:W-:-:S07]  /*94e0*/  FSEL R23, R7, R5, P0 ;  /* 0x0000000507177208 */ /* 0x000fce0000000000 */
.L_x_3186:
[----:B------:R-:W-:Y:S05]  /*94f0*/  BSYNC B1 ;  /* 0x0000000000017941 */ /* 0x000fea0003800000 */
.L_x_3185:
        /* <DEDUP_REMOVED lines=111> */
.L_x_3195:
        /* <DEDUP_REMOVED lines=20> */
.L_x_3198:
[----:B------:R-:W-:Y:S05]  /*9d30*/  BSYNC B3 ;  /* 0x0000000000037941 */ /* 0x000fea0003800000 */
.L_x_3197:
        /* <DEDUP_REMOVED lines=29> */
.L_x_3196:
[----:B------:R-:W-:Y:S05]  /*9f10*/  BSYNC B2 ;  /* 0x0000000000027941 */ /* 0x000fea0003800000 */
.L_x_3194:
[----:B------:R-:W-:Y:S01]  /*9f20*/  UMOV UR6, 0xfefa39ef ;  /* 0xfefa39ef00067882 */ /* 0x000fe20000000000 */
[----:B------:R-:W-:Y:S02]  /*9f30*/  UMOV UR7, 0x3fe62e42 ;  /* 0x3fe62e4200077882 */ /* 0x000fe40000000000 */
[----:B------:R-:W-:-:S10]  /*9f40*/  DADD R6, R4, UR6 ;  /* 0x0000000604067e29 */ /* 0x000fd40008000000 */
[----:B------:R-:W-:Y:S02]  /*9f50*/  FSEL R34, R6, R4, P0 ;  /* 0x0000000406227208 */ /* 0x000fe40000000000 */
[----:B------:R-:W-:-:S07]  /*9f60*/  FSEL R35, R7, R5, P0 ;  /* 0x0000000507237208 */ /* 0x000fce0000000000 */
.L_x_3193:
[----:B------:R-:W-:Y:S05]  /*9f70*/  BSYNC B1 ;  /* 0x0000000000017941 */ /* 0x000fea0003800000 */
.L_x_3192:
        /* <DEDUP_REMOVED lines=111> */
.L_x_3202:
        /* <DEDUP_REMOVED lines=20> */
.L_x_3205:
[----:B------:R-:W-:Y:S05]  /*a7b0*/  BSYNC B3 ;  /* 0x0000000000037941 */ /* 0x000fea0003800000 */
.L_x_3204:
        /* <DEDUP_REMOVED lines=29> */
.L_x_3203:
[----:B------:R-:W-:Y:S05]  /*a990*/  BSYNC B2 ;  /* 0x0000000000027941 */ /* 0x000fea0003800000 */
.L_x_3201:
[----:B------:R-:W-:Y:S01]  /*a9a0*/  UMOV UR6, 0xfefa39ef ;  /* 0xfefa39ef00067882 */ /* 0x000fe20000000000 */
[----:B------:R-:W-:Y:S02]  /*a9b0*/  UMOV UR7, 0x3fe62e42 ;  /* 0x3fe62e4200077882 */ /* 0x000fe40000000000 */
[----:B------:R-:W-:-:S10]  /*a9c0*/  DADD R6, R4, UR6 ;  /* 0x0000000604067e29 */ /* 0x000fd40008000000 */
[----:B------:R-:W-:Y:S02]  /*a9d0*/  FSEL R4, R6, R4, P0 ;  /* 0x0000000406047208 */ /* 0x000fe40000000000 */
[----:B------:R-:W-:-:S07]  /*a9e0*/  FSEL R5, R7, R5, P0 ;  /* 0x0000000507057208 */ /* 0x000fce0000000000 */
.L_x_3200:
[----:B------:R-:W-:Y:S05]  /*a9f0*/  BSYNC B1 ;  /* 0x0000000000017941 */ /* 0x000fea0003800000 */
.L_x_3199:
        /* <DEDUP_REMOVED lines=24> */
.L_x_3208:
[----:B------:R-:W-:-:S13]  /*ab80*/  ISETP.GE.AND P0, PT, R3, R2, PT ;  /* 0x000000020300720c */ /* 0x000fda0003f06270 */
[----:B------:R-:W-:Y:S05]  /*ab90*/  @P0 BRA `(.L_x_3210) ;  /* 0x0000000000300947 */ /* 0x000fea0003800000 */
[----:B0-----:R-:W0:Y:S01]  /*aba0*/  LDC.64 R6, c[0x0][0x218] ;  /* 0x00008600ff067b82 */ /* 0x001e220000000a00 */
[----:B------:R-:W-:Y:S02]  /*abb0*/  IMAD.IADD R9, R0, 0x1, R3 ;  /* 0x0000000100097824 */ /* 0x000fe400078e0203 */
[----:B------:R-:W-:Y:S02]  /*abc0*/  VIADD R3, R3, 0x80 ;  /* 0x0000008003037836 */ /* 0x000fe40000000000 */
[----:B0-----:R-:W-:-:S05]  /*abd0*/  IMAD.WIDE.U32 R6, R9, 0x8, R6 ;  /* 0x0000000809067825 */ /* 0x001fca00078e0006 */
[----:B-----5:R1:W-:Y:S02]  /*abe0*/  STG.E.64 desc[UR4][R6.64], R18 ;  /* 0x0000001206007986 */ /* 0x0203e4000c101b04 */
.L_x_3209:
[----:B------:R-:W-:-:S13]  /*abf0*/  ISETP.GE.AND P0, PT, R3, R2, PT ;  /* 0x000000020300720c */ /* 0x000fda0003f06270 */
[----:B------:R-:W-:Y:S05]  /*ac00*/  @P0 BRA `(.L_x_3211) ;  /* 0x0000000000340947 */ /* 0x000fea0003800000 */
[----:B01----:R-:W0:Y:S01]  /*ac10*/  LDC.64 R6, c[0x0][0x218] ;  /* 0x00008600ff067b82 */ /* 0x003e220000000a00 */
[----:B------:R-:W-:Y:S01]  /*ac20*/  IADD3 R9, R0, R3, RZ ;  /* 0x0000000300097210 */ /* 0x000fe20007ffe0ff */
[----:B------:R-:W-:-:S04]  /*ac30*/  VIADD R3, R3, 0x80 ;  /* 0x0000008003037836 */ /* 0x000fc80000000000 */
[----:B0-----:R-:W-:-:S05]  /*ac40*/  IMAD.WIDE.U32 R6, R9, 0x8, R6 ;  /* 0x0000000809067825 */ /* 0x001fca00078e0006 */
[----:B------:R1:W-:Y:S02]  /*ac50*/  STG.E.64 desc[UR4][R6.64], R20 ;  /* 0x0000001406007986 */ /* 0x0003e4000c101b04 */
.L_x_3210:
        /* <DEDUP_REMOVED lines=8> */
.L_x_3211:
[----:B------:R-:W-:Y:S05]  /*ace0*/  BSYNC B1 ;  /* 0x0000000000017941 */ /* 0x000fea0003800000 */
.L_x_3207:
[----:B------:R-:W-:-:S13]  /*acf0*/  ISETP.GE.AND P0, PT, R3, R2, PT ;  /* 0x000000020300720c */ /* 0x000fda0003f06270 */
[----:B012---:R-:W0:Y:S01]  /*ad00*/  @!P0 LDC.64 R6, c[0x0][0x218] ;  /* 0x00008600ff068b82 */ /* 0x007e220000000a00 */
[----:B------:R-:W-:Y:S02]  /*ad10*/  @!P0 IMAD.IADD R9, R0, 0x1, R3 ;  /* 0x0000000100098824 */ /* 0x000fe400078e0203 */
[----:B------:R-:W-:Y:S02]  /*ad20*/  @!P0 VIADD R3, R3, 0x80 ;  /* 0x0000008003038836 */ /* 0x000fe40000000000 */
[----:B0-----:R-:W-:-:S05]  /*ad30*/  @!P0 IMAD.WIDE.U32 R6, R9, 0x8, R6 ;  /* 0x0000000809068825 */ /* 0x001fca00078e0006 */
[----:B------:R2:W-:Y:S02]  /*ad40*/  @!P0 STG.E.64 desc[UR4][R6.64], R34 ;  /* 0x0000002206008986 */ /* 0x0005e4000c101b04 */
.L_x_3212:
[----:B------:R-:W-:Y:S05]  /*ad50*/  BSYNC B0 ;  /* 0x0000000000007941 */ /* 0x000fea0003800000 */
.L_x_3206:
        /* <DEDUP_REMOVED lines=8> */
        .weak           $__internal_5_$__cuda_sm20_div_rn_f64_full
        .type           $__internal_5_$__cuda_sm20_div_rn_f64_full,@function
        .size           $__internal_5_$__cuda_sm20_div_rn_f64_full,(.L_x_21010 - $__internal_5_$__cuda_sm20_div_rn_f64_full)
$__internal_5_$__cuda_sm20_div_rn_f64_full:
        /* <DEDUP_REMOVED lines=66> */
.L_x_3214:
        /* <DEDUP_REMOVED lines=16> */
.L_x_3217:
[----:B------:R-:W-:Y:S01]  /*b300*/  LOP3.LUT R9, R29, 0x80000, RZ, 0xfc, !PT ;  /* 0x000800001d097812 */ /* 0x000fe200078efcff */
[----:B------:R-:W-:Y:S01]  /*b310*/  IMAD.MOV.U32 R8, RZ, RZ, R28 ;  /* 0x000000ffff087224 */ /* 0x000fe200078e001c */
[----:B------:R-:W-:Y:S06]  /*b320*/  BRA `(.L_x_3215) ;  /* 0x0000000000087947 */ /* 0x000fec0003800000 */
.L_x_3216:
[----:B------:R-:W-:Y:S01]  /*b330*/  LOP3.LUT R9, R27, 0x80000, RZ, 0xfc, !PT ;  /* 0x000800001b097812 */ /* 0x000fe200078efcff */
[----:B------:R-:W-:-:S07]  /*b340*/  IMAD.MOV.U32 R8, RZ, RZ, R26 ;  /* 0x000000ffff087224 */ /* 0x000fce00078e001a */
.L_x_3215:
[----:B------:R-:W-:Y:S05]  /*b350*/  BSYNC B0 ;  /* 0x0000000000007941 */ /* 0x000fea0003800000 */
.L_x_3213:
[----:B------:R-:W-:-:S04]  /*b360*/  IMAD.MOV.U32 R5, RZ, RZ, 0x0 ;  /* 0x00000000ff057424 */ /* 0x000fc800078e00ff */
[----:B------:R-:W-:Y:S05]  /*b370*/  RET.REL.NODEC R4 `(_ZN2at6native29vectorized_elementwise_kernelILi4EZZZNS0_17acosh_kernel_cudaERNS_18TensorIteratorBaseEENKUlvE0_clEvENKUlvE_clEvEUldE_St5arrayIPcLm2EEEEviT0_T1_) ;  /* 0xffffff4c04207950 */ /* 0x000fea0003c3ffff */
.L_x_3218:
        /* <DEDUP_REMOVED lines=16> */
.L_x_21010:


//--------------------- .text._ZN2at6native29vectorized_elementwise_kernelILi8EZZZNS0_17acosh_kernel_cudaERNS_18TensorIteratorBaseEENKUlvE0_clEvENKUlvE_clEvEUldE_St5arrayIPcLm2EEEEviT0_T1_ --------------------------
	.section	.text._ZN2at6native29vectorized_elementwise_kernelILi8EZZZNS0_17acosh_kernel_cudaERNS_18TensorIteratorBaseEENKUlvE0_clEvENKUlvE_clEvEUldE_St5arrayIPcLm2EEEEviT0_T1_,"ax",@progbits
	.align	128
        .global         _ZN2at6native29vectorized_elementwise_kernelILi8EZZZNS0_17acosh_kernel_cudaERNS_18TensorIteratorBaseEENKUlvE0_clEvENKUlvE_clEvEUldE_St5arrayIPcLm2EEEEviT0_T1_
        .type           _ZN2at6native29vectorized_elementwise_kernelILi8EZZZNS0_17acosh_kernel_cudaERNS_18TensorIteratorBaseEENKUlvE0_clEvENKUlvE_clEvEUldE_St5arrayIPcLm2EEEEviT0_T1_,@function
        .size           _ZN2at6native29vectorized_elementwise_kernelILi8EZZZNS0_17acosh_kernel_cudaERNS_18TensorIteratorBaseEENKUlvE0_clEvENKUlvE_clEvEUldE_St5arrayIPcLm2EEEEviT0_T1_,(.L_x_21011 - _ZN2at6native29vectorized_elementwise_kernelILi8EZZZNS0_17acosh_kernel_cudaERNS_18TensorIteratorBaseEENKUlvE0_clEvENKUlvE_clEvEUldE_St5arrayIPcLm2EEEEviT0_T1_)
        .other          _ZN2at6native29vectorized_elementwise_kernelILi8EZZZNS0_17acosh_kernel_cudaERNS_18TensorIteratorBaseEENKUlvE0_clEvENKUlvE_clEvEUldE_St5arrayIPcLm2EEEEviT0_T1_,@"STO_CUDA_ENTRY STV_DEFAULT"
_ZN2at6native29vectorized_elementwise_kernelILi8EZZZNS0_17acosh_kernel_cudaERNS_18TensorIteratorBaseEENKUlvE0_clEvENKUlvE_clEvEUldE_St5arrayIPcLm2EEEEviT0_T1_:
.text._ZN2at6native29vectorized_elementwise_kernelILi8EZZZNS0_17acosh_kernel_cudaERNS_18TensorIteratorBaseEENKUlvE0_clEvENKUlvE_clEvEUldE_St5arrayIPcLm2EEEEviT0_T1_:
        /* <DEDUP_REMOVED lines=122> */
.L_x_3221:
        /* <DEDUP_REMOVED lines=19> */
[----:B-----5:R-:W-:Y:S05]  /*08d0*/  CALL.REL.NOINC `($__internal_6_$__cuda_sm20_div_rn_f64_full) ;  /* 0x000000a400407944 */ /* 0x020fea0003c00000 */
.L_x_3224:
[----:B------:R-:W-:Y:S05]  /*08e0*/  BSYNC B2 ;  /* 0x0000000000027941 */ /* 0x000fea0003800000 */
.L_x_3223:
        /* <DEDUP_REMOVED lines=29> */
.L_x_3222:
[----:B------:R-:W-:Y:S05]  /*0ac0*/  BSYNC B1 ;  /* 0x0000000000017941 */ /* 0x000fea0003800000 */
.L_x_3220:
        /* <DEDUP_REMOVED lines=106> */
.L_x_3226:
        /* <DEDUP_REMOVED lines=20> */
.L_x_3229:
[----:B------:R-:W-:Y:S05]  /*12b0*/  BSYNC B2 ;  /* 0x0000000000027941 */ /* 0x000fea0003800000 */
.L_x_3228:
        /* <DEDUP_REMOVED lines=29> */
.L_x_3227:
[----:B------:R-:W-:Y:S05]  /*1490*/  BSYNC B1 ;  /* 0x0000000000017941 */ /* 0x000fea0003800000 */
.L_x_3225:
        /* <DEDUP_REMOVED lines=109> */
.L_x_3231:
        /* <DEDUP_REMOVED lines=19> */
[----:B------:R-:W-:Y:S05]  /*1ca0*/  CALL.REL.NOINC `($__internal_6_$__cuda_sm20_div_rn_f64_full) ;  /* 0x00000090004c7944 */ /* 0x000fea0003c00000 */
.L_x_3234:
[----:B------:R-:W-:Y:S05]  /*1cb0*/  BSYNC B2 ;  /* 0x0000000000027941 */ /* 0x000fea0003800000 */
.L_x_3233:
        /* <DEDUP_REMOVED lines=29> */
.L_x_3232:
[----:B------:R-:W-:Y:S05]  /*1e90*/  BSYNC B1 ;  /* 0x0000000000017941 */ /* 0x000fea0003800000 */
.L_x_3230:
        /* <DEDUP_REMOVED lines=109> */
.L_x_3236:
        /* <DEDUP_REMOVED lines=19> */
[----:B------:R-:W-:Y:S05]  /*26a0*/  CALL.REL.NOINC `($__internal_6_$__cuda_sm20_div_rn_f64_full) ;  /* 0x0000008400cc7944 */ /* 0x000fea0003c00000 */
.L_x_3239:
[----:B------:R-:W-:Y:S05]  /*26b0*/  BSYNC B2 ;  /* 0x0000000000027941 */ /* 0x000fea0003800000 */
.L_x_3238:
        /* <DEDUP_REMOVED lines=29> */
.L_x_3237:
[----:B------:R-:W-:Y:S05]  /*2890*/  BSYNC B1 ;  /* 0x0000000000017941 */ /* 0x000fea0003800000 */
.L_x_3235:
        /* <DEDUP_REMOVED lines=109> */
.L_x_3241:
        /* <DEDUP_REMOVED lines=20> */
.L_x_3244:
[----:B------:R-:W-:Y:S05]  /*30b0*/  BSYNC B2 ;  /* 0x0000000000027941 */ /* 0x000fea0003800000 */
.L_x_3243:
        /* <DEDUP_REMOVED lines=29> */
.L_x_3242:
[----:B------:R-:W-:Y:S05]  /*3290*/  BSYNC B1 ;  /* 0x0000000000017941 */ /* 0x000fea0003800000 */
.L_x_3240:
        /* <DEDUP_REMOVED lines=109> */
.L_x_3246:
        /* <DEDUP_REMOVED lines=19> */
[----:B------:R-:W-:Y:S05]  /*3aa0*/  CALL.REL.NOINC `($__internal_6_$__cuda_sm20_div_rn_f64_full) ;  /* 0x0000007000cc7944 */ /* 0x000fea0003c00000 */
.L_x_3249:
[----:B------:R-:W-:Y:S05]  /*3ab0*/  BSYNC B2 ;  /* 0x0000000000027941 */ /* 0x000fea0003800000 */
.L_x_3248:
        /* <DEDUP_REMOVED lines=29> */
.L_x_3247:
[----:B------:R-:W-:Y:S05]  /*3c90*/  BSYNC B1 ;  /* 0x0000000000017941 */ /* 0x000fea0003800000 */
.L_x_3245:
        /* <DEDUP_REMOVED lines=112> */
.L_x_3251:
        /* <DEDUP_REMOVED lines=20> */
.L_x_3254:
[----:B------:R-:W-:Y:S05]  /*44e0*/  BSYNC B2 ;  /* 0x0000000000027941 */ /* 0x000fea0003800000 */
.L_x_3253:
        /* <DEDUP_REMOVED lines=29> */
.L_x_3252:
[----:B------:R-:W-:Y:S05]  /*46c0*/  BSYNC B1 ;  /* 0x0000000000017941 */ /* 0x000fea0003800000 */
.L_x_3250:
        /* <DEDUP_REMOVED lines=109> */
.L_x_3256:
        /* <DEDUP_REMOVED lines=20> */
.L_x_3259:
[----:B------:R-:W-:Y:S05]  /*4ee0*/  BSYNC B2 ;  /* 0x0000000000027941 */ /* 0x000fea0003800000 */
.L_x_3258:
        /* <DEDUP_REMOVED lines=29> */
.L_x_3257:
[----:B------:R-:W-:Y:S05]  /*50c0*/  BSYNC B1 ;  /* 0x0000000000017941 */ /* 0x000fea0003800000 */
.L_x_3255:
        /* <DEDUP_REMOVED lines=27> */
.L_x_3219:
        /* <DEDUP_REMOVED lines=165> */
.L_x_3263:
        /* <DEDUP_REMOVED lines=20> */
.L_x_3266:
[----:B------:R-:W-:Y:S05]  /*5e10*/  BSYNC B3 ;  /* 0x0000000000037941 */ /* 0x000fea0003800000 */
.L_x_3265:
        /* <DEDUP_REMOVED lines=29> */
.L_x_3264:
[----:B------:R-:W-:Y:S05]  /*5ff0*/  BSYNC B2 ;  /* 0x0000000000027941 */ /* 0x000fea0003800000 */
.L_x_3262:
[----:B------:R-:W-:Y:S01]  /*6000*/  UMOV UR6, 0xfefa39ef ;  /* 0xfefa39ef00067882 */ /* 0x000fe20000000000 */
[----:B------:R-:W-:Y:S02]  /*6010*/  UMOV UR7, 0x3fe62e42 ;  /* 0x3fe62e4200077882 */ /* 0x000fe40000000000 */
[----:B------:R-:W-:-:S10]  /*6020*/  DADD R4, R12, UR6 ;  /* 0x000000060c047e29 */ /* 0x000fd40008000000 */
[----:B------:R-:W-:Y:S02]  /*6030*/  FSEL R12, R4, R12, P0 ;  /* 0x0000000c040c7208 */ /* 0x000fe40000000000 */
[----:B------:R-:W-:-:S07]  /*6040*/  FSEL R13, R5, R13, P0 ;  /* 0x0000000d050d7208 */ /* 0x000fce0000000000 */
.L_x_3261:
[----:B------:R-:W-:Y:S05]  /*6050*/  BSYNC B1 ;  /* 0x0000000000017941 */ /* 0x000fea0003800000 */
.L_x_3260:
        /* <DEDUP_REMOVED lines=112> */
.L_x_3270:
        /* <DEDUP_REMOVED lines=20> */
.L_x_3273:
[----:B------:R-:W-:Y:S05]  /*68a0*/  BSYNC B3 ;  /* 0x0000000000037941 */ /* 0x000fea0003800000 */
.L_x_3272:
        /* <DEDUP_REMOVED lines=29> */
.L_x_3271:
[----:B------:R-:W-:Y:S05]  /*6a80*/  BSYNC B2 ;  /* 0x0000000000027941 */ /* 0x000fea0003800000 */
.L_x_3269:
[----:B------:R-:W-:Y:S01]  /*6a90*/  UMOV UR6, 0xfefa39ef ;  /* 0xfefa39ef00067882 */ /* 0x000fe20000000000 */
[----:B------:R-:W-:Y:S02]  /*6aa0*/  UMOV UR7, 0x3fe62e42 ;  /* 0x3fe62e4200077882 */ /* 0x000fe40000000000 */
[----:B------:R-:W-:-:S10]  /*6ab0*/  DADD R4, R14, UR6 ;  /* 0x000000060e047e29 */ /* 0x000fd40008000000 */
[----:B------:R-:W-:Y:S02]  /*6ac0*/  FSEL R14, R4, R14, P0 ;  /* 0x0000000e040e7208 */ /* 0x000fe40000000000 */
[----:B------:R-:W-:-:S07]  /*6ad0*/  FSEL R15, R5, R15, P0 ;  /* 0x0000000f050f7208 */ /* 0x000fce0000000000 */
.L_x_3268:
[----:B------:R-:W-:Y:S05]  /*6ae0*/  BSYNC B1 ;  /* 0x0000000000017941 */ /* 0x000fea0003800000 */
.L_x_3267:
        /* <DEDUP_REMOVED lines=112> */
.L_x_3277:
        /* <DEDUP_REMOVED lines=20> */
.L_x_3280:
[----:B------:R-:W-:Y:S05]  /*7330*/  BSYNC B3 ;  /* 0x0000000000037941 */ /* 0x000fea0003800000 */
.L_x_3279:
        /* <DEDUP_REMOVED lines=29> */
.L_x_3278:
[----:B------:R-:W-:Y:S05]  /*7510*/  BSYNC B2 ;  /* 0x0000000000027941 */ /* 0x000fea0003800000 */
.L_x_3276:
[----:B------:R-:W-:Y:S01]  /*7520*/  UMOV UR6, 0xfefa39ef ;  /* 0xfefa39ef00067882 */ /* 0x000fe20000000000 */
[----:B------:R-:W-:Y:S02]  /*7530*/  UMOV UR7, 0x3fe62e42 ;  /* 0x3fe62e4200077882 */ /* 0x000fe40000000000 */
[----:B------:R-:W-:-:S10]  /*7540*/  DADD R4, R16, UR6 ;  /* 0x0000000610047e29 */ /* 0x000fd40008000000 */
[----:B------:R-:W-:Y:S02]  /*7550*/  FSEL R16, R4, R16, P0 ;  /* 0x0000001004107208 */ /* 0x000fe40000000000 */
[----:B------:R-:W-:-:S07]  /*7560*/  FSEL R17, R5, R17, P0 ;  /* 0x0000001105117208 */ /* 0x000fce0000000000 */
.L_x_3275:
[----:B------:R-:W-:Y:S05]  /*7570*/  BSYNC B1 ;  /* 0x0000000000017941 */ /* 0x000fea0003800000 */
.L_x_3274:
        /* <DEDUP_REMOVED lines=111> */
.L_x_3284:
        /* <DEDUP_REMOVED lines=20> */
.L_x_3287:
[----:B------:R-:W-:Y:S05]  /*7db0*/  BSYNC B3 ;  /* 0x0000000000037941 */ /* 0x000fea0003800000 */
.L_x_3286:
        /* <DEDUP_REMOVED lines=29> */
.L_x_3285:
[----:B------:R-:W-:Y:S05]  /*7f90*/  BSYNC B2 ;  /* 0x0000000000027941 */ /* 0x000fea0003800000 */
.L_x_3283:
[----:B------:R-:W-:Y:S01]  /*7fa0*/  UMOV UR6, 0xfefa39ef ;  /* 0xfefa39ef00067882 */ /* 0x000fe20000000000 */
[----:B------:R-:W-:Y:S02]  /*7fb0*/  UMOV UR7, 0x3fe62e42 ;  /* 0x3fe62e4200077882 */ /* 0x000fe40000000000 */
[----:B------:R-:W-:-:S10]  /*7fc0*/  DADD R6, R4, UR6 ;  /* 0x0000000604067e29 */ /* 0x000fd40008000000 */
[----:B------:R-:W-:Y:S02]  /*7fd0*/  FSEL R18, R6, R4, P0 ;  /* 0x0000000406127208 */ /* 0x000fe40000000000 */
[----:B------:R-:W-:-:S07]  /*7fe0*/  FSEL R19, R7, R5, P0 ;  /* 0x0000000507137208 */ /* 0x000fce0000000000 */
.L_x_3282:
[----:B------:R-:W-:Y:S05]  /*7ff0*/  BSYNC B1 ;  /* 0x0000000000017941 */ /* 0x000fea0003800000 */
.L_x_3281:
        /* <DEDUP_REMOVED lines=111> */
.L_x_3291:
        /* <DEDUP_REMOVED lines=20> */
.L_x_3294:
[----:B------:R-:W-:Y:S05]  /*8830*/  BSYNC B3 ;  /* 0x0000000000037941 */ /* 0x000fea0003800000 */
.L_x_3293:
        /* <DEDUP_REMOVED lines=29> */
.L_x_3292:
[----:B------:R-:W-:Y:S05]  /*8a10*/  BSYNC B2 ;  /* 0x0000000000027941 */ /* 0x000fea0003800000 */
.L_x_3290:
[----:B------:R-:W-:Y:S01]  /*8a20*/  UMOV UR6, 0xfefa39ef ;  /* 0xfefa39ef00067882 */ /* 0x000fe20000000000 */
[----:B------:R-:W-:Y:S02]  /*8a30*/  UMOV UR7, 0x3fe62e42 ;  /* 0x3fe62e4200077882 */ /* 0x000fe40000000000 */
[----:B------:R-:W-:-:S10]  /*8a40*/  DADD R6, R4, UR6 ;  /* 0x0000000604067e29 */ /* 0x000fd40008000000 */
[----:B------:R-:W-:Y:S02]  /*8a50*/  FSEL R20, R6, R4, P0 ;  /* 0x0000000406147208 */ /* 0x000fe40000000000 */
[----:B------:R-:W-:-:S07]  /*8a60*/  FSEL R21, R7, R5, P0 ;  /* 0x0000000507157208 */ /* 0x000fce0000000000 */
.L_x_3289:
[----:B------:R-:W-:Y:S05]  /*8a70*/  BSYNC B1 ;  /* 0x0000000000017941 */ /* 0x000fea0003800000 */
.L_x_3288:
        /* <DEDUP_REMOVED lines=111> */
.L_x_3298:
        /* <DEDUP_REMOVED lines=20> */
.L_x_3301:
[----:B------:R-:W-:Y:S05]  /*92b0*/  BSYNC B3 ;  /* 0x0000000000037941 */ /* 0x000fea0003800000 */
.L_x_3300:
        /* <DEDUP_REMOVED lines=29> */
.L_x_3299:
[----:B------:R-:W-:Y:S05]  /*9490*/  BSYNC B2 ;  /* 0x0000000000027941 */ /* 0x000fea0003800000 */
.L_x_3297:
[----:B------:R-:W-:Y:S01]  /*94a0*/  UMOV UR6, 0xfefa39ef ;  /* 0xfefa39ef00067882 */ /* 0x000fe20000000000 */
[----:B------:R-:W-:Y:S02]  /*94b0*/  UMOV UR7, 0x3fe62e42 ;  /* 0x3fe62e4200077882 */ /* 0x000fe40000000000 */
[----:B------:R-:W-:-:S10]  /*94c0*/  DADD R6, R4, UR6 ;  /* 0x0000000604067e29 */ /* 0x000fd40008000000 */
[----:B------:R-:W-:Y:S02]  /*94d0*/  FSEL R22, R6, R4, P0 ;  /* 0x0000000406167208 */ /* 0x000fe40000000000 */
[----:B------:R-:W-:-:S07]  /*94e0*/  FSEL R23, R7, R5, P0 ;  /* 0x0000000507177208 */ /* 0x000fce0000000000 */
.L_x_3296:
[----:B------:R-:W-:Y:S05]  /*94f0*/  BSYNC B1 ;  /* 0x0000000000017941 */ /* 0x000fea0003800000 */
.L_x_3295:
        /* <DEDUP_REMOVED lines=111> */
.L_x_3305:
        /* <DEDUP_REMOVED lines=20> */
.L_x_3308:
[----:B------:R-:W-:Y:S05]  /*9d30*/  BSYNC B3 ;  /* 0x0000000000037941 */ /* 0x000fea0003800000 */
.L_x_3307:
        /* <DEDUP_REMOVED lines=29> */
.L_x_3306:
[----:B------:R-:W-:Y:S05]  /*9f10*/  BSYNC B2 ;  /* 0x0000000000027941 */ /* 0x000fea0003800000 */
.L_x_3304:
[----:B------:R-:W-:Y:S01]  /*9f20*/  UMOV UR6, 0xfefa39ef ;  /* 0xfefa39ef00067882 */ /* 0x000fe20000000000 */
[----:B------:R-:W-:Y:S02]  /*9f30*/  UMOV UR7, 0x3fe62e42 ;  /* 0x3fe62e4200077882 */ /* 0x000fe40000000000 */
[----:B------:R-:W-:-:S10]  /*9f40*/  DADD R6, R4, UR6 ;  /* 0x0000000604067e29 */ /* 0x000fd40008000000 */
[----:B------:R-:W-:Y:S02]  /*9f50*/  FSEL R34, R6, R4, P0 ;  /* 0x0000000406227208 */ /* 0x000fe40000000000 */
[----:B------:R-:W-:-:S07]  /*9f60*/  FSEL R35, R7, R5, P0 ;  /* 0x0000000507237208 */ /* 0x000fce0000000000 */
.L_x_3303:
[----:B------:R-:W-:Y:S05]  /*9f70*/  BSYNC B1 ;  /* 0x0000000000017941 */ /* 0x000fea0003800000 */
.L_x_3302:
        /* <DEDUP_REMOVED lines=111> */
.L_x_3312:
        /* <DEDUP_REMOVED lines=20> */
.L_x_3315:
[----:B------:R-:W-:Y:S05]  /*a7b0*/  BSYNC B3 ;  /* 0x0000000000037941 */ /* 0x000fea0003800000 */
.L_x_3314:
        /* <DEDUP_REMOVED lines=29> */
.L_x_3313:
[----:B------:R-:W-:Y:S05]  /*a990*/  BSYNC B2 ;  /* 0x0000000000027941 */ /* 0x000fea0003800000 */
.L_x_3311:
[----:B------:R-:W-:Y:S01]  /*a9a0*/  UMOV UR6, 0xfefa39ef ;  /* 0xfefa39ef00067882 */ /* 0x000fe20000000000 */
[----:B------:R-:W-:Y:S02]  /*a9b0*/  UMOV UR7, 0x3fe62e42 ;  /* 0x3fe62e4200077882 */ /* 0x000fe40000000000 */
[----:B------:R-:W-:-:S10]  /*a9c0*/  DADD R6, R4, UR6 ;  /* 0x0000000604067e29 */ /* 0x000fd40008000000 */
[----:B------:R-:W-:Y:S02]  /*a9d0*/  FSEL R4, R6, R4, P0 ;  /* 0x0000000406047208 */ /* 0x000fe40000000000 */
[----:B------:R-:W-:-:S07]  /*a9e0*/  FSEL R5, R7, R5, P0 ;  /* 0x0000000507057208 */ /* 0x000fce0000000000 */
.L_x_3310:
[----:B------:R-:W-:Y:S05]  /*a9f0*/  BSYNC B1 ;  /* 0x0000000000017941 */ /* 0x000fea0003800000 */
.L_x_3309:
        /* <DEDUP_REMOVED lines=24> */
.L_x_3318:
[----:B------:R-:W-:-:S13]  /*ab80*/  ISETP.GE.AND P0, PT, R3, R2, PT ;  /* 0x000000020300720c */ /* 0x000fda0003f06270 */
[----:B------:R-:W-:Y:S05]  /*ab90*/  @P0 BRA `(.L_x_3320) ;  /* 0x0000000000300947 */ /* 0x000fea0003800000 */
[----:B0-----:R-:W0:Y:S01]  /*aba0*/  LDC.64 R6, c[0x0][0x218] ;  /* 0x00008600ff067b82 */ /* 0x001e220000000a00 */
[----:B------:R-:W-:Y:S02]  /*abb0*/  IMAD.IADD R9, R0, 0x1, R3 ;  /* 0x0000000100097824 */ /* 0x000fe400078e0203 */
[----:B------:R-:W-:Y:S02]  /*abc0*/  VIADD R3, R3, 0x80 ;  /* 0x0000008003037836 */ /* 0x000fe40000000000 */
[----:B0-----:R-:W-:-:S05]  /*abd0*/  IMAD.WIDE.U32 R6, R9, 0x8, R6 ;  /* 0x0000000809067825 */ /* 0x001fca00078e0006 */
[----:B-----5:R1:W-:Y:S02]  /*abe0*/  STG.E.64 desc[UR4][R6.64], R18 ;  /* 0x0000001206007986 */ /* 0x0203e4000c101b04 */
.L_x_3319:
[----:B------:R-:W-:-:S13]  /*abf0*/  ISETP.GE.AND P0, PT, R3, R2, PT ;  /* 0x000000020300720c */ /* 0x000fda0003f06270 */
[----:B------:R-:W-:Y:S05]  /*ac00*/  @P0 BRA `(.L_x_3321) ;  /* 0x0000000000340947 */ /* 0x000fea0003800000 */
[----:B01----:R-:W0:Y:S01]  /*ac10*/  LDC.64 R6, c[0x0][0x218] ;  /* 0x00008600ff067b82 */ /* 0x003e220000000a00 */
[----:B------:R-:W-:Y:S01]  /*ac20*/  IADD3 R9, R0, R3, RZ ;  /* 0x0000000300097210 */ /* 0x000fe20007ffe0ff */
[----:B------:R-:W-:-:S04]  /*ac30*/  VIADD R3, R3, 0x80 ;  /* 0x0000008003037836 */ /* 0x000fc80000000000 */
[----:B0-----:R-:W-:-:S05]  /*ac40*/  IMAD.WIDE.U32 R6, R9, 0x8, R6 ;  /* 0x0000000809067825 */ /* 0x001fca00078e0006 */
[----:B------:R1:W-:Y:S02]  /*ac50*/  STG.E.64 desc[UR4][R6.64], R20 ;  /* 0x0000001406007986 */ /* 0x0003e4000c101b04 */
.L_x_3320:
        /* <DEDUP_REMOVED lines=8> */
.L_x_3321:
[----:B------:R-:W-:Y:S05]  /*ace0*/  BSYNC B1 ;  /* 0x0000000000017941 */ /* 0x000fea0003800000 */
.L_x_3317:
[----:B------:R-:W-:-:S13]  /*acf0*/  ISETP.GE.AND P0, PT, R3, R2, PT ;  /* 0x000000020300720c */ /* 0x000fda0003f06270 */
[----:B012---:R-:W0:Y:S01]  /*ad00*/  @!P0 LDC.64 R6, c[0x0][0x218] ;  /* 0x00008600ff068b82 */ /* 0x007e220000000a00 */
[----:B------:R-:W-:Y:S02]  /*ad10*/  @!P0 IMAD.IADD R9, R0, 0x1, R3 ;  /* 0x0000000100098824 */ /* 0x000fe400078e0203 */
[----:B------:R-:W-:Y:S02]  /*ad20*/  @!P0 VIADD R3, R3, 0x80 ;  /* 0x0000008003038836 */ /* 0x000fe40000000000 */
[----:B0-----:R-:W-:-:S05]  /*ad30*/  @!P0 IMAD.WIDE.U32 R6, R9, 0x8, R6 ;  /* 0x0000000809068825 */ /* 0x001fca00078e0006 */
[----:B------:R2:W-:Y:S02]  /*ad40*/  @!P0 STG.E.64 desc[UR4][R6.64], R34 ;  /* 0x0000002206008986 */ /* 0x0005e4000c101b04 */
.L_x_3322:
[----:B------:R-:W-:Y:S05]  /*ad50*/  BSYNC B0 ;  /* 0x0000000000007941 */ /* 0x000fea0003800000 */
.L_x_3316:
        /* <DEDUP_REMOVED lines=8> */
        .weak           $__internal_6_$__cuda_sm20_div_rn_f64_full
        .type           $__internal_6_$__cuda_sm20_div_rn_f64_full,@function
        .size           $__internal_6_$__cuda_sm20_div_rn_f64_full,(.L_x_21011 - $__internal_6_$__cuda_sm20_div_rn_f64_full)
$__internal_6_$__cuda_sm20_div_rn_f64_full:
        /* <DEDUP_REMOVED lines=66> */
.L_x_3324:
        /* <DEDUP_REMOVED lines=16> */
.L_x_3327:
[----:B------:R-:W-:Y:S01]  /*b300*/  LOP3.LUT R9, R29, 0x80000, RZ, 0xfc, !PT ;  /* 0x000800001d097812 */ /* 0x000fe200078efcff */
[----:B------:R-:W-:Y:S01]  /*b310*/  IMAD.MOV.U32 R8, RZ, RZ, R28 ;  /* 0x000000ffff087224 */ /* 0x000fe200078e001c */
[----:B------:R-:W-:Y:S06]  /*b320*/  BRA `(.L_x_3325) ;  /* 0x0000000000087947 */ /* 0x000fec0003800000 */
.L_x_3326:
[----:B------:R-:W-:Y:S01]  /*b330*/  LOP3.LUT R9, R27, 0x80000, RZ, 0xfc, !PT ;  /* 0x000800001b097812 */ /* 0x000fe200078efcff */
[----:B------:R-:W-:-:S07]  /*b340*/  IMAD.MOV.U32 R8, RZ, RZ, R26 ;  /* 0x000000ffff087224 */ /* 0x000fce00078e001a */
.L_x_3325:
[----:B------:R-:W-:Y:S05]  /*b350*/  BSYNC B0 ;  /* 0x0000000000007941 */ /* 0x000fea0003800000 */
.L_x_3323:
[----:B------:R-:W-:-:S04]  /*b360*/  IMAD.MOV.U32 R5, RZ, RZ, 0x0 ;  /* 0x00000000ff057424 */ /* 0x000fc800078e00ff */
[----:B------:R-:W-:Y:S05]  /*b370*/  RET.REL.NODEC R4 `(_ZN2at6native29vectorized_elementwise_kernelILi8EZZZNS0_17acosh_kernel_cudaERNS_18TensorIteratorBaseEENKUlvE0_clEvENKUlvE_clEvEUldE_St5arrayIPcLm2EEEEviT0_T1_) ;  /* 0xffffff4c04207950 */ /* 0x000fea0003c3ffff */
.L_x_3328:
        /* <DEDUP_REMOVED lines=16> */
.L_x_21011:


//--------------------- .text._ZN2at6native18elementwise_kernelILi128ELi4EZNS0_15gpu_kernel_implIZZZNS0_17acosh_kernel_cudaERNS_18TensorIteratorBaseEENKUlvE_clEvENKUlvE1_clEvEUlN3c107complexINS7_4HalfEEEE_EEvS4_RKT_EUliE_EEviT1_ --------------------------
	.section	.text._ZN2at6native18elementwise_kernelILi128ELi4EZNS0_15gpu_kernel_implIZZZNS0_17acosh_kernel_cudaERNS_18TensorIteratorBaseEENKUlvE_clEvENKUlvE1_clEvEUlN3c107complexINS7_4HalfEEEE_EEvS4_RKT_EUliE_EEviT1_,"ax",@progbits
	.align	128
        .global         _ZN2at6native18elementwise_kernelILi128ELi4EZNS0_15gpu_kernel_implIZZZNS0_17acosh_kernel_cudaERNS_18TensorIteratorBaseEENKUlvE_clEvENKUlvE1_clEvEUlN3c107complexINS7_4HalfEEEE_EEvS4_RKT_EUliE_EEviT1_
        .type           _ZN2at6native18elementwise_kernelILi128ELi4EZNS0_15gpu_kernel_implIZZZNS0_17acosh_kernel_cudaERNS_18TensorIteratorBaseEENKUlvE_clEvENKUlvE1_clEvEUlN3c107complexINS7_4HalfEEEE_EEvS4_RKT_EUliE_EEviT1_,@function
        .size           _ZN2at6native18elementwise_kernelILi128ELi4EZNS0_15gpu_kernel_implIZZZNS0_17acosh_kernel_cudaERNS_18TensorIteratorBaseEENKUlvE_clEvENKUlvE1_clEvEUlN3c107complexINS7_4HalfEEEE_EEvS4_RKT_EUliE_EEviT1_,(.L_x_21012 - _ZN2at6native18elementwise_kernelILi128ELi4EZNS0_15gpu_kernel_implIZZZNS0_17acosh_kernel_cudaERNS_18TensorIteratorBaseEENKUlvE_clEvENKUlvE1_clEvEUlN3c107complexINS7_4HalfEEEE_EEvS4_RKT_EUliE_EEviT1_)
        .other          _ZN2at6native18elementwise_kernelILi128ELi4EZNS0_15gpu_kernel_implIZZZNS0_17acosh_kernel_cudaERNS_18TensorIteratorBaseEENKUlvE_clEvENKUlvE1_clEvEUlN3c107complexINS7_4HalfEEEE_EEvS4_RKT_EUliE_EEviT1_,@"STO_CUDA_ENTRY STV_DEFAULT"
_ZN2at6native18elementwise_kernelILi128ELi4EZNS0_15gpu_kernel_implIZZZNS0_17acosh_kernel_cudaERNS_18TensorIteratorBaseEENKUlvE_clEvENKUlvE1_clEvEUlN3c107complexINS7_4HalfEEEE_EEvS4_RKT_EUliE_EEviT1_:
.text._ZN2at6native18elementwise_kernelILi128ELi4EZNS0_15gpu_kernel_implIZZZNS0_17acosh_kernel_cudaERNS_18TensorIteratorBaseEENKUlvE_clEvENKUlvE1_clEvEUlN3c107complexINS7_4HalfEEEE_EEvS4_RKT_EUliE_EEviT1_:
        /* <DEDUP_REMOVED lines=10> */
[----:B------:R-:W-:Y:S01]  /*00a0*/  HFMA2.MMA R18, -RZ, RZ, 0, 0 ;  /* 0x00000000ff127435 */ /* 0x000fe200000001ff */
        /* <DEDUP_REMOVED lines=301> */
.L_x_3331:
[----:B------:R-:W0:Y:S01]  /*1380*/  LDC.U8 R5, c[0x0][0x422] ;  /* 0x00010880ff057b82 */ /* 0x000e220000000000 */
[----:B------:R-:W-:Y:S02]  /*1390*/  ULDC.64 UR4, c[0x0][0x418] ;  /* 0x0001060000047ab9 */ /* 0x000fe40000000a00 */
[----:B------:R-:W-:-:S04]  /*13a0*/  IADD3 R2, P1, R0, UR4, RZ ;  /* 0x0000000400027c10 */ /* 0x000fc8000ff3e0ff */
        /* <DEDUP_REMOVED lines=12> */
[----:B------:R0:W2:Y:S02]  /*1470*/  LDG.E.S8 R2, desc[UR36][R2.64] ;  /* 0x0000002402027981 */ /* 0x0000a4000c1e1300 */
[----:B0-----:R-:W-:Y:S01]  /*1480*/  PRMT R3, RZ, 0x7610, R3 ;  /* 0x00007610ff037816 */ /* 0x001fe20000000003 */
[----:B--2---:R-:W0:Y:S02]  /*1490*/  I2F.S16 R7, R2 ;  /* 0x0000000200077306 */ /* 0x004e240000101400 */
[----:B0-----:R-:W-:Y:S01]  /*14a0*/  F2FP.F16.F32.PACK_AB R7, RZ, R7 ;  /* 0x00000007ff07723e */ /* 0x001fe200000000ff */
[----:B------:R-:W-:Y:S06]  /*14b0*/  BRA `(.L_x_3337) ;  /* 0x0000000c00fc7947 */ /* 0x000fec0003800000 */
.L_x_3335:
[----:B------:R0:W2:Y:S02]  /*14c0*/  LDG.E.U8 R2, desc[UR36][R2.64] ;  /* 0x0000002402027981 */ /* 0x0000a4000c1e1100 */
[----:B0-----:R-:W-:Y:S02]  /*14d0*/  PRMT R3, RZ, 0x7610, R3 ;  /* 0x00007610ff037816 */ /* 0x001fe40000000003 */
[----:B--2---:R-:W-:-:S04]  /*14e0*/  I2FP.F32.U32 R7, R2 ;  /* 0x0000000200077245 */ /* 0x004fc80000201000 */
[----:B------:R-:W-:Y:S01]  /*14f0*/  F2FP.F16.F32.PACK_AB R7, RZ, R7 ;  /* 0x00000007ff07723e */ /* 0x000fe200000000ff */
[----:B------:R-:W-:Y:S06]  /*1500*/  BRA `(.L_x_3337) ;  /* 0x0000000c00e87947 */ /* 0x000fec0003800000 */
.L_x_3334:
[----:B------:R-:W-:-:S13]  /*1510*/  ISETP.NE.AND P0, PT, R4, 0x2, PT ;  /* 0x000000020400780c */ /* 0x000fda0003f05270 */
[----:B------:R-:W-:Y:S05]  /*1520*/  @!P0 BRA `(.L_x_3338) ;  /* 0x0000000000388947 */ /* 0x000fea0003800000 */
[----:B------:R-:W-:-:S13]  /*1530*/  ISETP.NE.AND P0, PT, R4, 0x3, PT ;  /* 0x000000030400780c */ /* 0x000fda0003f05270 */
[----:B------:R-:W-:Y:S05]  /*1540*/  @!P0 BRA `(.L_x_3339) ;  /* 0x00000000001c8947 */ /* 0x000fea0003800000 */
[----:B------:R-:W-:-:S13]  /*1550*/  ISETP.NE.AND P0, PT, R4, 0x4, PT ;  /* 0x000000040400780c */ /* 0x000fda0003f05270 */
[----:B------:R-:W-:Y:S05]  /*1560*/  @P0 BRA `(.L_x_3336) ;  /* 0x0000000c00600947 */ /* 0x000fea0003800000 */
[----:B------:R-:W2:Y:S02]  /*1570*/  LDG.E.64 R2, desc[UR36][R2.64] ;  /* 0x0000002402027981 */ /* 0x000ea4000c1e1b00 */
[----:B--2---:R0:W1:Y:S02]  /*1580*/  I2F.S64 R7, R2 ;  /* 0x0000000200077312 */ /* 0x0040640000301400 */
[----:B0-----:R-:W-:Y:S02]  /*1590*/  PRMT R3, RZ, 0x7610, R3 ;  /* 0x00007610ff037816 */ /* 0x001fe40000000003 */
[----:B-1----:R-:W-:Y:S01]  /*15a0*/  F2FP.F16.F32.PACK_AB R7, RZ, R7 ;  /* 0x00000007ff07723e */ /* 0x002fe200000000ff */
[----:B------:R-:W-:Y:S06]  /*15b0*/  BRA `(.L_x_3337) ;  /* 0x0000000c00bc7947 */ /* 0x000fec0003800000 */
.L_x_3339:
[----:B------:R0:W2:Y:S02]  /*15c0*/  LDG.E R2, desc[UR36][R2.64] ;  /* 0x0000002402027981 */ /* 0x0000a4000c1e1900 */
[----:B0-----:R-:W-:Y:S02]  /*15d0*/  PRMT R3, RZ, 0x7610, R3 ;  /* 0x00007610ff037816 */ /* 0x001fe40000000003 */
[----:B--2---:R-:W-:-:S04]  /*15e0*/  I2FP.F32.S32 R7, R2 ;  /* 0x0000000200077245 */ /* 0x004fc80000201400 */
[----:B------:R-:W-:Y:S01]  /*15f0*/  F2FP.F16.F32.PACK_AB R7, RZ, R7 ;  /* 0x00000007ff07723e */ /* 0x000fe200000000ff */
[----:B------:R-:W-:Y:S06]  /*1600*/  BRA `(.L_x_3337) ;  /* 0x0000000c00a87947 */ /* 0x000fec0003800000 */
.L_x_3338:
[----:B------:R0:W2:Y:S02]  /*1610*/  LDG.E.U16 R2, desc[UR36][R2.64] ;  /* 0x0000002402027981 */ /* 0x0000a4000c1e1500 */
[----:B0-----:R-:W-:Y:S01]  /*1620*/  PRMT R3, RZ, 0x7610, R3 ;  /* 0x00007610ff037816 */ /* 0x001fe20000000003 */
[----:B--2---:R-:W0:Y:S02]  /*1630*/  I2F.S16 R7, R2 ;  /* 0x0000000200077306 */ /* 0x004e240000101400 */
[----:B0-----:R-:W-:Y:S01]  /*1640*/  F2FP.F16.F32.PACK_AB R7, RZ, R7 ;  /* 0x00000007ff07723e */ /* 0x001fe200000000ff */
[----:B------:R-:W-:Y:S06]  /*1650*/  BRA `(.L_x_3337) ;  /* 0x0000000c00947947 */ /* 0x000fec0003800000 */
.L_x_3333:
[----:B------:R-:W-:-:S13]  /*1660*/  ISETP.GT.AND P0, PT, R4, 0x6, PT ;  /* 0x000000060400780c */ /* 0x000fda0003f04270 */
[----:B------:R-:W-:Y:S05]  /*1670*/  @P0 BRA `(.L_x_3340) ;  /* 0x0000000000340947 */ /* 0x000fea0003800000 */
[----:B------:R-:W-:-:S13]  /*1680*/  ISETP.NE.AND P0, PT, R4, 0x5, PT ;  /* 0x000000050400780c */ /* 0x000fda0003f05270 */
[----:B------:R-:W-:Y:S05]  /*1690*/  @!P0 BRA `(.L_x_3341) ;  /* 0x0000000000188947 */ /* 0x000fea0003800000 */
[----:B------:R-:W-:-:S13]  /*16a0*/  ISETP.NE.AND P0, PT, R4, 0x6, PT ;  /* 0x000000060400780c */ /* 0x000fda0003f05270 */
[----:B------:R-:W-:Y:S05]  /*16b0*/  @P0 BRA `(.L_x_3336) ;  /* 0x0000000c000c0947 */ /* 0x000fea0003800000 */
[----:B------:R0:W2:Y:S02]  /*16c0*/  LDG.E R7, desc[UR36][R2.64] ;  /* 0x0000002402077981 */ /* 0x0000a4000c1e1900 */
[----:B0-----:R-:W-:Y:S02]  /*16d0*/  PRMT R3, RZ, 0x7610, R3 ;  /* 0x00007610ff037816 */ /* 0x001fe40000000003 */
[----:B--2---:R-:W-:Y:S01]  /*16e0*/  F2FP.F16.F32.PACK_AB R7, RZ, R7 ;  /* 0x00000007ff07723e */ /* 0x004fe200000000ff */
[----:B------:R-:W-:Y:S06]  /*16f0*/  BRA `(.L_x_3337) ;  /* 0x0000000c006c7947 */ /* 0x000fec0003800000 */
.L_x_3341:
[----:B------:R0:W2:Y:S02]  /*1700*/  LDG.E.U16 R7, desc[UR36][R2.64] ;  /* 0x0000002402077981 */ /* 0x0000a4000c1e1500 */
[----:B0-----:R-:W-:Y:S01]  /*1710*/  PRMT R3, RZ, 0x7610, R3 ;  /* 0x00007610ff037816 */ /* 0x001fe20000000003 */
[----:B--2---:R-:W-:-:S05]  /*1720*/  HADD2.F32 R7, -RZ, R7.H0_H0 ;  /* 0x20000007ff077230 */ /* 0x004fca0000004100 */
[----:B------:R-:W-:Y:S01]  /*1730*/  F2FP.F16.F32.PACK_AB R7, RZ, R7 ;  /* 0x00000007ff07723e */ /* 0x000fe200000000ff */
[----:B------:R-:W-:Y:S06]  /*1740*/  BRA `(.L_x_3337) ;  /* 0x0000000c00587947 */ /* 0x000fec0003800000 */
.L_x_3340:
[----:B------:R-:W-:-:S13]  /*1750*/  ISETP.NE.AND P0, PT, R4, 0x7, PT ;  /* 0x000000070400780c */ /* 0x000fda0003f05270 */
[----:B------:R-:W-:Y:S05]  /*1760*/  @!P0 BRA `(.L_x_3342) ;  /* 0x0000000000308947 */ /* 0x000fea0003800000 */
[----:B------:R-:W-:-:S13]  /*1770*/  ISETP.NE.AND P0, PT, R4, 0x8, PT ;  /* 0x000000080400780c */ /* 0x000fda0003f05270 */
[----:B------:R-:W-:Y:S05]  /*1780*/  @!P0 BRA `(.L_x_3343) ;  /* 0x0000000000188947 */ /* 0x000fea0003800000 */
[----:B------:R-:W-:-:S13]  /*1790*/  ISETP.NE.AND P0, PT, R4, 0x9, PT ;  /* 0x000000090400780c */ /* 0x000fda0003f05270 */
[----:B------:R-:W-:Y:S05]  /*17a0*/  @P0 BRA `(.L_x_3336) ;  /* 0x0000000800d00947 */ /* 0x000fea0003800000 */
[----:B------:R-:W2:Y:S02]  /*17b0*/  LDG.E.64 R2, desc[UR36][R2.64] ;  /* 0x0000002402027981 */ /* 0x000ea4000c1e1b00 */
[----:B--2---:R-:W-:-:S04]  /*17c0*/  F2FP.F16.F32.PACK_AB R3, R2, R3 ;  /* 0x000000030203723e */ /* 0x004fc800000000ff */
[----:B------:R-:W-:Y:S01]  /*17d0*/  PRMT R7, R3, 0x7632, R7 ;  /* 0x0000763203077816 */ /* 0x000fe20000000007 */
[----:B------:R-:W-:Y:S06]  /*17e0*/  BRA `(.L_x_3337) ;  /* 0x0000000c00307947 */ /* 0x000fec0003800000 */
.L_x_3343:
[----:B------:R-:W2:Y:S02]  /*17f0*/  LDG.E R3, desc[UR36][R2.64] ;  /* 0x0000002402037981 */ /* 0x000ea4000c1e1900 */
[C---:B--2---:R-:W-:Y:S02]  /*1800*/  PRMT R7, R3.reuse, 0x7610, R7 ;  /* 0x0000761003077816 */ /* 0x044fe40000000007 */
[----:B------:R-:W-:Y:S01]  /*1810*/  PRMT R3, R3, 0x7632, R3 ;  /* 0x0000763203037816 */ /* 0x000fe20000000003 */
[----:B------:R-:W-:Y:S06]  /*1820*/  BRA `(.L_x_3337) ;  /* 0x0000000c00207947 */ /* 0x000fec0003800000 */
.L_x_3342:
[----:B------:R-:W2:Y:S01]  /*1830*/  LDG.E.64 R2, desc[UR36][R2.64] ;  /* 0x0000002402027981 */ /* 0x000ea2000c1e1b00 */
[----:B------:R-:W-:Y:S01]  /*1840*/  UMOV UR4, 0xf0000000 ;  /* 0xf000000000047882 */ /* 0x000fe20000000000 */
[----:B------:R-:W-:Y:S01]  /*1850*/  UMOV UR5, 0x380fffff ;  /* 0x380fffff00057882 */ /* 0x000fe20000000000 */
[----:B--2---:R0:W1:Y:S01]  /*1860*/  F2F.F32.F64 R7, R2 ;  /* 0x0000000200077310 */ /* 0x0040620000301000 */
[----:B------:R-:W-:Y:S01]  /*1870*/  DSETP.GEU.AND P0, PT, |R2|, UR4, PT ;  /* 0x0000000402007e2a */ /* 0x000fe2000bf0e200 */
[----:B0-----:R-:W-:-:S13]  /*1880*/  PRMT R3, RZ, 0x7610, R3 ;  /* 0x00007610ff037816 */ /* 0x001fda0000000003 */
[----:B-1----:R-:W-:-:S05]  /*1890*/  @!P0 FMUL R7, R7, 1.175494350822287508e-38 ;  /* 0x0080000007078820 */ /* 0x002fca0000400000 */
[----:B------:R-:W-:Y:S01]  /*18a0*/  F2FP.F16.F32.PACK_AB R7, RZ, R7 ;  /* 0x00000007ff07723e */ /* 0x000fe200000000ff */
[----:B------:R-:W-:Y:S06]  /*18b0*/  BRA `(.L_x_3337) ;  /* 0x0000000800fc7947 */ /* 0x000fec0003800000 */
.L_x_3332:
        /* <DEDUP_REMOVED lines=8> */
[----:B------:R0:W2:Y:S02]  /*1940*/  LDG.E.U8 R2, desc[UR36][R2.64] ;  /* 0x0000002402027981 */ /* 0x0000a4000c1e1100 */
[----:B0-----:R-:W-:Y:S02]  /*1950*/  PRMT R3, RZ, 0x7610, R3 ;  /* 0x00007610ff037816 */ /* 0x001fe40000000003 */
[----:B--2---:R-:W-:-:S04]  /*1960*/  ISETP.NE.AND P0, PT, R2, RZ, PT ;  /* 0x000000ff0200720c */ /* 0x004fc80003f05270 */
[----:B------:R-:W-:-:S04]  /*1970*/  FSEL R7, RZ, 1, !P0 ;  /* 0x3f800000ff077808 */ /* 0x000fc80004000000 */
[----:B------:R-:W-:Y:S01]  /*1980*/  F2FP.F16.F32.PACK_AB R7, RZ, R7 ;  /* 0x00000007ff07723e */ /* 0x000fe200000000ff */
[----:B------:R-:W-:Y:S06]  /*1990*/  BRA `(.L_x_3337) ;  /* 0x0000000800c47947 */ /* 0x000fec0003800000 */
.L_x_3346:
[----:B------:R-:W2:Y:S01]  /*19a0*/  LDG.E.128 R4, desc[UR36][R2.64] ;  /* 0x0000002402047981 */ /* 0x000ea2000c1e1d00 */
[----:B------:R-:W-:Y:S01]  /*19b0*/  UMOV UR4, 0xf0000000 ;  /* 0xf000000000047882 */ /* 0x000fe20000000000 */
[----:B------:R-:W-:Y:S01]  /*19c0*/  UMOV UR5, 0x380fffff ;  /* 0x380fffff00057882 */ /* 0x000fe20000000000 */
[----:B--2---:R-:W0:Y:S01]  /*19d0*/  F2F.F32.F64 R8, R6 ;  /* 0x0000000600087310 */ /* 0x004e220000301000 */
[----:B------:R-:W-:Y:S02]  /*19e0*/  DSETP.GEU.AND P1, PT, |R6|, UR4, PT ;  /* 0x0000000406007e2a */ /* 0x000fe4000bf2e200 */
[----:B------:R-:W-:-:S05]  /*19f0*/  DSETP.GEU.AND P0, PT, |R4|, UR4, PT ;  /* 0x0000000404007e2a */ /* 0x000fca000bf0e200 */
[----:B------:R-:W1:Y:S07]  /*1a00*/  F2F.F32.F64 R0, R4 ;  /* 0x0000000400007310 */ /* 0x000e6e0000301000 */
[----:B0-----:R-:W-:-:S05]  /*1a10*/  @!P1 FMUL R8, R8, 1.175494350822287508e-38 ;  /* 0x0080000008089820 */ /* 0x001fca0000400000 */
[----:B------:R-:W-:Y:S01]  /*1a20*/  F2FP.F16.F32.PACK_AB R3, RZ, R8 ;  /* 0x00000008ff03723e */ /* 0x000fe200000000ff */
[----:B-1----:R-:W-:-:S05]  /*1a30*/  @!P0 FMUL R0, R0, 1.175494350822287508e-38 ;  /* 0x0080000000008820 */ /* 0x002fca0000400000 */
[----:B------:R-:W-:Y:S01]  /*1a40*/  F2FP.F16.F32.PACK_AB R7, RZ, R0 ;  /* 0x00000000ff07723e */ /* 0x000fe200000000ff */
[----:B------:R-:W-:Y:S06]  /*1a50*/  BRA `(.L_x_3337) ;  /* 0x0000000800947947 */ /* 0x000fec0003800000 */
.L_x_3345:
[----:B------:R-:W-:-:S13]  /*1a60*/  ISETP.NE.AND P0, PT, R4, 0xf, PT ;  /* 0x0000000f0400780c */ /* 0x000fda0003f05270 */
[----:B------:R-:W-:Y:S05]  /*1a70*/  @!P0 BRA `(.L_x_3347) ;  /* 0x0000000000a48947 */ /* 0x000fea0003800000 */
[----:B------:R-:W-:-:S13]  /*1a80*/  ISETP.NE.AND P0, PT, R4, 0x17, PT ;  /* 0x000000170400780c */ /* 0x000fda0003f05270 */
[----:B------:R-:W-:Y:S05]  /*1a90*/  @!P0 BRA `(.L_x_3348) ;  /* 0x0000000000608947 */ /* 0x000fea0003800000 */
[----:B------:R-:W-:-:S13]  /*1aa0*/  ISETP.NE.AND P0, PT, R4, 0x18, PT ;  /* 0x000000180400780c */ /* 0x000fda0003f05270 */
[----:B------:R-:W-:Y:S05]  /*1ab0*/  @P0 BRA `(.L_x_3336) ;  /* 0x00000008000c0947 */ /* 0x000fea0003800000 */
[----:B------:R0:W2:Y:S01]  /*1ac0*/  LDG.E.U8 R0, desc[UR36][R2.64] ;  /* 0x0000002402007981 */ /* 0x0000a2000c1e1100 */
[----:B------:R-:W-:Y:S02]  /*1ad0*/  MOV R8, 0xff800000 ;  /* 0xff80000000087802 */ /* 0x000fe40000000f00 */
[----:B0-----:R-:W-:Y:S01]  /*1ae0*/  PRMT R3, RZ, 0x7610, R3 ;  /* 0x00007610ff037816 */ /* 0x001fe20000000003 */
        /* <DEDUP_REMOVED lines=17> */
[----:B------:R-:W-:Y:S01]  /*1c00*/  F2FP.F16.F32.PACK_AB R7, RZ, R5 ;  /* 0x00000005ff07723e */ /* 0x000fe200000000ff */
[----:B------:R-:W-:Y:S06]  /*1c10*/  BRA `(.L_x_3337) ;  /* 0x0000000800247947 */ /* 0x000fec0003800000 */
.L_x_3348:
[----:B------:R0:W2:Y:S02]  /*1c20*/  LDG.E.U8 R2, desc[UR36][R2.64] ;  /* 0x0000002402027981 */ /* 0x0000a4000c1e1100 */
[----:B0-----:R-:W-:Y:S02]  /*1c30*/  PRMT R3, RZ, 0x7610, R3 ;  /* 0x00007610ff037816 */ /* 0x001fe40000000003 */
[C---:B--2---:R-:W-:Y:S02]  /*1c40*/  SHF.L.U32 R0, R2.reuse, 0x19, RZ ;  /* 0x0000001902007819 */ /* 0x044fe400000006ff */
[----:B------:R-:W-:Y:S02]  /*1c50*/  SHF.L.U32 R5, R2, 0x18, RZ ;  /* 0x0000001802057819 */ /* 0x000fe400000006ff */
        /* <DEDUP_REMOVED lines=11> */
.L_x_3347:
[----:B------:R0:W2:Y:S02]  /*1d10*/  LDG.E.U16 R7, desc[UR36][R2.64] ;  /* 0x0000002402077981 */ /* 0x0000a4000c1e1500 */
[----:B0-----:R-:W-:Y:S01]  /*1d20*/  PRMT R3, RZ, 0x7610, R3 ;  /* 0x00007610ff037816 */ /* 0x001fe20000000003 */
[----:B--2---:R-:W-:-:S05]  /*1d30*/  IMAD.U32 R7, R7, 0x10000, RZ ;  /* 0x0001000007077824 */ /* 0x004fca00078e00ff */
[----:B------:R-:W-:Y:S01]  /*1d40*/  F2FP.F16.F32.PACK_AB R7, RZ, R7 ;  /* 0x00000007ff07723e */ /* 0x000fe200000000ff */
[----:B------:R-:W-:Y:S06]  /*1d50*/  BRA `(.L_x_3337) ;  /* 0x0000000400d47947 */ /* 0x000fec0003800000 */
.L_x_3344:
        /* <DEDUP_REMOVED lines=8> */
[----:B------:R0:W2:Y:S02]  /*1de0*/  LDG.E.U16 R0, desc[UR36][R2.64] ;  /* 0x0000002402007981 */ /* 0x0000a4000c1e1500 */
[----:B0-----:R-:W-:Y:S02]  /*1df0*/  PRMT R3, RZ, 0x7610, R3 ;  /* 0x00007610ff037816 */ /* 0x001fe40000000003 */
[----:B--2---:R-:W-:-:S04]  /*1e00*/  I2FP.F32.U32 R0, R0 ;  /* 0x0000000000007245 */ /* 0x004fc80000201000 */
[----:B------:R-:W-:Y:S01]  /*1e10*/  F2FP.F16.F32.PACK_AB R7, RZ, R0 ;  /* 0x00000000ff07723e */ /* 0x000fe200000000ff */
[----:B------:R-:W-:Y:S06]  /*1e20*/  BRA `(.L_x_3337) ;  /* 0x0000000400a07947 */ /* 0x000fec0003800000 */
.L_x_3351:
        /* <DEDUP_REMOVED lines=21> */
.L_x_3355:
[----:B------:R-:W-:Y:S05]  /*1f80*/  BSYNC B1 ;  /* 0x0000000000017941 */ /* 0x000fea0003800000 */
.L_x_3354:
[----:B------:R-:W-:Y:S02]  /*1f90*/  LEA R0, R0, 0x3b800000, 0x17 ;  /* 0x3b80000000007811 */ /* 0x000fe400078eb8ff */
[----:B------:R-:W-:-:S04]  /*1fa0*/  SHF.L.U32 R2, R2, 0x14, RZ ;  /* 0x0000001402027819 */ /* 0x000fc800000006ff */
[----:B------:R-:W-:-:S07]  /*1fb0*/  LOP3.LUT R7, R0, R2, R7, 0xfe, !PT ;  /* 0x0000000200077212 */ /* 0x000fce00078efe07 */
.L_x_3353:
[----:B------:R-:W-:Y:S05]  /*1fc0*/  BSYNC B0 ;  /* 0x0000000000007941 */ /* 0x000fea0003800000 */
.L_x_3352:
[----:B------:R-:W-:Y:S02]  /*1fd0*/  F2FP.F16.F32.PACK_AB R7, RZ, R7 ;  /* 0x00000007ff07723e */ /* 0x000fe400000000ff */
[----:B------:R-:W-:Y:S01]  /*1fe0*/  PRMT R3, RZ, 0x7610, R3 ;  /* 0x00007610ff037816 */ /* 0x000fe20000000003 */
[----:B------:R-:W-:Y:S06]  /*1ff0*/  BRA `(.L_x_3337) ;  /* 0x00000004002c7947 */ /* 0x000fec0003800000 */
.L_x_3350:
        /* <DEDUP_REMOVED lines=12> */
[----:B------:R-:W-:Y:S02]  /*20c0*/  SHF.L.U32 R7, R3, 0x1f, RZ ;  /* 0x0000001f03077819 */ /* 0x000fe400000006ff */
[----:B------:R-:W-:-:S05]  /*20d0*/  SHF.R.U32.HI R0, RZ, 0x2, R0 ;  /* 0x00000002ff007819 */ /* 0x000fca0000011600 */
[----:B------:R-:W-:Y:S05]  /*20e0*/  @P0 BRA `(.L_x_3359) ;  /* 0x0000000000180947 */ /* 0x000fea0003800000 */
[----:B------:R-:W0:Y:S02]  /*20f0*/  FLO.U32 R3, R2 ;  /* 0x0000000200037300 */ /* 0x000e2400000e0000 */
[----:B0-----:R-:W-:-:S04]  /*2100*/  IADD3 R3, -R3, 0x1f, RZ ;  /* 0x0000001f03037810 */ /* 0x001fc80007ffe1ff */
[----:B------:R-:W-:Y:S01]  /*2110*/  IADD3 R0, R0, 0x1e, -R3 ;  /* 0x0000001e00007810 */ /* 0x000fe20007ffe803 */
[----:B------:R-:W-:-:S05]  /*2120*/  VIADD R5, R3, 0xffffffe3 ;  /* 0xffffffe303057836 */ /* 0x000fca0000000000 */
[----:B------:R-:W-:-:S04]  /*2130*/  SHF.L.U32 R5, R2, R5, RZ ;  /* 0x0000000502057219 */ /* 0x000fc800000006ff */
[----:B------:R-:W-:-:S07]  /*2140*/  LOP3.LUT R2, R5, 0x3, RZ, 0xc0, !PT ;  /* 0x0000000305027812 */ /* 0x000fce00078ec0ff */
.L_x_3359:
[----:B------:R-:W-:Y:S05]  /*2150*/  BSYNC B1 ;  /* 0x0000000000017941 */ /* 0x000fea0003800000 */
.L_x_3358:
[----:B------:R-:W-:Y:S01]  /*2160*/  IMAD.SHL.U32 R2, R2, 0x200000, RZ ;  /* 0x0020000002027824 */ /* 0x000fe200078e00ff */
[----:B------:R-:W-:-:S04]  /*2170*/  LEA R0, R0, 0x37800000, 0x17 ;  /* 0x3780000000007811 */ /* 0x000fc800078eb8ff */
[----:B------:R-:W-:-:S07]  /*2180*/  LOP3.LUT R7, R0, R2, R7, 0xfe, !PT ;  /* 0x0000000200077212 */ /* 0x000fce00078efe07 */
.L_x_3357:
[----:B------:R-:W-:Y:S05]  /*2190*/  BSYNC B0 ;  /* 0x0000000000007941 */ /* 0x000fea0003800000 */
.L_x_3356:
[----:B------:R-:W-:Y:S02]  /*21a0*/  F2FP.F16.F32.PACK_AB R7, RZ, R7 ;  /* 0x00000007ff07723e */ /* 0x000fe400000000ff */
[----:B------:R-:W-:Y:S01]  /*21b0*/  PRMT R3, RZ, 0x7610, R3 ;  /* 0x00007610ff037816 */ /* 0x000fe20000000003 */
[----:B------:R-:W-:Y:S06]  /*21c0*/  BRA `(.L_x_3337) ;  /* 0x0000000000b87947 */ /* 0x000fec0003800000 */
.L_x_3349:
        /* <DEDUP_REMOVED lines=8> */
[----:B------:R-:W-:Y:S01]  /*2250*/  HFMA2.MMA R7, -RZ, RZ, 3.814697265625e-06, 0 ;  /* 0x00400000ff077435 */ /* 0x000fe200000001ff */
[----:B--2---:R-:W-:-:S13]  /*2260*/  ISETP.NE.AND P0, PT, R2, RZ, PT ;  /* 0x000000ff0200720c */ /* 0x004fda0003f05270 */
[----:B------:R-:W-:Y:S05]  /*2270*/  @!P0 BRA `(.L_x_3363) ;  /* 0x00000000000c8947 */ /* 0x000fea0003800000 */
[----:B------:R-:W-:-:S13]  /*2280*/  ISETP.NE.AND P0, PT, R2, 0xff, PT ;  /* 0x000000ff0200780c */ /* 0x000fda0003f05270 */
[----:B------:R-:W-:Y:S02]  /*2290*/  @!P0 IMAD.MOV.U32 R7, RZ, RZ, 0x7f800001 ;  /* 0x7f800001ff078424 */ /* 0x000fe400078e00ff */
[----:B------:R-:W-:-:S07]  /*22a0*/  @P0 IMAD.SHL.U32 R7, R2, 0x800000, RZ ;  /* 0x0080000002070824 */ /* 0x000fce00078e00ff */
.L_x_3363:
[----:B------:R-:W-:Y:S05]  /*22b0*/  BSYNC B0 ;  /* 0x0000000000007941 */ /* 0x000fea0003800000 */
.L_x_3362:
[----:B------:R-:W-:Y:S02]  /*22c0*/  PRMT R3, RZ, 0x7610, R3 ;  /* 0x00007610ff037816 */ /* 0x000fe40000000003 */
[----:B------:R-:W-:Y:S01]  /*22d0*/  F2FP.F16.F32.PACK_AB R7, RZ, R7 ;  /* 0x00000007ff07723e */ /* 0x000fe200000000ff */
[----:B------:R-:W-:Y:S06]  /*22e0*/  BRA `(.L_x_3337) ;  /* 0x0000000000707947 */ /* 0x000fec0003800000 */
.L_x_3336:
[----:B------:R-:W-:Y:S01]  /*22f0*/  MOV R0, 0x0 ;  /* 0x0000000000007802 */ /* 0x000fe20000000f00 */
[----:B------:R-:W-:Y:S01]  /*2300*/  ULDC.64 UR4, c[0x4][0x158] ;  /* 0x0100560000047ab9 */ /* 0x000fe20000000a00 */
[----:B------:R-:W-:Y:S01]  /*2310*/  ULDC.64 UR6, c[0x4][0x28] ;  /* 0x01000a0000067ab9 */ /* 0x000fe20000000a00 */
[----:B------:R-:W-:Y:S01]  /*2320*/  MOV R4, UR4 ;  /* 0x0000000400047c02 */ /* 0x000fe20008000f00 */
[----:B------:R0:W1:Y:S01]  /*2330*/  LDC.64 R2, c[0x4][R0] ;  /* 0x0100000000027b82 */ /* 0x0000620000000a00 */
[----:B------:R-:W-:Y:S01]  /*2340*/  IMAD.U32 R5, RZ, RZ, UR5 ;  /* 0x00000005ff057e24 */ /* 0x000fe2000f8e00ff */
[----:B------:R-:W-:Y:S01]  /*2350*/  ULDC.64 UR4, c[0x4][0x160] ;  /* 0x0100580000047ab9 */ /* 0x000fe20000000a00 */
[----:B------:R-:W-:Y:S01]  /*2360*/  HFMA2.MMA R8, -RZ, RZ, 0, 4.64916229248046875e-06 ;  /* 0x0000004eff087435 */ /* 0x000fe200000001ff */
[----:B------:R-:W-:Y:S01]  /*2370*/  IMAD.U32 R6, RZ, RZ, UR4 ;  /* 0x00000004ff067e24 */ /* 0x000fe2000f8e00ff */
[----:B------:R-:W-:Y:S01]  /*2380*/  MOV R7, UR5 ;  /* 0x0000000500077c02 */ /* 0x000fe20008000f00 */
[----:B------:R-:W-:-:S02]  /*2390*/  IMAD.U32 R10, RZ, RZ, UR6 ;  /* 0x00000006ff0a7e24 */ /* 0x000fc4000f8e00ff */
[----:B------:R-:W-:Y:S02]  /*23a0*/  IMAD.U32 R11, RZ, RZ, UR7 ;  /* 0x00000007ff0b7e24 */ /* 0x000fe4000f8e00ff */
[----:B------:R-:W-:Y:S02]  /*23b0*/  IMAD.MOV.U32 R12, RZ, RZ, 0x1 ;  /* 0x00000001ff0c7424 */ /* 0x000fe400078e00ff */
[----:B0-----:R-:W-:-:S07]  /*23c0*/  IMAD.MOV.U32 R13, RZ, RZ, RZ ;  /* 0x000000ffff0d7224 */ /* 0x001fce00078e00ff */
[----:B------:R-:W-:-:S07]  /*23d0*/  LEPC R20, `(.L_x_3364) ;  /* 0x000000001014794e */ /* 0x000fce0000000000 */
[----:B-1----:R-:W-:Y:S05]  /*23e0*/  CALL.ABS.NOINC R2 ;  /* 0x0000000002007343 */ /* 0x002fea0003c00000 */
.L_x_3364:
[----:B------:R-:W-:Y:S02]  /*23f0*/  PRMT R3, RZ, 0x7610, R3 ;  /* 0x00007610ff037816 */ /* 0x000fe40000000003 */
[----:B------:R-:W-:Y:S01]  /*2400*/  PRMT R7, RZ, 0x7610, R7 ;  /* 0x00007610ff077816 */ /* 0x000fe20000000007 */
[----:B------:R-:W-:Y:S06]  /*2410*/  BRA `(.L_x_3337) ;  /* 0x0000000000247947 */ /* 0x000fec0003800000 */
.L_x_3361:
[----:B------:R-:W2:Y:S02]  /*2420*/  LDG.E.64 R2, desc[UR36][R2.64] ;  /* 0x0000002402027981 */ /* 0x000ea4000c1e1b00 */
[----:B--2---:R0:W1:Y:S02]  /*2430*/  I2F.U64 R7, R2 ;  /* 0x0000000200077312 */ /* 0x0040640000301000 */
[----:B0-----:R-:W-:Y:S02]  /*2440*/  PRMT R3, RZ, 0x7610, R3 ;  /* 0x00007610ff037816 */ /* 0x001fe40000000003 */
[----:B-1----:R-:W-:Y:S01]  /*2450*/  F2FP.F16.F32.PACK_AB R7, RZ, R7 ;  /* 0x00000007ff07723e */ /* 0x002fe200000000ff */
[----:B------:R-:W-:Y:S06]  /*2460*/  BRA `(.L_x_3337) ;  /* 0x0000000000107947 */ /* 0x000fec0003800000 */
.L_x_3360:
[----:B------:R0:W2:Y:S02]  /*2470*/  LDG.E R2, desc[UR36][R2.64] ;  /* 0x0000002402027981 */ /* 0x0000a4000c1e1900 */
[----:B0-----:R-:W-:Y:S02]  /*2480*/  PRMT R3, RZ, 0x7610, R3 ;  /* 0x00007610ff037816 */ /* 0x001fe40000000003 */
[----:B--2---:R-:W-:-:S04]  /*2490*/  I2FP.F32.U32 R7, R2 ;  /* 0x0000000200077245 */ /* 0x004fc80000201000 */
[----:B------:R-:W-:-:S07]  /*24a0*/  F2FP.F16.F32.PACK_AB R7, RZ, R7 ;  /* 0x00000007ff07723e */ /* 0x000fce00000000ff */
.L_x_3337:
[----:B------:R-:W-:Y:S01]  /*24b0*/  HADD2.F32 R7, -RZ, R7.H0_H0 ;  /* 0x20000007ff077230 */ /* 0x000fe20000004100 */
[----:B------:R-:W-:Y:S01]  /*24c0*/  ULDC.64 UR4, c[0x0][0x410] ;  /* 0x0001040000047ab9 */ /* 0x000fe20000000a00 */
[----:B------:R-:W-:Y:S01]  /*24d0*/  HADD2.F32 R6, -RZ, R3.H0_H0 ;  /* 0x20000003ff067230 */ /* 0x000fe20000004100 */
[----:B------:R-:W-:Y:S01]  /*24e0*/  IADD3 R4, P2, R18, UR4, RZ ;  /* 0x0000000412047c10 */ /* 0x000fe2000ff5e0ff */
[----:B------:R-:W-:Y:S01]  /*24f0*/  BSSY B0, `(.L_x_3365) ;  /* 0x000027d000007945 */ /* 0x000fe20003800000 */
[C---:B------:R-:W-:Y:S01]  /*2500*/  FSETP.GTU.FTZ.AND P0, PT, |R7|.reuse, +INF , PT ;  /* 0x7f8000000700780b */ /* 0x040fe20003f1c200 */
[----:B------:R-:W-:Y:S01]  /*2510*/  FADD.FTZ R9, |R7|, -RZ ;  /* 0x800000ff07097221 */ /* 0x000fe20000010200 */
[----:B------:R-:W-:Y:S02]  /*2520*/  FSETP.GTU.FTZ.AND P1, PT, |R6|, +INF , PT ;  /* 0x7f8000000600780b */ /* 0x000fe40003f3c200 */
[----:B------:R-:W-:Y:S02]  /*2530*/  IADD3.X R5, RZ, UR5, RZ, P2, !PT ;  /* 0x00000005ff057c10 */ /* 0x000fe400097fe4ff */
[----:B------:R-:W-:-:S13]  /*2540*/  PLOP3.LUT P0, PT, P0, P1, PT, 0xa8, 0x0 ;  /* 0x000000000000781c */ /* 0x000fda0000703570 */
[----:B------:R-:W-:Y:S05]  /*2550*/  @P0 BRA `(.L_x_3366) ;  /* 0x00000024009c0947 */ /* 0x000fea0003800000 */
[----:B------:R-:W-:Y:S01]  /*2560*/  FSETP.GT.FTZ.AND P0, PT, R9, 8388608, PT ;  /* 0x4b0000000900780b */ /* 0x000fe20003f14000 */
[C---:B------:R-:W-:Y:S01]  /*2570*/  FADD.FTZ R8, |R6|.reuse, -RZ ;  /* 0x800000ff06087221 */ /* 0x040fe20000010200 */
[----:B------:R-:W-:-:S04]  /*2580*/  FSETP.GT.FTZ.AND P1, PT, |R6|, 8388608, PT ;  /* 0x4b0000000600780b */ /* 0x000fc80003f34200 */
[----:B------:R-:W-:-:S13]  /*2590*/  PLOP3.LUT P0, PT, P0, P1, PT, 0xa8, 0x0 ;  /* 0x000000000000781c */ /* 0x000fda0000703570 */
[----:B------:R-:W-:Y:S05]  /*25a0*/  @P0 BRA `(.L_x_3367) ;  /* 0x0000001800700947 */ /* 0x000fea0003800000 */
[----:B------:R-:W-:Y:S02]  /*25b0*/  FSETP.NEU.FTZ.AND P1, PT, R7, 1, PT ;  /* 0x3f8000000700780b */ /* 0x000fe40003f3d000 */
[----:B------:R-:W-:-:S13]  /*25c0*/  FSETP.NEU.FTZ.AND P0, PT, R6, RZ, PT ;  /* 0x000000ff0600720b */ /* 0x000fda0003f1d000 */
[----:B------:R-:W-:Y:S05]  /*25d0*/  @!P0 BRA !P1, `(.L_x_3368) ;  /* 0x0000001800588947 */ /* 0x000fea0004800000 */
[----:B------:R-:W-:Y:S02]  /*25e0*/  FSETP.GEU.FTZ.AND P0, PT, |R6|, 0.00021143197955098003149, PT ;  /* 0x395db3d70600780b */ /* 0x000fe40003f1e200 */
[----:B------:R-:W-:-:S13]  /*25f0*/  FSETP.GEU.FTZ.AND P1, PT, R9, 0.00021143197955098003149, PT ;  /* 0x395db3d70900780b */ /* 0x000fda0003f3e000 */
[----:B------:R-:W-:Y:S05]  /*2600*/  @!P0 BRA !P1, `(.L_x_3369) ;  /* 0x00000018003c8947 */ /* 0x000fea0004800000 */
[C---:B------:R-:W-:Y:S01]  /*2610*/  FADD.FTZ R0, R9.reuse, 1 ;  /* 0x3f80000009007421 */ /* 0x040fe20000010000 */
[----:B------:R-:W-:Y:S01]  /*2620*/  FADD.FTZ R11, |R8|, -RZ ;  /* 0x800000ff080b7221 */ /* 0x000fe20000010200 */
[----:B------:R-:W-:Y:S01]  /*2630*/  FADD.FTZ R3, R9, -1 ;  /* 0xbf80000009037421 */ /* 0x000fe20000010000 */
[----:B------:R-:W-:Y:S01]  /*2640*/  BSSY B1, `(.L_x_3370) ;  /* 0x0000096000017945 */ /* 0x000fe20003800000 */
[----:B------:R-:W-:Y:S02]  /*2650*/  FADD.FTZ R2, |R0|, -RZ ;  /* 0x800000ff00027221 */ /* 0x000fe40000010200 */
[----:B------:R-:W-:-:S03]  /*2660*/  FADD.FTZ R14, |R3|, -RZ ;  /* 0x800000ff030e7221 */ /* 0x000fc60000010200 */
[-C--:B------:R-:W-:Y:S02]  /*2670*/  VIMNMX R10, R2, R11.reuse, !PT ;  /* 0x0000000b020a7248 */ /* 0x080fe40007fe0100 */
[----:B------:R-:W-:Y:S02]  /*2680*/  VIMNMX R18, R11, R14, !PT ;  /* 0x0000000e0b127248 */ /* 0x000fe40007fe0100 */
[----:B------:R-:W-:Y:S02]  /*2690*/  LOP3.LUT R12, R10, 0xfe000000, RZ, 0xc0, !PT ;  /* 0xfe0000000a0c7812 */ /* 0x000fe400078ec0ff */
[----:B------:R-:W-:Y:S02]  /*26a0*/  VIMNMX R2, R2, R11, PT ;  /* 0x0000000b02027248 */ /* 0x000fe40003fe0100 */
[----:B------:R-:W-:Y:S02]  /*26b0*/  IADD3 R13, -R12, 0x7e800000, RZ ;  /* 0x7e8000000c0d7810 */ /* 0x000fe40007ffe1ff */
[----:B------:R-:W-:-:S02]  /*26c0*/  LOP3.LUT R19, R18, 0xfe000000, RZ, 0xc0, !PT ;  /* 0xfe00000012137812 */ /* 0x000fc400078ec0ff */
[----:B------:R-:W-:Y:S01]  /*26d0*/  VIMNMX R15, R11, R14, PT ;  /* 0x0000000e0b0f7248 */ /* 0x000fe20003fe0100 */
[-C--:B------:R-:W-:Y:S01]  /*26e0*/  FMUL.FTZ R11, R2, R13.reuse ;  /* 0x0000000d020b7220 */ /* 0x080fe20000410000 */
[----:B------:R-:W-:Y:S01]  /*26f0*/  IADD3 R20, -R19, 0x7e800000, RZ ;  /* 0x7e80000013147810 */ /* 0x000fe20007ffe1ff */
[----:B------:R-:W-:Y:S01]  /*2700*/  FMUL.FTZ R13, R10, R13 ;  /* 0x0000000d0a0d7220 */ /* 0x000fe20000410000 */
[----:B------:R-:W-:Y:S01]  /*2710*/  FSETP.NEU.FTZ.AND P0, PT, R2, RZ, PT ;  /* 0x000000ff0200720b */ /* 0x000fe20003f1d000 */
[----:B------:R-:W-:Y:S01]  /*2720*/  FMUL.FTZ R14, R11, R11 ;  /* 0x0000000b0b0e7220 */ /* 0x000fe20000410000 */
[C---:B------:R-:W-:Y:S01]  /*2730*/  FSETP.NEU.FTZ.AND P2, PT, R15.reuse, RZ, PT ;  /* 0x000000ff0f00720b */ /* 0x040fe20003f5d000 */
[-C--:B------:R-:W-:Y:S01]  /*2740*/  FMUL.FTZ R11, R15, R20.reuse ;  /* 0x000000140f0b7220 */ /* 0x080fe20000410000 */
[----:B------:R-:W-:Y:S01]  /*2750*/  FMUL.FTZ R20, R18, R20 ;  /* 0x0000001412147220 */ /* 0x000fe20000410000 */
[----:B------:R-:W-:Y:S01]  /*2760*/  FFMA.FTZ R14, R13, R13, R14 ;  /* 0x0000000d0d0e7223 */ /* 0x000fe2000001000e */
[----:B------:R-:W-:Y:S01]  /*2770*/  LOP3.LUT R19, R19, 0x800000, RZ, 0xfc, !PT ;  /* 0x0080000013137812 */ /* 0x000fe200078efcff */
[----:B------:R-:W-:Y:S01]  /*2780*/  FMUL.FTZ R11, R11, R11 ;  /* 0x0000000b0b0b7220 */ /* 0x000fe20000410000 */
[----:B------:R-:W-:-:S03]  /*2790*/  FSETP.NEU.FTZ.AND P1, PT, R2, +INF , PT ;  /* 0x7f8000000200780b */ /* 0x000fc60003f3d000 */
[----:B------:R-:W-:Y:S01]  /*27a0*/  FFMA.FTZ R20, R20, R20, R11 ;  /* 0x0000001414147223 */ /* 0x000fe2000001000b */
[----:B------:R-:W0:Y:S01]  /*27b0*/  MUFU.SQRT R14, R14 ;  /* 0x0000000e000e7308 */ /* 0x000e220000002000 */
[----:B------:R-:W-:-:S07]  /*27c0*/  LOP3.LUT R11, R12, 0x800000, RZ, 0xfc, !PT ;  /* 0x008000000c0b7812 */ /* 0x000fce00078efcff */
[----:B------:R-:W1:Y:S01]  /*27d0*/  MUFU.SQRT R20, R20 ;  /* 0x0000001400147308 */ /* 0x000e620000002000 */
[----:B0-----:R-:W-:Y:S01]  /*27e0*/  @P0 FMUL.FTZ R10, R14, R11 ;  /* 0x0000000b0e0a0220 */ /* 0x001fe20000410000 */
[----:B------:R-:W-:-:S04]  /*27f0*/  FSETP.NEU.FTZ.AND P0, PT, R15, +INF , PT ;  /* 0x7f8000000f00780b */ /* 0x000fc80003f1d000 */
[----:B------:R-:W-:Y:S01]  /*2800*/  FSEL R11, R10, +INF , P1 ;  /* 0x7f8000000a0b7808 */ /* 0x000fe20000800000 */
[----:B-1----:R-:W-:-:S05]  /*2810*/  @P2 FMUL.FTZ R18, R20, R19 ;  /* 0x0000001314122220 */ /* 0x002fca0000410000 */
[----:B------:R-:W-:-:S05]  /*2820*/  FSEL R2, R18, +INF , P0 ;  /* 0x7f80000012027808 */ /* 0x000fca0000000000 */
[----:B------:R-:W-:-:S04]  /*2830*/  FADD.FTZ R10, R11, R2 ;  /* 0x000000020b0a7221 */ /* 0x000fc80000010000 */
[----:B------:R-:W-:-:S05]  /*2840*/  FMUL.FTZ R10, R10, 0.5 ;  /* 0x3f0000000a0a7820 */ /* 0x000fca0000410000 */
[----:B------:R-:W-:-:S04]  /*2850*/  FMNMX.NAN R10, R10, 1, !PT ;  /* 0x3f8000000a0a7809 */ /* 0x000fc80007820000 */
[----:B------:R-:W-:-:S13]  /*2860*/  FSETP.GEU.FTZ.AND P0, PT, R10, 10, PT ;  /* 0x412000000a00780b */ /* 0x000fda0003f1e000 */
[----:B------:R-:W-:-:S06]  /*2870*/  @P0 FFMA.FTZ R13, R10, R10, -1 ;  /* 0xbf8000000a0d0423 */ /* 0x000fcc000001000a */
[----:B------:R-:W0:Y:S02]  /*2880*/  @P0 MUFU.SQRT R13, R13 ;  /* 0x0000000d000d0308 */ /* 0x000e240000002000 */
[----:B0-----:R-:W-:-:S06]  /*2890*/  @P0 FADD.FTZ R14, R10, R13 ;  /* 0x0000000d0a0e0221 */ /* 0x001fcc0000010000 */
[----:B------:R-:W0:Y:S02]  /*28a0*/  @P0 MUFU.LG2 R14, R14 ;  /* 0x0000000e000e0308 */ /* 0x000e240000000c00 */
[----:B0-----:R-:W-:Y:S01]  /*28b0*/  @P0 FMUL.FTZ R12, R14, 0.69314718246459960938 ;  /* 0x3f3172180e0c0820 */ /* 0x001fe20000410000 */
[----:B------:R-:W-:Y:S06]  /*28c0*/  @P0 BRA `(.L_x_3371) ;  /* 0x0000000400b40947 */ /* 0x000fec0003800000 */
[----:B------:R-:W-:Y:S02]  /*28d0*/  FSETP.NEU.FTZ.AND P1, PT, R9, 1, PT ;  /* 0x3f8000000900780b */ /* 0x000fe40003f3d000 */
[----:B------:R-:W-:-:S13]  /*28e0*/  FSETP.GEU.FTZ.AND P0, PT, |R6|, 1.1102230246251565404e-16, PT ;  /* 0x250000000600780b */ /* 0x000fda0003f1e200 */
[----:B------:R-:W-:Y:S05]  /*28f0*/  @!P0 BRA !P1, `(.L_x_3372) ;  /* 0x0000000400a48947 */ /* 0x000fea0004800000 */
[----:B------:R-:W-:-:S05]  /*2900*/  FMUL.FTZ R13, |R3|, 1.1920928955078125e-07 ;  /* 0x34000000030d7820 */ /* 0x000fca0000410200 */
[----:B------:R-:W-:-:S13]  /*2910*/  FSETP.GTU.FTZ.AND P0, PT, R13, |R6|, PT ;  /* 0x400000060d00720b */ /* 0x000fda0003f1c000 */
[----:B------:R-:W-:Y:S05]  /*2920*/  @!P0 BRA `(.L_x_3373) ;  /* 0x0000000000a08947 */ /* 0x000fea0003800000 */
[----:B------:R-:W-:-:S13]  /*2930*/  FSETP.GEU.FTZ.AND P0, PT, R9, 1, PT ;  /* 0x3f8000000900780b */ /* 0x000fda0003f1e000 */
[----:B------:R-:W-:-:S04]  /*2940*/  @!P0 FADD.FTZ R13, -R9, 1 ;  /* 0x3f800000090d8421 */ /* 0x000fc80000010100 */
[----:B------:R-:W-:-:S06]  /*2950*/  @!P0 FMUL.FTZ R13, R0, R13 ;  /* 0x0000000d000d8220 */ /* 0x000fcc0000410000 */
[----:B------:R-:W0:Y:S08]  /*2960*/  @!P0 MUFU.SQRT R13, R13 ;  /* 0x0000000d000d8308 */ /* 0x000e300000002000 */
[----:B0-----:R-:W0:Y:S02]  /*2970*/  @!P0 MUFU.RCP R15, R13 ;  /* 0x0000000d000f8308 */ /* 0x001e240000001000 */
[----:B0-----:R-:W-:Y:S01]  /*2980*/  @!P0 FMUL.FTZ R12, |R6|, R15 ;  /* 0x0000000f060c8220 */ /* 0x001fe20000410200 */
[----:B------:R-:W-:Y:S06]  /*2990*/  @!P0 BRA `(.L_x_3371) ;  /* 0x0000000400808947 */ /* 0x000fec0003800000 */
[----:B------:R-:W-:Y:S01]  /*29a0*/  FMUL.FTZ R12, R0, R3 ;  /* 0x00000003000c7220 */ /* 0x000fe20000410000 */
[----:B------:R-:W-:Y:S02]  /*29b0*/  IMAD.MOV.U32 R18, RZ, RZ, 0x3e800000 ;  /* 0x3e800000ff127424 */ /* 0x000fe400078e00ff */
[----:B------:R-:W-:-:S03]  /*29c0*/  IMAD.MOV.U32 R19, RZ, RZ, 0x3d39bf78 ;  /* 0x3d39bf78ff137424 */ /* 0x000fc600078e00ff */
[----:B------:R-:W0:Y:S02]  /*29d0*/  MUFU.SQRT R12, R12 ;  /* 0x0000000c000c7308 */ /* 0x000e240000002000 */
[----:B0-----:R-:W-:-:S04]  /*29e0*/  FADD.FTZ R20, R3, R12 ;  /* 0x0000000c03147221 */ /* 0x001fc80000010000 */
[C---:B------:R-:W-:Y:S01]  /*29f0*/  FADD.FTZ.RZ R13, R20.reuse, 1 ;  /* 0x3f800000140d7421 */ /* 0x040fe2000001c000 */
[----:B------:R-:W-:-:S03]  /*2a00*/  ISETP.GE.U32.AND P0, PT, R20, 0x7f800000, PT ;  /* 0x7f8000001400780c */ /* 0x000fc60003f06070 */
[----:B------:R-:W-:-:S05]  /*2a10*/  VIADD R13, R13, 0xc0c00000 ;  /* 0xc0c000000d0d7836 */ /* 0x000fca0000000000 */
        /* <DEDUP_REMOVED lines=23> */
[----:B------:R-:W-:Y:S01]  /*2b90*/  FSEL R12, R12, -RZ, P1 ;  /* 0x800000ff0c0c7208 */ /* 0x000fe20000800000 */
[----:B------:R-:W-:Y:S06]  /*2ba0*/  BRA `(.L_x_3371) ;  /* 0x0000000000fc7947 */ /* 0x000fec0003800000 */
.L_x_3373:
[----:B------:R-:W-:Y:S01]  /*2bb0*/  FSETP.GEU.FTZ.AND P0, PT, R0, RZ, PT ;  /* 0x000000ff0000720b */ /* 0x000fe20003f1e000 */
[----:B------:R-:W-:-:S12]  /*2bc0*/  BSSY B2, `(.L_x_3374) ;  /* 0x000000b000027945 */ /* 0x000fd80003800000 */
[----:B------:R-:W-:Y:S05]  /*2bd0*/  @!P0 BRA `(.L_x_3375) ;  /* 0x00000000001c8947 */ /* 0x000fea0003800000 */
[----:B------:R-:W-:-:S13]  /*2be0*/  FSETP.NEU.FTZ.AND P0, PT, R0, RZ, PT ;  /* 0x000000ff0000720b */ /* 0x000fda0003f1d000 */
[----:B------:R-:W-:Y:S01]  /*2bf0*/  @P0 FADD.FTZ R13, R0, R11 ;  /* 0x0000000b000d0221 */ /* 0x000fe20000010000 */
[----:B------:R-:W-:-:S05]  /*2c00*/  @P0 FMUL.FTZ R12, R6, R6 ;  /* 0x00000006060c0220 */ /* 0x000fca0000410000 */
[----:B------:R-:W0:Y:S02]  /*2c10*/  @P0 MUFU.RCP R13, R13 ;  /* 0x0000000d000d0308 */ /* 0x000e240000001000 */
[----:B0-----:R-:W-:Y:S01]  /*2c20*/  @P0 FMUL.FTZ.D2 R12, R12, R13 ;  /* 0x0000000d0c0c0220 */ /* 0x001fe20000310000 */
[----:B------:R-:W-:Y:S01]  /*2c30*/  @!P0 FMUL.FTZ R12, |R6|, 0.5 ;  /* 0x3f000000060c8820 */ /* 0x000fe20000410200 */
[----:B------:R-:W-:Y:S06]  /*2c40*/  BRA `(.L_x_3376) ;  /* 0x0000000000087947 */ /* 0x000fec0003800000 */
.L_x_3375:
[----:B------:R-:W-:-:S04]  /*2c50*/  FADD.FTZ R12, -R0, R11 ;  /* 0x0000000b000c7221 */ /* 0x000fc80000010100 */
[----:B------:R-:W-:-:S07]  /*2c60*/  FMUL.FTZ R12, R12, 0.5 ;  /* 0x3f0000000c0c7820 */ /* 0x000fce0000410000 */
.L_x_3376:
[----:B------:R-:W-:Y:S05]  /*2c70*/  BSYNC B2 ;  /* 0x0000000000027941 */ /* 0x000fea0003800000 */
.L_x_3374:
[----:B------:R-:W-:Y:S01]  /*2c80*/  FADD.FTZ R13, -R9, 1 ;  /* 0x3f800000090d7421 */ /* 0x000fe20000010100 */
[----:B------:R-:W-:Y:S04]  /*2c90*/  BSSY B2, `(.L_x_3377) ;  /* 0x000000c000027945 */ /* 0x000fe80003800000 */
[----:B------:R-:W-:-:S13]  /*2ca0*/  FSETP.GEU.FTZ.AND P0, PT, R13, RZ, PT ;  /* 0x000000ff0d00720b */ /* 0x000fda0003f1e000 */
        /* <DEDUP_REMOVED lines=8> */
.L_x_3378:
[----:B------:R-:W-:-:S04]  /*2d30*/  FADD.FTZ R13, R2, -R13 ;  /* 0x8000000d020d7221 */ /* 0x000fc80000010000 */
[----:B------:R-:W-:-:S07]  /*2d40*/  FMUL.FTZ R13, R13, 0.5 ;  /* 0x3f0000000d0d7820 */ /* 0x000fce0000410000 */
.L_x_3379:
[----:B------:R-:W-:Y:S05]  /*2d50*/  BSYNC B2 ;  /* 0x0000000000027941 */ /* 0x000fea0003800000 */
.L_x_3377:
[----:B------:R-:W-:Y:S01]  /*2d60*/  FADD.FTZ R13, R13, R12 ;  /* 0x0000000c0d0d7221 */ /* 0x000fe20000010000 */
[----:B------:R-:W-:Y:S01]  /*2d70*/  FADD.FTZ R12, R10, 1 ;  /* 0x3f8000000a0c7421 */ /* 0x000fe20000010000 */
[----:B------:R-:W-:Y:S01]  /*2d80*/  IMAD.MOV.U32 R20, RZ, RZ, 0x3e800000 ;  /* 0x3e800000ff147424 */ /* 0x000fe200078e00ff */
[----:B------:R-:W-:Y:S02]  /*2d90*/  MOV R19, 0x3d39bf78 ;  /* 0x3d39bf7800137802 */ /* 0x000fe40000000f00 */
[----:B------:R-:W-:-:S06]  /*2da0*/  FMUL.FTZ R12, R12, R13 ;  /* 0x0000000d0c0c7220 */ /* 0x000fcc0000410000 */
[----:B------:R-:W0:Y:S02]  /*2db0*/  MUFU.SQRT R12, R12 ;  /* 0x0000000c000c7308 */ /* 0x000e240000002000 */
[----:B0-----:R-:W-:-:S04]  /*2dc0*/  FADD.FTZ R18, R13, R12 ;  /* 0x0000000c0d127221 */ /* 0x001fc80000010000 */
[C---:B------:R-:W-:Y:S01]  /*2dd0*/  FADD.FTZ.RZ R13, R18.reuse, 1 ;  /* 0x3f800000120d7421 */ /* 0x040fe2000001c000 */
[----:B------:R-:W-:-:S04]  /*2de0*/  ISETP.GE.U32.AND P0, PT, R18, 0x7f800000, PT ;  /* 0x7f8000001200780c */ /* 0x000fc80003f06070 */
[----:B------:R-:W-:-:S04]  /*2df0*/  IADD3 R13, R13, -0x3f400000, RZ ;  /* 0xc0c000000d0d7810 */ /* 0x000fc80007ffe0ff */
        /* <DEDUP_REMOVED lines=25> */
.L_x_3372:
[----:B------:R0:W1:Y:S02]  /*2f90*/  MUFU.SQRT R12, R8 ;  /* 0x00000008000c7308 */ /* 0x0000640000002000 */
.L_x_3371:
[----:B------:R-:W-:Y:S05]  /*2fa0*/  BSYNC B1 ;  /* 0x0000000000017941 */ /* 0x000fea0003800000 */
.L_x_3370:
[----:B------:R-:W-:Y:S01]  /*2fb0*/  FSETP.GEU.FTZ.AND P0, PT, R9, 4.336808689942017736e-19, PT ;  /* 0x210000000900780b */ /* 0x000fe20003f1e000 */
[----:B------:R-:W-:-:S12]  /*2fc0*/  BSSY B1, `(.L_x_3380) ;  /* 0x0000047000017945 */ /* 0x000fd80003800000 */
[----:B------:R-:W-:Y:S05]  /*2fd0*/  @!P0 BRA `(.L_x_3381) ;  /* 0x0000000400088947 */ /* 0x000fea0003800000 */
[----:B------:R-:W2:Y:S01]  /*2fe0*/  MUFU.RCP R14, R10 ;  /* 0x0000000a000e7308 */ /* 0x000ea20000001000 */
[----:B------:R-:W-:Y:S01]  /*2ff0*/  PLOP3.LUT P0, PT, PT, PT, PT, 0x8, 0x0 ;  /* 0x000000000000781c */ /* 0x000fe20003f0e170 */
[----:B--2---:R-:W-:-:S05]  /*3000*/  FMUL.FTZ R13, R9, R14 ;  /* 0x0000000e090d7220 */ /* 0x004fca0000410000 */
[----:B------:R-:W-:-:S13]  /*3010*/  FSETP.GT.FTZ.AND P1, PT, R13, 0.64170002937316894531, PT ;  /* 0x3f2446740d00780b */ /* 0x000fda0003f34000 */
[----:B------:R-:W-:Y:S05]  /*3020*/  @!P1 BRA `(.L_x_3382) ;  /* 0x0000000400009947 */ /* 0x000fea0003800000 */
[----:B------:R-:W-:Y:S02]  /*3030*/  FSETP.NEU.FTZ.AND P1, PT, R9, 1, PT ;  /* 0x3f8000000900780b */ /* 0x000fe40003f3d000 */
[----:B------:R-:W-:-:S13]  /*3040*/  FSETP.GEU.FTZ.AND P0, PT, |R6|, 9.3132257461547851562e-10, PT ;  /* 0x308000000600780b */ /* 0x000fda0003f1e200 */
[----:B------:R-:W-:Y:S05]  /*3050*/  @!P0 BRA !P1, `(.L_x_3383) ;  /* 0x0000000000c88947 */ /* 0x000fea0004800000 */
[----:B------:R-:W-:-:S05]  /*3060*/  FMUL.FTZ R15, |R3|, 1.1920928955078125e-07 ;  /* 0x34000000030f7820 */ /* 0x000fca0000410200 */
[----:B------:R-:W-:-:S13]  /*3070*/  FSETP.GTU.FTZ.AND P0, PT, R15, |R6|, PT ;  /* 0x400000060f00720b */ /* 0x000fda0003f1c000 */
[----:B------:R-:W-:Y:S05]  /*3080*/  @P0 BRA `(.L_x_3384) ;  /* 0x0000000000800947 */ /* 0x000fea0003800000 */
[----:B------:R-:W-:Y:S01]  /*3090*/  FSETP.GEU.FTZ.AND P0, PT, R0, RZ, PT ;  /* 0x000000ff0000720b */ /* 0x000fe20003f1e000 */
[----:B------:R-:W-:-:S12]  /*30a0*/  BSSY B2, `(.L_x_3385) ;  /* 0x000000b000027945 */ /* 0x000fd80003800000 */
[----:B------:R-:W-:Y:S05]  /*30b0*/  @!P0 BRA `(.L_x_3386) ;  /* 0x00000000001c8947 */ /* 0x000fea0003800000 */
[----:B------:R-:W-:-:S13]  /*30c0*/  FSETP.NEU.FTZ.AND P0, PT, R0, RZ, PT ;  /* 0x000000ff0000720b */ /* 0x000fda0003f1d000 */
[----:B------:R-:W-:Y:S01]  /*30d0*/  @P0 FADD.FTZ R11, R0, R11 ;  /* 0x0000000b000b0221 */ /* 0x000fe20000010000 */
[----:B------:R-:W-:-:S05]  /*30e0*/  @P0 FMUL.FTZ R0, R6, R6 ;  /* 0x0000000606000220 */ /* 0x000fca0000410000 */
[----:B------:R-:W2:Y:S02]  /*30f0*/  @P0 MUFU.RCP R11, R11 ;  /* 0x0000000b000b0308 */ /* 0x000ea40000001000 */
[----:B--2---:R-:W-:Y:S01]  /*3100*/  @P0 FMUL.FTZ.D2 R0, R0, R11 ;  /* 0x0000000b00000220 */ /* 0x004fe20000310000 */
[----:B------:R-:W-:Y:S01]  /*3110*/  @!P0 FMUL.FTZ R0, |R6|, 0.5 ;  /* 0x3f00000006008820 */ /* 0x000fe20000410200 */
[----:B------:R-:W-:Y:S06]  /*3120*/  BRA `(.L_x_3387) ;  /* 0x0000000000087947 */ /* 0x000fec0003800000 */
.L_x_3386:
[----:B------:R-:W-:-:S04]  /*3130*/  FADD.FTZ R0, -R0, R11 ;  /* 0x0000000b00007221 */ /* 0x000fc80000010100 */
[----:B------:R-:W-:-:S07]  /*3140*/  FMUL.FTZ R0, R0, 0.5 ;  /* 0x3f00000000007820 */ /* 0x000fce0000410000 */
.L_x_3387:
[----:B------:R-:W-:Y:S05]  /*3150*/  BSYNC B2 ;  /* 0x0000000000027941 */ /* 0x000fea0003800000 */
.L_x_3385:
        /* <DEDUP_REMOVED lines=10> */
.L_x_3389:
[----:B------:R-:W-:-:S04]  /*3200*/  FADD.FTZ R2, -R3, R2 ;  /* 0x0000000203027221 */ /* 0x000fc80000010100 */
[----:B------:R-:W-:-:S07]  /*3210*/  FMUL.FTZ R3, R2, 0.5 ;  /* 0x3f00000002037820 */ /* 0x000fce0000410000 */
.L_x_3390:
[----:B------:R-:W-:Y:S05]  /*3220*/  BSYNC B2 ;  /* 0x0000000000027941 */ /* 0x000fea0003800000 */
.L_x_3388:
[----:B------:R-:W-:Y:S01]  /*3230*/  FADD.FTZ R3, R3, R0 ;  /* 0x0000000003037221 */ /* 0x000fe20000010000 */
[----:B------:R-:W-:Y:S01]  /*3240*/  FADD.FTZ R10, R9, R10 ;  /* 0x0000000a090a7221 */ /* 0x000fe20000010000 */
[----:B------:R-:W-:-:S03]  /*3250*/  PLOP3.LUT P0, PT, PT, PT, PT, 0x80, 0x0 ;  /* 0x000000000000781c */ /* 0x000fc60003f0f070 */
[----:B------:R-:W-:-:S06]  /*3260*/  FMUL.FTZ R10, R10, R3 ;  /* 0x000000030a0a7220 */ /* 0x000fcc0000410000 */
[----:B------:R-:W2:Y:S01]  /*3270*/  MUFU.SQRT R10, R10 ;  /* 0x0000000a000a7308 */ /* 0x000ea20000002000 */
[----:B------:R-:W-:Y:S05]  /*3280*/  BRA `(.L_x_3382) ;  /* 0x0000000000687947 */ /* 0x000fea0003800000 */
.L_x_3384:
[----:B------:R-:W-:-:S13]  /*3290*/  FSETP.GT.FTZ.AND P1, PT, R9, 1, PT ;  /* 0x3f8000000900780b */ /* 0x000fda0003f34000 */
[----:B------:R-:W-:Y:S01]  /*32a0*/  @!P1 FADD.FTZ R11, -R9, 1 ;  /* 0x3f800000090b9421 */ /* 0x000fe20000010100 */
[----:B------:R-:W-:-:S03]  /*32b0*/  @!P1 PLOP3.LUT P0, PT, PT, PT, PT, 0x80, 0x0 ;  /* 0x000000000000981c */ /* 0x000fc60003f0f070 */
[----:B------:R-:W-:-:S04]  /*32c0*/  @!P1 FMUL.FTZ R11, R0, R11 ;  /* 0x0000000b000b9220 */ /* 0x000fc80000410000 */
[----:B------:R3:W4:Y:S01]  /*32d0*/  @!P1 MUFU.SQRT R10, R11 ;  /* 0x0000000b000a9308 */ /* 0x0007220000002000 */
[----:B------:R-:W-:Y:S05]  /*32e0*/  @!P1 BRA `(.L_x_3382) ;  /* 0x0000000000509947 */ /* 0x000fea0003800000 */
[----:B------:R-:W-:Y:S01]  /*32f0*/  FMUL.FTZ R2, R0, R3 ;  /* 0x0000000300027220 */ /* 0x000fe20000410000 */
[----:B------:R-:W-:Y:S01]  /*3300*/  FMUL.FTZ R0, |R6|, 2.81474976710656000000e+14 ;  /* 0x5780000006007820 */ /* 0x000fe20000410200 */
[----:B------:R-:W-:-:S03]  /*3310*/  PLOP3.LUT P0, PT, PT, PT, PT, 0x80, 0x0 ;  /* 0x000000000000781c */ /* 0x000fc60003f0f070 */
[C---:B------:R-:W-:Y:S01]  /*3320*/  FMUL.FTZ R0, R9.reuse, R0 ;  /* 0x0000000009007220 */ /* 0x040fe20000410000 */
[----:B------:R-:W2:Y:S01]  /*3330*/  MUFU.SQRT R2, R2 ;  /* 0x0000000200027308 */ /* 0x000ea20000002000 */
[----:B------:R-:W-:-:S07]  /*3340*/  FMUL.FTZ R9, R9, 2.81474976710656000000e+14 ;  /* 0x5780000009097820 */ /* 0x000fce0000410000 */
[----:B--2---:R-:W4:Y:S02]  /*3350*/  MUFU.RCP R3, R2 ;  /* 0x0000000200037308 */ /* 0x004f240000001000 */
[----:B----4-:R-:W-:Y:S01]  /*3360*/  FMUL.FTZ R10, R0, R3 ;  /* 0x00000003000a7220 */ /* 0x010fe20000410000 */
[----:B------:R-:W-:Y:S06]  /*3370*/  BRA `(.L_x_3382) ;  /* 0x00000000002c7947 */ /* 0x000fec0003800000 */
.L_x_3383:
[----:B------:R-:W-:Y:S01]  /*3380*/  FADD.FTZ R0, R10, 1 ;  /* 0x3f8000000a007421 */ /* 0x000fe20000010000 */
[----:B------:R-:W-:Y:S01]  /*3390*/  MUFU.SQRT R3, R8 ;  /* 0x0000000800037308 */ /* 0x000fe20000002000 */
[----:B------:R-:W-:Y:S01]  /*33a0*/  PLOP3.LUT P0, PT, PT, PT, PT, 0x80, 0x0 ;  /* 0x000000000000781c */ /* 0x000fe20003f0f070 */
[----:B------:R-:W-:Y:S02]  /*33b0*/  IMAD.MOV.U32 R9, RZ, RZ, 0x3f800000 ;  /* 0x3f800000ff097424 */ /* 0x000fe400078e00ff */
[----:B------:R-:W-:-:S06]  /*33c0*/  FMUL.FTZ R0, R0, 0.5 ;  /* 0x3f00000000007820 */ /* 0x000fcc0000410000 */
[----:B------:R-:W2:Y:S02]  /*33d0*/  MUFU.SQRT R0, R0 ;  /* 0x0000000000007308 */ /* 0x000ea40000002000 */
[----:B--2---:R-:W-:Y:S01]  /*33e0*/  FMUL.FTZ R10, R3, R0 ;  /* 0x00000000030a7220 */ /* 0x004fe20000410000 */
[----:B------:R-:W-:Y:S06]  /*33f0*/  BRA `(.L_x_3382) ;  /* 0x00000000000c7947 */ /* 0x000fec0003800000 */
.L_x_3381:
[----:B------:R-:W-:Y:S01]  /*3400*/  PLOP3.LUT P0, PT, PT, PT, PT, 0x80, 0x0 ;  /* 0x000000000000781c */ /* 0x000fe20003f0f070 */
[----:B------:R-:W-:Y:S01]  /*3410*/  FMUL.FTZ R10, R10, 16777216 ;  /* 0x4b8000000a0a7820 */ /* 0x000fe20000410000 */
[----:B------:R-:W-:-:S11]  /*3420*/  FMUL.FTZ R9, R9, 16777216 ;  /* 0x4b80000009097820 */ /* 0x000fd60000410000 */
.L_x_3382:
[----:B------:R-:W-:Y:S05]  /*3430*/  BSYNC B1 ;  /* 0x0000000000017941 */ /* 0x000fea0003800000 */
.L_x_3380:
[----:B------:R-:W-:Y:S04]  /*3440*/  BSSY B3, `(.L_x_3391) ;  /* 0x00000a7000037945 */ /* 0x000fe80003800000 */
[----:B------:R-:W-:Y:S05]  /*3450*/  @P0 BRA `(.L_x_3392) ;  /* 0x0000000000ec0947 */ /* 0x000fea0003800000 */
[----:B------:R-:W-:-:S13]  /*3460*/  ISETP.GT.AND P0, PT, R7, -0x1, PT ;  /* 0xffffffff0700780c */ /* 0x000fda0003f04270 */
[----:B------:R-:W-:Y:S05]  /*3470*/  @P0 BRA `(.L_x_3393) ;  /* 0x0000000000740947 */ /* 0x000fea0003800000 */
[----:B------:R-:W-:Y:S01]  /*3480*/  HFMA2.MMA R2, -RZ, RZ, 1.75, 0 ;  /* 0x3f000000ff027435 */ /* 0x000fe200000001ff */
[----:B------:R-:W-:-:S04]  /*3490*/  FADD.FTZ R0, -R13, -RZ ;  /* 0x800000ff0d007221 */ /* 0x000fc80000010100 */
[C---:B------:R-:W-:Y:S01]  /*34a0*/  FADD.FTZ R3, |R0|.reuse, -RZ ;  /* 0x800000ff00037221 */ /* 0x040fe20000010200 */
[C---:B------:R-:W-:Y:S02]  /*34b0*/  FSETP.GT.FTZ.AND P0, PT, |R0|.reuse, 0.56000000238418579102, PT ;  /* 0x3f0f5c290000780b */ /* 0x040fe40003f14200 */
[----:B------:R-:W-:Y:S02]  /*34c0*/  FSETP.NEU.FTZ.AND P1, PT, |R0|, 1, PT ;  /* 0x3f8000000000780b */ /* 0x000fe40003f3d200 */
[----:B------:R-:W-:-:S04]  /*34d0*/  FFMA.FTZ R2, -R3, R2, 0.5 ;  /* 0x3f00000003027423 */ /* 0x000fc80000010102 */
[----:B------:R-:W0:Y:S02]  /*34e0*/  MUFU.RSQ R7, R2 ;  /* 0x0000000200077308 */ /* 0x000e240000001400 */
[----:B0-----:R-:W-:Y:S01]  /*34f0*/  FMUL.FTZ R8, R2, R7 ;  /* 0x0000000702087220 */ /* 0x001fe20000410000 */
[----:B------:R-:W-:-:S04]  /*3500*/  FMUL.FTZ R7, R7, 0.5 ;  /* 0x3f00000007077820 */ /* 0x000fc80000410000 */
[----:B------:R-:W-:-:S04]  /*3510*/  FFMA.FTZ R7, -R8, R7, 0.5 ;  /* 0x3f00000008077423 */ /* 0x000fc80000010107 */
[----:B------:R-:W-:Y:S01]  /*3520*/  FFMA.FTZ R7, R8, R7, R8 ;  /* 0x0000000708077223 */ /* 0x000fe20000010008 */
[----:B------:R-:W-:-:S04]  /*3530*/  IMAD.MOV.U32 R8, RZ, RZ, 0x3d10ecef ;  /* 0x3d10ecefff087424 */ /* 0x000fc800078e00ff */
[----:B------:R-:W-:Y:S01]  /*3540*/  @P0 FSEL R3, R7, RZ, P1 ;  /* 0x000000ff07030208 */ /* 0x000fe20000800000 */
[----:B------:R-:W-:Y:S01]  /*3550*/  IMAD.MOV.U32 R7, RZ, RZ, 0x3fd774eb ;  /* 0x3fd774ebff077424 */ /* 0x000fe200078e00ff */
[----:B------:R-:W-:Y:S02]  /*3560*/  FSETP.GEU.FTZ.AND P1, PT, R13, -0.56000000238418579102, PT ;  /* 0xbf0f5c290d00780b */ /* 0x000fe40003f3e000 */
[----:B------:R-:W-:-:S05]  /*3570*/  LOP3.LUT R0, R3, 0x80000000, R0, 0xb8, !PT ;  /* 0x8000000003007812 */ /* 0x000fca00078eb800 */
[----:B------:R-:W-:-:S04]  /*3580*/  FMUL.FTZ R3, R0, R0 ;  /* 0x0000000000037220 */ /* 0x000fc80000410000 */
[----:B------:R-:W-:-:S04]  /*3590*/  FFMA.FTZ R2, R3, R8, 0.016980519518256187439 ;  /* 0x3c8b1abb03027423 */ /* 0x000fc80000010008 */
[----:B------:R-:W-:-:S04]  /*35a0*/  FFMA.FTZ R2, R3, R2, 0.030762933194637298584 ;  /* 0x3cfc028c03027423 */ /* 0x000fc80000010002 */
[----:B------:R-:W-:-:S04]  /*35b0*/  FFMA.FTZ R2, R3, R2, 0.044709417968988418579 ;  /* 0x3d37213903027423 */ /* 0x000fc80000010002 */
[----:B------:R-:W-:-:S04]  /*35c0*/  FFMA.FTZ R2, R3, R2, 0.074989043176174163818 ;  /* 0x3d9993db03027423 */ /* 0x000fc80000010002 */
[----:B------:R-:W-:-:S04]  /*35d0*/  FFMA.FTZ R2, R3, R2, 0.16666707396507263184 ;  /* 0x3e2aaac603027423 */ /* 0x000fc80000010002 */
[----:B------:R-:W-:-:S04]  /*35e0*/  FMUL.FTZ R3, R3, R2 ;  /* 0x0000000203037220 */ /* 0x000fc80000410000 */
[----:B------:R-:W-:-:S04]  /*35f0*/  FFMA.FTZ R3, R0, R3, R0 ;  /* 0x0000000300037223 */ /* 0x000fc80000010000 */
[----:B------:R-:W-:-:S05]  /*3600*/  FADD.FTZ R0, -R3, -RZ ;  /* 0x800000ff03007221 */ /* 0x000fca0000010100 */
[----:B------:R-:W-:-:S05]  /*3610*/  FSEL R0, R3, R0, P0 ;  /* 0x0000000003007208 */ /* 0x000fca0000000000 */
[----:B------:R-:W-:-:S04]  /*3620*/  @P1 FFMA.FTZ R3, R7, 0.93318945169448852539, R0 ;  /* 0x3f6ee58107031823 */ /* 0x000fc80000010000 */
[----:B------:R-:W-:Y:S01]  /*3630*/  @P0 FADD.FTZ R3, R3, R3 ;  /* 0x0000000303030221 */ /* 0x000fe20000010000 */
[----:B------:R-:W-:Y:S06]  /*3640*/  BRA `(.L_x_3394) ;  /* 0x0000000800187947 */ /* 0x000fec0003800000 */
.L_x_3393:
[----:B------:R-:W-:Y:S01]  /*3650*/  MOV R3, 0x3f000000 ;  /* 0x3f00000000037802 */ /* 0x000fe20000000f00 */
[C---:B------:R-:W-:Y:S01]  /*3660*/  FADD.FTZ R0, |R13|.reuse, -RZ ;  /* 0x800000ff0d007221 */ /* 0x040fe20000010200 */
[C---:B------:R-:W-:Y:S02]  /*3670*/  FSETP.GT.FTZ.AND P0, PT, |R13|.reuse, 0.56000000238418579102, PT ;  /* 0x3f0f5c290d00780b */ /* 0x040fe40003f14200 */
[----:B------:R-:W-:Y:S01]  /*3680*/  FSETP.NEU.FTZ.AND P1, PT, |R13|, 1, PT ;  /* 0x3f8000000d00780b */ /* 0x000fe20003f3d200 */
[----:B------:R-:W-:-:S04]  /*3690*/  FFMA.FTZ R2, -R0, R3, 0.5 ;  /* 0x3f00000000027423 */ /* 0x000fc80000010103 */
[----:B------:R-:W5:Y:S02]  /*36a0*/  MUFU.RSQ R3, R2 ;  /* 0x0000000200037308 */ /* 0x000f640000001400 */
[----:B-----5:R-:W-:Y:S01]  /*36b0*/  FMUL.FTZ R7, R2, R3 ;  /* 0x0000000302077220 */ /* 0x020fe20000410000 */
[----:B0-----:R-:W-:-:S04]  /*36c0*/  FMUL.FTZ R8, R3, 0.5 ;  /* 0x3f00000003087820 */ /* 0x001fc80000410000 */
[----:B------:R-:W-:-:S04]  /*36d0*/  FFMA.FTZ R8, -R7, R8, 0.5 ;  /* 0x3f00000007087423 */ /* 0x000fc80000010108 */
[----:B------:R-:W-:Y:S01]  /*36e0*/  FFMA.FTZ R8, R7, R8, R7 ;  /* 0x0000000807087223 */ /* 0x000fe20000010007 */
[----:B------:R-:W-:-:S04]  /*36f0*/  IMAD.MOV.U32 R7, RZ, RZ, 0x3fd774eb ;  /* 0x3fd774ebff077424 */ /* 0x000fc800078e00ff */
[----:B------:R-:W-:Y:S01]  /*3700*/  @P0 FSEL R0, R8, RZ, P1 ;  /* 0x000000ff08000208 */ /* 0x000fe20000800000 */
[----:B------:R-:W-:Y:S01]  /*3710*/  IMAD.MOV.U32 R8, RZ, RZ, 0x3d10ecef ;  /* 0x3d10ecefff087424 */ /* 0x000fe200078e00ff */
[----:B------:R-:W-:Y:S02]  /*3720*/  FSETP.GT.FTZ.AND P1, PT, R13, 0.56000000238418579102, PT ;  /* 0x3f0f5c290d00780b */ /* 0x000fe40003f34000 */
        /* <DEDUP_REMOVED lines=11> */
[----:B------:R-:W-:-:S04]  /*37e0*/  @!P1 FFMA.FTZ R3, R7, 0.93318945169448852539, R0 ;  /* 0x3f6ee58107039823 */ /* 0x000fc80000010000 */
[----:B------:R-:W-:Y:S01]  /*37f0*/  @P0 FADD.FTZ R3, R3, R3 ;  /* 0x0000000303030221 */ /* 0x000fe20000010000 */
[----:B------:R-:W-:Y:S06]  /*3800*/  BRA `(.L_x_3394) ;  /* 0x0000000400a87947 */ /* 0x000fec0003800000 */
.L_x_3392:
[----:B------:R-:W-:-:S13]  /*3810*/  ISETP.GT.AND P0, PT, R7, -0x1, PT ;  /* 0xffffffff0700780c */ /* 0x000fda0003f04270 */
[----:B------:R-:W-:Y:S05]  /*3820*/  @P0 BRA `(.L_x_3395) ;  /* 0x0000000000d40947 */ /* 0x000fea0003800000 */
[----:B------:R-:W-:Y:S01]  /*3830*/  FADD.FTZ R9, -R9, -RZ ;  /* 0x800000ff09097221 */ /* 0x000fe20000010100 */
[C---:B--2-4-:R-:W-:Y:S01]  /*3840*/  FADD.FTZ R3, |R10|.reuse, -RZ ;  /* 0x800000ff0a037221 */ /* 0x054fe20000010200 */
[----:B------:R-:W-:Y:S02]  /*3850*/  BSSY B4, `(.L_x_3396) ;  /* 0x0000010000047945 */ /* 0x000fe40003800000 */
[----:B------:R-:W-:Y:S01]  /*3860*/  FADD.FTZ R0, |R9|, -RZ ;  /* 0x800000ff09007221 */ /* 0x000fe20000010200 */
[----:B------:R-:W-:-:S04]  /*3870*/  FSETP.GT.FTZ.AND P6, PT, |R10|, |R9|, PT ;  /* 0x400000090a00720b */ /* 0x000fc80003fd4200 */
[----:B---3--:R-:W-:Y:S02]  /*3880*/  FSEL R11, R3, R0, P6 ;  /* 0x00000000030b7208 */ /* 0x008fe40003000000 */
[----:B------:R-:W-:Y:S02]  /*3890*/  FSEL R0, R0, R3, P6 ;  /* 0x0000000300007208 */ /* 0x000fe40003000000 */
[----:B------:R-:W2:Y:S08]  /*38a0*/  MUFU.RCP R2, R11 ;  /* 0x0000000b00027308 */ /* 0x000eb00000001000 */
[----:B------:R-:W3:Y:S01]  /*38b0*/  FCHK P0, R0, R11 ;  /* 0x0000000b00007302 */ /* 0x000ee20000000000 */
[----:B--2---:R-:W-:-:S04]  /*38c0*/  FFMA R7, -R11, R2, 1 ;  /* 0x3f8000000b077423 */ /* 0x004fc80000000102 */
[----:B------:R-:W-:-:S04]  /*38d0*/  FFMA R7, R2, R7, R2 ;  /* 0x0000000702077223 */ /* 0x000fc80000000002 */
[----:B------:R-:W-:-:S04]  /*38e0*/  FFMA R2, R0, R7, RZ ;  /* 0x0000000700027223 */ /* 0x000fc800000000ff */
[----:B------:R-:W-:-:S04]  /*38f0*/  FFMA R3, -R11, R2, R0 ;  /* 0x000000020b037223 */ /* 0x000fc80000000100 */
[----:B------:R-:W-:Y:S01]  /*3900*/  FFMA R2, R7, R3, R2 ;  /* 0x0000000307027223 */ /* 0x000fe20000000002 */
[----:B---3--:R-:W-:Y:S06]  /*3910*/  @!P0 BRA `(.L_x_3397) ;  /* 0x00000000000c8947 */ /* 0x008fec0003800000 */
[----:B------:R-:W-:-:S07]  /*3920*/  MOV R2, 0x3940 ;  /* 0x0000394000027802 */ /* 0x000fce0000000f00 */
[----:B01----:R-:W-:Y:S05]  /*3930*/  CALL.REL.NOINC `($__internal_7_$__cuda_sm3x_div_rn_ftz_f32_slowpath) ;  /* 0x0000013800ec7944 */ /* 0x003fea0003c00000 */
[----:B------:R-:W-:-:S07]  /*3940*/  MOV R2, R15 ;  /* 0x0000000f00027202 */ /* 0x000fce0000000f00 */
.L_x_3397:
[----:B------:R-:W-:Y:S05]  /*3950*/  BSYNC B4 ;  /* 0x0000000000047941 */ /* 0x000fea0003800000 */
.L_x_3396:
[----:B------:R-:W-:Y:S02]  /*3960*/  IMAD.MOV.U32 R3, RZ, RZ, 0x3b33710b ;  /* 0x3b33710bff037424 */ /* 0x000fe400078e00ff */
[----:B------:R-:W-:Y:S01]  /*3970*/  FMUL.FTZ R0, R2, R2 ;  /* 0x0000000202007220 */ /* 0x000fe20000410000 */
[----:B------:R-:W-:Y:S03]  /*3980*/  BSSY B1, `(.L_x_3398) ;  /* 0x0000014000017945 */ /* 0x000fe60003800000 */
[----:B------:R-:W-:-:S04]  /*3990*/  FFMA.FTZ R3, R0, R3, -0.015681877732276916504 ;  /* 0xbc80774800037423 */ /* 0x000fc80000010003 */
[----:B------:R-:W-:-:S04]  /*39a0*/  FFMA.FTZ R3, R0, R3, 0.042200751602649688721 ;  /* 0x3d2cdab200037423 */ /* 0x000fc80000010003 */
[----:B------:R-:W-:-:S04]  /*39b0*/  FFMA.FTZ R3, R0, R3, -0.074792981147766113281 ;  /* 0xbd992d1000037423 */ /* 0x000fc80000010003 */
[----:B------:R-:W-:-:S04]  /*39c0*/  FFMA.FTZ R3, R0, R3, 0.10640415549278259277 ;  /* 0x3dd9ea6c00037423 */ /* 0x000fc80000010003 */
[----:B------:R-:W-:-:S04]  /*39d0*/  FFMA.FTZ R3, R0, R3, -0.14207722246646881104 ;  /* 0xbe117cb100037423 */ /* 0x000fc80000010003 */
[----:B------:R-:W-:-:S04]  /*39e0*/  FFMA.FTZ R3, R0, R3, 0.19993925094604492188 ;  /* 0x3e4cbce000037423 */ /* 0x000fc80000010003 */
[----:B------:R-:W-:-:S04]  /*39f0*/  FFMA.FTZ R3, R0, R3, -0.33333197236061096191 ;  /* 0xbeaaaa7d00037423 */ /* 0x000fc80000010003 */
[----:B------:R-:W-:-:S04]  /*3a00*/  FMUL.FTZ R3, R0, R3 ;  /* 0x0000000300037220 */ /* 0x000fc80000410000 */
[----:B------:R-:W-:Y:S01]  /*3a10*/  FFMA.FTZ R2, R3, R2, R2 ;  /* 0x0000000203027223 */ /* 0x000fe20000010002 */
[----:B------:R-:W-:Y:S06]  /*3a20*/  @P6 BRA `(.L_x_3399) ;  /* 0x0000000000146947 */ /* 0x000fec0003800000 */
[----:B------:R-:W-:-:S13]  /*3a30*/  ISETP.GT.AND P0, PT, R9, -0x1, PT ;  /* 0xffffffff0900780c */ /* 0x000fda0003f04270 */
[----:B------:R-:W-:Y:S05]  /*3a40*/  @P0 BRA `(.L_x_3400) ;  /* 0x00000000001c0947 */ /* 0x000fea0003800000 */
[----:B------:R-:W-:-:S04]  /*3a50*/  IMAD.MOV.U32 R3, RZ, RZ, 0x3fd774eb ;  /* 0x3fd774ebff037424 */ /* 0x000fc800078e00ff */
[----:B------:R-:W-:Y:S01]  /*3a60*/  FFMA.FTZ R2, R3, 1.8663789033889770508, -R2 ;  /* 0x3feee58103027823 */ /* 0x000fe20000010802 */
[----:B------:R-:W-:Y:S06]  /*3a70*/  BRA `(.L_x_3400) ;  /* 0x0000000000107947 */ /* 0x000fec0003800000 */
.L_x_3399:
[----:B------:R-:W-:Y:S01]  /*3a80*/  ISETP.GE.AND P0, PT, R9, RZ, PT ;  /* 0x000000ff0900720c */ /* 0x000fe20003f06270 */
[----:B------:R-:W-:-:S12]  /*3a90*/  HFMA2.MMA R3, -RZ, RZ, 1.9599609375, 20144 ;  /* 0x3fd774ebff037435 */ /* 0x000fd800000001ff */
[----:B------:R-:W-:-:S04]  /*3aa0*/  @P0 FFMA.FTZ R2, R3, 0.93318945169448852539, -R2 ;  /* 0x3f6ee58103020823 */ /* 0x000fc80000010802 */
[----:B------:R-:W-:-:S07]  /*3ab0*/  @!P0 FFMA.FTZ R2, R3, 0.93318945169448852539, R2 ;  /* 0x3f6ee58103028823 */ /* 0x000fce0000010002 */
.L_x_3400:
[----:B------:R-:W-:Y:S05]  /*3ac0*/  BSYNC B1 ;  /* 0x0000000000017941 */ /* 0x000fea0003800000 */
.L_x_3398:
[----:B------:R-:W-:Y:S01]  /*3ad0*/  FSETP.NEU.FTZ.AND P0, PT, |R9|, |R10|, PT ;  /* 0x4000000a0900720b */ /* 0x000fe20003f1d200 */
[----:B------:R-:W-:Y:S01]  /*3ae0*/  IMAD.MOV.U32 R0, RZ, RZ, 0x4016cbe4 ;  /* 0x4016cbe4ff007424 */ /* 0x000fe200078e00ff */
[----:B------:R-:W-:Y:S01]  /*3af0*/  FSETP.NEU.FTZ.AND P1, PT, R11, RZ, PT ;  /* 0x000000ff0b00720b */ /* 0x000fe20003f3d000 */
[C---:B------:R-:W-:Y:S01]  /*3b00*/  FADD.FTZ R3, |R9|.reuse, |R10| ;  /* 0x4000000a09037221 */ /* 0x040fe20000010200 */
[----:B------:R-:W-:-:S09]  /*3b10*/  ISETP.GE.AND P2, PT, R9, RZ, PT ;  /* 0x000000ff0900720c */ /* 0x000fd20003f46270 */
[----:B------:R-:W-:Y:S02]  /*3b20*/  @!P0 FSEL R2, R0, 0.78539818525314331055, !P2 ;  /* 0x3f490fdb00028808 */ /* 0x000fe40005000000 */
[----:B------:R-:W-:Y:S02]  /*3b30*/  @!P1 FSEL R2, RZ, 3.1415927410125732422, P2 ;  /* 0x40490fdbff029808 */ /* 0x000fe40001000000 */
[----:B------:R-:W-:Y:S02]  /*3b40*/  FSETP.GTU.FTZ.AND P0, PT, |R3|, +INF , PT ;  /* 0x7f8000000300780b */ /* 0x000fe40003f1c200 */
[----:B------:R-:W-:-:S04]  /*3b50*/  LOP3.LUT R2, R2, 0x80000000, R10, 0xb8, !PT ;  /* 0x8000000002027812 */ /* 0x000fc800078eb80a */
[----:B------:R-:W-:Y:S01]  /*3b60*/  FSEL R3, R3, R2, P0 ;  /* 0x0000000203037208 */ /* 0x000fe20000000000 */
[----:B------:R-:W-:Y:S06]  /*3b70*/  BRA `(.L_x_3394) ;  /* 0x0000000000cc7947 */ /* 0x000fec0003800000 */
.L_x_3395:
[----:B------:R-:W-:Y:S01]  /*3b80*/  FADD.FTZ R0, |R9|, -RZ ;  /* 0x800000ff09007221 */ /* 0x000fe20000010200 */
[C---:B--2-4-:R-:W-:Y:S01]  /*3b90*/  FADD.FTZ R7, |R10|.reuse, -RZ ;  /* 0x800000ff0a077221 */ /* 0x054fe20000010200 */
[----:B------:R-:W-:Y:S01]  /*3ba0*/  FSETP.GT.FTZ.AND P6, PT, |R10|, |R9|, PT ;  /* 0x400000090a00720b */ /* 0x000fe20003fd4200 */
[----:B------:R-:W-:Y:S03]  /*3bb0*/  BSSY B4, `(.L_x_3401) ;  /* 0x000000e000047945 */ /* 0x000fe60003800000 */
        /* <DEDUP_REMOVED lines=12> */
[----:B------:R-:W-:-:S07]  /*3c80*/  IMAD.MOV.U32 R2, RZ, RZ, R15 ;  /* 0x000000ffff027224 */ /* 0x000fce00078e000f */
.L_x_3402:
[----:B------:R-:W-:Y:S05]  /*3c90*/  BSYNC B4 ;  /* 0x0000000000047941 */ /* 0x000fea0003800000 */
.L_x_3401:
[----:B------:R-:W-:Y:S01]  /*3ca0*/  MOV R3, 0x3b33710b ;  /* 0x3b33710b00037802 */ /* 0x000fe20000000f00 */
        /* <DEDUP_REMOVED lines=17> */
.L_x_3404:
[----:B------:R-:W-:Y:S01]  /*3dc0*/  ISETP.GE.AND P0, PT, R9, RZ, PT ;  /* 0x000000ff0900720c */ /* 0x000fe20003f06270 */
[----:B------:R-:W-:-:S12]  /*3dd0*/  IMAD.MOV.U32 R3, RZ, RZ, 0x3fd774eb ;  /* 0x3fd774ebff037424 */ /* 0x000fd800078e00ff */
[----:B------:R-:W-:-:S04]  /*3de0*/  @P0 FFMA.FTZ R2, R3, 0.93318945169448852539, -R2 ;  /* 0x3f6ee58103020823 */ /* 0x000fc80000010802 */
[----:B------:R-:W-:-:S07]  /*3df0*/  @!P0 FFMA.FTZ R2, R3, 0.93318945169448852539, R2 ;  /* 0x3f6ee58103028823 */ /* 0x000fce0000010002 */
.L_x_3405:
[----:B------:R-:W-:Y:S05]  /*3e00*/  BSYNC B1 ;  /* 0x0000000000017941 */ /* 0x000fea0003800000 */
.L_x_3403:
[----:B------:R-:W-:Y:S01]  /*3e10*/  FSETP.NEU.FTZ.AND P0, PT, |R9|, |R10|, PT ;  /* 0x4000000a0900720b */ /* 0x000fe20003f1d200 */
[----:B------:R-:W-:Y:S01]  /*3e20*/  HFMA2.MMA R0, -RZ, RZ, 2.04296875, -15.78125 ;  /* 0x4016cbe4ff007435 */ /* 0x000fe200000001ff */
[----:B------:R-:W-:Y:S01]  /*3e30*/  FSETP.NEU.FTZ.AND P1, PT, R11, RZ, PT ;  /* 0x000000ff0b00720b */ /* 0x000fe20003f3d000 */
[----:B------:R-:W-:Y:S01]  /*3e40*/  FADD.FTZ R3, |R10|, |R9| ;  /* 0x400000090a037221 */ /* 0x000fe20000010200 */
[----:B------:R-:W-:-:S09]  /*3e50*/  ISETP.GE.AND P2, PT, R9, RZ, PT ;  /* 0x000000ff0900720c */ /* 0x000fd20003f46270 */
[----:B------:R-:W-:Y:S02]  /*3e60*/  @!P0 FSEL R2, R0, 0.78539818525314331055, !P2 ;  /* 0x3f490fdb00028808 */ /* 0x000fe40005000000 */
[----:B------:R-:W-:Y:S02]  /*3e70*/  @!P1 FSEL R2, RZ, 3.1415927410125732422, P2 ;  /* 0x40490fdbff029808 */ /* 0x000fe40001000000 */
[----:B------:R-:W-:Y:S02]  /*3e80*/  FSETP.GTU.FTZ.AND P0, PT, |R3|, +INF , PT ;  /* 0x7f8000000300780b */ /* 0x000fe40003f1c200 */
[----:B------:R-:W-:-:S04]  /*3e90*/  LOP3.LUT R2, R2, 0x80000000, R10, 0xb8, !PT ;  /* 0x8000000002027812 */ /* 0x000fc800078eb80a */
[----:B------:R-:W-:-:S07]  /*3ea0*/  FSEL R3, R3, R2, P0 ;  /* 0x0000000203037208 */ /* 0x000fce0000000000 */
.L_x_3394:
[----:B------:R-:W-:Y:S05]  /*3eb0*/  BSYNC B3 ;  /* 0x0000000000037941 */ /* 0x000fea0003800000 */
.L_x_3391:
[----:B------:R-:W-:-:S04]  /*3ec0*/  SHF.R.U32.HI R0, RZ, 0x1f, R6 ;  /* 0x0000001fff007819 */ /* 0x000fc80000011606 */
[----:B------:R-:W-:-:S13]  /*3ed0*/  ISETP.NE.AND P0, PT, R0, RZ, PT ;  /* 0x000000ff0000720c */ /* 0x000fda0003f05270 */
[----:B-1----:R-:W-:Y:S01]  /*3ee0*/  @!P0 FADD.FTZ R12, -R12, -RZ ;  /* 0x800000ff0c0c8221 */ /* 0x002fe20000010100 */
[----:B------:R-:W-:Y:S06]  /*3ef0*/  BRA `(.L_x_3406) ;  /* 0x0000000c00707947 */ /* 0x000fec0003800000 */
.L_x_3369:
[----:B------:R-:W-:Y:S01]  /*3f00*/  FADD.FTZ R3, -R7, 6.1232342629258392722e-17 ;  /* 0x248d313207037421 */ /* 0x000fe20000010100 */
[----:B------:R-:W-:-:S03]  /*3f10*/  FADD.FTZ R12, -R6, -RZ ;  /* 0x800000ff060c7221 */ /* 0x000fc60000010100 */
[----:B------:R-:W-:Y:S01]  /*3f20*/  FADD.FTZ R3, R3, 1.5707963705062866211 ;  /* 0x3fc90fdb03037421 */ /* 0x000fe20000010000 */
[----:B------:R-:W-:Y:S06]  /*3f30*/  BRA `(.L_x_3406) ;  /* 0x0000000c00607947 */ /* 0x000fec0003800000 */
.L_x_3368:
[----:B------:R-:W-:Y:S01]  /*3f40*/  FADD.FTZ R12, -R6, -RZ ;  /* 0x800000ff060c7221 */ /* 0x000fe20000010100 */
[----:B------:R-:W-:Y:S01]  /*3f50*/  IMAD.MOV.U32 R3, RZ, RZ, RZ ;  /* 0x000000ffff037224 */ /* 0x000fe200078e00ff */
[----:B------:R-:W-:Y:S06]  /*3f60*/  BRA `(.L_x_3406) ;  /* 0x0000000c00547947 */ /* 0x000fec0003800000 */
.L_x_3367:
[C---:B------:R-:W-:Y:S01]  /*3f70*/  FSETP.GEU.FTZ.AND P6, PT, R9.reuse, |R6|, PT ;  /* 0x400000060900720b */ /* 0x040fe20003fde000 */
[----:B------:R-:W-:Y:S03]  /*3f80*/  BSSY B3, `(.L_x_3407) ;  /* 0x00000be000037945 */ /* 0x000fe60003800000 */
[----:B------:R-:W-:Y:S02]  /*3f90*/  FSEL R11, R8, R9, !P6 ;  /* 0x00000009080b7208 */ /* 0x000fe40007000000 */
[----:B------:R-:W-:Y:S02]  /*3fa0*/  FSEL R0, R9, R8, !P6 ;  /* 0x0000000809007208 */ /* 0x000fe40007000000 */
[----:B------:R-:W-:-:S13]  /*3fb0*/  FSETP.GT.FTZ.AND P0, PT, R11, 1.70141173319264429906e+38, PT ;  /* 0x7effffff0b00780b */ /* 0x000fda0003f14000 */
[----:B------:R-:W-:Y:S05]  /*3fc0*/  @P0 BRA `(.L_x_3408) ;  /* 0x0000000400d80947 */ /* 0x000fea0003800000 */
[----:B------:R-:W-:Y:S02]  /*3fd0*/  FSETP.GT.FTZ.AND P0, PT, R11, 2.30584300921369395200e+18, PT ;  /* 0x5e0000000b00780b */ /* 0x000fe40003f14000 */
[----:B------:R-:W-:-:S04]  /*3fe0*/  FSETP.GEU.FTZ.AND P1, PT, R0, 1.084202172485504434e-19, PT ;  /* 0x200000000000780b */ /* 0x000fc80003f3e000 */
[----:B------:R-:W-:-:S13]  /*3ff0*/  PLOP3.LUT P0, PT, P0, P1, PT, 0xa2, 0x0 ;  /* 0x000000000000781c */ /* 0x000fda0000703472 */
[----:B------:R-:W-:Y:S05]  /*4000*/  @P0 BRA `(.L_x_3409) ;  /* 0x0000000000cc0947 */ /* 0x000fea0003800000 */
[----:B------:R-:W0:Y:S01]  /*4010*/  MUFU.RCP R2, R11 ;  /* 0x0000000b00027308 */ /* 0x000e220000001000 */
[----:B------:R-:W-:Y:S07]  /*4020*/  BSSY B4, `(.L_x_3410) ;  /* 0x000000d000047945 */ /* 0x000fee0003800000 */
[----:B------:R-:W1:Y:S01]  /*4030*/  FCHK P0, R0, R11 ;  /* 0x0000000b00007302 */ /* 0x000e620000000000 */
[----:B0-----:R-:W-:-:S04]  /*4040*/  FFMA R3, -R11, R2, 1 ;  /* 0x3f8000000b037423 */ /* 0x001fc80000000102 */
[----:B------:R-:W-:Y:S01]  /*4050*/  FFMA R3, R2, R3, R2 ;  /* 0x0000000302037223 */ /* 0x000fe20000000002 */
[----:B------:R-:W-:-:S03]  /*4060*/  FMUL.FTZ R2, R0, R0 ;  /* 0x0000000000027220 */ /* 0x000fc60000410000 */
[----:B------:R-:W-:Y:S01]  /*4070*/  FFMA R8, R0, R3, RZ ;  /* 0x0000000300087223 */ /* 0x000fe200000000ff */
[----:B------:R-:W-:-:S03]  /*4080*/  FFMA.FTZ R19, R11, R11, R2 ;  /* 0x0000000b0b137223 */ /* 0x000fc60000010002 */
[----:B------:R-:W-:-:S04]  /*4090*/  FFMA R10, -R11, R8, R0 ;  /* 0x000000080b0a7223 */ /* 0x000fc80000000100 */
[----:B------:R-:W-:Y:S01]  /*40a0*/  FFMA R3, R3, R10, R8 ;  /* 0x0000000a03037223 */ /* 0x000fe20000000008 */
[----:B-1----:R-:W-:Y:S06]  /*40b0*/  @!P0 BRA `(.L_x_3411) ;  /* 0x00000000000c8947 */ /* 0x002fec0003800000 */
[----:B------:R-:W-:-:S07]  /*40c0*/  MOV R2, 0x40e0 ;  /* 0x000040e000027802 */ /* 0x000fce0000000f00 */
[----:B------:R-:W-:Y:S05]  /*40d0*/  CALL.REL.NOINC `($__internal_7_$__cuda_sm3x_div_rn_ftz_f32_slowpath) ;  /* 0x0000013400047944 */ /* 0x000fea0003c00000 */
[----:B------:R-:W-:-:S07]  /*40e0*/  IMAD.MOV.U32 R3, RZ, RZ, R15 ;  /* 0x000000ffff037224 */ /* 0x000fce00078e000f */
.L_x_3411:
[----:B------:R-:W-:Y:S05]  /*40f0*/  BSYNC B4 ;  /* 0x0000000000047941 */ /* 0x000fea0003800000 */
.L_x_3410:
        /* <DEDUP_REMOVED lines=12> */
[----:B------:R-:W-:Y:S06]  /*41c0*/  @!P6 BRA `(.L_x_3413) ;  /* 0x000000000014e947 */ /* 0x000fec0003800000 */
[----:B------:R-:W-:-:S13]  /*41d0*/  ISETP.GT.AND P0, PT, R7, -0x1, PT ;  /* 0xffffffff0700780c */ /* 0x000fda0003f04270 */
[----:B------:R-:W-:Y:S05]  /*41e0*/  @P0 BRA `(.L_x_3414) ;  /* 0x00000000001c0947 */ /* 0x000fea0003800000 */
[----:B------:R-:W-:-:S04]  /*41f0*/  IMAD.MOV.U32 R3, RZ, RZ, 0x3fd774eb ;  /* 0x3fd774ebff037424 */ /* 0x000fc800078e00ff */
[----:B------:R-:W-:Y:S01]  /*4200*/  FFMA.FTZ R0, R3, 1.8663789033889770508, -R0 ;  /* 0x3feee58103007823 */ /* 0x000fe20000010800 */
[----:B------:R-:W-:Y:S06]  /*4210*/  BRA `(.L_x_3414) ;  /* 0x0000000000107947 */ /* 0x000fec0003800000 */
.L_x_3413:
[----:B------:R-:W-:Y:S01]  /*4220*/  ISETP.GE.AND P0, PT, R7, RZ, PT ;  /* 0x000000ff0700720c */ /* 0x000fe20003f06270 */
[----:B------:R-:W-:-:S12]  /*4230*/  IMAD.MOV.U32 R3, RZ, RZ, 0x3fd774eb ;  /* 0x3fd774ebff037424 */ /* 0x000fd800078e00ff */
[----:B------:R-:W-:-:S04]  /*4240*/  @P0 FFMA.FTZ R0, R3, 0.93318945169448852539, -R0 ;  /* 0x3f6ee58103000823 */ /* 0x000fc80000010800 */
[----:B------:R-:W-:-:S07]  /*4250*/  @!P0 FFMA.FTZ R0, R3, 0.93318945169448852539, R0 ;  /* 0x3f6ee58103008823 */ /* 0x000fce0000010000 */
.L_x_3414:
[----:B------:R-:W-:Y:S05]  /*4260*/  BSYNC B1 ;  /* 0x0000000000017941 */ /* 0x000fea0003800000 */
.L_x_3412:
[----:B------:R-:W-:Y:S01]  /*4270*/  FSETP.NEU.FTZ.AND P0, PT, R9, |R6|, PT ;  /* 0x400000060900720b */ /* 0x000fe20003f1d000 */
[----:B------:R-:W-:Y:S01]  /*4280*/  HFMA2.MMA R2, -RZ, RZ, 2.04296875, -15.78125 ;  /* 0x4016cbe4ff027435 */ /* 0x000fe200000001ff */
[----:B------:R-:W-:Y:S01]  /*4290*/  FSETP.NEU.FTZ.AND P1, PT, R11, RZ, PT ;  /* 0x000000ff0b00720b */ /* 0x000fe20003f3d000 */
[----:B------:R-:W0:Y:S01]  /*42a0*/  MUFU.LG2 R12, R19 ;  /* 0x00000013000c7308 */ /* 0x000e220000000c00 */
[----:B------:R-:W-:-:S09]  /*42b0*/  ISETP.GE.AND P2, PT, R7, RZ, PT ;  /* 0x000000ff0700720c */ /* 0x000fd20003f46270 */
[----:B------:R-:W-:Y:S01]  /*42c0*/  @!P0 FSEL R0, R2, 0.78539818525314331055, !P2 ;  /* 0x3f490fdb02008808 */ /* 0x000fe20005000000 */
[----:B------:R-:W-:Y:S01]  /*42d0*/  FADD.FTZ R2, |R6|, R9 ;  /* 0x0000000906027221 */ /* 0x000fe20000010200 */
[----:B------:R-:W-:-:S04]  /*42e0*/  @!P1 FSEL R0, RZ, 3.1415927410125732422, P2 ;  /* 0x40490fdbff009808 */ /* 0x000fc80001000000 */
[----:B------:R-:W-:Y:S01]  /*42f0*/  FSETP.GTU.FTZ.AND P0, PT, |R2|, +INF , PT ;  /* 0x7f8000000200780b */ /* 0x000fe20003f1c200 */
[----:B0-----:R-:W-:Y:S01]  /*4300*/  FMUL.FTZ.D2 R12, R12, 0.69314718246459960938 ;  /* 0x3f3172180c0c7820 */ /* 0x001fe20000310000 */
[----:B------:R-:W-:-:S04]  /*4310*/  LOP3.LUT R3, R0, 0x80000000, R6, 0xb8, !PT ;  /* 0x8000000000037812 */ /* 0x000fc800078eb806 */
[----:B------:R-:W-:Y:S01]  /*4320*/  FSEL R2, R2, R3, P0 ;  /* 0x0000000302027208 */ /* 0x000fe20000000000 */
[----:B------:R-:W-:Y:S06]  /*4330*/  BRA `(.L_x_3415) ;  /* 0x0000000800087947 */ /* 0x000fec0003800000 */
.L_x_3409:
[----:B------:R-:W0:Y:S01]  /*4340*/  MUFU.RCP R2, R11 ;  /* 0x0000000b00027308 */ /* 0x000e220000001000 */
[----:B------:R-:W-:Y:S07]  /*4350*/  BSSY B4, `(.L_x_3416) ;  /* 0x000000b000047945 */ /* 0x000fee0003800000 */
[----:B------:R-:W1:Y:S01]  /*4360*/  FCHK P0, R0, R11 ;  /* 0x0000000b00007302 */ /* 0x000e620000000000 */
[----:B0-----:R-:W-:-:S04]  /*4370*/  FFMA R3, -R11, R2, 1 ;  /* 0x3f8000000b037423 */ /* 0x001fc80000000102 */
[----:B------:R-:W-:-:S04]  /*4380*/  FFMA R3, R2, R3, R2 ;  /* 0x0000000302037223 */ /* 0x000fc80000000002 */
[----:B------:R-:W-:-:S04]  /*4390*/  FFMA R2, R0, R3, RZ ;  /* 0x0000000300027223 */ /* 0x000fc800000000ff */
[----:B------:R-:W-:-:S04]  /*43a0*/  FFMA R10, -R11, R2, R0 ;  /* 0x000000020b0a7223 */ /* 0x000fc80000000100 */
[----:B------:R-:W-:Y:S01]  /*43b0*/  FFMA R2, R3, R10, R2 ;  /* 0x0000000a03027223 */ /* 0x000fe20000000002 */
[----:B-1----:R-:W-:Y:S06]  /*43c0*/  @!P0 BRA `(.L_x_3417) ;  /* 0x00000000000c8947 */ /* 0x002fec0003800000 */
[----:B------:R-:W-:-:S07]  /*43d0*/  MOV R2, 0x43f0 ;  /* 0x000043f000027802 */ /* 0x000fce0000000f00 */
[----:B------:R-:W-:Y:S05]  /*43e0*/  CALL.REL.NOINC `($__internal_7_$__cuda_sm3x_div_rn_ftz_f32_slowpath) ;  /* 0x0000013000407944 */ /* 0x000fea0003c00000 */
[----:B------:R-:W-:-:S07]  /*43f0*/  IMAD.MOV.U32 R2, RZ, RZ, R15 ;  /* 0x000000ffff027224 */ /* 0x000fce00078e000f */
.L_x_3417:
[----:B------:R-:W-:Y:S05]  /*4400*/  BSYNC B4 ;  /* 0x0000000000047941 */ /* 0x000fea0003800000 */
.L_x_3416:
        /* <DEDUP_REMOVED lines=15> */
[----:B------:R-:W-:-:S05]  /*4500*/  MOV R3, 0x3fd774eb ;  /* 0x3fd774eb00037802 */ /* 0x000fca0000000f00 */
[----:B------:R-:W-:Y:S01]  /*4510*/  FFMA.FTZ R2, R3, 1.8663789033889770508, -R2 ;  /* 0x3feee58103027823 */ /* 0x000fe20000010802 */
[----:B------:R-:W-:Y:S06]  /*4520*/  BRA `(.L_x_3420) ;  /* 0x0000000000107947 */ /* 0x000fec0003800000 */
.L_x_3419:
[----:B------:R-:W-:Y:S01]  /*4530*/  ISETP.GE.AND P0, PT, R7, RZ, PT ;  /* 0x000000ff0700720c */ /* 0x000fe20003f06270 */
[----:B------:R-:W-:-:S12]  /*4540*/  IMAD.MOV.U32 R3, RZ, RZ, 0x3fd774eb ;  /* 0x3fd774ebff037424 */ /* 0x000fd800078e00ff */
[----:B------:R-:W-:-:S04]  /*4550*/  @P0 FFMA.FTZ R2, R3, 0.93318945169448852539, -R2 ;  /* 0x3f6ee58103020823 */ /* 0x000fc80000010802 */
[----:B------:R-:W-:-:S07]  /*4560*/  @!P0 FFMA.FTZ R2, R3, 0.93318945169448852539, R2 ;  /* 0x3f6ee58103028823 */ /* 0x000fce0000010002 */
.L_x_3420:
[----:B------:R-:W-:Y:S05]  /*4570*/  BSYNC B1 ;  /* 0x0000000000017941 */ /* 0x000fea0003800000 */
.L_x_3418:
[CC--:B------:R-:W-:Y:S02]  /*4580*/  VIMNMX R0, R8.reuse, R9.reuse, !PT ;  /* 0x0000000908007248 */ /* 0x0c0fe40007fe0100 */
[----:B------:R-:W-:Y:S02]  /*4590*/  VIMNMX R8, R8, R9, PT ;  /* 0x0000000908087248 */ /* 0x000fe40003fe0100 */
[----:B------:R-:W-:Y:S02]  /*45a0*/  LOP3.LUT R3, R0, 0xfe000000, RZ, 0xc0, !PT ;  /* 0xfe00000000037812 */ /* 0x000fe400078ec0ff */
[----:B------:R-:W-:Y:S02]  /*45b0*/  FSETP.NEU.FTZ.AND P0, PT, R8, RZ, PT ;  /* 0x000000ff0800720b */ /* 0x000fe40003f1d000 */
[C---:B------:R-:W-:Y:S02]  /*45c0*/  IADD3 R13, -R3.reuse, 0x7e800000, RZ ;  /* 0x7e800000030d7810 */ /* 0x040fe40007ffe1ff */
[----:B------:R-:W-:-:S02]  /*45d0*/  LOP3.LUT R3, R3, 0x800000, RZ, 0xfc, !PT ;  /* 0x0080000003037812 */ /* 0x000fc400078efcff */
[----:B------:R-:W-:Y:S01]  /*45e0*/  FSETP.NEU.FTZ.AND P1, PT, R9, |R6|, PT ;  /* 0x400000060900720b */ /* 0x000fe20003f3d000 */
[-C--:B------:R-:W-:Y:S01]  /*45f0*/  FMUL.FTZ R10, R8, R13.reuse ;  /* 0x0000000d080a7220 */ /* 0x080fe20000410000 */
[----:B------:R-:W-:Y:S01]  /*4600*/  FMUL.FTZ R13, R0, R13 ;  /* 0x0000000d000d7220 */ /* 0x000fe20000410000 */
[----:B------:R-:W-:Y:S01]  /*4610*/  FSETP.NEU.FTZ.AND P2, PT, R11, RZ, PT ;  /* 0x000000ff0b00720b */ /* 0x000fe20003f5d000 */
[----:B------:R-:W-:Y:S01]  /*4620*/  FADD.FTZ R9, |R6|, R9 ;  /* 0x0000000906097221 */ /* 0x000fe20000010200 */
[----:B------:R-:W-:-:S04]  /*4630*/  FMUL.FTZ R10, R10, R10 ;  /* 0x0000000a0a0a7220 */ /* 0x000fc80000410000 */
[----:B------:R-:W-:-:S06]  /*4640*/  FFMA.FTZ R10, R13, R13, R10 ;  /* 0x0000000d0d0a7223 */ /* 0x000fcc000001000a */
[----:B------:R-:W0:Y:S02]  /*4650*/  MUFU.SQRT R10, R10 ;  /* 0x0000000a000a7308 */ /* 0x000e240000002000 */
[----:B0-----:R-:W-:Y:S01]  /*4660*/  @P0 FMUL.FTZ R0, R3, R10 ;  /* 0x0000000a03000220 */ /* 0x001fe20000410000 */
[----:B------:R-:W-:Y:S01]  /*4670*/  FSETP.NEU.FTZ.AND P0, PT, R8, +INF , PT ;  /* 0x7f8000000800780b */ /* 0x000fe20003f1d000 */
[----:B------:R-:W-:-:S03]  /*4680*/  IMAD.MOV.U32 R3, RZ, RZ, 0x4016cbe4 ;  /* 0x4016cbe4ff037424 */ /* 0x000fc600078e00ff */
[----:B------:R-:W-:Y:S02]  /*4690*/  FSEL R0, R0, +INF , P0 ;  /* 0x7f80000000007808 */ /* 0x000fe40000000000 */
[----:B------:R-:W-:-:S04]  /*46a0*/  ISETP.GE.AND P0, PT, R7, RZ, PT ;  /* 0x000000ff0700720c */ /* 0x000fc80003f06270 */
[----:B------:R-:W0:Y:S01]  /*46b0*/  MUFU.LG2 R0, R0 ;  /* 0x0000000000007308 */ /* 0x000e220000000c00 */
[----:B------:R-:W-:Y:S02]  /*46c0*/  @!P1 FSEL R2, R3, 0.78539818525314331055, !P0 ;  /* 0x3f490fdb03029808 */ /* 0x000fe40004000000 */
[----:B------:R-:W-:Y:S02]  /*46d0*/  @!P2 FSEL R2, RZ, 3.1415927410125732422, P0 ;  /* 0x40490fdbff02a808 */ /* 0x000fe40000000000 */
[----:B------:R-:W-:Y:S02]  /*46e0*/  FSETP.GTU.FTZ.AND P0, PT, |R9|, +INF , PT ;  /* 0x7f8000000900780b */ /* 0x000fe40003f1c200 */
[----:B------:R-:W-:-:S04]  /*46f0*/  LOP3.LUT R2, R2, 0x80000000, R6, 0xb8, !PT ;  /* 0x8000000002027812 */ /* 0x000fc800078eb806 */
[----:B------:R-:W-:Y:S01]  /*4700*/  FSEL R2, R9, R2, P0 ;  /* 0x0000000209027208 */ /* 0x000fe20000000000 */
[----:B0-----:R-:W-:Y:S01]  /*4710*/  FMUL.FTZ R12, R0, 0.69314718246459960938 ;  /* 0x3f317218000c7820 */ /* 0x001fe20000410000 */
[----:B------:R-:W-:Y:S06]  /*4720*/  BRA `(.L_x_3415) ;  /* 0x00000004000c7947 */ /* 0x000fec0003800000 */
.L_x_3408:
[----:B------:R-:W-:Y:S01]  /*4730*/  FMUL.FTZ R2, R7, 0.36787945032119750977 ;  /* 0x3ebc5ab207027820 */ /* 0x000fe20000410000 */
[----:B------:R-:W-:Y:S01]  /*4740*/  FMUL.FTZ R3, R6, 0.36787945032119750977 ;  /* 0x3ebc5ab206037820 */ /* 0x000fe20000410000 */
[----:B------:R-:W-:Y:S01]  /*4750*/  MUFU.RCP R14, R11 ;  /* 0x0000000b000e7308 */ /* 0x000fe20000001000 */
[----:B------:R-:W-:Y:S01]  /*4760*/  BSSY B4, `(.L_x_3421) ;  /* 0x000001e000047945 */ /* 0x000fe20003800000 */
[----:B------:R-:W-:Y:S01]  /*4770*/  FADD.FTZ R2, |R2|, -RZ ;  /* 0x800000ff02027221 */ /* 0x000fe20000010200 */
[----:B------:R-:W-:-:S05]  /*4780*/  FADD.FTZ R3, |R3|, -RZ ;  /* 0x800000ff03037221 */ /* 0x000fca0000010200 */
[CC--:B------:R-:W-:Y:S02]  /*4790*/  VIMNMX R8, R2.reuse, R3.reuse, !PT ;  /* 0x0000000302087248 */ /* 0x0c0fe40007fe0100 */
[----:B------:R-:W-:Y:S02]  /*47a0*/  VIMNMX R2, R2, R3, PT ;  /* 0x0000000302027248 */ /* 0x000fe40003fe0100 */
[----:B------:R-:W-:Y:S02]  /*47b0*/  LOP3.LUT R10, R8, 0xfe000000, RZ, 0xc0, !PT ;  /* 0xfe000000080a7812 */ /* 0x000fe400078ec0ff */
[----:B------:R-:W-:Y:S02]  /*47c0*/  FSETP.NEU.FTZ.AND P0, PT, R2, RZ, PT ;  /* 0x000000ff0200720b */ /* 0x000fe40003f1d000 */
[----:B------:R-:W-:-:S05]  /*47d0*/  IADD3 R3, -R10, 0x7e800000, RZ ;  /* 0x7e8000000a037810 */ /* 0x000fca0007ffe1ff */
[-C--:B------:R-:W-:Y:S01]  /*47e0*/  FMUL.FTZ R12, R2, R3.reuse ;  /* 0x00000003020c7220 */ /* 0x080fe20000410000 */
[----:B------:R-:W-:-:S03]  /*47f0*/  FMUL.FTZ R3, R8, R3 ;  /* 0x0000000308037220 */ /* 0x000fc60000410000 */
[----:B------:R-:W-:-:S04]  /*4800*/  FMUL.FTZ R12, R12, R12 ;  /* 0x0000000c0c0c7220 */ /* 0x000fc80000410000 */
[----:B------:R-:W-:Y:S01]  /*4810*/  FFMA.FTZ R12, R3, R3, R12 ;  /* 0x00000003030c7223 */ /* 0x000fe2000001000c */
[----:B------:R-:W-:-:S05]  /*4820*/  LOP3.LUT R3, R10, 0x800000, RZ, 0xfc, !PT ;  /* 0x008000000a037812 */ /* 0x000fca00078efcff */
[----:B------:R-:W0:Y:S02]  /*4830*/  MUFU.SQRT R12, R12 ;  /* 0x0000000c000c7308 */ /* 0x000e240000002000 */
[----:B0-----:R-:W-:Y:S01]  /*4840*/  @P0 FMUL.FTZ R8, R12, R3 ;  /* 0x000000030c080220 */ /* 0x001fe20000410000 */
[----:B------:R-:W-:Y:S01]  /*4850*/  FSETP.NEU.FTZ.AND P0, PT, R2, +INF , PT ;  /* 0x7f8000000200780b */ /* 0x000fe20003f1d000 */
[----:B------:R-:W-:-:S03]  /*4860*/  FFMA R3, -R11, R14, 1 ;  /* 0x3f8000000b037423 */ /* 0x000fc6000000010e */
[----:B------:R-:W-:Y:S01]  /*4870*/  FSEL R8, R8, +INF , P0 ;  /* 0x7f80000008087808 */ /* 0x000fe20000000000 */
[----:B------:R-:W-:Y:S01]  /*4880*/  FFMA R13, R14, R3, R14 ;  /* 0x000000030e0d7223 */ /* 0x000fe2000000000e */
[----:B------:R-:W-:-:S03]  /*4890*/  HFMA2.MMA R3, -RZ, RZ, 1.875, 0 ;  /* 0x3f800000ff037435 */ /* 0x000fc600000001ff */
[----:B------:R-:W-:Y:S01]  /*48a0*/  FFMA R2, R0, R13, RZ ;  /* 0x0000000d00027223 */ /* 0x000fe200000000ff */
[----:B------:R-:W0:Y:S03]  /*48b0*/  MUFU.LG2 R8, R8 ;  /* 0x0000000800087308 */ /* 0x000e260000000c00 */
[----:B------:R-:W-:-:S04]  /*48c0*/  FFMA R10, -R11, R2, R0 ;  /* 0x000000020b0a7223 */ /* 0x000fc80000000100 */
[----:B------:R-:W-:Y:S01]  /*48d0*/  FFMA R2, R13, R10, R2 ;  /* 0x0000000a0d027223 */ /* 0x000fe20000000002 */
[----:B------:R-:W1:Y:S01]  /*48e0*/  FCHK P0, R0, R11 ;  /* 0x0000000b00007302 */ /* 0x000e620000000000 */
[----:B0-----:R-:W-:Y:S01]  /*48f0*/  FFMA.FTZ R12, R8, 0.69314718246459960938, R3 ;  /* 0x3f317218080c7823 */ /* 0x001fe20000010003 */
[----:B-1----:R-:W-:Y:S06]  /*4900*/  @!P0 BRA `(.L_x_3422) ;  /* 0x00000000000c8947 */ /* 0x002fec0003800000 */
[----:B------:R-:W-:-:S07]  /*4910*/  MOV R2, 0x4930 ;  /* 0x0000493000027802 */ /* 0x000fce0000000f00 */
[----:B------:R-:W-:Y:S05]  /*4920*/  CALL.REL.NOINC `($__internal_7_$__cuda_sm3x_div_rn_ftz_f32_slowpath) ;  /* 0x0000012800f07944 */ /* 0x000fea0003c00000 */
[----:B------:R-:W-:-:S07]  /*4930*/  IMAD.MOV.U32 R2, RZ, RZ, R15 ;  /* 0x000000ffff027224 */ /* 0x000fce00078e000f */
.L_x_3422:
[----:B------:R-:W-:Y:S05]  /*4940*/  BSYNC B4 ;  /* 0x0000000000047941 */ /* 0x000fea0003800000 */
.L_x_3421:
        /* <DEDUP_REMOVED lines=18> */
.L_x_3424:
[----:B------:R-:W-:Y:S01]  /*4a70*/  ISETP.GE.AND P0, PT, R7, RZ, PT ;  /* 0x000000ff0700720c */ /* 0x000fe20003f06270 */
[----:B------:R-:W-:-:S12]  /*4a80*/  IMAD.MOV.U32 R3, RZ, RZ, 0x3fd774eb ;  /* 0x3fd774ebff037424 */ /* 0x000fd800078e00ff */
[----:B------:R-:W-:-:S04]  /*4a90*/  @P0 FFMA.FTZ R2, R3, 0.93318945169448852539, -R2 ;  /* 0x3f6ee58103020823 */ /* 0x000fc80000010802 */
[----:B------:R-:W-:-:S07]  /*4aa0*/  @!P0 FFMA.FTZ R2, R3, 0.93318945169448852539, R2 ;  /* 0x3f6ee58103028823 */ /* 0x000fce0000010002 */
.L_x_3425:
[----:B------:R-:W-:Y:S05]  /*4ab0*/  BSYNC B1 ;  /* 0x0000000000017941 */ /* 0x000fea0003800000 */
.L_x_3423:
[----:B------:R-:W-:Y:S01]  /*4ac0*/  FSETP.NEU.FTZ.AND P1, PT, R9, |R6|, PT ;  /* 0x400000060900720b */ /* 0x000fe20003f3d000 */
[----:B------:R-:W-:Y:S01]  /*4ad0*/  IMAD.MOV.U32 R0, RZ, RZ, 0x4016cbe4 ;  /* 0x4016cbe4ff007424 */ /* 0x000fe200078e00ff */
[----:B------:R-:W-:Y:S01]  /*4ae0*/  FSETP.NEU.FTZ.AND P2, PT, R11, RZ, PT ;  /* 0x000000ff0b00720b */ /* 0x000fe20003f5d000 */
[----:B------:R-:W-:Y:S01]  /*4af0*/  FADD.FTZ R9, |R6|, R9 ;  /* 0x0000000906097221 */ /* 0x000fe20000010200 */
[----:B------:R-:W-:-:S09]  /*4b00*/  ISETP.GE.AND P0, PT, R7, RZ, PT ;  /* 0x000000ff0700720c */ /* 0x000fd20003f06270 */
[----:B------:R-:W-:Y:S02]  /*4b10*/  @!P1 FSEL R2, R0, 0.78539818525314331055, !P0 ;  /* 0x3f490fdb00029808 */ /* 0x000fe40004000000 */
[----:B------:R-:W-:Y:S02]  /*4b20*/  @!P2 FSEL R2, RZ, 3.1415927410125732422, P0 ;  /* 0x40490fdbff02a808 */ /* 0x000fe40000000000 */
[----:B------:R-:W-:Y:S02]  /*4b30*/  FSETP.GTU.FTZ.AND P0, PT, |R9|, +INF , PT ;  /* 0x7f8000000900780b */ /* 0x000fe40003f1c200 */
[----:B------:R-:W-:-:S04]  /*4b40*/  LOP3.LUT R2, R2, 0x80000000, R6, 0xb8, !PT ;  /* 0x8000000002027812 */ /* 0x000fc800078eb806 */
[----:B------:R-:W-:-:S07]  /*4b50*/  FSEL R2, R9, R2, P0 ;  /* 0x0000000209027208 */ /* 0x000fce0000000000 */
.L_x_3415:
[----:B------:R-:W-:Y:S05]  /*4b60*/  BSYNC B3 ;  /* 0x0000000000037941 */ /* 0x000fea0003800000 */
.L_x_3407:
[----:B------:R-:W-:Y:S01]  /*4b70*/  SHF.R.U32.HI R0, RZ, 0x1f, R6 ;  /* 0x0000001fff007819 */ /* 0x000fe20000011606 */
[----:B------:R-:W-:Y:S01]  /*4b80*/  FADD.FTZ R12, R12, 0.69314718246459960938 ;  /* 0x3f3172180c0c7421 */ /* 0x000fe20000010000 */
[----:B------:R-:W-:Y:S02]  /*4b90*/  FADD.FTZ R3, |R2|, -RZ ;  /* 0x800000ff02037221 */ /* 0x000fe40000010200 */
[----:B------:R-:W-:-:S13]  /*4ba0*/  ISETP.NE.AND P0, PT, R0, RZ, PT ;  /* 0x000000ff0000720c */ /* 0x000fda0003f05270 */
[----:B------:R-:W-:Y:S01]  /*4bb0*/  @!P0 FADD.FTZ R12, -R12, -RZ ;  /* 0x800000ff0c0c8221 */ /* 0x000fe20000010100 */
[----:B------:R-:W-:Y:S06]  /*4bc0*/  BRA `(.L_x_3406) ;  /* 0x00000000003c7947 */ /* 0x000fec0003800000 */
.L_x_3366:
[----:B------:R-:W-:-:S13]  /*4bd0*/  FSETP.NEU.FTZ.AND P0, PT, R9, +INF , PT ;  /* 0x7f8000000900780b */ /* 0x000fda0003f1d000 */
[----:B------:R-:W-:Y:S01]  /*4be0*/  @!P0 FADD.FTZ R3, R6, R6 ;  /* 0x0000000606038221 */ /* 0x000fe20000010000 */
[----:B------:R-:W-:Y:S01]  /*4bf0*/  @!P0 MOV R12, 0xff800000 ;  /* 0xff800000000c8802 */ /* 0x000fe20000000f00 */
[----:B------:R-:W-:Y:S06]  /*4c00*/  @!P0 BRA `(.L_x_3406) ;  /* 0x00000000002c8947 */ /* 0x000fec0003800000 */
[----:B------:R-:W-:-:S13]  /*4c10*/  FSETP.NEU.FTZ.AND P0, PT, |R6|, +INF , PT ;  /* 0x7f8000000600780b */ /* 0x000fda0003f1d200 */
[----:B------:R-:W-:Y:S01]  /*4c20*/  @!P0 FADD.FTZ R12, -R6, -RZ ;  /* 0x800000ff060c8221 */ /* 0x000fe20000010100 */
[----:B------:R-:W-:Y:S01]  /*4c30*/  @!P0 FADD.FTZ R3, R7, R7 ;  /* 0x0000000707038221 */ /* 0x000fe20000010000 */
[----:B------:R-:W-:Y:S06]  /*4c40*/  @!P0 BRA `(.L_x_3406) ;  /* 0x00000000001c8947 */ /* 0x000fec0003800000 */
[----:B------:R-:W-:-:S13]  /*4c50*/  FSETP.NEU.FTZ.AND P0, PT, R7, RZ, PT ;  /* 0x000000ff0700720b */ /* 0x000fda0003f1d000 */
[----:B------:R-:W-:Y:S01]  /*4c60*/  @P0 FADD.FTZ R7, RZ, R7 ;  /* 0x00000007ff070221 */ /* 0x000fe20000010000 */
[----:B------:R-:W-:-:S04]  /*4c70*/  @P0 FADD.FTZ R12, RZ, R6 ;  /* 0x00000006ff0c0221 */ /* 0x000fc80000010000 */
[----:B------:R-:W-:-:S04]  /*4c80*/  @P0 FADD.FTZ R12, R7, R12 ;  /* 0x0000000c070c0221 */ /* 0x000fc80000010000 */
[----:B------:R-:W-:Y:S02]  /*4c90*/  @P0 IMAD.MOV.U32 R3, RZ, RZ, R12 ;  /* 0x000000ffff030224 */ /* 0x000fe400078e000c */
[----:B------:R-:W-:Y:S01]  /*4ca0*/  @!P0 FADD.FTZ R12, R6, R6 ;  /* 0x00000006060c8221 */ /* 0x000fe20000010000 */
[----:B------:R-:W-:-:S07]  /*4cb0*/  @!P0 IMAD.MOV.U32 R3, RZ, RZ, 0x3fc90fdb ;  /* 0x3fc90fdbff038424 */ /* 0x000fce00078e00ff */
.L_x_3406:
[----:B------:R-:W-:Y:S05]  /*4cc0*/  BSYNC B0 ;  /* 0x0000000000007941 */ /* 0x000fea0003800000 */
.L_x_3365:
[----:B------:R-:W-:Y:S01]  /*4cd0*/  FSETP.GTU.FTZ.AND P0, PT, |R3|, +INF , PT ;  /* 0x7f8000000300780b */ /* 0x000fe20003f1c200 */
[----:B------:R-:W-:Y:S01]  /*4ce0*/  BSSY B0, `(.L_x_3426) ;  /* 0x000000c000007945 */ /* 0x000fe20003800000 */
[----:B------:R-:W-:-:S11]  /*4cf0*/  FADD.FTZ R0, |R12|, -RZ ;  /* 0x800000ff0c007221 */ /* 0x000fd60000010200 */
[----:B------:R-:W-:Y:S05]  /*4d00*/  @P0 BRA `(.L_x_3427) ;  /* 0x0000000000180947 */ /* 0x000fea0003800000 */
[----:B------:R-:W-:Y:S02]  /*4d10*/  FSETP.GTU.FTZ.AND P0, PT, R0, +INF , PT ;  /* 0x7f8000000000780b */ /* 0x000fe40003f1c000 */
[----:B------:R-:W-:-:S11]  /*4d20*/  MOV R7, R12 ;  /* 0x0000000c00077202 */ /* 0x000fd60000000f00 */
[----:B------:R-:W-:Y:S05]  /*4d30*/  @P0 BRA `(.L_x_3428) ;  /* 0x0000000000180947 */ /* 0x000fea0003800000 */
[----:B------:R-:W-:Y:S01]  /*4d40*/  LOP3.LUT R7, R3, 0x80000000, R6, 0xb8, !PT ;  /* 0x8000000003077812 */ /* 0x000fe200078eb806 */
[----:B------:R-:W-:Y:S01]  /*4d50*/  IMAD.MOV.U32 R12, RZ, RZ, R0 ;  /* 0x000000ffff0c7224 */ /* 0x000fe200078e0000 */
[----:B------:R-:W-:Y:S06]  /*4d60*/  BRA `(.L_x_3428) ;  /* 0x00000000000c7947 */ /* 0x000fec0003800000 */
.L_x_3427:
[----:B------:R-:W-:Y:S01]  /*4d70*/  FSETP.GTU.FTZ.AND P0, PT, R0, +INF , PT ;  /* 0x7f8000000000780b */ /* 0x000fe20003f1c000 */
[----:B------:R-:W-:-:S12]  /*4d80*/  IMAD.MOV.U32 R7, RZ, RZ, R3 ;  /* 0x000000ffff077224 */ /* 0x000fd800078e0003 */
[----:B------:R-:W-:-:S07]  /*4d90*/  @!P0 MOV R12, R0 ;  /* 0x00000000000c8202 */ /* 0x000fce0000000f00 */
.L_x_3428:
[----:B------:R-:W-:Y:S05]  /*4da0*/  BSYNC B0 ;  /* 0x0000000000007941 */ /* 0x000fea0003800000 */
.L_x_3426:
[----:B------:R-:W1:Y:S01]  /*4db0*/  LDC.U8 R2, c[0x0][0x421] ;  /* 0x00010840ff027b82 */ /* 0x000e620000000000 */
[----:B------:R-:W-:Y:S02]  /*4dc0*/  F2FP.F16.F32.PACK_AB R3, R7, R12 ;  /* 0x0000000c0703723e */ /* 0x000fe400000000ff */
[----:B-1----:R-:W-:-:S04]  /*4dd0*/  PRMT R0, R2, 0x9910, RZ ;  /* 0x0000991002007816 */ /* 0x002fc800000000ff */
        /* <DEDUP_REMOVED lines=11> */
[----:B------:R-:W1:Y:S02]  /*4e90*/  F2I.FTZ.TRUNC.NTZ R3, R0 ;  /* 0x0000000000037305 */ /* 0x000e64000021f100 */
[----:B-1----:R1:W-:Y:S01]  /*4ea0*/  STG.E.U8 desc[UR36][R4.64], R3 ;  /* 0x0000000304007986 */ /* 0x0023e2000c101124 */
[----:B------:R-:W-:Y:S05]  /*4eb0*/  BRA `(.L_x_3434) ;  /* 0x0000000c00a07947 */ /* 0x000fea0003800000 */
.L_x_3432:
[----:B------:R-:W-:-:S06]  /*4ec0*/  HADD2.F32 R3, -RZ, R3.H0_H0 ;  /* 0x20000003ff037230 */ /* 0x000fcc0000004100 */
[----:B------:R-:W1:Y:S02]  /*4ed0*/  F2I.S64.TRUNC R2, R3 ;  /* 0x0000000300027311 */ /* 0x000e64000020d900 */
[----:B-1----:R1:W-:Y:S01]  /*4ee0*/  STG.E.U8 desc[UR36][R4.64], R2 ;  /* 0x0000000204007986 */ /* 0x0023e2000c101124 */
[----:B------:R-:W-:Y:S05]  /*4ef0*/  BRA `(.L_x_3434) ;  /* 0x0000000c00907947 */ /* 0x000fea0003800000 */
.L_x_3431:
[----:B------:R-:W-:-:S13]  /*4f00*/  ISETP.NE.AND P0, PT, R0, 0x2, PT ;  /* 0x000000020000780c */ /* 0x000fda0003f05270 */
[----:B------:R-:W-:Y:S05]  /*4f10*/  @!P0 BRA `(.L_x_3435) ;  /* 0x0000000000308947 */ /* 0x000fea0003800000 */
[----:B------:R-:W-:-:S13]  /*4f20*/  ISETP.NE.AND P0, PT, R0, 0x3, PT ;  /* 0x000000030000780c */ /* 0x000fda0003f05270 */
[----:B------:R-:W-:Y:S05]  /*4f30*/  @!P0 BRA `(.L_x_3436) ;  /* 0x0000000000188947 */ /* 0x000fea0003800000 */
[----:B------:R-:W-:-:S13]  /*4f40*/  ISETP.NE.AND P0, PT, R0, 0x4, PT ;  /* 0x000000040000780c */ /* 0x000fda0003f05270 */
[----:B------:R-:W-:Y:S05]  /*4f50*/  @P0 BRA `(.L_x_3433) ;  /* 0x0000000c00180947 */ /* 0x000fea0003800000 */
[----:B------:R-:W-:-:S06]  /*4f60*/  HADD2.F32 R3, -RZ, R3.H0_H0 ;  /* 0x20000003ff037230 */ /* 0x000fcc0000004100 */
[----:B------:R-:W1:Y:S02]  /*4f70*/  F2I.S64.TRUNC R2, R3 ;  /* 0x0000000300027311 */ /* 0x000e64000020d900 */
[----:B-1----:R1:W-:Y:S01]  /*4f80*/  STG.E.64 desc[UR36][R4.64], R2 ;  /* 0x0000000204007986 */ /* 0x0023e2000c101b24 */
[----:B------:R-:W-:Y:S05]  /*4f90*/  BRA `(.L_x_3434) ;  /* 0x0000000c00687947 */ /* 0x000fea0003800000 */
.L_x_3436:
[----:B------:R-:W-:-:S06]  /*4fa0*/  HADD2.F32 R3, -RZ, R3.H0_H0 ;  /* 0x20000003ff037230 */ /* 0x000fcc0000004100 */
[----:B------:R-:W1:Y:S02]  /*4fb0*/  F2I.FTZ.TRUNC.NTZ R3, R3 ;  /* 0x0000000300037305 */ /* 0x000e64000021f100 */
[----:B-1----:R1:W-:Y:S01]  /*4fc0*/  STG.E desc[UR36][R4.64], R3 ;  /* 0x0000000304007986 */ /* 0x0023e2000c101924 */
[----:B------:R-:W-:Y:S05]  /*4fd0*/  BRA `(.L_x_3434) ;  /* 0x0000000c00587947 */ /* 0x000fea0003800000 */
.L_x_3435:
[----:B------:R-:W-:-:S06]  /*4fe0*/  HADD2.F32 R3, -RZ, R3.H0_H0 ;  /* 0x20000003ff037230 */ /* 0x000fcc0000004100 */
[----:B------:R-:W1:Y:S02]  /*4ff0*/  F2I.FTZ.TRUNC.NTZ R3, R3 ;  /* 0x0000000300037305 */ /* 0x000e64000021f100 */
[----:B-1----:R1:W-:Y:S01]  /*5000*/  STG.E.U16 desc[UR36][R4.64], R3 ;  /* 0x0000000304007986 */ /* 0x0023e2000c101524 */
[----:B------:R-:W-:Y:S05]  /*5010*/  BRA `(.L_x_3434) ;  /* 0x0000000c00487947 */ /* 0x000fea0003800000 */
.L_x_3430:
        /* <DEDUP_REMOVED lines=9> */
.L_x_3438:
[----:B------:R1:W-:Y:S01]  /*50b0*/  STG.E.U16 desc[UR36][R4.64], R3 ;  /* 0x0000000304007986 */ /* 0x0003e2000c101524 */
[----:B------:R-:W-:Y:S05]  /*50c0*/  BRA `(.L_x_3434) ;  /* 0x0000000c001c7947 */ /* 0x000fea0003800000 */
.L_x_3437:
[----:B------:R-:W-:-:S13]  /*50d0*/  ISETP.NE.AND P0, PT, R0, 0x7, PT ;  /* 0x000000070000780c */ /* 0x000fda0003f05270 */
[----:B------:R-:W-:Y:S05]  /*50e0*/  @!P0 BRA `(.L_x_3439) ;  /* 0x0000000000288947 */ /* 0x000fea0003800000 */
[----:B------:R-:W-:-:S13]  /*50f0*/  ISETP.NE.AND P0, PT, R0, 0x8, PT ;  /* 0x000000080000780c */ /* 0x000fda0003f05270 */
[----:B------:R-:W-:Y:S05]  /*5100*/  @!P0 BRA `(.L_x_3440) ;  /* 0x0000000000188947 */ /* 0x000fea0003800000 */
[----:B------:R-:W-:-:S13]  /*5110*/  ISETP.NE.AND P0, PT, R0, 0x9, PT ;  /* 0x000000090000780c */ /* 0x000fda0003f05270 */
[----:B------:R-:W-:Y:S05]  /*5120*/  @P0 BRA `(.L_x_3433) ;  /* 0x0000000800a40947 */ /* 0x000fea0003800000 */
[--C-:B------:R-:W-:Y:S02]  /*5130*/  HADD2.F32 R7, -RZ, R3.reuse.H1_H1 ;  /* 0x30000003ff077230 */ /* 0x100fe40000004100 */
[----:B------:R-:W-:-:S05]  /*5140*/  HADD2.F32 R6, -RZ, R3.H0_H0 ;  /* 0x20000003ff067230 */ /* 0x000fca0000004100 */
[----:B------:R1:W-:Y:S01]  /*5150*/  STG.E.64 desc[UR36][R4.64], R6 ;  /* 0x0000000604007986 */ /* 0x0003e2000c101b24 */
[----:B------:R-:W-:Y:S05]  /*5160*/  BRA `(.L_x_3434) ;  /* 0x0000000800f47947 */ /* 0x000fea0003800000 */
.L_x_3440:
[----:B------:R1:W-:Y:S01]  /*5170*/  STG.E desc[UR36][R4.64], R3 ;  /* 0x0000000304007986 */ /* 0x0003e2000c101924 */
[----:B------:R-:W-:Y:S05]  /*5180*/  BRA `(.L_x_3434) ;  /* 0x0000000800ec7947 */ /* 0x000fea0003800000 */
.L_x_3439:
[----:B------:R-:W-:-:S05]  /*5190*/  HADD2.F32 R2, -RZ, R3.H0_H0 ;  /* 0x20000003ff027230 */ /* 0x000fca0000004100 */
[----:B------:R-:W-:-:S06]  /*51a0*/  FMUL.FTZ R2, R2, 1 ;  /* 0x3f80000002027820 */ /* 0x000fcc0000410000 */
[----:B------:R-:W1:Y:S02]  /*51b0*/  F2F.F64.F32 R2, R2 ;  /* 0x0000000200027310 */ /* 0x000e640000201800 */
[----:B-1----:R1:W-:Y:S01]  /*51c0*/  STG.E.64 desc[UR36][R4.64], R2 ;  /* 0x0000000204007986 */ /* 0x0023e2000c101b24 */
[----:B------:R-:W-:Y:S05]  /*51d0*/  BRA `(.L_x_3434) ;  /* 0x0000000800d87947 */ /* 0x000fea0003800000 */
.L_x_3429:
        /* <DEDUP_REMOVED lines=9> */
[----:B------:R-:W-:-:S03]  /*5270*/  IMAD.MOV.U32 R2, RZ, RZ, 0x1 ;  /* 0x00000001ff027424 */ /* 0x000fc600078e00ff */
[----:B------:R-:W-:-:S13]  /*5280*/  FSETP.NEU.FTZ.AND P0, PT, R0, RZ, PT ;  /* 0x000000ff0000720b */ /* 0x000fda0003f1d000 */
[----:B------:R-:W-:Y:S01]  /*5290*/  @!P0 HADD2.F32 R0, -RZ, R3.H1_H1 ;  /* 0x30000003ff008230 */ /* 0x000fe20000004100 */
[----:B------:R-:W-:-:S04]  /*52a0*/  PRMT R3, R2, 0x7610, R3 ;  /* 0x0000761002037816 */ /* 0x000fc80000000003 */
[----:B------:R-:W-:-:S04]  /*52b0*/  @!P0 FSETP.NEU.FTZ.AND P1, PT, R0, RZ, PT ;  /* 0x000000ff0000820b */ /* 0x000fc80003f3d000 */
[----:B------:R-:W-:-:S05]  /*52c0*/  @!P0 SEL R3, RZ, 0x1, !P1 ;  /* 0x00000001ff038807 */ /* 0x000fca0004800000 */
[----:B------:R1:W-:Y:S01]  /*52d0*/  STG.E.U8 desc[UR36][R4.64], R3 ;  /* 0x0000000304007986 */ /* 0x0003e2000c101124 */
[----:B------:R-:W-:Y:S05]  /*52e0*/  BRA `(.L_x_3434) ;  /* 0x0000000800947947 */ /* 0x000fea0003800000 */
.L_x_3443:
[--C-:B--2-4-:R-:W-:Y:S02]  /*52f0*/  HADD2.F32 R10, -RZ, R3.reuse.H1_H1 ;  /* 0x30000003ff0a7230 */ /* 0x114fe40000004100 */
[----:B------:R-:W-:-:S03]  /*5300*/  HADD2.F32 R3, -RZ, R3.H0_H0 ;  /* 0x20000003ff037230 */ /* 0x000fc60000004100 */
[----:B------:R-:W-:Y:S02]  /*5310*/  FMUL.FTZ R10, R10, 1 ;  /* 0x3f8000000a0a7820 */ /* 0x000fe40000410000 */
[----:B------:R-:W-:-:S04]  /*5320*/  FMUL.FTZ R3, R3, 1 ;  /* 0x3f80000003037820 */ /* 0x000fc80000410000 */
[----:B---3--:R-:W-:Y:S08]  /*5330*/  F2F.F64.F32 R10, R10 ;  /* 0x0000000a000a7310 */ /* 0x008ff00000201800 */
[----:B0-----:R-:W0:Y:S02]  /*5340*/  F2F.F64.F32 R8, R3 ;  /* 0x0000000300087310 */ /* 0x001e240000201800 */
[----:B0-----:R0:W-:Y:S01]  /*5350*/  STG.E.128 desc[UR36][R4.64], R8 ;  /* 0x0000000804007986 */ /* 0x0011e2000c101d24 */
[----:B------:R-:W-:Y:S05]  /*5360*/  BRA `(.L_x_3434) ;  /* 0x0000000800747947 */ /* 0x000fea0003800000 */
.L_x_3442:
        /* <DEDUP_REMOVED lines=19> */
[----:B------:R-:W-:Y:S02]  /*54a0*/  @P0 SHF.R.U32.HI R0, RZ, 0x14, R0 ;  /* 0x00000014ff000819 */ /* 0x000fe40000011600 */
[----:B------:R-:W-:-:S07]  /*54b0*/  @!P0 IADD3 R0, R2, -0x46800000, RZ ;  /* 0xb980000002008810 */ /* 0x000fce0007ffe0ff */
.L_x_3447:
[----:B------:R-:W-:Y:S05]  /*54c0*/  BSYNC B0 ;  /* 0x0000000000007941 */ /* 0x000fea0003800000 */
.L_x_3446:
[----:B------:R-:W-:-:S05]  /*54d0*/  LOP3.LUT R3, R0, R3, RZ, 0xfc, !PT ;  /* 0x0000000300037212 */ /* 0x000fca00078efcff */
[----:B------:R1:W-:Y:S01]  /*54e0*/  STG.E.U8 desc[UR36][R4.64], R3 ;  /* 0x0000000304007986 */ /* 0x0003e2000c101124 */
[----:B------:R-:W-:Y:S05]  /*54f0*/  BRA `(.L_x_3434) ;  /* 0x0000000800107947 */ /* 0x000fea0003800000 */
.L_x_3445:
        /* <DEDUP_REMOVED lines=13> */
.L_x_3449:
[----:B------:R-:W-:Y:S01]  /*55d0*/  IMAD.MOV.U32 R0, RZ, RZ, 0x7f ;  /* 0x0000007fff007424 */ /* 0x000fe200078e00ff */
[----:B------:R-:W-:-:S04]  /*55e0*/  ISETP.GT.U32.AND P0, PT, R2, 0x7f800000, PT ;  /* 0x7f8000000200780c */ /* 0x000fc80003f04070 */
[----:B------:R-:W-:-:S09]  /*55f0*/  SEL R0, R0, 0x7c, P0 ;  /* 0x0000007c00007807 */ /* 0x000fd20000000000 */
.L_x_3450:
[----:B------:R-:W-:Y:S05]  /*5600*/  BSYNC B0 ;  /* 0x0000000000007941 */ /* 0x000fea0003800000 */
.L_x_3448:
[----:B------:R-:W-:-:S04]  /*5610*/  LOP3.LUT R2, R3, 0x80000000, RZ, 0xc0, !PT ;  /* 0x8000000003027812 */ /* 0x000fc800078ec0ff */
[----:B------:R-:W-:-:S04]  /*5620*/  SHF.R.U32.HI R3, RZ, 0x18, R2 ;  /* 0x00000018ff037819 */ /* 0x000fc80000011602 */
[----:B------:R-:W-:-:S05]  /*5630*/  LOP3.LUT R3, R0, R3, RZ, 0xfc, !PT ;  /* 0x0000000300037212 */ /* 0x000fca00078efcff */
[----:B------:R1:W-:Y:S01]  /*5640*/  STG.E.U8 desc[UR36][R4.64], R3 ;  /* 0x0000000304007986 */ /* 0x0003e2000c101124 */
[----:B------:R-:W-:Y:S05]  /*5650*/  BRA `(.L_x_3434) ;  /* 0x0000000400b87947 */ /* 0x000fea0003800000 */
.L_x_3444:
[----:B------:R-:W-:-:S05]  /*5660*/  HADD2.F32 R0, -RZ, R3.H0_H0 ;  /* 0x20000003ff007230 */ /* 0x000fca0000004100 */
[----:B------:R-:W-:-:S05]  /*5670*/  F2FP.BF16.F32.PACK_AB R0, RZ, R0 ;  /* 0x00000000ff00723e */ /* 0x000fca00000010ff */
[----:B------:R1:W-:Y:S01]  /*5680*/  STG.E.U16 desc[UR36][R4.64], R0 ;  /* 0x0000000004007986 */ /* 0x0003e2000c101524 */
[----:B------:R-:W-:Y:S05]  /*5690*/  BRA `(.L_x_3434) ;  /* 0x0000000400a87947 */ /* 0x000fea0003800000 */
.L_x_3441:
        /* <DEDUP_REMOVED lines=9> */
[----:B------:R-:W1:Y:S02]  /*5730*/  F2I.FTZ.U32.TRUNC.NTZ R3, R3 ;  /* 0x0000000300037305 */ /* 0x000e64000021f000 */
[----:B-1----:R1:W-:Y:S01]  /*5740*/  STG.E.U16 desc[UR36][R4.64], R3 ;  /* 0x0000000304007986 */ /* 0x0023e2000c101524 */
[----:B------:R-:W-:Y:S05]  /*5750*/  BRA `(.L_x_3434) ;  /* 0x0000000400787947 */ /* 0x000fea0003800000 */
.L_x_3453:
[----:B------:R-:W-:Y:S01]  /*5760*/  HADD2.F32 R7, -RZ, R3.H0_H0 ;  /* 0x20000003ff077230 */ /* 0x000fe20000004100 */
[----:B------:R-:W-:Y:S01]  /*5770*/  BSSY B0, `(.L_x_3454) ;  /* 0x0000014000007945 */ /* 0x000fe20003800000 */
[----:B------:R-:W-:-:S03]  /*5780*/  HFMA2.MMA R2, -RZ, RZ, 0, 7.62939453125e-06 ;  /* 0x00000080ff027435 */ /* 0x000fc600000001ff */
        /* <DEDUP_REMOVED lines=14> */
.L_x_3456:
[----:B------:R-:W-:-:S04]  /*5870*/  LOP3.LUT R2, R7, 0x80000000, RZ, 0xc0, !PT ;  /* 0x8000000007027812 */ /* 0x000fc800078ec0ff */
[----:B------:R-:W-:-:S04]  /*5880*/  SHF.R.U32.HI R3, RZ, 0x18, R2 ;  /* 0x00000018ff037819 */ /* 0x000fc80000011602 */
[----:B------:R-:W-:-:S04]  /*5890*/  LOP3.LUT R0, R0, R3, RZ, 0xfc, !PT ;  /* 0x0000000300007212 */ /* 0x000fc800078efcff */
[----:B------:R-:W-:-:S07]  /*58a0*/  PRMT R2, R0, 0x7610, R2 ;  /* 0x0000761000027816 */ /* 0x000fce0000000002 */
.L_x_3455:
[----:B------:R-:W-:Y:S05]  /*58b0*/  BSYNC B0 ;  /* 0x0000000000007941 */ /* 0x000fea0003800000 */
.L_x_3454:
[----:B------:R1:W-:Y:S01]  /*58c0*/  STG.E.U8 desc[UR36][R4.64], R2 ;  /* 0x0000000204007986 */ /* 0x0003e2000c101124 */
[----:B------:R-:W-:Y:S05]  /*58d0*/  BRA `(.L_x_3434) ;  /* 0x0000000400187947 */ /* 0x000fea0003800000 */
.L_x_3452:
        /* <DEDUP_REMOVED lines=17> */
.L_x_3459:
[----:B------:R-:W-:-:S04]  /*59f0*/  LOP3.LUT R2, R7, 0x80000000, RZ, 0xc0, !PT ;  /* 0x8000000007027812 */ /* 0x000fc800078ec0ff */
[----:B------:R-:W-:-:S04]  /*5a00*/  SHF.R.U32.HI R3, RZ, 0x18, R2 ;  /* 0x00000018ff037819 */ /* 0x000fc80000011602 */
[----:B------:R-:W-:-:S04]  /*5a10*/  LOP3.LUT R0, R0, R3, RZ, 0xfc, !PT ;  /* 0x0000000300007212 */ /* 0x000fc800078efcff */
[----:B------:R-:W-:-:S07]  /*5a20*/  PRMT R2, R0, 0x7610, R2 ;  /* 0x0000761000027816 */ /* 0x000fce0000000002 */
.L_x_3458:
[----:B------:R-:W-:Y:S05]  /*5a30*/  BSYNC B0 ;  /* 0x0000000000007941 */ /* 0x000fea0003800000 */
.L_x_3457:
[----:B------:R1:W-:Y:S01]  /*5a40*/  STG.E.U8 desc[UR36][R4.64], R2 ;  /* 0x0000000204007986 */ /* 0x0003e2000c101124 */
[----:B------:R-:W-:Y:S05]  /*5a50*/  BRA `(.L_x_3434) ;  /* 0x0000000000b87947 */ /* 0x000fea0003800000 */
.L_x_3451:
        /* <DEDUP_REMOVED lines=22> */
.L_x_3433:
[----:B------:R-:W-:Y:S01]  /*5bc0*/  MOV R0, 0x0 ;  /* 0x0000000000007802 */ /* 0x000fe20000000f00 */
[----:B------:R-:W-:Y:S01]  /*5bd0*/  ULDC.64 UR4, c[0x4][0x158] ;  /* 0x0100560000047ab9 */ /* 0x000fe20000000a00 */
[----:B------:R-:W-:Y:S01]  /*5be0*/  ULDC.64 UR6, c[0x4][0x160] ;  /* 0x0100580000067ab9 */ /* 0x000fe20000000a00 */
[----:B------:R-:W-:Y:S01]  /*5bf0*/  MOV R4, UR4 ;  /* 0x0000000400047c02 */ /* 0x000fe20008000f00 */
[----:B------:R1:W1:Y:S01]  /*5c00*/  LDC.64 R2, c[0x4][R0] ;  /* 0x0100000000027b82 */ /* 0x0002620000000a00 */
[----:B------:R-:W-:Y:S01]  /*5c10*/  IMAD.U32 R5, RZ, RZ, UR5 ;  /* 0x00000005ff057e24 */ /* 0x000fe2000f8e00ff */
[----:B------:R-:W-:Y:S01]  /*5c20*/  ULDC.64 UR4, c[0x4][0x30] ;  /* 0x01000c0000047ab9 */ /* 0x000fe20000000a00 */
[----:B0-----:R-:W-:Y:S01]  /*5c30*/  HFMA2.MMA R8, -RZ, RZ, 0, 6.020069122314453125e-06 ;  /* 0x00000065ff087435 */ /* 0x001fe200000001ff */
[----:B------:R-:W-:Y:S01]  /*5c40*/  IMAD.U32 R6, RZ, RZ, UR6 ;  /* 0x00000006ff067e24 */ /* 0x000fe2000f8e00ff */
[----:B------:R-:W-:Y:S01]  /*5c50*/  MOV R7, UR7 ;  /* 0x0000000700077c02 */ /* 0x000fe20008000f00 */
[----:B--2-4-:R-:W-:-:S02]  /*5c60*/  IMAD.U32 R10, RZ, RZ, UR4 ;  /* 0x00000004ff0a7e24 */ /* 0x014fc4000f8e00ff */
[----:B---3--:R-:W-:Y:S02]  /*5c70*/  IMAD.U32 R11, RZ, RZ, UR5 ;  /* 0x00000005ff0b7e24 */ /* 0x008fe4000f8e00ff */
[----:B------:R-:W-:Y:S02]  /*5c80*/  IMAD.MOV.U32 R12, RZ, RZ, 0x1 ;  /* 0x00000001ff0c7424 */ /* 0x000fe400078e00ff */
[----:B------:R-:W-:-:S07]  /*5c90*/  IMAD.MOV.U32 R13, RZ, RZ, RZ ;  /* 0x000000ffff0d7224 */ /* 0x000fce00078e00ff */
[----:B------:R-:W-:-:S07]  /*5ca0*/  LEPC R20, `(.L_x_3462) ;  /* 0x000000001014794e */ /* 0x000fce0000000000 */
[----:B-1----:R-:W-:Y:S05]  /*5cb0*/  CALL.ABS.NOINC R2 ;  /* 0x0000000002007343 */ /* 0x002fea0003c00000 */
.L_x_3462:
[----:B------:R-:W-:Y:S05]  /*5cc0*/  BRA `(.L_x_3434) ;  /* 0x00000000001c7947 */ /* 0x000fea0003800000 */
.L_x_3461:
[----:B------:R-:W-:-:S06]  /*5cd0*/  HADD2.F32 R3, -RZ, R3.H0_H0 ;  /* 0x20000003ff037230 */ /* 0x000fcc0000004100 */
[----:B------:R-:W1:Y:S02]  /*5ce0*/  F2I.U64.TRUNC R2, R3 ;  /* 0x0000000300027311 */ /* 0x000e64000020d800 */
[----:B-1----:R1:W-:Y:S01]  /*5cf0*/  STG.E.64 desc[UR36][R4.64], R2 ;  /* 0x0000000204007986 */ /* 0x0023e2000c101b24 */
[----:B------:R-:W-:Y:S05]  /*5d00*/  BRA `(.L_x_3434) ;  /* 0x00000000000c7947 */ /* 0x000fea0003800000 */
.L_x_3460:
[----:B------:R-:W-:-:S06]  /*5d10*/  HADD2.F32 R3, -RZ, R3.H0_H0 ;  /* 0x20000003ff037230 */ /* 0x000fcc0000004100 */
[----:B------:R-:W1:Y:S02]  /*5d20*/  F2I.FTZ.U32.TRUNC.NTZ R3, R3 ;  /* 0x0000000300037305 */ /* 0x000e64000021f000 */
[----:B-1----:R1:W-:Y:S02]  /*5d30*/  STG.E desc[UR36][R4.64], R3 ;  /* 0x0000000304007986 */ /* 0x0023e4000c101924 */
.L_x_3434:
[----:B------:R-:W-:-:S05]  /*5d40*/  LEA R16, R17, R16, 0x9 ;  /* 0x0000001011107211 */ /* 0x000fca00078e48ff */
[----:B------:R-:W-:-:S07]  /*5d50*/  VIADD R19, R16, 0x80 ;  /* 0x0000008010137836 */ /* 0x000fce0000000000 */
.L_x_3330:
[----:B------:R-:W-:Y:S05]  /*5d60*/  BSYNC B6 ;  /* 0x0000000000067941 */ /* 0x000fea0003800000 */
.L_x_3329:
[----:B------:R-:W-:Y:S01]  /*5d70*/  ULDC UR4, c[0x0][0x210] ;  /* 0x0000840000047ab9 */ /* 0x000fe20000000800 */
[----:B------:R-:W-:Y:S01]  /*5d80*/  BSSY B6, `(.L_x_3463) ;  /* 0x00005d2000067945 */ /* 0x000fe20003800000 */
[----:B------:R-:W-:-:S13]  /*5d90*/  ISETP.GE.AND P0, PT, R19, UR4, PT ;  /* 0x0000000413007c0c */ /* 0x000fda000bf06270 */
[----:B------:R-:W-:Y:S05]  /*5da0*/  @P0 BRA `(.L_x_3464) ;  /* 0x0000005c003c0947 */ /* 0x000fea0003800000 */
[----:B-1----:R-:W1:Y:S01]  /*5db0*/  LDC R6, c[0x0][0x218] ;  /* 0x00008600ff067b82 */ /* 0x002e620000000800 */
[----:B------:R-:W-:Y:S01]  /*5dc0*/  IMAD.MOV.U32 R0, RZ, RZ, RZ ;  /* 0x000000ffff007224 */ /* 0x000fe200078e00ff */
[----:B------:R-:W-:Y:S02]  /*5dd0*/  MOV R16, RZ ;  /* 0x000000ff00107202 */ /* 0x000fe40000000f00 */
[----:B-1----:R-:W-:-:S13]  /*5de0*/  ISETP.NE.AND P0, PT, R6, RZ, PT ;  /* 0x000000ff0600720c */ /* 0x002fda0003f05270 */
        /* <DEDUP_REMOVED lines=17> */
[----:B0-----:R-:W-:-:S05]  /*5f00*/  IMAD.HI.U32 R4, R3, UR7, R2 ;  /* 0x0000000703047c27 */ /* 0x001fca000f8e0002 */
        /* <DEDUP_REMOVED lines=281> */
.L_x_3465:
[----:B0-----:R-:W0:Y:S01]  /*70a0*/  LDC.U8 R5, c[0x0][0x422] ;  /* 0x00010880ff057b82 */ /* 0x001e220000000000 */
        /* <DEDUP_REMOVED lines=17> */
[----:B------:R0:W5:Y:S02]  /*71c0*/  LDG.E.S8 R2, desc[UR36][R2.64] ;  /* 0x0000002402027981 */ /* 0x000164000c1e1300 */
[----:B0-----:R-:W-:Y:S01]  /*71d0*/  PRMT R3, RZ, 0x7610, R3 ;  /* 0x00007610ff037816 */ /* 0x001fe20000000003 */
[----:B-----5:R-:W0:Y:S02]  /*71e0*/  I2F.S16 R5, R2 ;  /* 0x0000000200057306 */ /* 0x020e240000101400 */
[----:B0-----:R-:W-:Y:S01]  /*71f0*/  F2FP.F16.F32.PACK_AB R5, RZ, R5 ;  /* 0x00000005ff05723e */ /* 0x001fe200000000ff */
[----:B------:R-:W-:Y:S06]  /*7200*/  BRA `(.L_x_3471) ;  /* 0x0000000c00fc7947 */ /* 0x000fec0003800000 */
.L_x_3469:
[----:B------:R0:W5:Y:S02]  /*7210*/  LDG.E.U8 R2, desc[UR36][R2.64] ;  /* 0x0000002402027981 */ /* 0x000164000c1e1100 */
[----:B0-----:R-:W-:Y:S02]  /*7220*/  PRMT R3, RZ, 0x7610, R3 ;  /* 0x00007610ff037816 */ /* 0x001fe40000000003 */
[----:B-----5:R-:W-:-:S04]  /*7230*/  I2FP.F32.U32 R5, R2 ;  /* 0x0000000200057245 */ /* 0x020fc80000201000 */
[----:B------:R-:W-:Y:S01]  /*7240*/  F2FP.F16.F32.PACK_AB R5, RZ, R5 ;  /* 0x00000005ff05723e */ /* 0x000fe200000000ff */
[----:B------:R-:W-:Y:S06]  /*7250*/  BRA `(.L_x_3471) ;  /* 0x0000000c00e87947 */ /* 0x000fec0003800000 */
.L_x_3468:
[----:B------:R-:W-:-:S13]  /*7260*/  ISETP.NE.AND P0, PT, R4, 0x2, PT ;  /* 0x000000020400780c */ /* 0x000fda0003f05270 */
[----:B------:R-:W-:Y:S05]  /*7270*/  @!P0 BRA `(.L_x_3472) ;  /* 0x0000000000388947 */ /* 0x000fea0003800000 */
[----:B------:R-:W-:-:S13]  /*7280*/  ISETP.NE.AND P0, PT, R4, 0x3, PT ;  /* 0x000000030400780c */ /* 0x000fda0003f05270 */
[----:B------:R-:W-:Y:S05]  /*7290*/  @!P0 BRA `(.L_x_3473) ;  /* 0x00000000001c8947 */ /* 0x000fea0003800000 */
[----:B------:R-:W-:-:S13]  /*72a0*/  ISETP.NE.AND P0, PT, R4, 0x4, PT ;  /* 0x000000040400780c */ /* 0x000fda0003f05270 */
[----:B------:R-:W-:Y:S05]  /*72b0*/  @P0 BRA `(.L_x_3470) ;  /* 0x0000000c00600947 */ /* 0x000fea0003800000 */
[----:B------:R-:W5:Y:S02]  /*72c0*/  LDG.E.64 R2, desc[UR36][R2.64] ;  /* 0x0000002402027981 */ /* 0x000f64000c1e1b00 */
[----:B-----5:R0:W1:Y:S02]  /*72d0*/  I2F.S64 R5, R2 ;  /* 0x0000000200057312 */ /* 0x0200640000301400 */
[----:B0-----:R-:W-:Y:S02]  /*72e0*/  PRMT R3, RZ, 0x7610, R3 ;  /* 0x00007610ff037816 */ /* 0x001fe40000000003 */
[----:B-1----:R-:W-:Y:S01]  /*72f0*/  F2FP.F16.F32.PACK_AB R5, RZ, R5 ;  /* 0x00000005ff05723e */ /* 0x002fe200000000ff */
[----:B------:R-:W-:Y:S06]  /*7300*/  BRA `(.L_x_3471) ;  /* 0x0000000c00bc7947 */ /* 0x000fec0003800000 */
.L_x_3473:
[----:B------:R0:W5:Y:S02]  /*7310*/  LDG.E R2, desc[UR36][R2.64] ;  /* 0x0000002402027981 */ /* 0x000164000c1e1900 */
[----:B0-----:R-:W-:Y:S02]  /*7320*/  PRMT R3, RZ, 0x7610, R3 ;  /* 0x00007610ff037816 */ /* 0x001fe40000000003 */
[----:B-----5:R-:W-:-:S04]  /*7330*/  I2FP.F32.S32 R5, R2 ;  /* 0x0000000200057245 */ /* 0x020fc80000201400 */
[----:B------:R-:W-:Y:S01]  /*7340*/  F2FP.F16.F32.PACK_AB R5, RZ, R5 ;  /* 0x00000005ff05723e */ /* 0x000fe200000000ff */
[----:B------:R-:W-:Y:S06]  /*7350*/  BRA `(.L_x_3471) ;  /* 0x0000000c00a87947 */ /* 0x000fec0003800000 */
.L_x_3472:
[----:B------:R0:W5:Y:S02]  /*7360*/  LDG.E.U16 R2, desc[UR36][R2.64] ;  /* 0x0000002402027981 */ /* 0x000164000c1e1500 */
[----:B0-----:R-:W-:Y:S01]  /*7370*/  PRMT R3, RZ, 0x7610, R3 ;  /* 0x00007610ff037816 */ /* 0x001fe20000000003 */
[----:B-----5:R-:W0:Y:S02]  /*7380*/  I2F.S16 R5, R2 ;  /* 0x0000000200057306 */ /* 0x020e240000101400 */
[----:B0-----:R-:W-:Y:S01]  /*7390*/  F2FP.F16.F32.PACK_AB R5, RZ, R5 ;  /* 0x00000005ff05723e */ /* 0x001fe200000000ff */
[----:B------:R-:W-:Y:S06]  /*73a0*/  BRA `(.L_x_3471) ;  /* 0x0000000c00947947 */ /* 0x000fec0003800000 */
.L_x_3467:
[----:B------:R-:W-:-:S13]  /*73b0*/  ISETP.GT.AND P0, PT, R4, 0x6, PT ;  /* 0x000000060400780c */ /* 0x000fda0003f04270 */
[----:B------:R-:W-:Y:S05]  /*73c0*/  @P0 BRA `(.L_x_3474) ;  /* 0x0000000000340947 */ /* 0x000fea0003800000 */
[----:B------:R-:W-:-:S13]  /*73d0*/  ISETP.NE.AND P0, PT, R4, 0x5, PT ;  /* 0x000000050400780c */ /* 0x000fda0003f05270 */
[----:B------:R-:W-:Y:S05]  /*73e0*/  @!P0 BRA `(.L_x_3475) ;  /* 0x0000000000188947 */ /* 0x000fea0003800000 */
[----:B------:R-:W-:-:S13]  /*73f0*/  ISETP.NE.AND P0, PT, R4, 0x6, PT ;  /* 0x000000060400780c */ /* 0x000fda0003f05270 */
[----:B------:R-:W-:Y:S05]  /*7400*/  @P0 BRA `(.L_x_3470) ;  /* 0x0000000c000c0947 */ /* 0x000fea0003800000 */
[----:B------:R0:W5:Y:S02]  /*7410*/  LDG.E R5, desc[UR36][R2.64] ;  /* 0x0000002402057981 */ /* 0x000164000c1e1900 */
[----:B0-----:R-:W-:Y:S02]  /*7420*/  PRMT R3, RZ, 0x7610, R3 ;  /* 0x00007610ff037816 */ /* 0x001fe40000000003 */
[----:B-----5:R-:W-:Y:S01]  /*7430*/  F2FP.F16.F32.PACK_AB R5, RZ, R5 ;  /* 0x00000005ff05723e */ /* 0x020fe200000000ff */
[----:B------:R-:W-:Y:S06]  /*7440*/  BRA `(.L_x_3471) ;  /* 0x0000000c006c7947 */ /* 0x000fec0003800000 */
.L_x_3475:
[----:B------:R0:W5:Y:S02]  /*7450*/  LDG.E.U16 R5, desc[UR36][R2.64] ;  /* 0x0000002402057981 */ /* 0x000164000c1e1500 */
[----:B0-----:R-:W-:Y:S01]  /*7460*/  PRMT R3, RZ, 0x7610, R3 ;  /* 0x00007610ff037816 */ /* 0x001fe20000000003 */
[----:B-----5:R-:W-:-:S05]  /*7470*/  HADD2.F32 R5, -RZ, R5.H0_H0 ;  /* 0x20000005ff057230 */ /* 0x020fca0000004100 */
[----:B------:R-:W-:Y:S01]  /*7480*/  F2FP.F16.F32.PACK_AB R5, RZ, R5 ;  /* 0x00000005ff05723e */ /* 0x000fe200000000ff */
[----:B------:R-:W-:Y:S06]  /*7490*/  BRA `(.L_x_3471) ;  /* 0x0000000c00587947 */ /* 0x000fec0003800000 */
.L_x_3474:
[----:B------:R-:W-:-:S13]  /*74a0*/  ISETP.NE.AND P0, PT, R4, 0x7, PT ;  /* 0x000000070400780c */ /* 0x000fda0003f05270 */
[----:B------:R-:W-:Y:S05]  /*74b0*/  @!P0 BRA `(.L_x_3476) ;  /* 0x0000000000308947 */ /* 0x000fea0003800000 */
[----:B------:R-:W-:-:S13]  /*74c0*/  ISETP.NE.AND P0, PT, R4, 0x8, PT ;  /* 0x000000080400780c */ /* 0x000fda0003f05270 */
[----:B------:R-:W-:Y:S05]  /*74d0*/  @!P0 BRA `(.L_x_3477) ;  /* 0x0000000000188947 */ /* 0x000fea0003800000 */
[----:B------:R-:W-:-:S13]  /*74e0*/  ISETP.NE.AND P0, PT, R4, 0x9, PT ;  /* 0x000000090400780c */ /* 0x000fda0003f05270 */
[----:B------:R-:W-:Y:S05]  /*74f0*/  @P0 BRA `(.L_x_3470) ;  /* 0x0000000800d00947 */ /* 0x000fea0003800000 */
[----:B------:R-:W5:Y:S02]  /*7500*/  LDG.E.64 R2, desc[UR36][R2.64] ;  /* 0x0000002402027981 */ /* 0x000f64000c1e1b00 */
[----:B-----5:R-:W-:-:S04]  /*7510*/  F2FP.F16.F32.PACK_AB R3, R2, R3 ;  /* 0x000000030203723e */ /* 0x020fc800000000ff */
[----:B------:R-:W-:Y:S01]  /*7520*/  PRMT R5, R3, 0x7632, R5 ;  /* 0x0000763203057816 */ /* 0x000fe20000000005 */
[----:B------:R-:W-:Y:S06]  /*7530*/  BRA `(.L_x_3471) ;  /* 0x0000000c00307947 */ /* 0x000fec0003800000 */
.L_x_3477:
[----:B------:R-:W5:Y:S02]  /*7540*/  LDG.E R3, desc[UR36][R2.64] ;  /* 0x0000002402037981 */ /* 0x000f64000c1e1900 */
[C---:B-----5:R-:W-:Y:S02]  /*7550*/  PRMT R5, R3.reuse, 0x7610, R5 ;  /* 0x0000761003057816 */ /* 0x060fe40000000005 */
[----:B------:R-:W-:Y:S01]  /*7560*/  PRMT R3, R3, 0x7632, R3 ;  /* 0x0000763203037816 */ /* 0x000fe20000000003 */
[----:B------:R-:W-:Y:S06]  /*7570*/  BRA `(.L_x_3471) ;  /* 0x0000000c00207947 */ /* 0x000fec0003800000 */
.L_x_3476:
[----:B------:R-:W5:Y:S01]  /*7580*/  LDG.E.64 R2, desc[UR36][R2.64] ;  /* 0x0000002402027981 */ /* 0x000f62000c1e1b00 */
[----:B------:R-:W-:Y:S01]  /*7590*/  UMOV UR4, 0xf0000000 ;  /* 0xf000000000047882 */ /* 0x000fe20000000000 */
[----:B------:R-:W-:Y:S01]  /*75a0*/  UMOV UR5, 0x380fffff ;  /* 0x380fffff00057882 */ /* 0x000fe20000000000 */
[----:B-----5:R0:W1:Y:S01]  /*75b0*/  F2F.F32.F64 R5, R2 ;  /* 0x0000000200057310 */ /* 0x0200620000301000 */
[----:B------:R-:W-:Y:S01]  /*75c0*/  DSETP.GEU.AND P0, PT, |R2|, UR4, PT ;  /* 0x0000000402007e2a */ /* 0x000fe2000bf0e200 */
[----:B0-----:R-:W-:-:S13]  /*75d0*/  PRMT R3, RZ, 0x7610, R3 ;  /* 0x00007610ff037816 */ /* 0x001fda0000000003 */
[----:B-1----:R-:W-:-:S05]  /*75e0*/  @!P0 FMUL R5, R5, 1.175494350822287508e-38 ;  /* 0x0080000005058820 */ /* 0x002fca0000400000 */
[----:B------:R-:W-:Y:S01]  /*75f0*/  F2FP.F16.F32.PACK_AB R5, RZ, R5 ;  /* 0x00000005ff05723e */ /* 0x000fe200000000ff */
[----:B------:R-:W-:Y:S06]  /*7600*/  BRA `(.L_x_3471) ;  /* 0x0000000800fc7947 */ /* 0x000fec0003800000 */
.L_x_3466:
        /* <DEDUP_REMOVED lines=8> */
[----:B------:R0:W5:Y:S02]  /*7690*/  LDG.E.U8 R2, desc[UR36][R2.64] ;  /* 0x0000002402027981 */ /* 0x000164000c1e1100 */
[----:B0-----:R-:W-:Y:S02]  /*76a0*/  PRMT R3, RZ, 0x7610, R3 ;  /* 0x00007610ff037816 */ /* 0x001fe40000000003 */
[----:B-----5:R-:W-:-:S04]  /*76b0*/  ISETP.NE.AND P0, PT, R2, RZ, PT ;  /* 0x000000ff0200720c */ /* 0x020fc80003f05270 */
[----:B------:R-:W-:-:S04]  /*76c0*/  FSEL R5, RZ, 1, !P0 ;  /* 0x3f800000ff057808 */ /* 0x000fc80004000000 */
[----:B------:R-:W-:Y:S01]  /*76d0*/  F2FP.F16.F32.PACK_AB R5, RZ, R5 ;  /* 0x00000005ff05723e */ /* 0x000fe200000000ff */
[----:B------:R-:W-:Y:S06]  /*76e0*/  BRA `(.L_x_3471) ;  /* 0x0000000800c47947 */ /* 0x000fec0003800000 */
.L_x_3480:
[----:B------:R-:W5:Y:S01]  /*76f0*/  LDG.E.128 R4, desc[UR36][R2.64] ;  /* 0x0000002402047981 */ /* 0x000f62000c1e1d00 */
[----:B------:R-:W-:Y:S01]  /*7700*/  UMOV UR4, 0xf0000000 ;  /* 0xf000000000047882 */ /* 0x000fe20000000000 */
[----:B------:R-:W-:Y:S01]  /*7710*/  UMOV UR5, 0x380fffff ;  /* 0x380fffff00057882 */ /* 0x000fe20000000000 */
[----:B-----5:R-:W0:Y:S01]  /*7720*/  F2F.F32.F64 R8, R6 ;  /* 0x0000000600087310 */ /* 0x020e220000301000 */
        /* <DEDUP_REMOVED lines=8> */
.L_x_3479:
[----:B------:R-:W-:-:S13]  /*77b0*/  ISETP.NE.AND P0, PT, R4, 0xf, PT ;  /* 0x0000000f0400780c */ /* 0x000fda0003f05270 */
[----:B------:R-:W-:Y:S05]  /*77c0*/  @!P0 BRA `(.L_x_3481) ;  /* 0x0000000000a48947 */ /* 0x000fea0003800000 */
[----:B------:R-:W-:-:S13]  /*77d0*/  ISETP.NE.AND P0, PT, R4, 0x17, PT ;  /* 0x000000170400780c */ /* 0x000fda0003f05270 */
[----:B------:R-:W-:Y:S05]  /*77e0*/  @!P0 BRA `(.L_x_3482) ;  /* 0x0000000000608947 */ /* 0x000fea0003800000 */
[----:B------:R-:W-:-:S13]  /*77f0*/  ISETP.NE.AND P0, PT, R4, 0x18, PT ;  /* 0x000000180400780c */ /* 0x000fda0003f05270 */
[----:B------:R-:W-:Y:S05]  /*7800*/  @P0 BRA `(.L_x_3470) ;  /* 0x00000008000c0947 */ /* 0x000fea0003800000 */
[----:B------:R0:W5:Y:S01]  /*7810*/  LDG.E.U8 R0, desc[UR36][R2.64] ;  /* 0x0000002402007981 */ /* 0x000162000c1e1100 */
[----:B------:R-:W-:Y:S01]  /*7820*/  IMAD.MOV.U32 R8, RZ, RZ, -0x800000 ;  /* 0xff800000ff087424 */ /* 0x000fe200078e00ff */
[----:B0-----:R-:W-:Y:S01]  /*7830*/  PRMT R3, RZ, 0x7610, R3 ;  /* 0x00007610ff037816 */ /* 0x001fe20000000003 */
[----:B-----5:R-:W-:-:S05]  /*7840*/  IMAD.SHL.U32 R0, R0, 0x1000000, RZ ;  /* 0x0100000000007824 */ /* 0x020fca00078e00ff */
[----:B------:R-:W-:-:S04]  /*7850*/  LOP3.LUT R4, R0, 0x7f000000, RZ, 0xc0, !PT ;  /* 0x7f00000000047812 */ /* 0x000fc800078ec0ff */
[----:B------:R-:W0:Y:S01]  /*7860*/  FLO.U32 R5, R4 ;  /* 0x0000000400057300 */ /* 0x000e2200000e0000 */
[C---:B------:R-:W-:Y:S01]  /*7870*/  VIADD R6, R4.reuse, 0x1000000 ;  /* 0x0100000004067836 */ /* 0x040fe20000000000 */
[----:B------:R-:W-:-:S04]  /*7880*/  IADD3 R2, R4, -0x1, RZ ;  /* 0xffffffff04027810 */ /* 0x000fc80007ffe0ff */
        /* <DEDUP_REMOVED lines=14> */
.L_x_3482:
[----:B------:R0:W5:Y:S02]  /*7970*/  LDG.E.U8 R2, desc[UR36][R2.64] ;  /* 0x0000002402027981 */ /* 0x000164000c1e1100 */
[----:B0-----:R-:W-:Y:S01]  /*7980*/  PRMT R3, RZ, 0x7610, R3 ;  /* 0x00007610ff037816 */ /* 0x001fe20000000003 */
[C---:B-----5:R-:W-:Y:S02]  /*7990*/  IMAD.SHL.U32 R0, R2.reuse, 0x2000000, RZ ;  /* 0x0200000002007824 */ /* 0x060fe400078e00ff */
        /* <DEDUP_REMOVED lines=12> */
.L_x_3481:
[----:B------:R0:W5:Y:S02]  /*7a60*/  LDG.E.U16 R5, desc[UR36][R2.64] ;  /* 0x0000002402057981 */ /* 0x000164000c1e1500 */
[----:B0-----:R-:W-:Y:S01]  /*7a70*/  PRMT R3, RZ, 0x7610, R3 ;  /* 0x00007610ff037816 */ /* 0x001fe20000000003 */
[----:B-----5:R-:W-:-:S05]  /*7a80*/  IMAD.U32 R5, R5, 0x10000, RZ ;  /* 0x0001000005057824 */ /* 0x020fca00078e00ff */
[----:B------:R-:W-:Y:S01]  /*7a90*/  F2FP.F16.F32.PACK_AB R5, RZ, R5 ;  /* 0x00000005ff05723e */ /* 0x000fe200000000ff */
[----:B------:R-:W-:Y:S06]  /*7aa0*/  BRA `(.L_x_3471) ;  /* 0x0000000400d47947 */ /* 0x000fec0003800000 */
.L_x_3478:
        /* <DEDUP_REMOVED lines=8> */
[----:B------:R0:W5:Y:S02]  /*7b30*/  LDG.E.U16 R0, desc[UR36][R2.64] ;  /* 0x0000002402007981 */ /* 0x000164000c1e1500 */
[----:B0-----:R-:W-:Y:S02]  /*7b40*/  PRMT R3, RZ, 0x7610, R3 ;  /* 0x00007610ff037816 */ /* 0x001fe40000000003 */
[----:B-----5:R-:W-:-:S04]  /*7b50*/  I2FP.F32.U32 R0, R0 ;  /* 0x0000000000007245 */ /* 0x020fc80000201000 */
[----:B------:R-:W-:Y:S01]  /*7b60*/  F2FP.F16.F32.PACK_AB R5, RZ, R0 ;  /* 0x00000000ff05723e */ /* 0x000fe200000000ff */
[----:B------:R-:W-:Y:S06]  /*7b70*/  BRA `(.L_x_3471) ;  /* 0x0000000400a07947 */ /* 0x000fec0003800000 */
.L_x_3485:
[----:B------:R-:W5:Y:S01]  /*7b80*/  LDG.E.U8 R2, desc[UR36][R2.64] ;  /* 0x0000002402027981 */ /* 0x000f62000c1e1100 */
[----:B------:R-:W-:Y:S01]  /*7b90*/  BSSY B0, `(.L_x_3486) ;  /* 0x0000018000007945 */ /* 0x000fe20003800000 */
[----:B------:R-:W-:Y:S02]  /*7ba0*/  MOV R5, RZ ;  /* 0x000000ff00057202 */ /* 0x000fe40000000f00 */
[----:B-----5:R-:W-:-:S13]  /*7bb0*/  ISETP.NE.AND P0, PT, R2, RZ, PT ;  /* 0x000000ff0200720c */ /* 0x020fda0003f05270 */
        /* <DEDUP_REMOVED lines=17> */
.L_x_3489:
[----:B------:R-:W-:Y:S05]  /*7cd0*/  BSYNC B1 ;  /* 0x0000000000017941 */ /* 0x000fea0003800000 */
.L_x_3488:
[----:B------:R-:W-:Y:S01]  /*7ce0*/  IMAD.SHL.U32 R2, R2, 0x100000, RZ ;  /* 0x0010000002027824 */ /* 0x000fe200078e00ff */
[----:B------:R-:W-:-:S04]  /*7cf0*/  LEA R5, R0, 0x3b800000, 0x17 ;  /* 0x3b80000000057811 */ /* 0x000fc800078eb8ff */
[----:B------:R-:W-:-:S07]  /*7d00*/  LOP3.LUT R5, R5, R2, R4, 0xfe, !PT ;  /* 0x0000000205057212 */ /* 0x000fce00078efe04 */
.L_x_3487:
[----:B------:R-:W-:Y:S05]  /*7d10*/  BSYNC B0 ;  /* 0x0000000000007941 */ /* 0x000fea0003800000 */
.L_x_3486:
[----:B------:R-:W-:Y:S02]  /*7d20*/  F2FP.F16.F32.PACK_AB R5, RZ, R5 ;  /* 0x00000005ff05723e */ /* 0x000fe400000000ff */
[----:B------:R-:W-:Y:S01]  /*7d30*/  PRMT R3, RZ, 0x7610, R3 ;  /* 0x00007610ff037816 */ /* 0x000fe20000000003 */
[----:B------:R-:W-:Y:S06]  /*7d40*/  BRA `(.L_x_3471) ;  /* 0x00000004002c7947 */ /* 0x000fec0003800000 */
.L_x_3484:
[----:B------:R-:W5:Y:S01]  /*7d50*/  LDG.E.U8 R2, desc[UR36][R2.64] ;  /* 0x0000002402027981 */ /* 0x000f62000c1e1100 */
[----:B------:R-:W-:Y:S01]  /*7d60*/  BSSY B0, `(.L_x_3490) ;  /* 0x0000018000007945 */ /* 0x000fe20003800000 */
[----:B------:R-:W-:Y:S01]  /*7d70*/  IMAD.MOV.U32 R5, RZ, RZ, RZ ;  /* 0x000000ffff057224 */ /* 0x000fe200078e00ff */
[----:B-----5:R-:W-:-:S13]  /*7d80*/  ISETP.NE.AND P0, PT, R2, RZ, PT ;  /* 0x000000ff0200720c */ /* 0x020fda0003f05270 */
        /* <DEDUP_REMOVED lines=17> */
.L_x_3493:
[----:B------:R-:W-:Y:S05]  /*7ea0*/  BSYNC B1 ;  /* 0x0000000000017941 */ /* 0x000fea0003800000 */
.L_x_3492:
[----:B------:R-:W-:Y:S02]  /*7eb0*/  LEA R5, R0, 0x37800000, 0x17 ;  /* 0x3780000000057811 */ /* 0x000fe400078eb8ff */
[----:B------:R-:W-:-:S04]  /*7ec0*/  SHF.L.U32 R2, R2, 0x15, RZ ;  /* 0x0000001502027819 */ /* 0x000fc800000006ff */
[----:B------:R-:W-:-:S07]  /*7ed0*/  LOP3.LUT R5, R5, R2, R4, 0xfe, !PT ;  /* 0x0000000205057212 */ /* 0x000fce00078efe04 */
.L_x_3491:
[----:B------:R-:W-:Y:S05]  /*7ee0*/  BSYNC B0 ;  /* 0x0000000000007941 */ /* 0x000fea0003800000 */
.L_x_3490:
[----:B------:R-:W-:Y:S02]  /*7ef0*/  F2FP.F16.F32.PACK_AB R5, RZ, R5 ;  /* 0x00000005ff05723e */ /* 0x000fe400000000ff */
[----:B------:R-:W-:Y:S01]  /*7f00*/  PRMT R3, RZ, 0x7610, R3 ;  /* 0x00007610ff037816 */ /* 0x000fe20000000003 */
[----:B------:R-:W-:Y:S06]  /*7f10*/  BRA `(.L_x_3471) ;  /* 0x0000000000b87947 */ /* 0x000fec0003800000 */
.L_x_3483:
[----:B------:R-:W-:-:S13]  /*7f20*/  ISETP.NE.AND P0, PT, R4, 0x1c, PT ;  /* 0x0000001c0400780c */ /* 0x000fda0003f05270 */
[----:B------:R-:W-:Y:S05]  /*7f30*/  @!P0 BRA `(.L_x_3494) ;  /* 0x0000000000a08947 */ /* 0x000fea0003800000 */
[----:B------:R-:W-:-:S13]  /*7f40*/  ISETP.NE.AND P0, PT, R4, 0x1d, PT ;  /* 0x0000001d0400780c */ /* 0x000fda0003f05270 */
[----:B------:R-:W-:Y:S05]  /*7f50*/  @!P0 BRA `(.L_x_3495) ;  /* 0x0000000000848947 */ /* 0x000fea0003800000 */
[----:B------:R-:W-:-:S13]  /*7f60*/  ISETP.NE.AND P0, PT, R4, 0x2c, PT ;  /* 0x0000002c0400780c */ /* 0x000fda0003f05270 */
[----:B------:R-:W-:Y:S05]  /*7f70*/  @P0 BRA `(.L_x_3470) ;  /* 0x0000000000300947 */ /* 0x000fea0003800000 */
[----:B------:R-:W5:Y:S01]  /*7f80*/  LDG.E.U8 R2, desc[UR36][R2.64] ;  /* 0x0000002402027981 */ /* 0x000f62000c1e1100 */
[----:B------:R-:W-:Y:S01]  /*7f90*/  BSSY B0, `(.L_x_3496) ;  /* 0x0000007000007945 */ /* 0x000fe20003800000 */
[----:B------:R-:W-:Y:S01]  /*7fa0*/  IMAD.MOV.U32 R5, RZ, RZ, 0x400000 ;  /* 0x00400000ff057424 */ /* 0x000fe200078e00ff */
[----:B-----5:R-:W-:-:S13]  /*7fb0*/  ISETP.NE.AND P0, PT, R2, RZ, PT ;  /* 0x000000ff0200720c */ /* 0x020fda0003f05270 */
[----:B------:R-:W-:Y:S05]  /*7fc0*/  @!P0 BRA `(.L_x_3497) ;  /* 0x00000000000c8947 */ /* 0x000fea0003800000 */
[----:B------:R-:W-:-:S13]  /*7fd0*/  ISETP.NE.AND P0, PT, R2, 0xff, PT ;  /* 0x000000ff0200780c */ /* 0x000fda0003f05270 */
[----:B------:R-:W-:Y:S01]  /*7fe0*/  @!P0 IMAD.MOV.U32 R5, RZ, RZ, 0x7f800001 ;  /* 0x7f800001ff058424 */ /* 0x000fe200078e00ff */
[----:B------:R-:W-:-:S07]  /*7ff0*/  @P0 SHF.L.U32 R5, R2, 0x17, RZ ;  /* 0x0000001702050819 */ /* 0x000fce00000006ff */
.L_x_3497:
[----:B------:R-:W-:Y:S05]  /*8000*/  BSYNC B0 ;  /* 0x0000000000007941 */ /* 0x000fea0003800000 */
.L_x_3496:
[----:B------:R-:W-:Y:S02]  /*8010*/  PRMT R3, RZ, 0x7610, R3 ;  /* 0x00007610ff037816 */ /* 0x000fe40000000003 */
[----:B------:R-:W-:Y:S01]  /*8020*/  F2FP.F16.F32.PACK_AB R5, RZ, R5 ;  /* 0x00000005ff05723e */ /* 0x000fe200000000ff */
[----:B------:R-:W-:Y:S06]  /*8030*/  BRA `(.L_x_3471) ;  /* 0x0000000000707947 */ /* 0x000fec0003800000 */
.L_x_3470:
[----:B------:R-:W-:Y:S01]  /*8040*/  MOV R0, 0x0 ;  /* 0x0000000000007802 */ /* 0x000fe20000000f00 */
[----:B------:R-:W-:Y:S01]  /*8050*/  ULDC.64 UR4, c[0x4][0x158] ;  /* 0x0100560000047ab9 */ /* 0x000fe20000000a00 */
[----:B------:R-:W-:Y:S01]  /*8060*/  ULDC.64 UR6, c[0x4][0x28] ;  /* 0x01000a0000067ab9 */ /* 0x000fe20000000a00 */
[----:B------:R-:W-:Y:S01]  /*8070*/  IMAD.U32 R4, RZ, RZ, UR4 ;  /* 0x00000004ff047e24 */ /* 0x000fe2000f8e00ff */
[----:B------:R0:W1:Y:S01]  /*8080*/  LDC.64 R2, c[0x4][R0] ;  /* 0x0100000000027b82 */ /* 0x0000620000000a00 */
[----:B------:R-:W-:Y:S01]  /*8090*/  IMAD.U32 R5, RZ, RZ, UR5 ;  /* 0x00000005ff057e24 */ /* 0x000fe2000f8e00ff */
[----:B------:R-:W-:Y:S01]  /*80a0*/  ULDC.64 UR4, c[0x4][0x160] ;  /* 0x0100580000047ab9 */ /* 0x000fe20000000a00 */
[----:B------:R-:W-:Y:S01]  /*80b0*/  HFMA2.MMA R13, -RZ, RZ, 0, 0 ;  /* 0x00000000ff0d7435 */ /* 0x000fe200000001ff */
[----:B------:R-:W-:Y:S01]  /*80c0*/  MOV R6, UR4 ;  /* 0x0000000400067c02 */ /* 0x000fe20008000f00 */
[----:B------:R-:W-:Y:S01]  /*80d0*/  IMAD.U32 R7, RZ, RZ, UR5 ;  /* 0x00000005ff077e24 */ /* 0x000fe2000f8e00ff */
[----:B---3--:R-:W-:Y:S01]  /*80e0*/  MOV R11, UR7 ;  /* 0x00000007000b7c02 */ /* 0x008fe20008000f00 */
[----:B--2-4-:R-:W-:-:S02]  /*80f0*/  IMAD.U32 R10, RZ, RZ, UR6 ;  /* 0x00000006ff0a7e24 */ /* 0x014fc4000f8e00ff */
[----:B------:R-:W-:Y:S02]  /*8100*/  IMAD.MOV.U32 R8, RZ, RZ, 0x4e ;  /* 0x0000004eff087424 */ /* 0x000fe400078e00ff */
[----:B0-----:R-:W-:-:S07]  /*8110*/  IMAD.MOV.U32 R12, RZ, RZ, 0x1 ;  /* 0x00000001ff0c7424 */ /* 0x001fce00078e00ff */
[----:B------:R-:W-:-:S07]  /*8120*/  LEPC R20, `(.L_x_3498) ;  /* 0x000000001014794e */ /* 0x000fce0000000000 */
[----:B-1----:R-:W-:Y:S05]  /*8130*/  CALL.ABS.NOINC R2 ;  /* 0x0000000002007343 */ /* 0x002fea0003c00000 */
.L_x_3498:
[----:B------:R-:W-:Y:S02]  /*8140*/  PRMT R3, RZ, 0x7610, R3 ;  /* 0x00007610ff037816 */ /* 0x000fe40000000003 */
[----:B------:R-:W-:Y:S01]  /*8150*/  PRMT R5, RZ, 0x7610, R5 ;  /* 0x00007610ff057816 */ /* 0x000fe20000000005 */
[----:B------:R-:W-:Y:S06]  /*8160*/  BRA `(.L_x_3471) ;  /* 0x0000000000247947 */ /* 0x000fec0003800000 */
.L_x_3495:
[----:B------:R-:W5:Y:S02]  /*8170*/  LDG.E.64 R2, desc[UR36][R2.64] ;  /* 0x0000002402027981 */ /* 0x000f64000c1e1b00 */
[----:B-----5:R0:W1:Y:S02]  /*8180*/  I2F.U64 R5, R2 ;  /* 0x0000000200057312 */ /* 0x0200640000301000 */
[----:B0-----:R-:W-:Y:S02]  /*8190*/  PRMT R3, RZ, 0x7610, R3 ;  /* 0x00007610ff037816 */ /* 0x001fe40000000003 */
[----:B-1----:R-:W-:Y:S01]  /*81a0*/  F2FP.F16.F32.PACK_AB R5, RZ, R5 ;  /* 0x00000005ff05723e */ /* 0x002fe200000000ff */
[----:B------:R-:W-:Y:S06]  /*81b0*/  BRA `(.L_x_3471) ;  /* 0x0000000000107947 */ /* 0x000fec0003800000 */
.L_x_3494:
[----:B------:R0:W5:Y:S02]  /*81c0*/  LDG.E R2, desc[UR36][R2.64] ;  /* 0x0000002402027981 */ /* 0x000164000c1e1900 */
[----:B0-----:R-:W-:Y:S02]  /*81d0*/  PRMT R3, RZ, 0x7610, R3 ;  /* 0x00007610ff037816 */ /* 0x001fe40000000003 */
[----:B-----5:R-:W-:-:S04]  /*81e0*/  I2FP.F32.U32 R5, R2 ;  /* 0x0000000200057245 */ /* 0x020fc80000201000 */
[----:B------:R-:W-:-:S07]  /*81f0*/  F2FP.F16.F32.PACK_AB R5, RZ, R5 ;  /* 0x00000005ff05723e */ /* 0x000fce00000000ff */
.L_x_3471:
[----:B------:R-:W-:Y:S01]  /*8200*/  HADD2.F32 R5, -RZ, R5.H0_H0 ;  /* 0x20000005ff057230 */ /* 0x000fe20000004100 */
[----:B------:R-:W-:Y:S01]  /*8210*/  BSSY B0, `(.L_x_3499) ;  /* 0x0000280000007945 */ /* 0x000fe20003800000 */
[----:B------:R-:W-:-:S03]  /*8220*/  HADD2.F32 R4, -RZ, R3.H0_H0 ;  /* 0x20000003ff047230 */ /* 0x000fc60000004100 */
[C---:B------:R-:W-:Y:S01]  /*8230*/  FSETP.GTU.FTZ.AND P0, PT, |R5|.reuse, +INF , PT ;  /* 0x7f8000000500780b */ /* 0x040fe20003f1c200 */
[----:B------:R-:W-:Y:S01]  /*8240*/  FADD.FTZ R7, |R5|, -RZ ;  /* 0x800000ff05077221 */ /* 0x000fe20000010200 */
[----:B------:R-:W-:-:S04]  /*8250*/  FSETP.GTU.FTZ.AND P1, PT, |R4|, +INF , PT ;  /* 0x7f8000000400780b */ /* 0x000fc80003f3c200 */
        /* <DEDUP_REMOVED lines=21> */
[----:B--2-4-:R-:W-:Y:S02]  /*83b0*/  LOP3.LUT R10, R8, 0xfe000000, RZ, 0xc0, !PT ;  /* 0xfe000000080a7812 */ /* 0x014fe400078ec0ff */
[----:B------:R-:W-:Y:S02]  /*83c0*/  VIMNMX R2, R2, R9, PT ;  /* 0x0000000902027248 */ /* 0x000fe40003fe0100 */
[----:B---3--:R-:W-:Y:S02]  /*83d0*/  IADD3 R11, -R10, 0x7e800000, RZ ;  /* 0x7e8000000a0b7810 */ /* 0x008fe40007ffe1ff */
        /* <DEDUP_REMOVED lines=79> */
.L_x_3507:
        /* <DEDUP_REMOVED lines=10> */
.L_x_3509:
[----:B------:R-:W-:-:S04]  /*8970*/  FADD.FTZ R10, -R0, R9 ;  /* 0x00000009000a7221 */ /* 0x000fc80000010100 */
[----:B------:R-:W-:-:S07]  /*8980*/  FMUL.FTZ R10, R10, 0.5 ;  /* 0x3f0000000a0a7820 */ /* 0x000fce0000410000 */
.L_x_3510:
[----:B------:R-:W-:Y:S05]  /*8990*/  BSYNC B2 ;  /* 0x0000000000027941 */ /* 0x000fea0003800000 */
.L_x_3508:
        /* <DEDUP_REMOVED lines=11> */
.L_x_3512:
[----:B------:R-:W-:-:S04]  /*8a50*/  FADD.FTZ R11, R2, -R11 ;  /* 0x8000000b020b7221 */ /* 0x000fc80000010000 */
[----:B------:R-:W-:-:S07]  /*8a60*/  FMUL.FTZ R11, R11, 0.5 ;  /* 0x3f0000000b0b7820 */ /* 0x000fce0000410000 */
.L_x_3513:
[----:B------:R-:W-:Y:S05]  /*8a70*/  BSYNC B2 ;  /* 0x0000000000027941 */ /* 0x000fea0003800000 */
.L_x_3511:
        /* <DEDUP_REMOVED lines=35> */
.L_x_3506:
[----:B------:R0:W1:Y:S02]  /*8cb0*/  MUFU.SQRT R10, R6 ;  /* 0x00000006000a7308 */ /* 0x0000640000002000 */
.L_x_3505:
[----:B------:R-:W-:Y:S05]  /*8cc0*/  BSYNC B1 ;  /* 0x0000000000017941 */ /* 0x000fea0003800000 */
.L_x_3504:
        /* <DEDUP_REMOVED lines=24> */
.L_x_3520:
[----:B------:R-:W-:-:S04]  /*8e50*/  FADD.FTZ R0, -R0, R9 ;  /* 0x0000000900007221 */ /* 0x000fc80000010100 */
[----:B------:R-:W-:-:S07]  /*8e60*/  FMUL.FTZ R0, R0, 0.5 ;  /* 0x3f00000000007820 */ /* 0x000fce0000410000 */
.L_x_3521:
[----:B------:R-:W-:Y:S05]  /*8e70*/  BSYNC B2 ;  /* 0x0000000000027941 */ /* 0x000fea0003800000 */
.L_x_3519:
        /* <DEDUP_REMOVED lines=10> */
.L_x_3523:
[----:B------:R-:W-:-:S04]  /*8f20*/  FADD.FTZ R2, -R3, R2 ;  /* 0x0000000203027221 */ /* 0x000fc80000010100 */
[----:B------:R-:W-:-:S07]  /*8f30*/  FMUL.FTZ R3, R2, 0.5 ;  /* 0x3f00000002037820 */ /* 0x000fce0000410000 */
.L_x_3524:
[----:B------:R-:W-:Y:S05]  /*8f40*/  BSYNC B2 ;  /* 0x0000000000027941 */ /* 0x000fea0003800000 */
.L_x_3522:
[----:B------:R-:W-:Y:S01]  /*8f50*/  FADD.FTZ R3, R3, R0 ;  /* 0x0000000003037221 */ /* 0x000fe20000010000 */
[----:B------:R-:W-:Y:S01]  /*8f60*/  FADD.FTZ R8, R7, R8 ;  /* 0x0000000807087221 */ /* 0x000fe20000010000 */
[----:B------:R-:W-:-:S03]  /*8f70*/  PLOP3.LUT P0, PT, PT, PT, PT, 0x80, 0x0 ;  /* 0x000000000000781c */ /* 0x000fc60003f0f070 */
[----:B------:R-:W-:-:S06]  /*8f80*/  FMUL.FTZ R8, R8, R3 ;  /* 0x0000000308087220 */ /* 0x000fcc0000410000 */
[----:B------:R-:W2:Y:S01]  /*8f90*/  MUFU.SQRT R8, R8 ;  /* 0x0000000800087308 */ /* 0x000ea20000002000 */
[----:B------:R-:W-:Y:S05]  /*8fa0*/  BRA `(.L_x_3516) ;  /* 0x0000000000687947 */ /* 0x000fea0003800000 */
.L_x_3518:
        /* <DEDUP_REMOVED lines=15> */
.L_x_3517:
        /* <DEDUP_REMOVED lines=8> */
.L_x_3515:
[----:B------:R-:W-:Y:S01]  /*9120*/  PLOP3.LUT P0, PT, PT, PT, PT, 0x80, 0x0 ;  /* 0x000000000000781c */ /* 0x000fe20003f0f070 */
[----:B------:R-:W-:Y:S01]  /*9130*/  FMUL.FTZ R8, R8, 16777216 ;  /* 0x4b80000008087820 */ /* 0x000fe20000410000 */
[----:B------:R-:W-:-:S11]  /*9140*/  FMUL.FTZ R7, R7, 16777216 ;  /* 0x4b80000007077820 */ /* 0x000fd60000410000 */
.L_x_3516:
[----:B------:R-:W-:Y:S05]  /*9150*/  BSYNC B1 ;  /* 0x0000000000017941 */ /* 0x000fea0003800000 */
.L_x_3514:
        /* <DEDUP_REMOVED lines=33> */
.L_x_3527:
        /* <DEDUP_REMOVED lines=28> */
.L_x_3526:
[----:B------:R-:W-:-:S13]  /*9530*/  ISETP.GT.AND P0, PT, R5, -0x1, PT ;  /* 0xffffffff0500780c */ /* 0x000fda0003f04270 */
[----:B------:R-:W-:Y:S05]  /*9540*/  @P0 BRA `(.L_x_3529) ;  /* 0x0000000000d40947 */ /* 0x000fea0003800000 */
[----:B------:R-:W-:Y:S01]  /*9550*/  FADD.FTZ R7, -R7, -RZ ;  /* 0x800000ff07077221 */ /* 0x000fe20000010100 */
[C---:B--2-4-:R-:W-:Y:S01]  /*9560*/  FADD.FTZ R3, |R8|.reuse, -RZ ;  /* 0x800000ff08037221 */ /* 0x054fe20000010200 */
[----:B------:R-:W-:Y:S02]  /*9570*/  BSSY B4, `(.L_x_3530) ;  /* 0x0000010000047945 */ /* 0x000fe40003800000 */
[----:B------:R-:W-:Y:S01]  /*9580*/  FADD.FTZ R0, |R7|, -RZ ;  /* 0x800000ff07007221 */ /* 0x000fe20000010200 */
[----:B------:R-:W-:-:S04]  /*9590*/  FSETP.GT.FTZ.AND P6, PT, |R8|, |R7|, PT ;  /* 0x400000070800720b */ /* 0x000fc80003fd4200 */
[----:B------:R-:W-:Y:S02]  /*95a0*/  FSEL R11, R3, R0, P6 ;  /* 0x00000000030b7208 */ /* 0x000fe40003000000 */
[----:B------:R-:W-:Y:S02]  /*95b0*/  FSEL R0, R0, R3, P6 ;  /* 0x0000000300007208 */ /* 0x000fe40003000000 */
[----:B------:R-:W2:Y:S08]  /*95c0*/  MUFU.RCP R2, R11 ;  /* 0x0000000b00027308 */ /* 0x000eb00000001000 */
[----:B------:R-:W4:Y:S01]  /*95d0*/  FCHK P0, R0, R11 ;  /* 0x0000000b00007302 */ /* 0x000f220000000000 */
[----:B--2---:R-:W-:-:S04]  /*95e0*/  FFMA R5, -R11, R2, 1 ;  /* 0x3f8000000b057423 */ /* 0x004fc80000000102 */
[----:B------:R-:W-:-:S04]  /*95f0*/  FFMA R5, R2, R5, R2 ;  /* 0x0000000502057223 */ /* 0x000fc80000000002 */
[----:B------:R-:W-:-:S04]  /*9600*/  FFMA R2, R0, R5, RZ ;  /* 0x0000000500027223 */ /* 0x000fc800000000ff */
[----:B------:R-:W-:-:S04]  /*9610*/  FFMA R3, -R11, R2, R0 ;  /* 0x000000020b037223 */ /* 0x000fc80000000100 */
[----:B------:R-:W-:Y:S01]  /*9620*/  FFMA R2, R5, R3, R2 ;  /* 0x0000000305027223 */ /* 0x000fe20000000002 */
[----:B----4-:R-:W-:Y:S06]  /*9630*/  @!P0 BRA `(.L_x_3531) ;  /* 0x00000000000c8947 */ /* 0x010fec0003800000 */
[----:B------:R-:W-:-:S07]  /*9640*/  MOV R2, 0x9660 ;  /* 0x0000966000027802 */ /* 0x000fce0000000f00 */
[----:B01-3--:R-:W-:Y:S05]  /*9650*/  CALL.REL.NOINC `($__internal_7_$__cuda_sm3x_div_rn_ftz_f32_slowpath) ;  /* 0x000000dc00a47944 */ /* 0x00bfea0003c00000 */
[----:B------:R-:W-:-:S07]  /*9660*/  MOV R2, R15 ;  /* 0x0000000f00027202 */ /* 0x000fce0000000f00 */
.L_x_3531:
[----:B------:R-:W-:Y:S05]  /*9670*/  BSYNC B4 ;  /* 0x0000000000047941 */ /* 0x000fea0003800000 */
.L_x_3530:
        /* <DEDUP_REMOVED lines=18> */
.L_x_3533:
[----:B------:R-:W-:Y:S01]  /*97a0*/  ISETP.GE.AND P0, PT, R7, RZ, PT ;  /* 0x000000ff0700720c */ /* 0x000fe20003f06270 */
[----:B------:R-:W-:-:S12]  /*97b0*/  HFMA2.MMA R3, -RZ, RZ, 1.9599609375, 20144 ;  /* 0x3fd774ebff037435 */ /* 0x000fd800000001ff */
[----:B------:R-:W-:-:S04]  /*97c0*/  @P0 FFMA.FTZ R2, R3, 0.93318945169448852539, -R2 ;  /* 0x3f6ee58103020823 */ /* 0x000fc80000010802 */
[----:B------:R-:W-:-:S07]  /*97d0*/  @!P0 FFMA.FTZ R2, R3, 0.93318945169448852539, R2 ;  /* 0x3f6ee58103028823 */ /* 0x000fce0000010002 */
.L_x_3534:
[----:B------:R-:W-:Y:S05]  /*97e0*/  BSYNC B1 ;  /* 0x0000000000017941 */ /* 0x000fea0003800000 */
.L_x_3532:
        /* <DEDUP_REMOVED lines=11> */
.L_x_3529:
[----:B------:R-:W-:Y:S01]  /*98a0*/  FADD.FTZ R0, |R7|, -RZ ;  /* 0x800000ff07007221 */ /* 0x000fe20000010200 */
[C---:B--2-4-:R-:W-:Y:S01]  /*98b0*/  FADD.FTZ R5, |R8|.reuse, -RZ ;  /* 0x800000ff08057221 */ /* 0x054fe20000010200 */
[----:B------:R-:W-:Y:S01]  /*98c0*/  FSETP.GT.FTZ.AND P6, PT, |R8|, |R7|, PT ;  /* 0x400000070800720b */ /* 0x000fe20003fd4200 */
[----:B------:R-:W-:Y:S03]  /*98d0*/  BSSY B4, `(.L_x_3535) ;  /* 0x000000e000047945 */ /* 0x000fe60003800000 */
        /* <DEDUP_REMOVED lines=12> */
[----:B------:R-:W-:-:S07]  /*99a0*/  IMAD.MOV.U32 R2, RZ, RZ, R15 ;  /* 0x000000ffff027224 */ /* 0x000fce00078e000f */
.L_x_3536:
[----:B------:R-:W-:Y:S05]  /*99b0*/  BSYNC B4 ;  /* 0x0000000000047941 */ /* 0x000fea0003800000 */
.L_x_3535:
        /* <DEDUP_REMOVED lines=18> */
.L_x_3538:
[----:B------:R-:W-:Y:S01]  /*9ae0*/  ISETP.GE.AND P0, PT, R7, RZ, PT ;  /* 0x000000ff0700720c */ /* 0x000fe20003f06270 */
[----:B------:R-:W-:-:S12]  /*9af0*/  IMAD.MOV.U32 R3, RZ, RZ, 0x3fd774eb ;  /* 0x3fd774ebff037424 */ /* 0x000fd800078e00ff */
[----:B------:R-:W-:-:S04]  /*9b00*/  @P0 FFMA.FTZ R2, R3, 0.93318945169448852539, -R2 ;  /* 0x3f6ee58103020823 */ /* 0x000fc80000010802 */
[----:B------:R-:W-:-:S07]  /*9b10*/  @!P0 FFMA.FTZ R2, R3, 0.93318945169448852539, R2 ;  /* 0x3f6ee58103028823 */ /* 0x000fce0000010002 */
.L_x_3539:
[----:B------:R-:W-:Y:S05]  /*9b20*/  BSYNC B1 ;  /* 0x0000000000017941 */ /* 0x000fea0003800000 */
.L_x_3537:
        /* <DEDUP_REMOVED lines=10> */
.L_x_3528:
[----:B------:R-:W-:Y:S05]  /*9bd0*/  BSYNC B3 ;  /* 0x0000000000037941 */ /* 0x000fea0003800000 */
.L_x_3525:
[----:B------:R-:W-:-:S04]  /*9be0*/  SHF.R.U32.HI R0, RZ, 0x1f, R4 ;  /* 0x0000001fff007819 */ /* 0x000fc80000011604 */
[----:B------:R-:W-:-:S13]  /*9bf0*/  ISETP.NE.AND P0, PT, R0, RZ, PT ;  /* 0x000000ff0000720c */ /* 0x000fda0003f05270 */
[----:B-1----:R-:W-:Y:S01]  /*9c00*/  @!P0 FADD.FTZ R10, -R10, -RZ ;  /* 0x800000ff0a0a8221 */ /* 0x002fe20000010100 */
[----:B------:R-:W-:Y:S06]  /*9c10*/  BRA `(.L_x_3540) ;  /* 0x0000000c007c7947 */ /* 0x000fec0003800000 */
.L_x_3503:
[----:B------:R-:W-:Y:S01]  /*9c20*/  FADD.FTZ R3, -R5, 6.1232342629258392722e-17 ;  /* 0x248d313205037421 */ /* 0x000fe20000010100 */
[----:B--2-4-:R-:W-:-:S03]  /*9c30*/  FADD.FTZ R10, -R4, -RZ ;  /* 0x800000ff040a7221 */ /* 0x014fc60000010100 */
[----:B------:R-:W-:Y:S01]  /*9c40*/  FADD.FTZ R3, R3, 1.5707963705062866211 ;  /* 0x3fc90fdb03037421 */ /* 0x000fe20000010000 */
[----:B------:R-:W-:Y:S06]  /*9c50*/  BRA `(.L_x_3540) ;  /* 0x0000000c006c7947 */ /* 0x000fec0003800000 */
.L_x_3502:
[----:B--2-4-:R-:W-:Y:S01]  /*9c60*/  FADD.FTZ R10, -R4, -RZ ;  /* 0x800000ff040a7221 */ /* 0x014fe20000010100 */
[----:B------:R-:W-:Y:S01]  /*9c70*/  IMAD.MOV.U32 R3, RZ, RZ, RZ ;  /* 0x000000ffff037224 */ /* 0x000fe200078e00ff */
[----:B------:R-:W-:Y:S06]  /*9c80*/  BRA `(.L_x_3540) ;  /* 0x0000000c00607947 */ /* 0x000fec0003800000 */
.L_x_3501:
        /* <DEDUP_REMOVED lines=21> */
[----:B---3--:R-:W-:Y:S01]  /*9de0*/  IMAD.MOV.U32 R11, RZ, RZ, R9 ;  /* 0x000000ffff0b7224 */ /* 0x008fe200078e0009 */
[----:B------:R-:W-:-:S07]  /*9df0*/  MOV R2, 0x9e10 ;  /* 0x00009e1000027802 */ /* 0x000fce0000000f00 */
[----:B--2-4-:R-:W-:Y:S05]  /*9e00*/  CALL.REL.NOINC `($__internal_7_$__cuda_sm3x_div_rn_ftz_f32_slowpath) ;  /* 0x000000d400b87944 */ /* 0x014fea0003c00000 */
[----:B------:R-:W-:-:S07]  /*9e10*/  MOV R3, R15 ;  /* 0x0000000f00037202 */ /* 0x000fce0000000f00 */
.L_x_3545:
[----:B------:R-:W-:Y:S05]  /*9e20*/  BSYNC B4 ;  /* 0x0000000000047941 */ /* 0x000fea0003800000 */
.L_x_3544:
[----:B---3--:R-:W-:Y:S02]  /*9e30*/  IMAD.MOV.U32 R11, RZ, RZ, 0x3b33710b ;  /* 0x3b33710bff0b7424 */ /* 0x008fe400078e00ff */
        /* <DEDUP_REMOVED lines=17> */
.L_x_3547:
[----:B------:R-:W-:Y:S01]  /*9f50*/  ISETP.GE.AND P0, PT, R5, RZ, PT ;  /* 0x000000ff0500720c */ /* 0x000fe20003f06270 */
[----:B------:R-:W-:-:S12]  /*9f60*/  HFMA2.MMA R3, -RZ, RZ, 1.9599609375, 20144 ;  /* 0x3fd774ebff037435 */ /* 0x000fd800000001ff */
[----:B------:R-:W-:-:S04]  /*9f70*/  @P0 FFMA.FTZ R0, R3, 0.93318945169448852539, -R0 ;  /* 0x3f6ee58103000823 */ /* 0x000fc80000010800 */
[----:B------:R-:W-:-:S07]  /*9f80*/  @!P0 FFMA.FTZ R0, R3, 0.93318945169448852539, R0 ;  /* 0x3f6ee58103008823 */ /* 0x000fce0000010000 */
.L_x_3548:
[----:B------:R-:W-:Y:S05]  /*9f90*/  BSYNC B1 ;  /* 0x0000000000017941 */ /* 0x000fea0003800000 */
.L_x_3546:
[----:B------:R-:W-:Y:S01]  /*9fa0*/  FSETP.NEU.FTZ.AND P0, PT, R7, |R4|, PT ;  /* 0x400000040700720b */ /* 0x000fe20003f1d000 */
[----:B--2-4-:R-:W0:Y:S01]  /*9fb0*/  MUFU.LG2 R10, R12 ;  /* 0x0000000c000a7308 */ /* 0x014e220000000c00 */
[----:B------:R-:W-:Y:S01]  /*9fc0*/  FSETP.NEU.FTZ.AND P1, PT, R9, RZ, PT ;  /* 0x000000ff0900720b */ /* 0x000fe20003f3d000 */
[----:B------:R-:W-:Y:S01]  /*9fd0*/  IMAD.MOV.U32 R2, RZ, RZ, 0x4016cbe4 ;  /* 0x4016cbe4ff027424 */ /* 0x000fe200078e00ff */
[----:B------:R-:W-:-:S09]  /*9fe0*/  ISETP.GE.AND P2, PT, R5, RZ, PT ;  /* 0x000000ff0500720c */ /* 0x000fd20003f46270 */
[----:B------:R-:W-:Y:S01]  /*9ff0*/  @!P0 FSEL R0, R2, 0.78539818525314331055, !P2 ;  /* 0x3f490fdb02008808 */ /* 0x000fe20005000000 */
[----:B------:R-:W-:Y:S01]  /*a000*/  FADD.FTZ R2, |R4|, R7 ;  /* 0x0000000704027221 */ /* 0x000fe20000010200 */
[----:B------:R-:W-:Y:S01]  /*a010*/  @!P1 FSEL R0, RZ, 3.1415927410125732422, P2 ;  /* 0x40490fdbff009808 */ /* 0x000fe20001000000 */
[----:B0-----:R-:W-:-:S03]  /*a020*/  FMUL.FTZ.D2 R10, R10, 0.69314718246459960938 ;  /* 0x3f3172180a0a7820 */ /* 0x001fc60000310000 */
[----:B------:R-:W-:Y:S02]  /*a030*/  FSETP.GTU.FTZ.AND P0, PT, |R2|, +INF , PT ;  /* 0x7f8000000200780b */ /* 0x000fe40003f1c200 */
[----:B------:R-:W-:-:S04]  /*a040*/  LOP3.LUT R3, R0, 0x80000000, R4, 0xb8, !PT ;  /* 0x8000000000037812 */ /* 0x000fc800078eb804 */
[----:B------:R-:W-:Y:S01]  /*a050*/  FSEL R2, R2, R3, P0 ;  /* 0x0000000302027208 */ /* 0x000fe20000000000 */
[----:B------:R-:W-:Y:S06]  /*a060*/  BRA `(.L_x_3549) ;  /* 0x0000000800107947 */ /* 0x000fec0003800000 */
.L_x_3543:
        /* <DEDUP_REMOVED lines=9> */
[----:B---3--:R-:W-:Y:S01]  /*a100*/  IMAD.MOV.U32 R11, RZ, RZ, R9 ;  /* 0x000000ffff0b7224 */ /* 0x008fe200078e0009 */
[----:B------:R-:W-:-:S07]  /*a110*/  MOV R2, 0xa130 ;  /* 0x0000a13000027802 */ /* 0x000fce0000000f00 */
[----:B--2-4-:R-:W-:Y:S05]  /*a120*/  CALL.REL.NOINC `($__internal_7_$__cuda_sm3x_div_rn_ftz_f32_slowpath) ;  /* 0x000000d000f07944 */ /* 0x014fea0003c00000 */
[----:B------:R-:W-:-:S07]  /*a130*/  MOV R2, R15 ;  /* 0x0000000f00027202 */ /* 0x000fce0000000f00 */
.L_x_3551:
[----:B------:R-:W-:Y:S05]  /*a140*/  BSYNC B4 ;  /* 0x0000000000047941 */ /* 0x000fea0003800000 */
.L_x_3550:
        /* <DEDUP_REMOVED lines=18> */
.L_x_3553:
[----:B------:R-:W-:Y:S01]  /*a270*/  ISETP.GE.AND P0, PT, R5, RZ, PT ;  /* 0x000000ff0500720c */ /* 0x000fe20003f06270 */
[----:B------:R-:W-:-:S12]  /*a280*/  HFMA2.MMA R3, -RZ, RZ, 1.9599609375, 20144 ;  /* 0x3fd774ebff037435 */ /* 0x000fd800000001ff */
[----:B------:R-:W-:-:S04]  /*a290*/  @P0 FFMA.FTZ R2, R3, 0.93318945169448852539, -R2 ;  /* 0x3f6ee58103020823 */ /* 0x000fc80000010802 */
[----:B------:R-:W-:-:S07]  /*a2a0*/  @!P0 FFMA.FTZ R2, R3, 0.93318945169448852539, R2 ;  /* 0x3f6ee58103028823 */ /* 0x000fce0000010002 */
.L_x_3554:
[----:B------:R-:W-:Y:S05]  /*a2b0*/  BSYNC B1 ;  /* 0x0000000000017941 */ /* 0x000fea0003800000 */
.L_x_3552:
[CC--:B------:R-:W-:Y:S02]  /*a2c0*/  VIMNMX R0, R6.reuse, R7.reuse, !PT ;  /* 0x0000000706007248 */ /* 0x0c0fe40007fe0100 */
[----:B------:R-:W-:Y:S02]  /*a2d0*/  VIMNMX R6, R6, R7, PT ;  /* 0x0000000706067248 */ /* 0x000fe40003fe0100 */
[----:B------:R-:W-:Y:S02]  /*a2e0*/  LOP3.LUT R3, R0, 0xfe000000, RZ, 0xc0, !PT ;  /* 0xfe00000000037812 */ /* 0x000fe400078ec0ff */
[----:B------:R-:W-:Y:S02]  /*a2f0*/  FSETP.NEU.FTZ.AND P0, PT, R6, RZ, PT ;  /* 0x000000ff0600720b */ /* 0x000fe40003f1d000 */
[C---:B---3--:R-:W-:Y:S02]  /*a300*/  IADD3 R11, -R3.reuse, 0x7e800000, RZ ;  /* 0x7e800000030b7810 */ /* 0x048fe40007ffe1ff */
        /* <DEDUP_REMOVED lines=14> */
[----:B------:R-:W2:Y:S01]  /*a3f0*/  MUFU.LG2 R0, R0 ;  /* 0x0000000000007308 */ /* 0x000ea20000000c00 */
[----:B------:R-:W-:Y:S02]  /*a400*/  @!P1 FSEL R2, R3, 0.78539818525314331055, !P0 ;  /* 0x3f490fdb03029808 */ /* 0x000fe40004000000 */
[----:B------:R-:W-:Y:S02]  /*a410*/  @!P2 FSEL R2, RZ, 3.1415927410125732422, P0 ;  /* 0x40490fdbff02a808 */ /* 0x000fe40000000000 */
[----:B------:R-:W-:Y:S02]  /*a420*/  FSETP.GTU.FTZ.AND P0, PT, |R7|, +INF , PT ;  /* 0x7f8000000700780b */ /* 0x000fe40003f1c200 */
[----:B------:R-:W-:-:S04]  /*a430*/  LOP3.LUT R2, R2, 0x80000000, R4, 0xb8, !PT ;  /* 0x8000000002027812 */ /* 0x000fc800078eb804 */
[----:B------:R-:W-:Y:S01]  /*a440*/  FSEL R2, R7, R2, P0 ;  /* 0x0000000207027208 */ /* 0x000fe20000000000 */
[----:B--2-4-:R-:W-:Y:S01]  /*a450*/  FMUL.FTZ R10, R0, 0.69314718246459960938 ;  /* 0x3f317218000a7820 */ /* 0x014fe20000410000 */
[----:B------:R-:W-:Y:S06]  /*a460*/  BRA `(.L_x_3549) ;  /* 0x0000000400107947 */ /* 0x000fec0003800000 */
.L_x_3542:
        /* <DEDUP_REMOVED lines=11> */
[-C--:B--2-4-:R-:W-:Y:S01]  /*a520*/  FMUL.FTZ R10, R2, R3.reuse ;  /* 0x00000003020a7220 */ /* 0x094fe20000410000 */
        /* <DEDUP_REMOVED lines=9> */
[----:B---3--:R-:W-:Y:S01]  /*a5c0*/  FFMA R11, R12, R3, R12 ;  /* 0x000000030c0b7223 */ /* 0x008fe2000000000c */
[----:B------:R-:W-:-:S03]  /*a5d0*/  IMAD.MOV.U32 R3, RZ, RZ, 0x3f800000 ;  /* 0x3f800000ff037424 */ /* 0x000fc600078e00ff */
[----:B------:R-:W-:Y:S01]  /*a5e0*/  FFMA R2, R0, R11, RZ ;  /* 0x0000000b00027223 */ /* 0x000fe200000000ff */
[----:B------:R-:W0:Y:S03]  /*a5f0*/  MUFU.LG2 R6, R6 ;  /* 0x0000000600067308 */ /* 0x000e260000000c00 */
[----:B------:R-:W-:-:S04]  /*a600*/  FFMA R8, -R9, R2, R0 ;  /* 0x0000000209087223 */ /* 0x000fc80000000100 */
[----:B------:R-:W-:Y:S01]  /*a610*/  FFMA R2, R11, R8, R2 ;  /* 0x000000080b027223 */ /* 0x000fe20000000002 */
[----:B------:R-:W1:Y:S01]  /*a620*/  FCHK P0, R0, R9 ;  /* 0x0000000900007302 */ /* 0x000e620000000000 */
[----:B0-----:R-:W-:Y:S01]  /*a630*/  FFMA.FTZ R10, R6, 0.69314718246459960938, R3 ;  /* 0x3f317218060a7823 */ /* 0x001fe20000010003 */
[----:B-1----:R-:W-:Y:S06]  /*a640*/  @!P0 BRA `(.L_x_3556) ;  /* 0x0000000000108947 */ /* 0x002fec0003800000 */
[----:B------:R-:W-:Y:S02]  /*a650*/  MOV R11, R9 ;  /* 0x00000009000b7202 */ /* 0x000fe40000000f00 */
[----:B------:R-:W-:-:S07]  /*a660*/  MOV R2, 0xa680 ;  /* 0x0000a68000027802 */ /* 0x000fce0000000f00 */
[----:B------:R-:W-:Y:S05]  /*a670*/  CALL.REL.NOINC `($__internal_7_$__cuda_sm3x_div_rn_ftz_f32_slowpath) ;  /* 0x000000cc009c7944 */ /* 0x000fea0003c00000 */
[----:B------:R-:W-:-:S07]  /*a680*/  IMAD.MOV.U32 R2, RZ, RZ, R15 ;  /* 0x000000ffff027224 */ /* 0x000fce00078e000f */
.L_x_3556:
[----:B------:R-:W-:Y:S05]  /*a690*/  BSYNC B4 ;  /* 0x0000000000047941 */ /* 0x000fea0003800000 */
.L_x_3555:
        /* <DEDUP_REMOVED lines=15> */
[----:B------:R-:W-:-:S10]  /*a790*/  HFMA2.MMA R3, -RZ, RZ, 1.9599609375, 20144 ;  /* 0x3fd774ebff037435 */ /* 0x000fd400000001ff */
[----:B------:R-:W-:Y:S01]  /*a7a0*/  FFMA.FTZ R2, R3, 1.8663789033889770508, -R2 ;  /* 0x3feee58103027823 */ /* 0x000fe20000010802 */
[----:B------:R-:W-:Y:S06]  /*a7b0*/  BRA `(.L_x_3559) ;  /* 0x0000000000107947 */ /* 0x000fec0003800000 */
.L_x_3558:
[----:B------:R-:W-:Y:S01]  /*a7c0*/  ISETP.GE.AND P0, PT, R5, RZ, PT ;  /* 0x000000ff0500720c */ /* 0x000fe20003f06270 */
[----:B------:R-:W-:-:S12]  /*a7d0*/  IMAD.MOV.U32 R3, RZ, RZ, 0x3fd774eb ;  /* 0x3fd774ebff037424 */ /* 0x000fd800078e00ff */
[----:B------:R-:W-:-:S04]  /*a7e0*/  @P0 FFMA.FTZ R2, R3, 0.93318945169448852539, -R2 ;  /* 0x3f6ee58103020823 */ /* 0x000fc80000010802 */
[----:B------:R-:W-:-:S07]  /*a7f0*/  @!P0 FFMA.FTZ R2, R3, 0.93318945169448852539, R2 ;  /* 0x3f6ee58103028823 */ /* 0x000fce0000010002 */
.L_x_3559:
[----:B------:R-:W-:Y:S05]  /*a800*/  BSYNC B1 ;  /* 0x0000000000017941 */ /* 0x000fea0003800000 */
.L_x_3557:
        /* <DEDUP_REMOVED lines=10> */
.L_x_3549:
[----:B------:R-:W-:Y:S05]  /*a8b0*/  BSYNC B3 ;  /* 0x0000000000037941 */ /* 0x000fea0003800000 */
.L_x_3541:
[----:B------:R-:W-:Y:S01]  /*a8c0*/  SHF.R.U32.HI R0, RZ, 0x1f, R4 ;  /* 0x0000001fff007819 */ /* 0x000fe20000011604 */
[----:B------:R-:W-:Y:S01]  /*a8d0*/  FADD.FTZ R10, R10, 0.69314718246459960938 ;  /* 0x3f3172180a0a7421 */ /* 0x000fe20000010000 */
[----:B------:R-:W-:Y:S02]  /*a8e0*/  FADD.FTZ R3, |R2|, -RZ ;  /* 0x800000ff02037221 */ /* 0x000fe40000010200 */
[----:B------:R-:W-:-:S13]  /*a8f0*/  ISETP.NE.AND P0, PT, R0, RZ, PT ;  /* 0x000000ff0000720c */ /* 0x000fda0003f05270 */
[----:B------:R-:W-:Y:S01]  /*a900*/  @!P0 FADD.FTZ R10, -R10, -RZ ;  /* 0x800000ff0a0a8221 */ /* 0x000fe20000010100 */
[----:B------:R-:W-:Y:S06]  /*a910*/  BRA `(.L_x_3540) ;  /* 0x00000000003c7947 */ /* 0x000fec0003800000 */
.L_x_3500:
[----:B------:R-:W-:-:S13]  /*a920*/  FSETP.NEU.FTZ.AND P0, PT, R7, +INF , PT ;  /* 0x7f8000000700780b */ /* 0x000fda0003f1d000 */
[----:B------:R-:W-:Y:S01]  /*a930*/  @!P0 FADD.FTZ R3, R4, R4 ;  /* 0x0000000404038221 */ /* 0x000fe20000010000 */
[----:B--2-4-:R-:W-:Y:S01]  /*a940*/  @!P0 MOV R10, 0xff800000 ;  /* 0xff800000000a8802 */ /* 0x014fe20000000f00 */
        /* <DEDUP_REMOVED lines=12> */
.L_x_3540:
[----:B------:R-:W-:Y:S05]  /*aa10*/  BSYNC B0 ;  /* 0x0000000000007941 */ /* 0x000fea0003800000 */
.L_x_3499:
        /* <DEDUP_REMOVED lines=10> */
.L_x_3561:
[----:B------:R-:W-:Y:S01]  /*aac0*/  FSETP.GTU.FTZ.AND P0, PT, R0, +INF , PT ;  /* 0x7f8000000000780b */ /* 0x000fe20003f1c000 */
[----:B------:R-:W-:-:S12]  /*aad0*/  IMAD.MOV.U32 R5, RZ, RZ, R3 ;  /* 0x000000ffff057224 */ /* 0x000fd800078e0003 */
[----:B------:R-:W-:-:S07]  /*aae0*/  @!P0 MOV R10, R0 ;  /* 0x00000000000a8202 */ /* 0x000fce0000000f00 */
.L_x_3562:
[----:B------:R-:W-:Y:S05]  /*aaf0*/  BSYNC B0 ;  /* 0x0000000000007941 */ /* 0x000fea0003800000 */
.L_x_3560:
        /* <DEDUP_REMOVED lines=17> */
.L_x_3566:
[----:B------:R-:W-:-:S06]  /*ac10*/  HADD2.F32 R3, -RZ, R3.H0_H0 ;  /* 0x20000003ff037230 */ /* 0x000fcc0000004100 */
[----:B------:R-:W1:Y:S02]  /*ac20*/  F2I.S64.TRUNC R2, R3 ;  /* 0x0000000300027311 */ /* 0x000e64000020d900 */
[----:B-1----:R1:W-:Y:S01]  /*ac30*/  STG.E.U8 desc[UR36][R16.64], R2 ;  /* 0x0000000210007986 */ /* 0x0023e2000c101124 */
[----:B------:R-:W-:Y:S05]  /*ac40*/  BRA `(.L_x_3568) ;  /* 0x0000000c00907947 */ /* 0x000fea0003800000 */
.L_x_3565:
        /* <DEDUP_REMOVED lines=10> */
.L_x_3570:
[----:B------:R-:W-:-:S06]  /*acf0*/  HADD2.F32 R3, -RZ, R3.H0_H0 ;  /* 0x20000003ff037230 */ /* 0x000fcc0000004100 */
[----:B------:R-:W1:Y:S02]  /*ad00*/  F2I.FTZ.TRUNC.NTZ R3, R3 ;  /* 0x0000000300037305 */ /* 0x000e64000021f100 */
[----:B-1----:R1:W-:Y:S01]  /*ad10*/  STG.E desc[UR36][R16.64], R3 ;  /* 0x0000000310007986 */ /* 0x0023e2000c101924 */
[----:B------:R-:W-:Y:S05]  /*ad20*/  BRA `(.L_x_3568) ;  /* 0x0000000c00587947 */ /* 0x000fea0003800000 */
.L_x_3569:
[----:B------:R-:W-:-:S06]  /*ad30*/  HADD2.F32 R3, -RZ, R3.H0_H0 ;  /* 0x20000003ff037230 */ /* 0x000fcc0000004100 */
[----:B------:R-:W1:Y:S02]  /*ad40*/  F2I.FTZ.TRUNC.NTZ R3, R3 ;  /* 0x0000000300037305 */ /* 0x000e64000021f100 */
[----:B-1----:R1:W-:Y:S01]  /*ad50*/  STG.E.U16 desc[UR36][R16.64], R3 ;  /* 0x0000000310007986 */ /* 0x0023e2000c101524 */
[----:B------:R-:W-:Y:S05]  /*ad60*/  BRA `(.L_x_3568) ;  /* 0x0000000c00487947 */ /* 0x000fea0003800000 */
.L_x_3564:
        /* <DEDUP_REMOVED lines=9> */
.L_x_3572:
[----:B------:R1:W-:Y:S01]  /*ae00*/  STG.E.U16 desc[UR36][R16.64], R3 ;  /* 0x0000000310007986 */ /* 0x0003e2000c101524 */
[----:B------:R-:W-:Y:S05]  /*ae10*/  BRA `(.L_x_3568) ;  /* 0x0000000c001c7947 */ /* 0x000fea0003800000 */
.L_x_3571:
        /* <DEDUP_REMOVED lines=10> */
.L_x_3574:
[----:B------:R1:W-:Y:S01]  /*aec0*/  STG.E desc[UR36][R16.64], R3 ;  /* 0x0000000310007986 */ /* 0x0003e2000c101924 */
[----:B------:R-:W-:Y:S05]  /*aed0*/  BRA `(.L_x_3568) ;  /* 0x0000000800ec7947 */ /* 0x000fea0003800000 */
.L_x_3573:
[----:B------:R-:W-:-:S05]  /*aee0*/  HADD2.F32 R2, -RZ, R3.H0_H0 ;  /* 0x20000003ff027230 */ /* 0x000fca0000004100 */
[----:B------:R-:W-:-:S06]  /*aef0*/  FMUL.FTZ R2, R2, 1 ;  /* 0x3f80000002027820 */ /* 0x000fcc0000410000 */
[----:B------:R-:W1:Y:S02]  /*af00*/  F2F.F64.F32 R2, R2 ;  /* 0x0000000200027310 */ /* 0x000e640000201800 */
[----:B-1----:R1:W-:Y:S01]  /*af10*/  STG.E.64 desc[UR36][R16.64], R2 ;  /* 0x0000000210007986 */ /* 0x0023e2000c101b24 */
[----:B------:R-:W-:Y:S05]  /*af20*/  BRA `(.L_x_3568) ;  /* 0x0000000800d87947 */ /* 0x000fea0003800000 */
.L_x_3563:
        /* <DEDUP_REMOVED lines=17> */
.L_x_3577:
[--C-:B0-----:R-:W-:Y:S02]  /*b040*/  HADD2.F32 R6, -RZ, R3.reuse.H1_H1 ;  /* 0x30000003ff067230 */ /* 0x101fe40000004100 */
[----:B------:R-:W-:-:S03]  /*b050*/  HADD2.F32 R3, -RZ, R3.H0_H0 ;  /* 0x20000003ff037230 */ /* 0x000fc60000004100 */
[----:B------:R-:W-:Y:S02]  /*b060*/  FMUL.FTZ R6, R6, 1 ;  /* 0x3f80000006067820 */ /* 0x000fe40000410000 */
[----:B------:R-:W-:-:S04]  /*b070*/  FMUL.FTZ R3, R3, 1 ;  /* 0x3f80000003037820 */ /* 0x000fc80000410000 */
[----:B------:R-:W-:Y:S08]  /*b080*/  F2F.F64.F32 R6, R6 ;  /* 0x0000000600067310 */ /* 0x000ff00000201800 */
[----:B------:R-:W0:Y:S02]  /*b090*/  F2F.F64.F32 R4, R3 ;  /* 0x0000000300047310 */ /* 0x000e240000201800 */
[----:B0-----:R0:W-:Y:S01]  /*b0a0*/  STG.E.128 desc[UR36][R16.64], R4 ;  /* 0x0000000410007986 */ /* 0x0011e2000c101d24 */
[----:B------:R-:W-:Y:S05]  /*b0b0*/  BRA `(.L_x_3568) ;  /* 0x0000000800747947 */ /* 0x000fea0003800000 */
.L_x_3576:
        /* <DEDUP_REMOVED lines=21> */
.L_x_3581:
[----:B------:R-:W-:Y:S05]  /*b210*/  BSYNC B0 ;  /* 0x0000000000007941 */ /* 0x000fea0003800000 */
.L_x_3580:
[----:B------:R-:W-:-:S05]  /*b220*/  LOP3.LUT R3, R0, R3, RZ, 0xfc, !PT ;  /* 0x0000000300037212 */ /* 0x000fca00078efcff */
[----:B------:R1:W-:Y:S01]  /*b230*/  STG.E.U8 desc[UR36][R16.64], R3 ;  /* 0x0000000310007986 */ /* 0x0003e2000c101124 */
[----:B------:R-:W-:Y:S05]  /*b240*/  BRA `(.L_x_3568) ;  /* 0x0000000800107947 */ /* 0x000fea0003800000 */
.L_x_3579:
        /* <DEDUP_REMOVED lines=13> */
.L_x_3583:
[----:B------:R-:W-:Y:S01]  /*b320*/  IMAD.MOV.U32 R0, RZ, RZ, 0x7f ;  /* 0x0000007fff007424 */ /* 0x000fe200078e00ff */
[----:B------:R-:W-:-:S04]  /*b330*/  ISETP.GT.U32.AND P0, PT, R2, 0x7f800000, PT ;  /* 0x7f8000000200780c */ /* 0x000fc80003f04070 */
[----:B------:R-:W-:-:S09]  /*b340*/  SEL R0, R0, 0x7c, P0 ;  /* 0x0000007c00007807 */ /* 0x000fd20000000000 */
.L_x_3584:
[----:B------:R-:W-:Y:S05]  /*b350*/  BSYNC B0 ;  /* 0x0000000000007941 */ /* 0x000fea0003800000 */
.L_x_3582:
[----:B------:R-:W-:-:S04]  /*b360*/  LOP3.LUT R2, R3, 0x80000000, RZ, 0xc0, !PT ;  /* 0x8000000003027812 */ /* 0x000fc800078ec0ff */
[----:B------:R-:W-:-:S04]  /*b370*/  SHF.R.U32.HI R3, RZ, 0x18, R2 ;  /* 0x00000018ff037819 */ /* 0x000fc80000011602 */
[----:B------:R-:W-:-:S05]  /*b380*/  LOP3.LUT R3, R0, R3, RZ, 0xfc, !PT ;  /* 0x0000000300037212 */ /* 0x000fca00078efcff */
[----:B------:R1:W-:Y:S01]  /*b390*/  STG.E.U8 desc[UR36][R16.64], R3 ;  /* 0x0000000310007986 */ /* 0x0003e2000c101124 */
[----:B------:R-:W-:Y:S05]  /*b3a0*/  BRA `(.L_x_3568) ;  /* 0x0000000400b87947 */ /* 0x000fea0003800000 */
.L_x_3578:
[----:B------:R-:W-:-:S05]  /*b3b0*/  HADD2.F32 R0, -RZ, R3.H0_H0 ;  /* 0x20000003ff007230 */ /* 0x000fca0000004100 */
[----:B------:R-:W-:-:S05]  /*b3c0*/  F2FP.BF16.F32.PACK_AB R0, RZ, R0 ;  /* 0x00000000ff00723e */ /* 0x000fca00000010ff */
[----:B------:R1:W-:Y:S01]  /*b3d0*/  STG.E.U16 desc[UR36][R16.64], R0 ;  /* 0x0000000010007986 */ /* 0x0003e2000c101524 */
[----:B------:R-:W-:Y:S05]  /*b3e0*/  BRA `(.L_x_3568) ;  /* 0x0000000400a87947 */ /* 0x000fea0003800000 */
.L_x_3575:
        /* <DEDUP_REMOVED lines=12> */
.L_x_3587:
[----:B------:R-:W-:Y:S01]  /*b4b0*/  HADD2.F32 R3, -RZ, R3.H0_H0 ;  /* 0x20000003ff037230 */ /* 0x000fe20000004100 */
[----:B------:R-:W-:Y:S01]  /*b4c0*/  BSSY B0, `(.L_x_3588) ;  /* 0x0000014000007945 */ /* 0x000fe20003800000 */
[----:B--2-4-:R-:W-:-:S03]  /*b4d0*/  HFMA2.MMA R8, -RZ, RZ, 0, 7.62939453125e-06 ;  /* 0x00000080ff087435 */ /* 0x014fc600000001ff */
        /* <DEDUP_REMOVED lines=14> */
.L_x_3590:
[----:B------:R-:W-:-:S04]  /*b5c0*/  LOP3.LUT R2, R3, 0x80000000, RZ, 0xc0, !PT ;  /* 0x8000000003027812 */ /* 0x000fc800078ec0ff */
[----:B------:R-:W-:-:S04]  /*b5d0*/  SHF.R.U32.HI R3, RZ, 0x18, R2 ;  /* 0x00000018ff037819 */ /* 0x000fc80000011602 */
[----:B------:R-:W-:-:S04]  /*b5e0*/  LOP3.LUT R0, R0, R3, RZ, 0xfc, !PT ;  /* 0x0000000300007212 */ /* 0x000fc800078efcff */
[----:B------:R-:W-:-:S07]  /*b5f0*/  PRMT R8, R0, 0x7610, R8 ;  /* 0x0000761000087816 */ /* 0x000fce0000000008 */
.L_x_3589:
[----:B------:R-:W-:Y:S05]  /*b600*/  BSYNC B0 ;  /* 0x0000000000007941 */ /* 0x000fea0003800000 */
.L_x_3588:
[----:B------:R1:W-:Y:S01]  /*b610*/  STG.E.U8 desc[UR36][R16.64], R8 ;  /* 0x0000000810007986 */ /* 0x0003e2000c101124 */
[----:B------:R-:W-:Y:S05]  /*b620*/  BRA `(.L_x_3568) ;  /* 0x0000000400187947 */ /* 0x000fea0003800000 */
.L_x_3586:
[----:B------:R-:W-:Y:S01]  /*b630*/  HADD2.F32 R3, -RZ, R3.H0_H0 ;  /* 0x20000003ff037230 */ /* 0x000fe20000004100 */
[----:B------:R-:W-:Y:S01]  /*b640*/  BSSY B0, `(.L_x_3591) ;  /* 0x0000014000007945 */ /* 0x000fe20003800000 */
[----:B--2-4-:R-:W-:-:S03]  /*b650*/  IMAD.MOV.U32 R8, RZ, RZ, 0x80 ;  /* 0x00000080ff087424 */ /* 0x014fc600078e00ff */
        /* <DEDUP_REMOVED lines=14> */
.L_x_3593:
[----:B------:R-:W-:-:S04]  /*b740*/  LOP3.LUT R2, R3, 0x80000000, RZ, 0xc0, !PT ;  /* 0x8000000003027812 */ /* 0x000fc800078ec0ff */
[----:B------:R-:W-:-:S04]  /*b750*/  SHF.R.U32.HI R3, RZ, 0x18, R2 ;  /* 0x00000018ff037819 */ /* 0x000fc80000011602 */
[----:B------:R-:W-:-:S04]  /*b760*/  LOP3.LUT R0, R0, R3, RZ, 0xfc, !PT ;  /* 0x0000000300007212 */ /* 0x000fc800078efcff */
[----:B------:R-:W-:-:S07]  /*b770*/  PRMT R8, R0, 0x7610, R8 ;  /* 0x0000761000087816 */ /* 0x000fce0000000008 */
.L_x_3592:
[----:B------:R-:W-:Y:S05]  /*b780*/  BSYNC B0 ;  /* 0x0000000000007941 */ /* 0x000fea0003800000 */
.L_x_3591:
[----:B------:R1:W-:Y:S01]  /*b790*/  STG.E.U8 desc[UR36][R16.64], R8 ;  /* 0x0000000810007986 */ /* 0x0003e2000c101124 */
[----:B------:R-:W-:Y:S05]  /*b7a0*/  BRA `(.L_x_3568) ;  /* 0x0000000000b87947 */ /* 0x000fea0003800000 */
.L_x_3585:
        /* <DEDUP_REMOVED lines=22> */
.L_x_3567:
[----:B------:R-:W-:Y:S01]  /*b910*/  MOV R0, 0x0 ;  /* 0x0000000000007802 */ /* 0x000fe20000000f00 */
[----:B------:R-:W-:Y:S01]  /*b920*/  ULDC.64 UR4, c[0x4][0x158] ;  /* 0x0100560000047ab9 */ /* 0x000fe20000000a00 */
[----:B------:R-:W-:Y:S01]  /*b930*/  ULDC.64 UR6, c[0x4][0x30] ;  /* 0x01000c0000067ab9 */ /* 0x000fe20000000a00 */
[----:B------:R-:W-:Y:S01]  /*b940*/  MOV R4, UR4 ;  /* 0x0000000400047c02 */ /* 0x000fe20008000f00 */
[----:B------:R1:W1:Y:S01]  /*b950*/  LDC.64 R2, c[0x4][R0] ;  /* 0x0100000000027b82 */ /* 0x0002620000000a00 */
[----:B------:R-:W-:Y:S01]  /*b960*/  IMAD.U32 R5, RZ, RZ, UR5 ;  /* 0x00000005ff057e24 */ /* 0x000fe2000f8e00ff */
[----:B------:R-:W-:Y:S01]  /*b970*/  ULDC.64 UR4, c[0x4][0x160] ;  /* 0x0100580000047ab9 */ /* 0x000fe20000000a00 */
[----:B--2-4-:R-:W-:Y:S01]  /*b980*/  HFMA2.MMA R8, -RZ, RZ, 0, 6.020069122314453125e-06 ;  /* 0x00000065ff087435 */ /* 0x014fe200000001ff */
[----:B0-----:R-:W-:Y:S01]  /*b990*/  IMAD.U32 R6, RZ, RZ, UR4 ;  /* 0x00000004ff067e24 */ /* 0x001fe2000f8e00ff */
[----:B------:R-:W-:Y:S01]  /*b9a0*/  MOV R7, UR5 ;  /* 0x0000000500077c02 */ /* 0x000fe20008000f00 */
[----:B------:R-:W-:-:S02]  /*b9b0*/  IMAD.U32 R10, RZ, RZ, UR6 ;  /* 0x00000006ff0a7e24 */ /* 0x000fc4000f8e00ff */
[----:B---3--:R-:W-:Y:S02]  /*b9c0*/  IMAD.U32 R11, RZ, RZ, UR7 ;  /* 0x00000007ff0b7e24 */ /* 0x008fe4000f8e00ff */
[----:B------:R-:W-:Y:S02]  /*b9d0*/  IMAD.MOV.U32 R12, RZ, RZ, 0x1 ;  /* 0x00000001ff0c7424 */ /* 0x000fe400078e00ff */
[----:B------:R-:W-:-:S07]  /*b9e0*/  IMAD.MOV.U32 R13, RZ, RZ, RZ ;  /* 0x000000ffff0d7224 */ /* 0x000fce00078e00ff */
[----:B------:R-:W-:-:S07]  /*b9f0*/  LEPC R20, `(.L_x_3596) ;  /* 0x000000001014794e */ /* 0x000fce0000000000 */
[----:B-1----:R-:W-:Y:S05]  /*ba00*/  CALL.ABS.NOINC R2 ;  /* 0x0000000002007343 */ /* 0x002fea0003c00000 */
.L_x_3596:
[----:B------:R-:W-:Y:S05]  /*ba10*/  BRA `(.L_x_3568) ;  /* 0x00000000001c7947 */ /* 0x000fea0003800000 */
.L_x_3595:
[----:B------:R-:W-:-:S06]  /*ba20*/  HADD2.F32 R3, -RZ, R3.H0_H0 ;  /* 0x20000003ff037230 */ /* 0x000fcc0000004100 */
[----:B------:R-:W1:Y:S02]  /*ba30*/  F2I.U64.TRUNC R2, R3 ;  /* 0x0000000300027311 */ /* 0x000e64000020d800 */
[----:B-1----:R1:W-:Y:S01]  /*ba40*/  STG.E.64 desc[UR36][R16.64], R2 ;  /* 0x0000000210007986 */ /* 0x0023e2000c101b24 */
[----:B------:R-:W-:Y:S05]  /*ba50*/  BRA `(.L_x_3568) ;  /* 0x00000000000c7947 */ /* 0x000fea0003800000 */
.L_x_3594:
[----:B------:R-:W-:-:S06]  /*ba60*/  HADD2.F32 R3, -RZ, R3.H0_H0 ;  /* 0x20000003ff037230 */ /* 0x000fcc0000004100 */
[----:B------:R-:W1:Y:S02]  /*ba70*/  F2I.FTZ.U32.TRUNC.NTZ R3, R3 ;  /* 0x0000000300037305 */ /* 0x000e64000021f000 */
[----:B-1----:R1:W-:Y:S02]  /*ba80*/  STG.E desc[UR36][R16.64], R3 ;  /* 0x0000000310007986 */ /* 0x0023e4000c101924 */
.L_x_3568:
[----:B------:R-:W-:-:S07]  /*ba90*/  IADD3 R19, R19, 0x80, RZ ;  /* 0x0000008013137810 */ /* 0x000fce0007ffe0ff */
.L_x_3464:
[----:B------:R-:W-:Y:S05]  /*baa0*/  BSYNC B6 ;  /* 0x0000000000067941 */ /* 0x000fea0003800000 */
.L_x_3463:
[----:B------:R-:W-:Y:S01]  /*bab0*/  ULDC UR4, c[0x0][0x210] ;  /* 0x0000840000047ab9 */ /* 0x000fe20000000800 */
[----:B------:R-:W-:Y:S01]  /*bac0*/  BSSY B6, `(.L_x_3597) ;  /* 0x00005d1000067945 */ /* 0x000fe20003800000 */
[----:B------:R-:W-:-:S13]  /*bad0*/  ISETP.GE.AND P0, PT, R19, UR4, PT ;  /* 0x0000000413007c0c */ /* 0x000fda000bf06270 */
[----:B------:R-:W-:Y:S05]  /*bae0*/  @P0 BRA `(.L_x_3598) ;  /* 0x0000005c00380947 */ /* 0x000fea0003800000 */
[----:B01----:R-:W0:Y:S01]  /*baf0*/  LDC R6, c[0x0][0x218] ;  /* 0x00008600ff067b82 */ /* 0x003e220000000800 */
[----:B------:R-:W-:Y:S02]  /*bb00*/  IMAD.MOV.U32 R0, RZ, RZ, RZ ;  /* 0x000000ffff007224 */ /* 0x000fe400078e00ff */
[----:B------:R-:W-:Y:S01]  /*bb10*/  IMAD.MOV.U32 R16, RZ, RZ, RZ ;  /* 0x000000ffff107224 */ /* 0x000fe200078e00ff */
[----:B0-----:R-:W-:-:S13]  /*bb20*/  ISETP.NE.AND P0, PT, R6, RZ, PT ;  /* 0x000000ff0600720c */ /* 0x001fda0003f05270 */
[----:B------:R-:W-:Y:S05]  /*bb30*/  @!P0 BRA `(.L_x_3599) ;  /* 0x0000001000a88947 */ /* 0x000fea0003800000 */
        /* <DEDUP_REMOVED lines=298> */
.L_x_3599:
        /* <DEDUP_REMOVED lines=23> */
.L_x_3603:
[----:B------:R0:W5:Y:S02]  /*cf50*/  LDG.E.U8 R2, desc[UR36][R2.64] ;  /* 0x0000002402027981 */ /* 0x000164000c1e1100 */
[----:B0-----:R-:W-:Y:S02]  /*cf60*/  PRMT R3, RZ, 0x7610, R3 ;  /* 0x00007610ff037816 */ /* 0x001fe40000000003 */
[----:B-----5:R-:W-:-:S04]  /*cf70*/  I2FP.F32.U32 R5, R2 ;  /* 0x0000000200057245 */ /* 0x020fc80000201000 */
[----:B------:R-:W-:Y:S01]  /*cf80*/  F2FP.F16.F32.PACK_AB R5, RZ, R5 ;  /* 0x00000005ff05723e */ /* 0x000fe200000000ff */
[----:B------:R-:W-:Y:S06]  /*cf90*/  BRA `(.L_x_3605) ;  /* 0x0000000c00e87947 */ /* 0x000fec0003800000 */
.L_x_3602:
        /* <DEDUP_REMOVED lines=11> */
.L_x_3607:
[----:B------:R0:W5:Y:S02]  /*d050*/  LDG.E R2, desc[UR36][R2.64] ;  /* 0x0000002402027981 */ /* 0x000164000c1e1900 */
[----:B0-----:R-:W-:Y:S02]  /*d060*/  PRMT R3, RZ, 0x7610, R3 ;  /* 0x00007610ff037816 */ /* 0x001fe40000000003 */
[----:B-----5:R-:W-:-:S04]  /*d070*/  I2FP.F32.S32 R5, R2 ;  /* 0x0000000200057245 */ /* 0x020fc80000201400 */
[----:B------:R-:W-:Y:S01]  /*d080*/  F2FP.F16.F32.PACK_AB R5, RZ, R5 ;  /* 0x00000005ff05723e */ /* 0x000fe200000000ff */
[----:B------:R-:W-:Y:S06]  /*d090*/  BRA `(.L_x_3605) ;  /* 0x0000000c00a87947 */ /* 0x000fec0003800000 */
.L_x_3606:
[----:B------:R0:W5:Y:S02]  /*d0a0*/  LDG.E.U16 R2, desc[UR36][R2.64] ;  /* 0x0000002402027981 */ /* 0x000164000c1e1500 */
[----:B0-----:R-:W-:Y:S01]  /*d0b0*/  PRMT R3, RZ, 0x7610, R3 ;  /* 0x00007610ff037816 */ /* 0x001fe20000000003 */
[----:B-----5:R-:W0:Y:S02]  /*d0c0*/  I2F.S16 R5, R2 ;  /* 0x0000000200057306 */ /* 0x020e240000101400 */
[----:B0-----:R-:W-:Y:S01]  /*d0d0*/  F2FP.F16.F32.PACK_AB R5, RZ, R5 ;  /* 0x00000005ff05723e */ /* 0x001fe200000000ff */
[----:B------:R-:W-:Y:S06]  /*d0e0*/  BRA `(.L_x_3605) ;  /* 0x0000000c00947947 */ /* 0x000fec0003800000 */
.L_x_3601:
        /* <DEDUP_REMOVED lines=10> */
.L_x_3609:
[----:B------:R0:W5:Y:S02]  /*d190*/  LDG.E.U16 R5, desc[UR36][R2.64] ;  /* 0x0000002402057981 */ /* 0x000164000c1e1500 */
[----:B0-----:R-:W-:Y:S01]  /*d1a0*/  PRMT R3, RZ, 0x7610, R3 ;  /* 0x00007610ff037816 */ /* 0x001fe20000000003 */
[----:B-----5:R-:W-:-:S05]  /*d1b0*/  HADD2.F32 R5, -RZ, R5.H0_H0 ;  /* 0x20000005ff057230 */ /* 0x020fca0000004100 */
[----:B------:R-:W-:Y:S01]  /*d1c0*/  F2FP.F16.F32.PACK_AB R5, RZ, R5 ;  /* 0x00000005ff05723e */ /* 0x000fe200000000ff */
[----:B------:R-:W-:Y:S06]  /*d1d0*/  BRA `(.L_x_3605) ;  /* 0x0000000c00587947 */ /* 0x000fec0003800000 */
.L_x_3608:
        /* <DEDUP_REMOVED lines=10> */
.L_x_3611:
[----:B------:R-:W5:Y:S02]  /*d280*/  LDG.E R3, desc[UR36][R2.64] ;  /* 0x0000002402037981 */ /* 0x000f64000c1e1900 */
[C---:B-----5:R-:W-:Y:S02]  /*d290*/  PRMT R5, R3.reuse, 0x7610, R5 ;  /* 0x0000761003057816 */ /* 0x060fe40000000005 */
[----:B------:R-:W-:Y:S01]  /*d2a0*/  PRMT R3, R3, 0x7632, R3 ;  /* 0x0000763203037816 */ /* 0x000fe20000000003 */
[----:B------:R-:W-:Y:S06]  /*d2b0*/  BRA `(.L_x_3605) ;  /* 0x0000000c00207947 */ /* 0x000fec0003800000 */
.L_x_3610:
        /* <DEDUP_REMOVED lines=9> */
.L_x_3600:
        /* <DEDUP_REMOVED lines=14> */
.L_x_3614:
[----:B------:R-:W2:Y:S01]  /*d430*/  LDG.E.128 R4, desc[UR36][R2.64] ;  /* 0x0000002402047981 */ /* 0x000ea2000c1e1d00 */
[----:B------:R-:W-:Y:S01]  /*d440*/  UMOV UR4, 0xf0000000 ;  /* 0xf000000000047882 */ /* 0x000fe20000000000 */
[----:B------:R-:W-:Y:S01]  /*d450*/  UMOV UR5, 0x380fffff ;  /* 0x380fffff00057882 */ /* 0x000fe20000000000 */
[----:B--2-4-:R-:W0:Y:S01]  /*d460*/  F2F.F32.F64 R8, R6 ;  /* 0x0000000600087310 */ /* 0x014e220000301000 */
        /* <DEDUP_REMOVED lines=8> */
.L_x_3613:
[----:B------:R-:W-:-:S13]  /*d4f0*/  ISETP.NE.AND P0, PT, R4, 0xf, PT ;  /* 0x0000000f0400780c */ /* 0x000fda0003f05270 */
[----:B------:R-:W-:Y:S05]  /*d500*/  @!P0 BRA `(.L_x_3615) ;  /* 0x0000000000a48947 */ /* 0x000fea0003800000 */
[----:B------:R-:W-:-:S13]  /*d510*/  ISETP.NE.AND P0, PT, R4, 0x17, PT ;  /* 0x000000170400780c */ /* 0x000fda0003f05270 */
[----:B------:R-:W-:Y:S05]  /*d520*/  @!P0 BRA `(.L_x_3616) ;  /* 0x0000000000608947 */ /* 0x000fea0003800000 */
[----:B------:R-:W-:-:S13]  /*d530*/  ISETP.NE.AND P0, PT, R4, 0x18, PT ;  /* 0x000000180400780c */ /* 0x000fda0003f05270 */
[----:B------:R-:W-:Y:S05]  /*d540*/  @P0 BRA `(.L_x_3604) ;  /* 0x00000008000c0947 */ /* 0x000fea0003800000 */
[----:B------:R0:W5:Y:S01]  /*d550*/  LDG.E.U8 R0, desc[UR36][R2.64] ;  /* 0x0000002402007981 */ /* 0x000162000c1e1100 */
[----:B--2-4-:R-:W-:Y:S02]  /*d560*/  MOV R8, 0xff800000 ;  /* 0xff80000000087802 */ /* 0x014fe40000000f00 */
[----:B0-----:R-:W-:Y:S01]  /*d570*/  PRMT R3, RZ, 0x7610, R3 ;  /* 0x00007610ff037816 */ /* 0x001fe20000000003 */
[----:B-----5:R-:W-:-:S05]  /*d580*/  IMAD.SHL.U32 R0, R0, 0x1000000, RZ ;  /* 0x0100000000007824 */ /* 0x020fca00078e00ff */
        /* <DEDUP_REMOVED lines=18> */
.L_x_3616:
[----:B------:R0:W5:Y:S02]  /*d6b0*/  LDG.E.U8 R2, desc[UR36][R2.64] ;  /* 0x0000002402027981 */ /* 0x000164000c1e1100 */
[----:B0-----:R-:W-:Y:S02]  /*d6c0*/  PRMT R3, RZ, 0x7610, R3 ;  /* 0x00007610ff037816 */ /* 0x001fe40000000003 */
[C---:B-----5:R-:W-:Y:S02]  /*d6d0*/  SHF.L.U32 R0, R2.reuse, 0x19, RZ ;  /* 0x0000001902007819 */ /* 0x060fe400000006ff */
        /* <DEDUP_REMOVED lines=12> */
.L_x_3615:
[----:B------:R0:W5:Y:S02]  /*d7a0*/  LDG.E.U16 R5, desc[UR36][R2.64] ;  /* 0x0000002402057981 */ /* 0x000164000c1e1500 */
[----:B0-----:R-:W-:Y:S01]  /*d7b0*/  PRMT R3, RZ, 0x7610, R3 ;  /* 0x00007610ff037816 */ /* 0x001fe20000000003 */
[----:B-----5:R-:W-:-:S05]  /*d7c0*/  IMAD.U32 R5, R5, 0x10000, RZ ;  /* 0x0001000005057824 */ /* 0x020fca00078e00ff */
[----:B------:R-:W-:Y:S01]  /*d7d0*/  F2FP.F16.F32.PACK_AB R5, RZ, R5 ;  /* 0x00000005ff05723e */ /* 0x000fe200000000ff */
[----:B------:R-:W-:Y:S06]  /*d7e0*/  BRA `(.L_x_3605) ;  /* 0x0000000400d47947 */ /* 0x000fec0003800000 */
.L_x_3612:
        /* <DEDUP_REMOVED lines=13> */
.L_x_3619:
        /* <DEDUP_REMOVED lines=21> */
.L_x_3623:
[----:B------:R-:W-:Y:S05]  /*da10*/  BSYNC B1 ;  /* 0x0000000000017941 */ /* 0x000fea0003800000 */
.L_x_3622:
[----:B------:R-:W-:Y:S02]  /*da20*/  LEA R5, R0, 0x3b800000, 0x17 ;  /* 0x3b80000000057811 */ /* 0x000fe400078eb8ff */
[----:B------:R-:W-:-:S04]  /*da30*/  SHF.L.U32 R2, R2, 0x14, RZ ;  /* 0x0000001402027819 */ /* 0x000fc800000006ff */
[----:B------:R-:W-:-:S07]  /*da40*/  LOP3.LUT R5, R5, R2, R4, 0xfe, !PT ;  /* 0x0000000205057212 */ /* 0x000fce00078efe04 */
.L_x_3621:
[----:B------:R-:W-:Y:S05]  /*da50*/  BSYNC B0 ;  /* 0x0000000000007941 */ /* 0x000fea0003800000 */
.L_x_3620:
[----:B------:R-:W-:Y:S02]  /*da60*/  F2FP.F16.F32.PACK_AB R5, RZ, R5 ;  /* 0x00000005ff05723e */ /* 0x000fe400000000ff */
[----:B------:R-:W-:Y:S01]  /*da70*/  PRMT R3, RZ, 0x7610, R3 ;  /* 0x00007610ff037816 */ /* 0x000fe20000000003 */
[----:B------:R-:W-:Y:S06]  /*da80*/  BRA `(.L_x_3605) ;  /* 0x00000004002c7947 */ /* 0x000fec0003800000 */
.L_x_3618:
[----:B------:R-:W5:Y:S01]  /*da90*/  LDG.E.U8 R2, desc[UR36][R2.64] ;  /* 0x0000002402027981 */ /* 0x000f62000c1e1100 */
[----:B------:R-:W-:Y:S01]  /*daa0*/  BSSY B0, `(.L_x_3624) ;  /* 0x0000018000007945 */ /* 0x000fe20003800000 */
[----:B------:R-:W-:Y:S01]  /*dab0*/  IMAD.MOV.U32 R5, RZ, RZ, RZ ;  /* 0x000000ffff057224 */ /* 0x000fe200078e00ff */
        /* <DEDUP_REMOVED lines=18> */
.L_x_3627:
[----:B------:R-:W-:Y:S05]  /*dbe0*/  BSYNC B1 ;  /* 0x0000000000017941 */ /* 0x000fea0003800000 */
.L_x_3626:
[----:B------:R-:W-:Y:S01]  /*dbf0*/  IMAD.SHL.U32 R2, R2, 0x200000, RZ ;  /* 0x0020000002027824 */ /* 0x000fe200078e00ff */
[----:B------:R-:W-:-:S04]  /*dc00*/  LEA R5, R0, 0x37800000, 0x17 ;  /* 0x3780000000057811 */ /* 0x000fc800078eb8ff */
[----:B------:R-:W-:-:S07]  /*dc10*/  LOP3.LUT R5, R5, R2, R4, 0xfe, !PT ;  /* 0x0000000205057212 */ /* 0x000fce00078efe04 */
.L_x_3625:
[----:B------:R-:W-:Y:S05]  /*dc20*/  BSYNC B0 ;  /* 0x0000000000007941 */ /* 0x000fea0003800000 */
.L_x_3624:
[----:B------:R-:W-:Y:S02]  /*dc30*/  F2FP.F16.F32.PACK_AB R5, RZ, R5 ;  /* 0x00000005ff05723e */ /* 0x000fe400000000ff */
[----:B------:R-:W-:Y:S01]  /*dc40*/  PRMT R3, RZ, 0x7610, R3 ;  /* 0x00007610ff037816 */ /* 0x000fe20000000003 */
[----:B------:R-:W-:Y:S06]  /*dc50*/  BRA `(.L_x_3605) ;  /* 0x0000000000b87947 */ /* 0x000fec0003800000 */
.L_x_3617:
        /* <DEDUP_REMOVED lines=8> */
[----:B------:R-:W-:Y:S01]  /*dce0*/  HFMA2.MMA R5, -RZ, RZ, 3.814697265625e-06, 0 ;  /* 0x00400000ff057435 */ /* 0x000fe200000001ff */
[----:B-----5:R-:W-:-:S13]  /*dcf0*/  ISETP.NE.AND P0, PT, R2, RZ, PT ;  /* 0x000000ff0200720c */ /* 0x020fda0003f05270 */
[----:B------:R-:W-:Y:S05]  /*dd00*/  @!P0 BRA `(.L_x_3631) ;  /* 0x00000000000c8947 */ /* 0x000fea0003800000 */
[----:B------:R-:W-:-:S13]  /*dd10*/  ISETP.NE.AND P0, PT, R2, 0xff, PT ;  /* 0x000000ff0200780c */ /* 0x000fda0003f05270 */
[----:B------:R-:W-:Y:S02]  /*dd20*/  @!P0 IMAD.MOV.U32 R5, RZ, RZ, 0x7f800001 ;  /* 0x7f800001ff058424 */ /* 0x000fe400078e00ff */
[----:B------:R-:W-:-:S07]  /*dd30*/  @P0 IMAD.SHL.U32 R5, R2, 0x800000, RZ ;  /* 0x0080000002050824 */ /* 0x000fce00078e00ff */
.L_x_3631:
[----:B------:R-:W-:Y:S05]  /*dd40*/  BSYNC B0 ;  /* 0x0000000000007941 */ /* 0x000fea0003800000 */
.L_x_3630:
[----:B------:R-:W-:Y:S02]  /*dd50*/  PRMT R3, RZ, 0x7610, R3 ;  /* 0x00007610ff037816 */ /* 0x000fe40000000003 */
[----:B------:R-:W-:Y:S01]  /*dd60*/  F2FP.F16.F32.PACK_AB R5, RZ, R5 ;  /* 0x00000005ff05723e */ /* 0x000fe200000000ff */
[----:B------:R-:W-:Y:S06]  /*dd70*/  BRA `(.L_x_3605) ;  /* 0x0000000000707947 */ /* 0x000fec0003800000 */
.L_x_3604:
[----:B------:R-:W-:Y:S01]  /*dd80*/  MOV R0, 0x0 ;  /* 0x0000000000007802 */ /* 0x000fe20000000f00 */
[----:B------:R-:W-:Y:S01]  /*dd90*/  ULDC.64 UR4, c[0x4][0x158] ;  /* 0x0100560000047ab9 */ /* 0x000fe20000000a00 */
[----:B------:R-:W-:Y:S01]  /*dda0*/  ULDC.64 UR6, c[0x4][0x28] ;  /* 0x01000a0000067ab9 */ /* 0x000fe20000000a00 */
[----:B------:R-:W-:Y:S01]  /*ddb0*/  MOV R4, UR4 ;  /* 0x0000000400047c02 */ /* 0x000fe20008000f00 */
[----:B------:R0:W1:Y:S01]  /*ddc0*/  LDC.64 R2, c[0x4][R0] ;  /* 0x0100000000027b82 */ /* 0x0000620000000a00 */
[----:B------:R-:W-:Y:S01]  /*ddd0*/  IMAD.U32 R5, RZ, RZ, UR5 ;  /* 0x00000005ff057e24 */ /* 0x000fe2000f8e00ff */
[----:B------:R-:W-:Y:S01]  /*dde0*/  ULDC.64 UR4, c[0x4][0x160] ;  /* 0x0100580000047ab9 */ /* 0x000fe20000000a00 */
[----:B--2-4-:R-:W-:Y:S01]  /*ddf0*/  HFMA2.MMA R8, -RZ, RZ, 0, 4.64916229248046875e-06 ;  /* 0x0000004eff087435 */ /* 0x014fe200000001ff */
[----:B------:R-:W-:Y:S01]  /*de00*/  IMAD.U32 R6, RZ, RZ, UR4 ;  /* 0x00000004ff067e24 */ /* 0x000fe2000f8e00ff */
[----:B------:R-:W-:Y:S01]  /*de10*/  MOV R7, UR5 ;  /* 0x0000000500077c02 */ /* 0x000fe20008000f00 */
[----:B------:R-:W-:-:S02]  /*de20*/  IMAD.U32 R10, RZ, RZ, UR6 ;  /* 0x00000006ff0a7e24 */ /* 0x000fc4000f8e00ff */
[----:B---3--:R-:W-:Y:S02]  /*de30*/  IMAD.U32 R11, RZ, RZ, UR7 ;  /* 0x00000007ff0b7e24 */ /* 0x008fe4000f8e00ff */
[----:B------:R-:W-:Y:S02]  /*de40*/  IMAD.MOV.U32 R12, RZ, RZ, 0x1 ;  /* 0x00000001ff0c7424 */ /* 0x000fe400078e00ff */
[----:B0-----:R-:W-:-:S07]  /*de50*/  IMAD.MOV.U32 R13, RZ, RZ, RZ ;  /* 0x000000ffff0d7224 */ /* 0x001fce00078e00ff */
[----:B------:R-:W-:-:S07]  /*de60*/  LEPC R20, `(.L_x_3632) ;  /* 0x000000001014794e */ /* 0x000fce0000000000 */
[----:B-1----:R-:W-:Y:S05]  /*de70*/  CALL.ABS.NOINC R2 ;  /* 0x0000000002007343 */ /* 0x002fea0003c00000 */
.L_x_3632:
[----:B------:R-:W-:Y:S02]  /*de80*/  PRMT R3, RZ, 0x7610, R3 ;  /* 0x00007610ff037816 */ /* 0x000fe40000000003 */
[----:B------:R-:W-:Y:S01]  /*de90*/  PRMT R5, RZ, 0x7610, R5 ;  /* 0x00007610ff057816 */ /* 0x000fe20000000005 */
[----:B------:R-:W-:Y:S06]  /*dea0*/  BRA `(.L_x_3605) ;  /* 0x0000000000247947 */ /* 0x000fec0003800000 */
.L_x_3629:
[----:B------:R-:W5:Y:S02]  /*deb0*/  LDG.E.64 R2, desc[UR36][R2.64] ;  /* 0x0000002402027981 */ /* 0x000f64000c1e1b00 */
[----:B-----5:R0:W1:Y:S02]  /*dec0*/  I2F.U64 R5, R2 ;  /* 0x0000000200057312 */ /* 0x0200640000301000 */
[----:B0-----:R-:W-:Y:S02]  /*ded0*/  PRMT R3, RZ, 0x7610, R3 ;  /* 0x00007610ff037816 */ /* 0x001fe40000000003 */
[----:B-1----:R-:W-:Y:S01]  /*dee0*/  F2FP.F16.F32.PACK_AB R5, RZ, R5 ;  /* 0x00000005ff05723e */ /* 0x002fe200000000ff */
[----:B------:R-:W-:Y:S06]  /*def0*/  BRA `(.L_x_3605) ;  /* 0x0000000000107947 */ /* 0x000fec0003800000 */
.L_x_3628:
[----:B------:R0:W5:Y:S02]  /*df00*/  LDG.E R2, desc[UR36][R2.64] ;  /* 0x0000002402027981 */ /* 0x000164000c1e1900 */
[----:B0-----:R-:W-:Y:S02]  /*df10*/  PRMT R3, RZ, 0x7610, R3 ;  /* 0x00007610ff037816 */ /* 0x001fe40000000003 */
[----:B-----5:R-:W-:-:S04]  /*df20*/  I2FP.F32.U32 R5, R2 ;  /* 0x0000000200057245 */ /* 0x020fc80000201000 */
[----:B------:R-:W-:-:S07]  /*df30*/  F2FP.F16.F32.PACK_AB R5, RZ, R5 ;  /* 0x00000005ff05723e */ /* 0x000fce00000000ff */
.L_x_3605:
        /* <DEDUP_REMOVED lines=10> */
[----:B------:R-:W-:Y:S02]  /*dfe0*/  FSETP.GT.FTZ.AND P1, PT, |R4|, 8388608, PT ;  /* 0x4b0000000400780b */ /* 0x000fe40003f34200 */
[----:B------:R-:W-:Y:S02]  /*dff0*/  SHF.R.U32.HI R12, RZ, 0x1f, R4 ;  /* 0x0000001fff0c7819 */ /* 0x000fe40000011604 */
        /* <DEDUP_REMOVED lines=9> */
[----:B---3--:R-:W-:Y:S01]  /*e090*/  FADD.FTZ R9, |R6|, -RZ ;  /* 0x800000ff06097221 */ /* 0x008fe20000010200 */
[----:B------:R-:W-:Y:S01]  /*e0a0*/  FADD.FTZ R3, R7, -1 ;  /* 0xbf80000007037421 */ /* 0x000fe20000010000 */
[----:B------:R-:W-:Y:S01]  /*e0b0*/  BSSY B1, `(.L_x_3638) ;  /* 0x0000096000017945 */ /* 0x000fe20003800000 */
[----:B------:R-:W-:Y:S02]  /*e0c0*/  FADD.FTZ R2, |R0|, -RZ ;  /* 0x800000ff00027221 */ /* 0x000fe40000010200 */
[----:B------:R-:W-:-:S03]  /*e0d0*/  FADD.FTZ R14, |R3|, -RZ ;  /* 0x800000ff030e7221 */ /* 0x000fc60000010200 */
[-C--:B--2-4-:R-:W-:Y:S02]  /*e0e0*/  VIMNMX R8, R2, R9.reuse, !PT ;  /* 0x0000000902087248 */ /* 0x094fe40007fe0100 */
        /* <DEDUP_REMOVED lines=51> */
[----:B------:R-:W-:Y:S01]  /*e420*/  IMAD.MOV.U32 R15, RZ, RZ, 0x3e800000 ;  /* 0x3e800000ff0f7424 */ /* 0x000fe200078e00ff */
[----:B------:R-:W-:-:S04]  /*e430*/  MOV R20, 0x3d39bf78 ;  /* 0x3d39bf7800147802 */ /* 0x000fc80000000f00 */
        /* <DEDUP_REMOVED lines=30> */
.L_x_3641:
        /* <DEDUP_REMOVED lines=10> */
.L_x_3643:
[----:B------:R-:W-:-:S04]  /*e6c0*/  FADD.FTZ R10, -R0, R9 ;  /* 0x00000009000a7221 */ /* 0x000fc80000010100 */
[----:B------:R-:W-:-:S07]  /*e6d0*/  FMUL.FTZ R10, R10, 0.5 ;  /* 0x3f0000000a0a7820 */ /* 0x000fce0000410000 */
.L_x_3644:
[----:B------:R-:W-:Y:S05]  /*e6e0*/  BSYNC B2 ;  /* 0x0000000000027941 */ /* 0x000fea0003800000 */
.L_x_3642:
        /* <DEDUP_REMOVED lines=11> */
.L_x_3646:
[----:B------:R-:W-:-:S04]  /*e7a0*/  FADD.FTZ R11, R2, -R11 ;  /* 0x8000000b020b7221 */ /* 0x000fc80000010000 */
[----:B------:R-:W-:-:S07]  /*e7b0*/  FMUL.FTZ R11, R11, 0.5 ;  /* 0x3f0000000b0b7820 */ /* 0x000fce0000410000 */
.L_x_3647:
[----:B------:R-:W-:Y:S05]  /*e7c0*/  BSYNC B2 ;  /* 0x0000000000027941 */ /* 0x000fea0003800000 */
.L_x_3645:
[----:B------:R-:W-:Y:S01]  /*e7d0*/  FADD.FTZ R11, R11, R10 ;  /* 0x0000000a0b0b7221 */ /* 0x000fe20000010000 */
[----:B------:R-:W-:Y:S01]  /*e7e0*/  FADD.FTZ R10, R8, 1 ;  /* 0x3f800000080a7421 */ /* 0x000fe20000010000 */
[----:B------:R-:W-:Y:S01]  /*e7f0*/  HFMA2.MMA R15, -RZ, RZ, 1.625, 0 ;  /* 0x3e800000ff0f7435 */ /* 0x000fe200000001ff */
[----:B------:R-:W-:Y:S02]  /*e800*/  IMAD.MOV.U32 R20, RZ, RZ, 0x3d39bf78 ;  /* 0x3d39bf78ff147424 */ /* 0x000fe400078e00ff */
[----:B------:R-:W-:-:S06]  /*e810*/  FMUL.FTZ R10, R10, R11 ;  /* 0x0000000b0a0a7220 */ /* 0x000fcc0000410000 */
[----:B------:R-:W0:Y:S02]  /*e820*/  MUFU.SQRT R10, R10 ;  /* 0x0000000a000a7308 */ /* 0x000e240000002000 */
[----:B0-----:R-:W-:-:S04]  /*e830*/  FADD.FTZ R18, R11, R10 ;  /* 0x0000000a0b127221 */ /* 0x001fc80000010000 */
        /* <DEDUP_REMOVED lines=26> */
[----:B------:R-:W-:Y:S01]  /*e9e0*/  FSEL R10, R10, -RZ, P1 ;  /* 0x800000ff0a0a7208 */ /* 0x000fe20000800000 */
[----:B------:R-:W-:Y:S06]  /*e9f0*/  BRA `(.L_x_3639) ;  /* 0x0000000000047947 */ /* 0x000fec0003800000 */
.L_x_3640:
[----:B------:R0:W1:Y:S02]  /*ea00*/  MUFU.SQRT R10, R6 ;  /* 0x00000006000a7308 */ /* 0x0000640000002000 */
.L_x_3639:
[----:B------:R-:W-:Y:S05]  /*ea10*/  BSYNC B1 ;  /* 0x0000000000017941 */ /* 0x000fea0003800000 */
.L_x_3638:
        /* <DEDUP_REMOVED lines=24> */
.L_x_3654:
[----:B------:R-:W-:-:S04]  /*eba0*/  FADD.FTZ R0, -R0, R9 ;  /* 0x0000000900007221 */ /* 0x000fc80000010100 */
[----:B------:R-:W-:-:S07]  /*ebb0*/  FMUL.FTZ R0, R0, 0.5 ;  /* 0x3f00000000007820 */ /* 0x000fce0000410000 */
.L_x_3655:
[----:B------:R-:W-:Y:S05]  /*ebc0*/  BSYNC B2 ;  /* 0x0000000000027941 */ /* 0x000fea0003800000 */
.L_x_3653:
        /* <DEDUP_REMOVED lines=10> */
.L_x_3657:
[----:B------:R-:W-:-:S04]  /*ec70*/  FADD.FTZ R2, -R3, R2 ;  /* 0x0000000203027221 */ /* 0x000fc80000010100 */
[----:B------:R-:W-:-:S07]  /*ec80*/  FMUL.FTZ R3, R2, 0.5 ;  /* 0x3f00000002037820 */ /* 0x000fce0000410000 */
.L_x_3658:
[----:B------:R-:W-:Y:S05]  /*ec90*/  BSYNC B2 ;  /* 0x0000000000027941 */ /* 0x000fea0003800000 */
.L_x_3656:
[----:B------:R-:W-:Y:S01]  /*eca0*/  FADD.FTZ R3, R3, R0 ;  /* 0x0000000003037221 */ /* 0x000fe20000010000 */
[----:B------:R-:W-:Y:S01]  /*ecb0*/  FADD.FTZ R8, R7, R8 ;  /* 0x0000000807087221 */ /* 0x000fe20000010000 */
[----:B------:R-:W-:-:S03]  /*ecc0*/  PLOP3.LUT P0, PT, PT, PT, PT, 0x80, 0x0 ;  /* 0x000000000000781c */ /* 0x000fc60003f0f070 */
[----:B------:R-:W-:-:S06]  /*ecd0*/  FMUL.FTZ R8, R8, R3 ;  /* 0x0000000308087220 */ /* 0x000fcc0000410000 */
[----:B------:R-:W4:Y:S01]  /*ece0*/  MUFU.SQRT R8, R8 ;  /* 0x0000000800087308 */ /* 0x000f220000002000 */
[----:B------:R-:W-:Y:S05]  /*ecf0*/  BRA `(.L_x_3650) ;  /* 0x0000000000687947 */ /* 0x000fea0003800000 */
.L_x_3652:
[----:B------:R-:W-:-:S13]  /*ed00*/  FSETP.GT.FTZ.AND P1, PT, R7, 1, PT ;  /* 0x3f8000000700780b */ /* 0x000fda0003f34000 */
[----:B------:R-:W-:Y:S01]  /*ed10*/  @!P1 FADD.FTZ R9, -R7, 1 ;  /* 0x3f80000007099421 */ /* 0x000fe20000010100 */
[----:B------:R-:W-:-:S03]  /*ed20*/  @!P1 PLOP3.LUT P0, PT, PT, PT, PT, 0x80, 0x0 ;  /* 0x000000000000981c */ /* 0x000fc60003f0f070 */
[----:B------:R-:W-:-:S04]  /*ed30*/  @!P1 FMUL.FTZ R9, R0, R9 ;  /* 0x0000000900099220 */ /* 0x000fc80000410000 */
[----:B------:R2:W3:Y:S01]  /*ed40*/  @!P1 MUFU.SQRT R8, R9 ;  /* 0x0000000900089308 */ /* 0x0004e20000002000 */
[----:B------:R-:W-:Y:S05]  /*ed50*/  @!P1 BRA `(.L_x_3650) ;  /* 0x0000000000509947 */ /* 0x000fea0003800000 */
[----:B------:R-:W-:Y:S01]  /*ed60*/  FMUL.FTZ R2, R0, R3 ;  /* 0x0000000300027220 */ /* 0x000fe20000410000 */
[----:B------:R-:W-:Y:S01]  /*ed70*/  FMUL.FTZ R0, |R4|, 2.81474976710656000000e+14 ;  /* 0x5780000004007820 */ /* 0x000fe20000410200 */
[----:B------:R-:W-:-:S03]  /*ed80*/  PLOP3.LUT P0, PT, PT, PT, PT, 0x80, 0x0 ;  /* 0x000000000000781c */ /* 0x000fc60003f0f070 */
[C---:B------:R-:W-:Y:S01]  /*ed90*/  FMUL.FTZ R0, R7.reuse, R0 ;  /* 0x0000000007007220 */ /* 0x040fe20000410000 */
[----:B------:R-:W4:Y:S01]  /*eda0*/  MUFU.SQRT R2, R2 ;  /* 0x0000000200027308 */ /* 0x000f220000002000 */
[----:B------:R-:W-:-:S07]  /*edb0*/  FMUL.FTZ R7, R7, 2.81474976710656000000e+14 ;  /* 0x5780000007077820 */ /* 0x000fce0000410000 */
[----:B----4-:R-:W3:Y:S02]  /*edc0*/  MUFU.RCP R3, R2 ;  /* 0x0000000200037308 */ /* 0x010ee40000001000 */
[----:B---3--:R-:W-:Y:S01]  /*edd0*/  FMUL.FTZ R8, R0, R3 ;  /* 0x0000000300087220 */ /* 0x008fe20000410000 */
[----:B------:R-:W-:Y:S06]  /*ede0*/  BRA `(.L_x_3650) ;  /* 0x00000000002c7947 */ /* 0x000fec0003800000 */
.L_x_3651:
        /* <DEDUP_REMOVED lines=8> */
.L_x_3649:
[----:B------:R-:W-:Y:S01]  /*ee70*/  PLOP3.LUT P0, PT, PT, PT, PT, 0x80, 0x0 ;  /* 0x000000000000781c */ /* 0x000fe20003f0f070 */
[----:B------:R-:W-:Y:S01]  /*ee80*/  FMUL.FTZ R8, R8, 16777216 ;  /* 0x4b80000008087820 */ /* 0x000fe20000410000 */
[----:B------:R-:W-:-:S11]  /*ee90*/  FMUL.FTZ R7, R7, 16777216 ;  /* 0x4b80000007077820 */ /* 0x000fd60000410000 */
.L_x_3650:
[----:B------:R-:W-:Y:S05]  /*eea0*/  BSYNC B1 ;  /* 0x0000000000017941 */ /* 0x000fea0003800000 */
.L_x_3648:
[----:B------:R-:W-:Y:S04]  /*eeb0*/  BSSY B3, `(.L_x_3659) ;  /* 0x00000a7000037945 */ /* 0x000fe80003800000 */
[----:B------:R-:W-:Y:S05]  /*eec0*/  @P0 BRA `(.L_x_3660) ;  /* 0x0000000000ec0947 */ /* 0x000fea0003800000 */
[----:B------:R-:W-:-:S13]  /*eed0*/  ISETP.GT.AND P0, PT, R5, -0x1, PT ;  /* 0xffffffff0500780c */ /* 0x000fda0003f04270 */
[----:B------:R-:W-:Y:S05]  /*eee0*/  @P0 BRA `(.L_x_3661) ;  /* 0x0000000000740947 */ /* 0x000fea0003800000 */
[----:B------:R-:W-:Y:S01]  /*eef0*/  FADD.FTZ R0, -R11, -RZ ;  /* 0x800000ff0b007221 */ /* 0x000fe20000010100 */
[----:B------:R-:W-:-:S03]  /*ef00*/  IMAD.MOV.U32 R2, RZ, RZ, 0x3f000000 ;  /* 0x3f000000ff027424 */ /* 0x000fc600078e00ff */
[C---:B------:R-:W-:Y:S01]  /*ef10*/  FADD.FTZ R3, |R0|.reuse, -RZ ;  /* 0x800000ff00037221 */ /* 0x040fe20000010200 */
[C---:B------:R-:W-:Y:S02]  /*ef20*/  FSETP.GT.FTZ.AND P0, PT, |R0|.reuse, 0.56000000238418579102, PT ;  /* 0x3f0f5c290000780b */ /* 0x040fe40003f14200 */
[----:B------:R-:W-:Y:S01]  /*ef30*/  FSETP.NEU.FTZ.AND P1, PT, |R0|, 1, PT ;  /* 0x3f8000000000780b */ /* 0x000fe20003f3d200 */
[----:B------:R-:W-:-:S04]  /*ef40*/  FFMA.FTZ R2, -R3, R2, 0.5 ;  /* 0x3f00000003027423 */ /* 0x000fc80000010102 */
[----:B------:R-:W0:Y:S02]  /*ef50*/  MUFU.RSQ R5, R2 ;  /* 0x0000000200057308 */ /* 0x000e240000001400 */
[----:B0-----:R-:W-:Y:S01]  /*ef60*/  FMUL.FTZ R6, R2, R5 ;  /* 0x0000000502067220 */ /* 0x001fe20000410000 */
[----:B------:R-:W-:-:S04]  /*ef70*/  FMUL.FTZ R5, R5, 0.5 ;  /* 0x3f00000005057820 */ /* 0x000fc80000410000 */
[----:B------:R-:W-:-:S04]  /*ef80*/  FFMA.FTZ R5, -R6, R5, 0.5 ;  /* 0x3f00000006057423 */ /* 0x000fc80000010105 */
[----:B------:R-:W-:Y:S01]  /*ef90*/  FFMA.FTZ R5, R6, R5, R6 ;  /* 0x0000000506057223 */ /* 0x000fe20000010006 */
[----:B------:R-:W-:-:S04]  /*efa0*/  HFMA2.MMA R6, -RZ, RZ, 1.265625, -5052 ;  /* 0x3d10ecefff067435 */ /* 0x000fc800000001ff */
        /* <DEDUP_REMOVED lines=17> */
.L_x_3661:
[----:B------:R-:W-:Y:S02]  /*f0c0*/  IMAD.MOV.U32 R3, RZ, RZ, 0x3f000000 ;  /* 0x3f000000ff037424 */ /* 0x000fe400078e00ff */
        /* <DEDUP_REMOVED lines=10> */
[----:B------:R-:W-:Y:S02]  /*f170*/  @P0 FSEL R0, R6, RZ, P1 ;  /* 0x000000ff06000208 */ /* 0x000fe40000800000 */
[----:B------:R-:W-:Y:S02]  /*f180*/  MOV R6, 0x3d10ecef ;  /* 0x3d10ecef00067802 */ /* 0x000fe40000000f00 */
[----:B------:R-:W-:Y:S02]  /*f190*/  LOP3.LUT R0, R0, 0x80000000, R11, 0xb8, !PT ;  /* 0x8000000000007812 */ /* 0x000fe400078eb80b */
[----:B------:R-:W-:-:S03]  /*f1a0*/  FSETP.GT.FTZ.AND P1, PT, R11, 0.56000000238418579102, PT ;  /* 0x3f0f5c290b00780b */ /* 0x000fc60003f34000 */
        /* <DEDUP_REMOVED lines=13> */
.L_x_3660:
[----:B------:R-:W-:-:S13]  /*f280*/  ISETP.GT.AND P0, PT, R5, -0x1, PT ;  /* 0xffffffff0500780c */ /* 0x000fda0003f04270 */
[----:B------:R-:W-:Y:S05]  /*f290*/  @P0 BRA `(.L_x_3663) ;  /* 0x0000000000d40947 */ /* 0x000fea0003800000 */
[----:B------:R-:W-:Y:S01]  /*f2a0*/  FADD.FTZ R7, -R7, -RZ ;  /* 0x800000ff07077221 */ /* 0x000fe20000010100 */
[C---:B---34-:R-:W-:Y:S01]  /*f2b0*/  FADD.FTZ R3, |R8|.reuse, -RZ ;  /* 0x800000ff08037221 */ /* 0x058fe20000010200 */
[----:B------:R-:W-:Y:S02]  /*f2c0*/  BSSY B4, `(.L_x_3664) ;  /* 0x0000010000047945 */ /* 0x000fe40003800000 */
[----:B------:R-:W-:Y:S01]  /*f2d0*/  FADD.FTZ R0, |R7|, -RZ ;  /* 0x800000ff07007221 */ /* 0x000fe20000010200 */
[----:B------:R-:W-:-:S04]  /*f2e0*/  FSETP.GT.FTZ.AND P6, PT, |R8|, |R7|, PT ;  /* 0x400000070800720b */ /* 0x000fc80003fd4200 */
[----:B------:R-:W-:Y:S02]  /*f2f0*/  FSEL R11, R3, R0, P6 ;  /* 0x00000000030b7208 */ /* 0x000fe40003000000 */
[----:B------:R-:W-:Y:S02]  /*f300*/  FSEL R0, R0, R3, P6 ;  /* 0x0000000300007208 */ /* 0x000fe40003000000 */
[----:B------:R-:W3:Y:S08]  /*f310*/  MUFU.RCP R2, R11 ;  /* 0x0000000b00027308 */ /* 0x000ef00000001000 */
[----:B------:R-:W4:Y:S01]  /*f320*/  FCHK P0, R0, R11 ;  /* 0x0000000b00007302 */ /* 0x000f220000000000 */
[----:B---3--:R-:W-:-:S04]  /*f330*/  FFMA R5, -R11, R2, 1 ;  /* 0x3f8000000b057423 */ /* 0x008fc80000000102 */
[----:B------:R-:W-:-:S04]  /*f340*/  FFMA R5, R2, R5, R2 ;  /* 0x0000000502057223 */ /* 0x000fc80000000002 */
[----:B------:R-:W-:-:S04]  /*f350*/  FFMA R2, R0, R5, RZ ;  /* 0x0000000500027223 */ /* 0x000fc800000000ff */
[----:B------:R-:W-:-:S04]  /*f360*/  FFMA R3, -R11, R2, R0 ;  /* 0x000000020b037223 */ /* 0x000fc80000000100 */
[----:B------:R-:W-:Y:S01]  /*f370*/  FFMA R2, R5, R3, R2 ;  /* 0x0000000305027223 */ /* 0x000fe20000000002 */
[----:B----4-:R-:W-:Y:S06]  /*f380*/  @!P0 BRA `(.L_x_3665) ;  /* 0x00000000000c8947 */ /* 0x010fec0003800000 */
[----:B------:R-:W-:-:S07]  /*f390*/  MOV R2, 0xf3b0 ;  /* 0x0000f3b000027802 */ /* 0x000fce0000000f00 */
[----:B012---:R-:W-:Y:S05]  /*f3a0*/  CALL.REL.NOINC `($__internal_7_$__cuda_sm3x_div_rn_ftz_f32_slowpath) ;  /* 0x0000008000507944 */ /* 0x007fea0003c00000 */
[----:B------:R-:W-:-:S07]  /*f3b0*/  IMAD.MOV.U32 R2, RZ, RZ, R15 ;  /* 0x000000ffff027224 */ /* 0x000fce00078e000f */
.L_x_3665:
[----:B------:R-:W-:Y:S05]  /*f3c0*/  BSYNC B4 ;  /* 0x0000000000047941 */ /* 0x000fea0003800000 */
.L_x_3664:
[----:B------:R-:W-:Y:S01]  /*f3d0*/  HFMA2.MMA R3, -RZ, RZ, 0.89990234375, 10328 ;  /* 0x3b33710bff037435 */ /* 0x000fe200000001ff */
[----:B------:R-:W-:Y:S01]  /*f3e0*/  FMUL.FTZ R0, R2, R2 ;  /* 0x0000000202007220 */ /* 0x000fe20000410000 */
[----:B------:R-:W-:Y:S08]  /*f3f0*/  BSSY B1, `(.L_x_3666) ;  /* 0x0000014000017945 */ /* 0x000ff00003800000 */
        /* <DEDUP_REMOVED lines=15> */
.L_x_3667:
[----:B------:R-:W-:Y:S01]  /*f4f0*/  ISETP.GE.AND P0, PT, R7, RZ, PT ;  /* 0x000000ff0700720c */ /* 0x000fe20003f06270 */
[----:B------:R-:W-:-:S12]  /*f500*/  IMAD.MOV.U32 R3, RZ, RZ, 0x3fd774eb ;  /* 0x3fd774ebff037424 */ /* 0x000fd800078e00ff */
[----:B------:R-:W-:-:S04]  /*f510*/  @P0 FFMA.FTZ R2, R3, 0.93318945169448852539, -R2 ;  /* 0x3f6ee58103020823 */ /* 0x000fc80000010802 */
[----:B------:R-:W-:-:S07]  /*f520*/  @!P0 FFMA.FTZ R2, R3, 0.93318945169448852539, R2 ;  /* 0x3f6ee58103028823 */ /* 0x000fce0000010002 */
.L_x_3668:
[----:B------:R-:W-:Y:S05]  /*f530*/  BSYNC B1 ;  /* 0x0000000000017941 */ /* 0x000fea0003800000 */
.L_x_3666:
[C---:B------:R-:W-:Y:S01]  /*f540*/  FSETP.NEU.FTZ.AND P0, PT, |R7|.reuse, |R8|, PT ;  /* 0x400000080700720b */ /* 0x040fe20003f1d200 */
[----:B------:R-:W-:Y:S01]  /*f550*/  FADD.FTZ R3, |R7|, |R8| ;  /* 0x4000000807037221 */ /* 0x000fe20000010200 */
[----:B------:R-:W-:Y:S02]  /*f560*/  FSETP.NEU.FTZ.AND P1, PT, R11, RZ, PT ;  /* 0x000000ff0b00720b */ /* 0x000fe40003f3d000 */
[----:B------:R-:W-:Y:S02]  /*f570*/  ISETP.GE.AND P2, PT, R7, RZ, PT ;  /* 0x000000ff0700720c */ /* 0x000fe40003f46270 */
[----:B------:R-:W-:-:S07]  /*f580*/  MOV R0, 0x4016cbe4 ;  /* 0x4016cbe400007802 */ /* 0x000fce0000000f00 */
[----:B------:R-:W-:Y:S02]  /*f590*/  @!P0 FSEL R2, R0, 0.78539818525314331055, !P2 ;  /* 0x3f490fdb00028808 */ /* 0x000fe40005000000 */
[----:B------:R-:W-:Y:S02]  /*f5a0*/  @!P1 FSEL R2, RZ, 3.1415927410125732422, P2 ;  /* 0x40490fdbff029808 */ /* 0x000fe40001000000 */
[----:B------:R-:W-:Y:S02]  /*f5b0*/  FSETP.GTU.FTZ.AND P0, PT, |R3|, +INF , PT ;  /* 0x7f8000000300780b */ /* 0x000fe40003f1c200 */
[----:B------:R-:W-:-:S04]  /*f5c0*/  LOP3.LUT R2, R2, 0x80000000, R8, 0xb8, !PT ;  /* 0x8000000002027812 */ /* 0x000fc800078eb808 */
[----:B------:R-:W-:Y:S01]  /*f5d0*/  FSEL R3, R3, R2, P0 ;  /* 0x0000000203037208 */ /* 0x000fe20000000000 */
[----:B------:R-:W-:Y:S06]  /*f5e0*/  BRA `(.L_x_3662) ;  /* 0x0000000000cc7947 */ /* 0x000fec0003800000 */
.L_x_3663:
[----:B------:R-:W-:Y:S01]  /*f5f0*/  FADD.FTZ R0, |R7|, -RZ ;  /* 0x800000ff07007221 */ /* 0x000fe20000010200 */
[C---:B---34-:R-:W-:Y:S01]  /*f600*/  FADD.FTZ R5, |R8|.reuse, -RZ ;  /* 0x800000ff08057221 */ /* 0x058fe20000010200 */
[----:B------:R-:W-:Y:S01]  /*f610*/  FSETP.GT.FTZ.AND P6, PT, |R8|, |R7|, PT ;  /* 0x400000070800720b */ /* 0x000fe20003fd4200 */
[----:B------:R-:W-:Y:S03]  /*f620*/  BSSY B4, `(.L_x_3669) ;  /* 0x000000e000047945 */ /* 0x000fe60003800000 */
        /* <DEDUP_REMOVED lines=13> */
.L_x_3670:
[----:B------:R-:W-:Y:S05]  /*f700*/  BSYNC B4 ;  /* 0x0000000000047941 */ /* 0x000fea0003800000 */
.L_x_3669:
        /* <DEDUP_REMOVED lines=15> */
[----:B------:R-:W-:-:S10]  /*f800*/  HFMA2.MMA R3, -RZ, RZ, 1.9599609375, 20144 ;  /* 0x3fd774ebff037435 */ /* 0x000fd400000001ff */
[----:B------:R-:W-:Y:S01]  /*f810*/  FFMA.FTZ R2, R3, 1.8663789033889770508, -R2 ;  /* 0x3feee58103027823 */ /* 0x000fe20000010802 */
[----:B------:R-:W-:Y:S06]  /*f820*/  BRA `(.L_x_3673) ;  /* 0x0000000000107947 */ /* 0x000fec0003800000 */
.L_x_3672:
[----:B------:R-:W-:Y:S01]  /*f830*/  ISETP.GE.AND P0, PT, R7, RZ, PT ;  /* 0x000000ff0700720c */ /* 0x000fe20003f06270 */
[----:B------:R-:W-:-:S12]  /*f840*/  IMAD.MOV.U32 R3, RZ, RZ, 0x3fd774eb ;  /* 0x3fd774ebff037424 */ /* 0x000fd800078e00ff */
[----:B------:R-:W-:-:S04]  /*f850*/  @P0 FFMA.FTZ R2, R3, 0.93318945169448852539, -R2 ;  /* 0x3f6ee58103020823 */ /* 0x000fc80000010802 */
[----:B------:R-:W-:-:S07]  /*f860*/  @!P0 FFMA.FTZ R2, R3, 0.93318945169448852539, R2 ;  /* 0x3f6ee58103028823 */ /* 0x000fce0000010002 */
.L_x_3673:
[----:B------:R-:W-:Y:S05]  /*f870*/  BSYNC B1 ;  /* 0x0000000000017941 */ /* 0x000fea0003800000 */
.L_x_3671:
[----:B------:R-:W-:Y:S01]  /*f880*/  FSETP.NEU.FTZ.AND P0, PT, |R7|, |R8|, PT ;  /* 0x400000080700720b */ /* 0x000fe20003f1d200 */
[----:B------:R-:W-:Y:S01]  /*f890*/  IMAD.MOV.U32 R0, RZ, RZ, 0x4016cbe4 ;  /* 0x4016cbe4ff007424 */ /* 0x000fe200078e00ff */
        /* <DEDUP_REMOVED lines=8> */
.L_x_3662:
[----:B------:R-:W-:Y:S05]  /*f920*/  BSYNC B3 ;  /* 0x0000000000037941 */ /* 0x000fea0003800000 */
.L_x_3659:
[----:B------:R-:W-:-:S13]  /*f930*/  ISETP.NE.AND P0, PT, R12, RZ, PT ;  /* 0x000000ff0c00720c */ /* 0x000fda0003f05270 */
[----:B-1----:R-:W-:Y:S01]  /*f940*/  @!P0 FADD.FTZ R10, -R10, -RZ ;  /* 0x800000ff0a0a8221 */ /* 0x002fe20000010100 */
[----:B------:R-:W-:Y:S06]  /*f950*/  BRA `(.L_x_3674) ;  /* 0x0000000c00787947 */ /* 0x000fec0003800000 */
.L_x_3637:
[----:B------:R-:W-:Y:S01]  /*f960*/  FADD.FTZ R3, -R5, 6.1232342629258392722e-17 ;  /* 0x248d313205037421 */ /* 0x000fe20000010100 */
[----:B--2-4-:R-:W-:-:S03]  /*f970*/  FADD.FTZ R10, -R4, -RZ ;  /* 0x800000ff040a7221 */ /* 0x014fc60000010100 */
[----:B------:R-:W-:Y:S01]  /*f980*/  FADD.FTZ R3, R3, 1.5707963705062866211 ;  /* 0x3fc90fdb03037421 */ /* 0x000fe20000010000 */
[----:B------:R-:W-:Y:S06]  /*f990*/  BRA `(.L_x_3674) ;  /* 0x0000000c00687947 */ /* 0x000fec0003800000 */
.L_x_3636:
[----:B--2-4-:R-:W-:Y:S01]  /*f9a0*/  FADD.FTZ R10, -R4, -RZ ;  /* 0x800000ff040a7221 */ /* 0x014fe20000010100 */
[----:B------:R-:W-:Y:S01]  /*f9b0*/  MOV R3, RZ ;  /* 0x000000ff00037202 */ /* 0x000fe20000000f00 */
[----:B------:R-:W-:Y:S06]  /*f9c0*/  BRA `(.L_x_3674) ;  /* 0x0000000c005c7947 */ /* 0x000fec0003800000 */
.L_x_3635:
[C---:B------:R-:W-:Y:S01]  /*f9d0*/  FSETP.GEU.FTZ.AND P6, PT, R7.reuse, |R4|, PT ;  /* 0x400000040700720b */ /* 0x040fe20003fde000 */
[----:B------:R-:W-:Y:S03]  /*f9e0*/  BSSY B3, `(.L_x_3675) ;  /* 0x00000c1000037945 */ /* 0x000fe60003800000 */
[----:B---3--:R-:W-:Y:S02]  /*f9f0*/  FSEL R9, R6, R7, !P6 ;  /* 0x0000000706097208 */ /* 0x008fe40007000000 */
        /* <DEDUP_REMOVED lines=15> */
[----:B--2-4-:R-:W-:-:S04]  /*faf0*/  FFMA R8, -R9, R6, R0 ;  /* 0x0000000609087223 */ /* 0x014fc80000000100 */
[----:B------:R-:W-:Y:S01]  /*fb00*/  FFMA R3, R3, R8, R6 ;  /* 0x0000000803037223 */ /* 0x000fe20000000006 */
[----:B-1----:R-:W-:Y:S06]  /*fb10*/  @!P0 BRA `(.L_x_3679) ;  /* 0x0000000000108947 */ /* 0x002fec0003800000 */
[----:B------:R-:W-:Y:S01]  /*fb20*/  IMAD.MOV.U32 R11, RZ, RZ, R9 ;  /* 0x000000ffff0b7224 */ /* 0x000fe200078e0009 */
[----:B------:R-:W-:-:S07]  /*fb30*/  MOV R2, 0xfb50 ;  /* 0x0000fb5000027802 */ /* 0x000fce0000000f00 */
[----:B------:R-:W-:Y:S05]  /*fb40*/  CALL.REL.NOINC `($__internal_7_$__cuda_sm3x_div_rn_ftz_f32_slowpath) ;  /* 0x0000007800687944 */ /* 0x000fea0003c00000 */
[----:B------:R-:W-:-:S07]  /*fb50*/  MOV R3, R15 ;  /* 0x0000000f00037202 */ /* 0x000fce0000000f00 */
.L_x_3679:
[----:B------:R-:W-:Y:S05]  /*fb60*/  BSYNC B4 ;  /* 0x0000000000047941 */ /* 0x000fea0003800000 */
.L_x_3678:
        /* <DEDUP_REMOVED lines=18> */
.L_x_3681:
[----:B------:R-:W-:Y:S01]  /*fc90*/  ISETP.GE.AND P0, PT, R5, RZ, PT ;  /* 0x000000ff0500720c */ /* 0x000fe20003f06270 */
[----:B------:R-:W-:-:S12]  /*fca0*/  IMAD.MOV.U32 R3, RZ, RZ, 0x3fd774eb ;  /* 0x3fd774ebff037424 */ /* 0x000fd800078e00ff */
[----:B------:R-:W-:-:S04]  /*fcb0*/  @P0 FFMA.FTZ R0, R3, 0.93318945169448852539, -R0 ;  /* 0x3f6ee58103000823 */ /* 0x000fc80000010800 */
[----:B------:R-:W-:-:S07]  /*fcc0*/  @!P0 FFMA.FTZ R0, R3, 0.93318945169448852539, R0 ;  /* 0x3f6ee58103008823 */ /* 0x000fce0000010000 */
.L_x_3682:
[----:B------:R-:W-:Y:S05]  /*fcd0*/  BSYNC B1 ;  /* 0x0000000000017941 */ /* 0x000fea0003800000 */
.L_x_3680:
[----:B------:R-:W-:Y:S01]  /*fce0*/  FSETP.NEU.FTZ.AND P0, PT, R7, |R4|, PT ;  /* 0x400000040700720b */ /* 0x000fe20003f1d000 */
[----:B------:R-:W0:Y:S01]  /*fcf0*/  MUFU.LG2 R10, R23 ;  /* 0x00000017000a7308 */ /* 0x000e220000000c00 */
[----:B------:R-:W-:Y:S02]  /*fd00*/  FSETP.NEU.FTZ.AND P1, PT, R9, RZ, PT ;  /* 0x000000ff0900720b */ /* 0x000fe40003f3d000 */
[----:B------:R-:W-:Y:S02]  /*fd10*/  ISETP.GE.AND P2, PT, R5, RZ, PT ;  /* 0x000000ff0500720c */ /* 0x000fe40003f46270 */
[----:B------:R-:W-:-:S07]  /*fd20*/  MOV R2, 0x4016cbe4 ;  /* 0x4016cbe400027802 */ /* 0x000fce0000000f00 */
        /* <DEDUP_REMOVED lines=8> */
.L_x_3677:
[----:B------:R-:W0:Y:S01]  /*fdb0*/  MUFU.RCP R2, R9 ;  /* 0x0000000900027308 */ /* 0x000e220000001000 */
[----:B------:R-:W-:Y:S07]  /*fdc0*/  BSSY B4, `(.L_x_3684) ;  /* 0x000000c000047945 */ /* 0x000fee0003800000 */
[----:B------:R-:W1:Y:S01]  /*fdd0*/  FCHK P0, R0, R9 ;  /* 0x0000000900007302 */ /* 0x000e620000000000 */
[----:B0-----:R-:W-:-:S04]  /*fde0*/  FFMA R3, -R9, R2, 1 ;  /* 0x3f80000009037423 */ /* 0x001fc80000000102 */
[----:B------:R-:W-:-:S04]  /*fdf0*/  FFMA R3, R2, R3, R2 ;  /* 0x0000000302037223 */ /* 0x000fc80000000002 */
[----:B------:R-:W-:-:S04]  /*fe00*/  FFMA R2, R0, R3, RZ ;  /* 0x0000000300027223 */ /* 0x000fc800000000ff */
[----:B--2-4-:R-:W-:-:S04]  /*fe10*/  FFMA R8, -R9, R2, R0 ;  /* 0x0000000209087223 */ /* 0x014fc80000000100 */
[----:B------:R-:W-:Y:S01]  /*fe20*/  FFMA R2, R3, R8, R2 ;  /* 0x0000000803027223 */ /* 0x000fe20000000002 */
[----:B-1----:R-:W-:Y:S06]  /*fe30*/  @!P0 BRA `(.L_x_3685) ;  /* 0x0000000000108947 */ /* 0x002fec0003800000 */
[----:B------:R-:W-:Y:S01]  /*fe40*/  IMAD.MOV.U32 R11, RZ, RZ, R9 ;  /* 0x000000ffff0b7224 */ /* 0x000fe200078e0009 */
[----:B------:R-:W-:-:S07]  /*fe50*/  MOV R2, 0xfe70 ;  /* 0x0000fe7000027802 */ /* 0x000fce0000000f00 */
[----:B------:R-:W-:Y:S05]  /*fe60*/  CALL.REL.NOINC `($__internal_7_$__cuda_sm3x_div_rn_ftz_f32_slowpath) ;  /* 0x0000007400a07944 */ /* 0x000fea0003c00000 */
[----:B------:R-:W-:-:S07]  /*fe70*/  MOV R2, R15 ;  /* 0x0000000f00027202 */ /* 0x000fce0000000f00 */
.L_x_3685:
[----:B------:R-:W-:Y:S05]  /*fe80*/  BSYNC B4 ;  /* 0x0000000000047941 */ /* 0x000fea0003800000 */
.L_x_3684:
        /* <DEDUP_REMOVED lines=18> */
.L_x_3687:
[----:B------:R-:W-:Y:S01]  /*ffb0*/  ISETP.GE.AND P0, PT, R5, RZ, PT ;  /* 0x000000ff0500720c */ /* 0x000fe20003f06270 */
[----:B------:R-:W-:-:S12]  /*ffc0*/  IMAD.MOV.U32 R3, RZ, RZ, 0x3fd774eb ;  /* 0x3fd774ebff037424 */ /* 0x000fd800078e00ff */
[----:B------:R-:W-:-:S04]  /*ffd0*/  @P0 FFMA.FTZ R2, R3, 0.93318945169448852539, -R2 ;  /* 0x3f6ee58103020823 */ /* 0x000fc80000010802 */
[----:B------:R-:W-:-:S07]  /*ffe0*/  @!P0 FFMA.FTZ R2, R3, 0.93318945169448852539, R2 ;  /* 0x3f6ee58103028823 */ /* 0x000fce0000010002 */
.L_x_3688:
[----:B------:R-:W-:Y:S05]  /*fff0*/  BSYNC B1 ;  /* 0x0000000000017941 */ /* 0x000fea0003800000 */
.L_x_3686:
        /* <DEDUP_REMOVED lines=15> */
[----:B------:R-:W-:Y:S02]  /*100f0*/  FSETP.NEU.FTZ.AND P0, PT, R6, +INF , PT ;  /* 0x7f8000000600780b */ /* 0x000fe40003f1d000 */
[----:B------:R-:W-:Y:S02]  /*10100*/  MOV R3, 0x4016cbe4 ;  /* 0x4016cbe400037802 */ /* 0x000fe40000000f00 */
        /* <DEDUP_REMOVED lines=10> */
.L_x_3676:
        /* <DEDUP_REMOVED lines=8> */
[----:B--2-4-:R-:W-:Y:S02]  /*10230*/  LOP3.LUT R8, R6, 0xfe000000, RZ, 0xc0, !PT ;  /* 0xfe00000006087812 */ /* 0x014fe400078ec0ff */
        /* <DEDUP_REMOVED lines=25> */
.L_x_3690:
[----:B------:R-:W-:Y:S05]  /*103d0*/  BSYNC B4 ;  /* 0x0000000000047941 */ /* 0x000fea0003800000 */
.L_x_3689:
        /* <DEDUP_REMOVED lines=18> */
.L_x_3692:
[----:B------:R-:W-:Y:S02]  /*10500*/  ISETP.GE.AND P0, PT, R5, RZ, PT ;  /* 0x000000ff0500720c */ /* 0x000fe40003f06270 */
[----:B------:R-:W-:-:S11]  /*10510*/  MOV R3, 0x3fd774eb ;  /* 0x3fd774eb00037802 */ /* 0x000fd60000000f00 */
[----:B------:R-:W-:-:S04]  /*10520*/  @P0 FFMA.FTZ R2, R3, 0.93318945169448852539, -R2 ;  /* 0x3f6ee58103020823 */ /* 0x000fc80000010802 */
[----:B------:R-:W-:-:S07]  /*10530*/  @!P0 FFMA.FTZ R2, R3, 0.93318945169448852539, R2 ;  /* 0x3f6ee58103028823 */ /* 0x000fce0000010002 */
.L_x_3693:
[----:B------:R-:W-:Y:S05]  /*10540*/  BSYNC B1 ;  /* 0x0000000000017941 */ /* 0x000fea0003800000 */
.L_x_3691:
        /* <DEDUP_REMOVED lines=10> */
.L_x_3683:
[----:B------:R-:W-:Y:S05]  /*105f0*/  BSYNC B3 ;  /* 0x0000000000037941 */ /* 0x000fea0003800000 */
.L_x_3675:
[----:B------:R-:W-:Y:S01]  /*10600*/  ISETP.NE.AND P0, PT, R12, RZ, PT ;  /* 0x000000ff0c00720c */ /* 0x000fe20003f05270 */
[----:B------:R-:W-:Y:S01]  /*10610*/  FADD.FTZ R10, R10, 0.69314718246459960938 ;  /* 0x3f3172180a0a7421 */ /* 0x000fe20000010000 */
[----:B------:R-:W-:-:S11]  /*10620*/  FADD.FTZ R3, |R2|, -RZ ;  /* 0x800000ff02037221 */ /* 0x000fd60000010200 */
[----:B------:R-:W-:Y:S01]  /*10630*/  @!P0 FADD.FTZ R10, -R10, -RZ ;  /* 0x800000ff0a0a8221 */ /* 0x000fe20000010100 */
[----:B------:R-:W-:Y:S06]  /*10640*/  BRA `(.L_x_3674) ;  /* 0x00000000003c7947 */ /* 0x000fec0003800000 */
.L_x_3634:
        /* <DEDUP_REMOVED lines=14> */
[----:B------:R-:W-:-:S07]  /*10730*/  @!P0 MOV R3, 0x3fc90fdb ;  /* 0x3fc90fdb00038802 */ /* 0x000fce0000000f00 */
.L_x_3674:
[----:B------:R-:W-:Y:S05]  /*10740*/  BSYNC B0 ;  /* 0x0000000000007941 */ /* 0x000fea0003800000 */
.L_x_3633:
[----:B------:R-:W-:Y:S01]  /*10750*/  FSETP.GTU.FTZ.AND P0, PT, |R3|, +INF , PT ;  /* 0x7f8000000300780b */ /* 0x000fe20003f1c200 */
[----:B------:R-:W-:Y:S01]  /*10760*/  BSSY B0, `(.L_x_3694) ;  /* 0x000000c000007945 */ /* 0x000fe20003800000 */
[----:B------:R-:W-:-:S11]  /*10770*/  FADD.FTZ R0, |R10|, -RZ ;  /* 0x800000ff0a007221 */ /* 0x000fd60000010200 */
[----:B------:R-:W-:Y:S05]  /*10780*/  @P0 BRA `(.L_x_3695) ;  /* 0x0000000000180947 */ /* 0x000fea0003800000 */
[----:B------:R-:W-:Y:S01]  /*10790*/  FSETP.GTU.FTZ.AND P0, PT, R0, +INF , PT ;  /* 0x7f8000000000780b */ /* 0x000fe20003f1c000 */
[----:B------:R-:W-:-:S12]  /*107a0*/  IMAD.MOV.U32 R5, RZ, RZ, R10 ;  /* 0x000000ffff057224 */ /* 0x000fd800078e000a */
[----:B------:R-:W-:Y:S05]  /*107b0*/  @P0 BRA `(.L_x_3696) ;  /* 0x0000000000180947 */ /* 0x000fea0003800000 */
[----:B------:R-:W-:Y:S02]  /*107c0*/  LOP3.LUT R5, R3, 0x80000000, R4, 0xb8, !PT ;  /* 0x8000000003057812 */ /* 0x000fe400078eb804 */
[----:B------:R-:W-:Y:S01]  /*107d0*/  MOV R10, R0 ;  /* 0x00000000000a7202 */ /* 0x000fe20000000f00 */
[----:B------:R-:W-:Y:S06]  /*107e0*/  BRA `(.L_x_3696) ;  /* 0x00000000000c7947 */ /* 0x000fec0003800000 */
.L_x_3695:
[----:B------:R-:W-:Y:S01]  /*107f0*/  FSETP.GTU.FTZ.AND P0, PT, R0, +INF , PT ;  /* 0x7f8000000000780b */ /* 0x000fe20003f1c000 */
[----:B------:R-:W-:-:S12]  /*10800*/  IMAD.MOV.U32 R5, RZ, RZ, R3 ;  /* 0x000000ffff057224 */ /* 0x000fd800078e0003 */
[----:B------:R-:W-:-:S07]  /*10810*/  @!P0 MOV R10, R0 ;  /* 0x00000000000a8202 */ /* 0x000fce0000000f00 */
.L_x_3696:
[----:B------:R-:W-:Y:S05]  /*10820*/  BSYNC B0 ;  /* 0x0000000000007941 */ /* 0x000fea0003800000 */
.L_x_3694:
        /* <DEDUP_REMOVED lines=17> */
.L_x_3700:
[----:B------:R-:W-:-:S06]  /*10940*/  HADD2.F32 R3, -RZ, R3.H0_H0 ;  /* 0x20000003ff037230 */ /* 0x000fcc0000004100 */
[----:B------:R-:W1:Y:S02]  /*10950*/  F2I.S64.TRUNC R2, R3 ;  /* 0x0000000300027311 */ /* 0x000e64000020d900 */
[----:B-1----:R1:W-:Y:S01]  /*10960*/  STG.E.U8 desc[UR36][R16.64], R2 ;  /* 0x0000000210007986 */ /* 0x0023e2000c101124 */
[----:B------:R-:W-:Y:S05]  /*10970*/  BRA `(.L_x_3702) ;  /* 0x0000000c00907947 */ /* 0x000fea0003800000 */
.L_x_3699:
        /* <DEDUP_REMOVED lines=10> */
.L_x_3704:
[----:B------:R-:W-:-:S06]  /*10a20*/  HADD2.F32 R3, -RZ, R3.H0_H0 ;  /* 0x20000003ff037230 */ /* 0x000fcc0000004100 */
[----:B------:R-:W1:Y:S02]  /*10a30*/  F2I.FTZ.TRUNC.NTZ R3, R3 ;  /* 0x0000000300037305 */ /* 0x000e64000021f100 */
[----:B-1----:R1:W-:Y:S01]  /*10a40*/  STG.E desc[UR36][R16.64], R3 ;  /* 0x0000000310007986 */ /* 0x0023e2000c101924 */
[----:B------:R-:W-:Y:S05]  /*10a50*/  BRA `(.L_x_3702) ;  /* 0x0000000c00587947 */ /* 0x000fea0003800000 */
.L_x_3703:
[----:B------:R-:W-:-:S06]  /*10a60*/  HADD2.F32 R3, -RZ, R3.H0_H0 ;  /* 0x20000003ff037230 */ /* 0x000fcc0000004100 */
[----:B------:R-:W1:Y:S02]  /*10a70*/  F2I.FTZ.TRUNC.NTZ R3, R3 ;  /* 0x0000000300037305 */ /* 0x000e64000021f100 */
[----:B-1----:R1:W-:Y:S01]  /*10a80*/  STG.E.U16 desc[UR36][R16.64], R3 ;  /* 0x0000000310007986 */ /* 0x0023e2000c101524 */
[----:B------:R-:W-:Y:S05]  /*10a90*/  BRA `(.L_x_3702) ;  /* 0x0000000c00487947 */ /* 0x000fea0003800000 */
.L_x_3698:
        /* <DEDUP_REMOVED lines=9> */
.L_x_3706:
[----:B------:R1:W-:Y:S01]  /*10b30*/  STG.E.U16 desc[UR36][R16.64], R3 ;  /* 0x0000000310007986 */ /* 0x0003e2000c101524 */
[----:B------:R-:W-:Y:S05]  /*10b40*/  BRA `(.L_x_3702) ;  /* 0x0000000c001c7947 */ /* 0x000fea0003800000 */
.L_x_3705:
        /* <DEDUP_REMOVED lines=10> */
.L_x_3708:
[----:B------:R1:W-:Y:S01]  /*10bf0*/  STG.E desc[UR36][R16.64], R3 ;  /* 0x0000000310007986 */ /* 0x0003e2000c101924 */
[----:B------:R-:W-:Y:S05]  /*10c00*/  BRA `(.L_x_3702) ;  /* 0x0000000800ec7947 */ /* 0x000fea0003800000 */
.L_x_3707:
[----:B------:R-:W-:-:S05]  /*10c10*/  HADD2.F32 R2, -RZ, R3.H0_H0 ;  /* 0x20000003ff027230 */ /* 0x000fca0000004100 */
[----:B------:R-:W-:-:S06]  /*10c20*/  FMUL.FTZ R2, R2, 1 ;  /* 0x3f80000002027820 */ /* 0x000fcc0000410000 */
[----:B------:R-:W1:Y:S02]  /*10c30*/  F2F.F64.F32 R2, R2 ;  /* 0x0000000200027310 */ /* 0x000e640000201800 */
[----:B-1----:R1:W-:Y:S01]  /*10c40*/  STG.E.64 desc[UR36][R16.64], R2 ;  /* 0x0000000210007986 */ /* 0x0023e2000c101b24 */
[----:B------:R-:W-:Y:S05]  /*10c50*/  BRA `(.L_x_3702) ;  /* 0x0000000800d87947 */ /* 0x000fea0003800000 */
.L_x_3697:
        /* <DEDUP_REMOVED lines=17> */
.L_x_3711:
        /* <DEDUP_REMOVED lines=8> */
.L_x_3710:
        /* <DEDUP_REMOVED lines=21> */
.L_x_3715:
[----:B------:R-:W-:Y:S05]  /*10f40*/  BSYNC B0 ;  /* 0x0000000000007941 */ /* 0x000fea0003800000 */
.L_x_3714:
[----:B------:R-:W-:-:S05]  /*10f50*/  LOP3.LUT R3, R0, R3, RZ, 0xfc, !PT ;  /* 0x0000000300037212 */ /* 0x000fca00078efcff */
[----:B------:R1:W-:Y:S01]  /*10f60*/  STG.E.U8 desc[UR36][R16.64], R3 ;  /* 0x0000000310007986 */ /* 0x0003e2000c101124 */
[----:B------:R-:W-:Y:S05]  /*10f70*/  BRA `(.L_x_3702) ;  /* 0x0000000800107947 */ /* 0x000fea0003800000 */
.L_x_3713:
        /* <DEDUP_REMOVED lines=10> */
[----:B------:R-:W-:Y:S02]  /*11020*/  @P0 SHF.R.U32.HI R0, RZ, 0x15, R0 ;  /* 0x00000015ff000819 */ /* 0x000fe40000011600 */
[----:B------:R-:W-:Y:S01]  /*11030*/  @!P0 IADD3 R0, R2, -0x43000000, RZ ;  /* 0xbd00000002008810 */ /* 0x000fe20007ffe0ff */
[----:B------:R-:W-:Y:S06]  /*11040*/  BRA `(.L_x_3718) ;  /* 0x00000000000c7947 */ /* 0x000fec0003800000 */
.L_x_3717:
[----:B------:R-:W-:Y:S01]  /*11050*/  IMAD.MOV.U32 R0, RZ, RZ, 0x7f ;  /* 0x0000007fff007424 */ /* 0x000fe200078e00ff */
[----:B------:R-:W-:-:S04]  /*11060*/  ISETP.GT.U32.AND P0, PT, R2, 0x7f800000, PT ;  /* 0x7f8000000200780c */ /* 0x000fc80003f04070 */
[----:B------:R-:W-:-:S09]  /*11070*/  SEL R0, R0, 0x7c, P0 ;  /* 0x0000007c00007807 */ /* 0x000fd20000000000 */
.L_x_3718:
[----:B------:R-:W-:Y:S05]  /*11080*/  BSYNC B0 ;  /* 0x0000000000007941 */ /* 0x000fea0003800000 */
.L_x_3716:
[----:B------:R-:W-:-:S04]  /*11090*/  LOP3.LUT R2, R3, 0x80000000, RZ, 0xc0, !PT ;  /* 0x8000000003027812 */ /* 0x000fc800078ec0ff */
[----:B------:R-:W-:-:S04]  /*110a0*/  SHF.R.U32.HI R3, RZ, 0x18, R2 ;  /* 0x00000018ff037819 */ /* 0x000fc80000011602 */
[----:B------:R-:W-:-:S05]  /*110b0*/  LOP3.LUT R3, R0, R3, RZ, 0xfc, !PT ;  /* 0x0000000300037212 */ /* 0x000fca00078efcff */
[----:B------:R1:W-:Y:S01]  /*110c0*/  STG.E.U8 desc[UR36][R16.64], R3 ;  /* 0x0000000310007986 */ /* 0x0003e2000c101124 */
[----:B------:R-:W-:Y:S05]  /*110d0*/  BRA `(.L_x_3702) ;  /* 0x0000000400b87947 */ /* 0x000fea0003800000 */
.L_x_3712:
[----:B------:R-:W-:-:S05]  /*110e0*/  HADD2.F32 R0, -RZ, R3.H0_H0 ;  /* 0x20000003ff007230 */ /* 0x000fca0000004100 */
[----:B------:R-:W-:-:S05]  /*110f0*/  F2FP.BF16.F32.PACK_AB R0, RZ, R0 ;  /* 0x00000000ff00723e */ /* 0x000fca00000010ff */
[----:B------:R1:W-:Y:S01]  /*11100*/  STG.E.U16 desc[UR36][R16.64], R0 ;  /* 0x0000000010007986 */ /* 0x0003e2000c101524 */
[----:B------:R-:W-:Y:S05]  /*11110*/  BRA `(.L_x_3702) ;  /* 0x0000000400a87947 */ /* 0x000fea0003800000 */
.L_x_3709:
        /* <DEDUP_REMOVED lines=12> */
.L_x_3721:
[----:B------:R-:W-:Y:S01]  /*111e0*/  HADD2.F32 R3, -RZ, R3.H0_H0 ;  /* 0x20000003ff037230 */ /* 0x000fe20000004100 */
[----:B------:R-:W-:Y:S01]  /*111f0*/  BSSY B0, `(.L_x_3722) ;  /* 0x0000014000007945 */ /* 0x000fe20003800000 */
[----:B---34-:R-:W-:-:S03]  /*11200*/  MOV R8, 0x80 ;  /* 0x0000008000087802 */ /* 0x018fc60000000f00 */
        /* <DEDUP_REMOVED lines=14> */
.L_x_3724:
[----:B------:R-:W-:-:S04]  /*112f0*/  LOP3.LUT R2, R3, 0x80000000, RZ, 0xc0, !PT ;  /* 0x8000000003027812 */ /* 0x000fc800078ec0ff */
[----:B------:R-:W-:-:S04]  /*11300*/  SHF.R.U32.HI R3, RZ, 0x18, R2 ;  /* 0x00000018ff037819 */ /* 0x000fc80000011602 */
[----:B------:R-:W-:-:S04]  /*11310*/  LOP3.LUT R0, R0, R3, RZ, 0xfc, !PT ;  /* 0x0000000300007212 */ /* 0x000fc800078efcff */
[----:B------:R-:W-:-:S07]  /*11320*/  PRMT R8, R0, 0x7610, R8 ;  /* 0x0000761000087816 */ /* 0x000fce0000000008 */
.L_x_3723:
[----:B------:R-:W-:Y:S05]  /*11330*/  BSYNC B0 ;  /* 0x0000000000007941 */ /* 0x000fea0003800000 */
.L_x_3722:
[----:B------:R1:W-:Y:S01]  /*11340*/  STG.E.U8 desc[UR36][R16.64], R8 ;  /* 0x0000000810007986 */ /* 0x0003e2000c101124 */
[----:B------:R-:W-:Y:S05]  /*11350*/  BRA `(.L_x_3702) ;  /* 0x0000000400187947 */ /* 0x000fea0003800000 */
.L_x_3720:
[----:B------:R-:W-:Y:S01]  /*11360*/  HADD2.F32 R3, -RZ, R3.H0_H0 ;  /* 0x20000003ff037230 */ /* 0x000fe20000004100 */
[----:B------:R-:W-:Y:S01]  /*11370*/  BSSY B0, `(.L_x_3725) ;  /* 0x0000014000007945 */ /* 0x000fe20003800000 */
[----:B---34-:R-:W-:-:S03]  /*11380*/  IMAD.MOV.U32 R8, RZ, RZ, 0x80 ;  /* 0x00000080ff087424 */ /* 0x018fc600078e00ff */
        /* <DEDUP_REMOVED lines=14> */
.L_x_3727:
[----:B------:R-:W-:-:S04]  /*11470*/  LOP3.LUT R2, R3, 0x80000000, RZ, 0xc0, !PT ;  /* 0x8000000003027812 */ /* 0x000fc800078ec0ff */
[----:B------:R-:W-:-:S04]  /*11480*/  SHF.R.U32.HI R3, RZ, 0x18, R2 ;  /* 0x00000018ff037819 */ /* 0x000fc80000011602 */
[----:B------:R-:W-:-:S04]  /*11490*/  LOP3.LUT R0, R0, R3, RZ, 0xfc, !PT ;  /* 0x0000000300007212 */ /* 0x000fc800078efcff */
[----:B------:R-:W-:-:S07]  /*114a0*/  PRMT R8, R0, 0x7610, R8 ;  /* 0x0000761000087816 */ /* 0x000fce0000000008 */
.L_x_3726:
[----:B------:R-:W-:Y:S05]  /*114b0*/  BSYNC B0 ;  /* 0x0000000000007941 */ /* 0x000fea0003800000 */
.L_x_3725:
[----:B------:R1:W-:Y:S01]  /*114c0*/  STG.E.U8 desc[UR36][R16.64], R8 ;  /* 0x0000000810007986 */ /* 0x0003e2000c101124 */
[----:B------:R-:W-:Y:S05]  /*114d0*/  BRA `(.L_x_3702) ;  /* 0x0000000000b87947 */ /* 0x000fea0003800000 */
.L_x_3719:
        /* <DEDUP_REMOVED lines=12> */
[----:B------:R-:W-:Y:S01]  /*115a0*/  HFMA2.MMA R3, -RZ, RZ, 0, 1.5199184417724609375e-05 ;  /* 0x000000ffff037435 */ /* 0x000fe200000001ff */
        /* <DEDUP_REMOVED lines=9> */
.L_x_3701:
[----:B------:R-:W-:Y:S01]  /*11640*/  MOV R0, 0x0 ;  /* 0x0000000000007802 */ /* 0x000fe20000000f00 */
[----:B------:R-:W-:Y:S01]  /*11650*/  ULDC.64 UR4, c[0x4][0x158] ;  /* 0x0100560000047ab9 */ /* 0x000fe20000000a00 */
[----:B------:R-:W-:Y:S01]  /*11660*/  ULDC.64 UR6, c[0x4][0x30] ;  /* 0x01000c0000067ab9 */ /* 0x000fe20000000a00 */
[----:B------:R-:W-:Y:S01]  /*11670*/  MOV R4, UR4 ;  /* 0x0000000400047c02 */ /* 0x000fe20008000f00 */
[----:B------:R1:W1:Y:S01]  /*11680*/  LDC.64 R2, c[0x4][R0] ;  /* 0x0100000000027b82 */ /* 0x0002620000000a00 */
[----:B------:R-:W-:Y:S01]  /*11690*/  IMAD.U32 R5, RZ, RZ, UR5 ;  /* 0x00000005ff057e24 */ /* 0x000fe2000f8e00ff */
[----:B------:R-:W-:Y:S01]  /*116a0*/  ULDC.64 UR4, c[0x4][0x160] ;  /* 0x0100580000047ab9 */ /* 0x000fe20000000a00 */
[----:B---34-:R-:W-:Y:S01]  /*116b0*/  HFMA2.MMA R8, -RZ, RZ, 0, 6.020069122314453125e-06 ;  /* 0x00000065ff087435 */ /* 0x018fe200000001ff */
[----:B0-----:R-:W-:Y:S01]  /*116c0*/  MOV R6, UR4 ;  /* 0x0000000400067c02 */ /* 0x001fe20008000f00 */
[----:B------:R-:W-:Y:S01]  /*116d0*/  IMAD.U32 R7, RZ, RZ, UR5 ;  /* 0x00000005ff077e24 */ /* 0x000fe2000f8e00ff */
[----:B------:R-:W-:Y:S01]  /*116e0*/  MOV R10, UR6 ;  /* 0x00000006000a7c02 */ /* 0x000fe20008000f00 */
[----:B------:R-:W-:Y:S01]  /*116f0*/  IMAD.U32 R11, RZ, RZ, UR7 ;  /* 0x00000007ff0b7e24 */ /* 0x000fe2000f8e00ff */
[----:B------:R-:W-:Y:S01]  /*11700*/  MOV R13, RZ ;  /* 0x000000ff000d7202 */ /* 0x000fe20000000f00 */
[----:B------:R-:W-:-:S07]  /*11710*/  IMAD.MOV.U32 R12, RZ, RZ, 0x1 ;  /* 0x00000001ff0c7424 */ /* 0x000fce00078e00ff */
[----:B------:R-:W-:-:S07]  /*11720*/  LEPC R20, `(.L_x_3730) ;  /* 0x000000001014794e */ /* 0x000fce0000000000 */
[----:B-12---:R-:W-:Y:S05]  /*11730*/  CALL.ABS.NOINC R2 ;  /* 0x0000000002007343 */ /* 0x006fea0003c00000 */
.L_x_3730:
[----:B------:R-:W-:Y:S05]  /*11740*/  BRA `(.L_x_3702) ;  /* 0x00000000001c7947 */ /* 0x000fea0003800000 */
.L_x_3729:
[----:B------:R-:W-:-:S06]  /*11750*/  HADD2.F32 R3, -RZ, R3.H0_H0 ;  /* 0x20000003ff037230 */ /* 0x000fcc0000004100 */
[----:B------:R-:W1:Y:S02]  /*11760*/  F2I.U64.TRUNC R2, R3 ;  /* 0x0000000300027311 */ /* 0x000e64000020d800 */
[----:B-1----:R1:W-:Y:S01]  /*11770*/  STG.E.64 desc[UR36][R16.64], R2 ;  /* 0x0000000210007986 */ /* 0x0023e2000c101b24 */
[----:B------:R-:W-:Y:S05]  /*11780*/  BRA `(.L_x_3702) ;  /* 0x00000000000c7947 */ /* 0x000fea0003800000 */
.L_x_3728:
[----:B------:R-:W-:-:S06]  /*11790*/  HADD2.F32 R3, -RZ, R3.H0_H0 ;  /* 0x20000003ff037230 */ /* 0x000fcc0000004100 */
[----:B------:R-:W1:Y:S02]  /*117a0*/  F2I.FTZ.U32.TRUNC.NTZ R3, R3 ;  /* 0x0000000300037305 */ /* 0x000e64000021f000 */
[----:B-1----:R1:W-:Y:S02]  /*117b0*/  STG.E desc[UR36][R16.64], R3 ;  /* 0x0000000310007986 */ /* 0x0023e4000c101924 */
.L_x_3702:
[----:B------:R-:W-:-:S07]  /*117c0*/  VIADD R19, R19, 0x80 ;  /* 0x0000008013137836 */ /* 0x000fce0000000000 */
.L_x_3598:
[----:B------:R-:W-:Y:S05]  /*117d0*/  BSYNC B6 ;  /* 0x0000000000067941 */ /* 0x000fea0003800000 */
.L_x_3597:
[----:B------:R-:W-:Y:S02]  /*117e0*/  ULDC UR4, c[0x0][0x210] ;  /* 0x0000840000047ab9 */ /* 0x000fe40000000800 */
[----:B------:R-:W-:-:S13]  /*117f0*/  ISETP.GE.AND P0, PT, R19, UR4, PT ;  /* 0x0000000413007c0c */ /* 0x000fda000bf06270 */
[----:B------:R-:W-:Y:S05]  /*11800*/  @P0 EXIT ;  /* 0x000000000000094d */ /* 0x000fea0003800000 */
[----:B01----:R-:W0:Y:S01]  /*11810*/  LDC R6, c[0x0][0x218] ;  /* 0x00008600ff067b82 */ /* 0x003e220000000800 */
[----:B------:R-:W-:Y:S01]  /*11820*/  HFMA2.MMA R0, -RZ, RZ, 0, 0 ;  /* 0x00000000ff007435 */ /* 0x000fe200000001ff */
        /* <DEDUP_REMOVED lines=301> */
.L_x_3731:
        /* <DEDUP_REMOVED lines=23> */
.L_x_3735:
[----:B------:R0:W5:Y:S02]  /*12c70*/  LDG.E.U8 R2, desc[UR36][R2.64] ;  /* 0x0000002402027981 */ /* 0x000164000c1e1100 */
[----:B0-----:R-:W-:Y:S02]  /*12c80*/  PRMT R3, RZ, 0x7610, R3 ;  /* 0x00007610ff037816 */ /* 0x001fe40000000003 */
[----:B-----5:R-:W-:-:S04]  /*12c90*/  I2FP.F32.U32 R5, R2 ;  /* 0x0000000200057245 */ /* 0x020fc80000201000 */
[----:B------:R-:W-:Y:S01]  /*12ca0*/  F2FP.F16.F32.PACK_AB R5, RZ, R5 ;  /* 0x00000005ff05723e */ /* 0x000fe200000000ff */
[----:B------:R-:W-:Y:S06]  /*12cb0*/  BRA `(.L_x_3737) ;  /* 0x0000000c00e87947 */ /* 0x000fec0003800000 */
.L_x_3734:
        /* <DEDUP_REMOVED lines=11> */
.L_x_3739:
[----:B------:R0:W5:Y:S02]  /*12d70*/  LDG.E R2, desc[UR36][R2.64] ;  /* 0x0000002402027981 */ /* 0x000164000c1e1900 */
[----:B0-----:R-:W-:Y:S02]  /*12d80*/  PRMT R3, RZ, 0x7610, R3 ;  /* 0x00007610ff037816 */ /* 0x001fe40000000003 */
[----:B-----5:R-:W-:-:S04]  /*12d90*/  I2FP.F32.S32 R5, R2 ;  /* 0x0000000200057245 */ /* 0x020fc80000201400 */
[----:B------:R-:W-:Y:S01]  /*12da0*/  F2FP.F16.F32.PACK_AB R5, RZ, R5 ;  /* 0x00000005ff05723e */ /* 0x000fe200000000ff */
[----:B------:R-:W-:Y:S06]  /*12db0*/  BRA `(.L_x_3737) ;  /* 0x0000000c00a87947 */ /* 0x000fec0003800000 */
.L_x_3738:
[----:B------:R0:W5:Y:S02]  /*12dc0*/  LDG.E.U16 R2, desc[UR36][R2.64] ;  /* 0x0000002402027981 */ /* 0x000164000c1e1500 */
[----:B0-----:R-:W-:Y:S01]  /*12dd0*/  PRMT R3, RZ, 0x7610, R3 ;  /* 0x00007610ff037816 */ /* 0x001fe20000000003 */
[----:B-----5:R-:W0:Y:S02]  /*12de0*/  I2F.S16 R5, R2 ;  /* 0x0000000200057306 */ /* 0x020e240000101400 */
[----:B0-----:R-:W-:Y:S01]  /*12df0*/  F2FP.F16.F32.PACK_AB R5, RZ, R5 ;  /* 0x00000005ff05723e */ /* 0x001fe200000000ff */
[----:B------:R-:W-:Y:S06]  /*12e00*/  BRA `(.L_x_3737) ;  /* 0x0000000c00947947 */ /* 0x000fec0003800000 */
.L_x_3733:
        /* <DEDUP_REMOVED lines=10> */
.L_x_3741:
[----:B------:R0:W5:Y:S02]  /*12eb0*/  LDG.E.U16 R5, desc[UR36][R2.64] ;  /* 0x0000002402057981 */ /* 0x000164000c1e1500 */
[----:B0-----:R-:W-:Y:S01]  /*12ec0*/  PRMT R3, RZ, 0x7610, R3 ;  /* 0x00007610ff037816 */ /* 0x001fe20000000003 */
[----:B-----5:R-:W-:-:S05]  /*12ed0*/  HADD2.F32 R5, -RZ, R5.H0_H0 ;  /* 0x20000005ff057230 */ /* 0x020fca0000004100 */
[----:B------:R-:W-:Y:S01]  /*12ee0*/  F2FP.F16.F32.PACK_AB R5, RZ, R5 ;  /* 0x00000005ff05723e */ /* 0x000fe200000000ff */
[----:B------:R-:W-:Y:S06]  /*12ef0*/  BRA `(.L_x_3737) ;  /* 0x0000000c00587947 */ /* 0x000fec0003800000 */
.L_x_3740:
        /* <DEDUP_REMOVED lines=10> */
.L_x_3743:
[----:B------:R-:W5:Y:S02]  /*12fa0*/  LDG.E R3, desc[UR36][R2.64] ;  /* 0x0000002402037981 */ /* 0x000f64000c1e1900 */
[C---:B-----5:R-:W-:Y:S02]  /*12fb0*/  PRMT R5, R3.reuse, 0x7610, R5 ;  /* 0x0000761003057816 */ /* 0x060fe40000000005 */
[----:B------:R-:W-:Y:S01]  /*12fc0*/  PRMT R3, R3, 0x7632, R3 ;  /* 0x0000763203037816 */ /* 0x000fe20000000003 */
[----:B------:R-:W-:Y:S06]  /*12fd0*/  BRA `(.L_x_3737) ;  /* 0x0000000c00207947 */ /* 0x000fec0003800000 */
.L_x_3742:
        /* <DEDUP_REMOVED lines=9> */
.L_x_3732:
        /* <DEDUP_REMOVED lines=14> */
.L_x_3746:
[----:B------:R-:W2:Y:S01]  /*13150*/  LDG.E.128 R4, desc[UR36][R2.64] ;  /* 0x0000002402047981 */ /* 0x000ea2000c1e1d00 */
[----:B------:R-:W-:Y:S01]  /*13160*/  UMOV UR4, 0xf0000000 ;  /* 0xf000000000047882 */ /* 0x000fe20000000000 */
[----:B------:R-:W-:Y:S01]  /*13170*/  UMOV UR5, 0x380fffff ;  /* 0x380fffff00057882 */ /* 0x000fe20000000000 */
[----:B--234-:R-:W0:Y:S01]  /*13180*/  F2F.F32.F64 R8, R6 ;  /* 0x0000000600087310 */ /* 0x01ce220000301000 */
        /* <DEDUP_REMOVED lines=8> */
.L_x_3745:
[----:B------:R-:W-:-:S13]  /*13210*/  ISETP.NE.AND P0, PT, R4, 0xf, PT ;  /* 0x0000000f0400780c */ /* 0x000fda0003f05270 */
[----:B------:R-:W-:Y:S05]  /*13220*/  @!P0 BRA `(.L_x_3747) ;  /* 0x0000000000a48947 */ /* 0x000fea0003800000 */
[----:B------:R-:W-:-:S13]  /*13230*/  ISETP.NE.AND P0, PT, R4, 0x17, PT ;  /* 0x000000170400780c */ /* 0x000fda0003f05270 */
[----:B------:R-:W-:Y:S05]  /*13240*/  @!P0 BRA `(.L_x_3748) ;  /* 0x0000000000608947 */ /* 0x000fea0003800000 */
[----:B------:R-:W-:-:S13]  /*13250*/  ISETP.NE.AND P0, PT, R4, 0x18, PT ;  /* 0x000000180400780c */ /* 0x000fda0003f05270 */
[----:B------:R-:W-:Y:S05]  /*13260*/  @P0 BRA `(.L_x_3736) ;  /* 0x00000008000c0947 */ /* 0x000fea0003800000 */
[----:B------:R0:W5:Y:S01]  /*13270*/  LDG.E.U8 R0, desc[UR36][R2.64] ;  /* 0x0000002402007981 */ /* 0x000162000c1e1100 */
[----:B--234-:R-:W-:Y:S02]  /*13280*/  MOV R8, 0xff800000 ;  /* 0xff80000000087802 */ /* 0x01cfe40000000f00 */
[----:B0-----:R-:W-:Y:S02]  /*13290*/  PRMT R3, RZ, 0x7610, R3 ;  /* 0x00007610ff037816 */ /* 0x001fe40000000003 */
[----:B-----5:R-:W-:-:S04]  /*132a0*/  SHF.L.U32 R0, R0, 0x18, RZ ;  /* 0x0000001800007819 */ /* 0x020fc800000006ff */
[----:B------:R-:W-:-:S04]  /*132b0*/  LOP3.LUT R4, R0, 0x7f000000, RZ, 0xc0, !PT ;  /* 0x7f00000000047812 */ /* 0x000fc800078ec0ff */
[----:B------:R-:W0:Y:S01]  /*132c0*/  FLO.U32 R5, R4 ;  /* 0x0000000400057300 */ /* 0x000e2200000e0000 */
[C---:B------:R-:W-:Y:S01]  /*132d0*/  VIADD R6, R4.reuse, 0x1000000 ;  /* 0x0100000004067836 */ /* 0x040fe20000000000 */
[----:B------:R-:W-:-:S04]  /*132e0*/  IADD3 R2, R4, -0x1, RZ ;  /* 0xffffffff04027810 */ /* 0x000fc80007ffe0ff */
        /* <DEDUP_REMOVED lines=14> */
.L_x_3748:
[----:B------:R0:W5:Y:S02]  /*133d0*/  LDG.E.U8 R2, desc[UR36][R2.64] ;  /* 0x0000002402027981 */ /* 0x000164000c1e1100 */
[----:B0-----:R-:W-:Y:S01]  /*133e0*/  PRMT R3, RZ, 0x7610, R3 ;  /* 0x00007610ff037816 */ /* 0x001fe20000000003 */
[C---:B-----5:R-:W-:Y:S01]  /*133f0*/  IMAD.SHL.U32 R0, R2.reuse, 0x2000000, RZ ;  /* 0x0200000002007824 */ /* 0x060fe200078e00ff */
[----:B------:R-:W-:-:S04]  /*13400*/  SHF.L.U32 R5, R2, 0x18, RZ ;  /* 0x0000001802057819 */ /* 0x000fc800000006ff */
[----:B------:R-:W-:-:S13]  /*13410*/  ISETP.GE.U32.AND P0, PT, R0, 0x8000000, PT ;  /* 0x080000000000780c */ /* 0x000fda0003f06070 */
[C---:B------:R-:W-:Y:S01]  /*13420*/  @!P0 IMAD.SHL.U32 R0, R2.reuse, 0x100, RZ ;  /* 0x0000010002008824 */ /* 0x040fe200078e00ff */
[----:B------:R-:W-:-:S04]  /*13430*/  @P0 SHF.L.U32 R4, R2, 0x15, RZ ;  /* 0x0000001502040819 */ /* 0x000fc800000006ff */
        /* <DEDUP_REMOVED lines=8> */
.L_x_3747:
[----:B------:R0:W5:Y:S02]  /*134c0*/  LDG.E.U16 R5, desc[UR36][R2.64] ;  /* 0x0000002402057981 */ /* 0x000164000c1e1500 */
[----:B0-----:R-:W-:Y:S01]  /*134d0*/  PRMT R3, RZ, 0x7610, R3 ;  /* 0x00007610ff037816 */ /* 0x001fe20000000003 */
[----:B-----5:R-:W-:-:S05]  /*134e0*/  IMAD.U32 R5, R5, 0x10000, RZ ;  /* 0x0001000005057824 */ /* 0x020fca00078e00ff */
[----:B------:R-:W-:Y:S01]  /*134f0*/  F2FP.F16.F32.PACK_AB R5, RZ, R5 ;  /* 0x00000005ff05723e */ /* 0x000fe200000000ff */
[----:B------:R-:W-:Y:S06]  /*13500*/  BRA `(.L_x_3737) ;  /* 0x0000000400d47947 */ /* 0x000fec0003800000 */
.L_x_3744:
        /* <DEDUP_REMOVED lines=13> */
.L_x_3751:
[----:B------:R-:W5:Y:S01]  /*135e0*/  LDG.E.U8 R2, desc[UR36][R2.64] ;  /* 0x0000002402027981 */ /* 0x000f62000c1e1100 */
[----:B------:R-:W-:Y:S01]  /*135f0*/  BSSY B0, `(.L_x_3752) ;  /* 0x0000018000007945 */ /* 0x000fe20003800000 */
[----:B------:R-:W-:Y:S01]  /*13600*/  HFMA2.MMA R5, -RZ, RZ, 0, 0 ;  /* 0x00000000ff057435 */ /* 0x000fe200000001ff */
        /* <DEDUP_REMOVED lines=18> */
.L_x_3755:
[----:B------:R-:W-:Y:S05]  /*13730*/  BSYNC B1 ;  /* 0x0000000000017941 */ /* 0x000fea0003800000 */
.L_x_3754:
[----:B------:R-:W-:Y:S02]  /*13740*/  LEA R5, R0, 0x3b800000, 0x17 ;  /* 0x3b80000000057811 */ /* 0x000fe400078eb8ff */
[----:B------:R-:W-:-:S04]  /*13750*/  SHF.L.U32 R2, R2, 0x14, RZ ;  /* 0x0000001402027819 */ /* 0x000fc800000006ff */
[----:B------:R-:W-:-:S07]  /*13760*/  LOP3.LUT R5, R5, R2, R4, 0xfe, !PT ;  /* 0x0000000205057212 */ /* 0x000fce00078efe04 */
.L_x_3753:
[----:B------:R-:W-:Y:S05]  /*13770*/  BSYNC B0 ;  /* 0x0000000000007941 */ /* 0x000fea0003800000 */
.L_x_3752:
[----:B------:R-:W-:Y:S02]  /*13780*/  F2FP.F16.F32.PACK_AB R5, RZ, R5 ;  /* 0x00000005ff05723e */ /* 0x000fe400000000ff */
[----:B------:R-:W-:Y:S01]  /*13790*/  PRMT R3, RZ, 0x7610, R3 ;  /* 0x00007610ff037816 */ /* 0x000fe20000000003 */
[----:B------:R-:W-:Y:S06]  /*137a0*/  BRA `(.L_x_3737) ;  /* 0x00000004002c7947 */ /* 0x000fec0003800000 */
.L_x_3750:
        /* <DEDUP_REMOVED lines=21> */
.L_x_3759:
[----:B------:R-:W-:Y:S05]  /*13900*/  BSYNC B1 ;  /* 0x0000000000017941 */ /* 0x000fea0003800000 */
.L_x_3758:
[----:B------:R-:W-:Y:S01]  /*13910*/  IMAD.SHL.U32 R2, R2, 0x200000, RZ ;  /* 0x0020000002027824 */ /* 0x000fe200078e00ff */
[----:B------:R-:W-:-:S04]  /*13920*/  LEA R5, R0, 0x37800000, 0x17 ;  /* 0x3780000000057811 */ /* 0x000fc800078eb8ff */
[----:B------:R-:W-:-:S07]  /*13930*/  LOP3.LUT R5, R5, R2, R4, 0xfe, !PT ;  /* 0x0000000205057212 */ /* 0x000fce00078efe04 */
.L_x_3757:
[----:B------:R-:W-:Y:S05]  /*13940*/  BSYNC B0 ;  /* 0x0000000000007941 */ /* 0x000fea0003800000 */
.L_x_3756:
[----:B------:R-:W-:Y:S02]  /*13950*/  F2FP.F16.F32.PACK_AB R5, RZ, R5 ;  /* 0x00000005ff05723e */ /* 0x000fe400000000ff */
[----:B------:R-:W-:Y:S01]  /*13960*/  PRMT R3, RZ, 0x7610, R3 ;  /* 0x00007610ff037816 */ /* 0x000fe20000000003 */
[----:B------:R-:W-:Y:S06]  /*13970*/  BRA `(.L_x_3737) ;  /* 0x0000000000b87947 */ /* 0x000fec0003800000 */
.L_x_3749:
        /* <DEDUP_REMOVED lines=12> */
[----:B------:R-:W-:Y:S01]  /*13a40*/  @!P0 IMAD.MOV.U32 R5, RZ, RZ, 0x7f800001 ;  /* 0x7f800001ff058424 */ /* 0x000fe200078e00ff */
[----:B------:R-:W-:-:S07]  /*13a50*/  @P0 SHF.L.U32 R5, R2, 0x17, RZ ;  /* 0x0000001702050819 */ /* 0x000fce00000006ff */
.L_x_3763:
[----:B------:R-:W-:Y:S05]  /*13a60*/  BSYNC B0 ;  /* 0x0000000000007941 */ /* 0x000fea0003800000 */
.L_x_3762:
[----:B------:R-:W-:Y:S02]  /*13a70*/  PRMT R3, RZ, 0x7610, R3 ;  /* 0x00007610ff037816 */ /* 0x000fe40000000003 */
[----:B------:R-:W-:Y:S01]  /*13a80*/  F2FP.F16.F32.PACK_AB R5, RZ, R5 ;  /* 0x00000005ff05723e */ /* 0x000fe200000000ff */
[----:B------:R-:W-:Y:S06]  /*13a90*/  BRA `(.L_x_3737) ;  /* 0x0000000000707947 */ /* 0x000fec0003800000 */
.L_x_3736:
[----:B------:R-:W-:Y:S01]  /*13aa0*/  MOV R0, 0x0 ;  /* 0x0000000000007802 */ /* 0x000fe20000000f00 */
[----:B------:R-:W-:Y:S01]  /*13ab0*/  ULDC.64 UR4, c[0x4][0x158] ;  /* 0x0100560000047ab9 */ /* 0x000fe20000000a00 */
[----:B------:R-:W-:Y:S01]  /*13ac0*/  ULDC.64 UR6, c[0x4][0x28] ;  /* 0x01000a0000067ab9 */ /* 0x000fe20000000a00 */
[----:B------:R-:W-:Y:S01]  /*13ad0*/  IMAD.U32 R4, RZ, RZ, UR4 ;  /* 0x00000004ff047e24 */ /* 0x000fe2000f8e00ff */
[----:B------:R0:W1:Y:S01]  /*13ae0*/  LDC.64 R2, c[0x4][R0] ;  /* 0x0100000000027b82 */ /* 0x0000620000000a00 */
[----:B------:R-:W-:Y:S01]  /*13af0*/  MOV R5, UR5 ;  /* 0x0000000500057c02 */ /* 0x000fe20008000f00 */
[----:B------:R-:W-:Y:S01]  /*13b00*/  ULDC.64 UR4, c[0x4][0x160] ;  /* 0x0100580000047ab9 */ /* 0x000fe20000000a00 */
[----:B------:R-:W-:Y:S01]  /*13b10*/  HFMA2.MMA R12, -RZ, RZ, 0, 5.9604644775390625e-08 ;  /* 0x00000001ff0c7435 */ /* 0x000fe200000001ff */
[----:B------:R-:W-:Y:S01]  /*13b20*/  IMAD.U32 R6, RZ, RZ, UR4 ;  /* 0x00000004ff067e24 */ /* 0x000fe2000f8e00ff */
[----:B------:R-:W-:Y:S01]  /*13b30*/  MOV R7, UR5 ;  /* 0x0000000500077c02 */ /* 0x000fe20008000f00 */
[----:B--2-4-:R-:W-:Y:S01]  /*13b40*/  IMAD.U32 R10, RZ, RZ, UR6 ;  /* 0x00000006ff0a7e24 */ /* 0x014fe2000f8e00ff */
[----:B---3--:R-:W-:Y:S01]  /*13b50*/  MOV R11, UR7 ;  /* 0x00000007000b7c02 */ /* 0x008fe20008000f00 */
[----:B------:R-:W-:-:S02]  /*13b60*/  IMAD.MOV.U32 R8, RZ, RZ, 0x4e ;  /* 0x0000004eff087424 */ /* 0x000fc400078e00ff */
[----:B0-----:R-:W-:-:S07]  /*13b70*/  IMAD.MOV.U32 R13, RZ, RZ, RZ ;  /* 0x000000ffff0d7224 */ /* 0x001fce00078e00ff */
[----:B------:R-:W-:-:S07]  /*13b80*/  LEPC R20, `(.L_x_3764) ;  /* 0x000000001014794e */ /* 0x000fce0000000000 */
[----:B-1----:R-:W-:Y:S05]  /*13b90*/  CALL.ABS.NOINC R2 ;  /* 0x0000000002007343 */ /* 0x002fea0003c00000 */
.L_x_3764:
[----:B------:R-:W-:Y:S02]  /*13ba0*/  PRMT R3, RZ, 0x7610, R3 ;  /* 0x00007610ff037816 */ /* 0x000fe40000000003 */
[----:B------:R-:W-:Y:S01]  /*13bb0*/  PRMT R5, RZ, 0x7610, R5 ;  /* 0x00007610ff057816 */ /* 0x000fe20000000005 */
[----:B------:R-:W-:Y:S06]  /*13bc0*/  BRA `(.L_x_3737) ;  /* 0x0000000000247947 */ /* 0x000fec0003800000 */
.L_x_3761:
[----:B------:R-:W5:Y:S02]  /*13bd0*/  LDG.E.64 R2, desc[UR36][R2.64] ;  /* 0x0000002402027981 */ /* 0x000f64000c1e1b00 */
[----:B-----5:R0:W1:Y:S02]  /*13be0*/  I2F.U64 R5, R2 ;  /* 0x0000000200057312 */ /* 0x0200640000301000 */
[----:B0-----:R-:W-:Y:S02]  /*13bf0*/  PRMT R3, RZ, 0x7610, R3 ;  /* 0x00007610ff037816 */ /* 0x001fe40000000003 */
[----:B-1----:R-:W-:Y:S01]  /*13c00*/  F2FP.F16.F32.PACK_AB R5, RZ, R5 ;  /* 0x00000005ff05723e */ /* 0x002fe200000000ff */
[----:B------:R-:W-:Y:S06]  /*13c10*/  BRA `(.L_x_3737) ;  /* 0x0000000000107947 */ /* 0x000fec0003800000 */
.L_x_3760:
[----:B------:R0:W5:Y:S02]  /*13c20*/  LDG.E R2, desc[UR36][R2.64] ;  /* 0x0000002402027981 */ /* 0x000164000c1e1900 */
[----:B0-----:R-:W-:Y:S02]  /*13c30*/  PRMT R3, RZ, 0x7610, R3 ;  /* 0x00007610ff037816 */ /* 0x001fe40000000003 */
[----:B-----5:R-:W-:-:S04]  /*13c40*/  I2FP.F32.U32 R5, R2 ;  /* 0x0000000200057245 */ /* 0x020fc80000201000 */
[----:B------:R-:W-:-:S07]  /*13c50*/  F2FP.F16.F32.PACK_AB R5, RZ, R5 ;  /* 0x00000005ff05723e */ /* 0x000fce00000000ff */
.L_x_3737:
        /* <DEDUP_REMOVED lines=21> */
[----:B--23--:R-:W-:Y:S01]  /*13db0*/  FADD.FTZ R9, |R6|, -RZ ;  /* 0x800000ff06097221 */ /* 0x00cfe20000010200 */
[----:B------:R-:W-:Y:S01]  /*13dc0*/  FADD.FTZ R3, R7, -1 ;  /* 0xbf80000007037421 */ /* 0x000fe20000010000 */
[----:B------:R-:W-:Y:S01]  /*13dd0*/  BSSY B1, `(.L_x_3770) ;  /* 0x0000096000017945 */ /* 0x000fe20003800000 */
[----:B------:R-:W-:Y:S02]  /*13de0*/  FADD.FTZ R2, |R0|, -RZ ;  /* 0x800000ff00027221 */ /* 0x000fe40000010200 */
[----:B------:R-:W-:-:S03]  /*13df0*/  FADD.FTZ R14, |R3|, -RZ ;  /* 0x800000ff030e7221 */ /* 0x000fc60000010200 */
[-C--:B----4-:R-:W-:Y:S02]  /*13e00*/  VIMNMX R8, R2, R9.reuse, !PT ;  /* 0x0000000902087248 */ /* 0x090fe40007fe0100 */
        /* <DEDUP_REMOVED lines=83> */
.L_x_3773:
        /* <DEDUP_REMOVED lines=10> */
.L_x_3775:
[----:B------:R-:W-:-:S04]  /*143e0*/  FADD.FTZ R10, -R0, R9 ;  /* 0x00000009000a7221 */ /* 0x000fc80000010100 */
[----:B------:R-:W-:-:S07]  /*143f0*/  FMUL.FTZ R10, R10, 0.5 ;  /* 0x3f0000000a0a7820 */ /* 0x000fce0000410000 */
.L_x_3776:
[----:B------:R-:W-:Y:S05]  /*14400*/  BSYNC B2 ;  /* 0x0000000000027941 */ /* 0x000fea0003800000 */
.L_x_3774:
        /* <DEDUP_REMOVED lines=11> */
.L_x_3778:
[----:B------:R-:W-:-:S04]  /*144c0*/  FADD.FTZ R11, R2, -R11 ;  /* 0x8000000b020b7221 */ /* 0x000fc80000010000 */
[----:B------:R-:W-:-:S07]  /*144d0*/  FMUL.FTZ R11, R11, 0.5 ;  /* 0x3f0000000b0b7820 */ /* 0x000fce0000410000 */
.L_x_3779:
[----:B------:R-:W-:Y:S05]  /*144e0*/  BSYNC B2 ;  /* 0x0000000000027941 */ /* 0x000fea0003800000 */
.L_x_3777:
[----:B------:R-:W-:Y:S01]  /*144f0*/  FADD.FTZ R11, R11, R10 ;  /* 0x0000000a0b0b7221 */ /* 0x000fe20000010000 */
[----:B------:R-:W-:Y:S01]  /*14500*/  FADD.FTZ R10, R8, 1 ;  /* 0x3f800000080a7421 */ /* 0x000fe20000010000 */
[----:B------:R-:W-:Y:S01]  /*14510*/  HFMA2.MMA R15, -RZ, RZ, 1.625, 0 ;  /* 0x3e800000ff0f7435 */ /* 0x000fe200000001ff */
[----:B------:R-:W-:Y:S02]  /*14520*/  MOV R20, 0x3d39bf78 ;  /* 0x3d39bf7800147802 */ /* 0x000fe40000000f00 */
        /* <DEDUP_REMOVED lines=31> */
.L_x_3772:
[----:B------:R0:W1:Y:S02]  /*14720*/  MUFU.SQRT R10, R6 ;  /* 0x00000006000a7308 */ /* 0x0000640000002000 */
.L_x_3771:
[----:B------:R-:W-:Y:S05]  /*14730*/  BSYNC B1 ;  /* 0x0000000000017941 */ /* 0x000fea0003800000 */
.L_x_3770:
        /* <DEDUP_REMOVED lines=24> */
.L_x_3786:
[----:B------:R-:W-:-:S04]  /*148c0*/  FADD.FTZ R0, -R0, R9 ;  /* 0x0000000900007221 */ /* 0x000fc80000010100 */
[----:B------:R-:W-:-:S07]  /*148d0*/  FMUL.FTZ R0, R0, 0.5 ;  /* 0x3f00000000007820 */ /* 0x000fce0000410000 */
.L_x_3787:
[----:B------:R-:W-:Y:S05]  /*148e0*/  BSYNC B2 ;  /* 0x0000000000027941 */ /* 0x000fea0003800000 */
.L_x_3785:
        /* <DEDUP_REMOVED lines=10> */
.L_x_3789:
[----:B------:R-:W-:-:S04]  /*14990*/  FADD.FTZ R2, -R3, R2 ;  /* 0x0000000203027221 */ /* 0x000fc80000010100 */
[----:B------:R-:W-:-:S07]  /*149a0*/  FMUL.FTZ R3, R2, 0.5 ;  /* 0x3f00000002037820 */ /* 0x000fce0000410000 */
.L_x_3790:
[----:B------:R-:W-:Y:S05]  /*149b0*/  BSYNC B2 ;  /* 0x0000000000027941 */ /* 0x000fea0003800000 */
.L_x_3788:
[----:B------:R-:W-:Y:S01]  /*149c0*/  FADD.FTZ R3, R3, R0 ;  /* 0x0000000003037221 */ /* 0x000fe20000010000 */
[----:B------:R-:W-:Y:S01]  /*149d0*/  FADD.FTZ R8, R7, R8 ;  /* 0x0000000807087221 */ /* 0x000fe20000010000 */
[----:B------:R-:W-:-:S03]  /*149e0*/  PLOP3.LUT P0, PT, PT, PT, PT, 0x80, 0x0 ;  /* 0x000000000000781c */ /* 0x000fc60003f0f070 */
[----:B------:R-:W-:-:S06]  /*149f0*/  FMUL.FTZ R8, R8, R3 ;  /* 0x0000000308087220 */ /* 0x000fcc0000410000 */
[----:B------:R-:W4:Y:S01]  /*14a00*/  MUFU.SQRT R8, R8 ;  /* 0x0000000800087308 */ /* 0x000f220000002000 */
[----:B------:R-:W-:Y:S05]  /*14a10*/  BRA `(.L_x_3782) ;  /* 0x0000000000687947 */ /* 0x000fea0003800000 */
.L_x_3784:
        /* <DEDUP_REMOVED lines=15> */
.L_x_3783:
[----:B------:R-:W-:Y:S01]  /*14b10*/  FADD.FTZ R0, R8, 1 ;  /* 0x3f80000008007421 */ /* 0x000fe20000010000 */
[----:B------:R-:W-:Y:S01]  /*14b20*/  MUFU.SQRT R3, R6 ;  /* 0x0000000600037308 */ /* 0x000fe20000002000 */
[----:B------:R-:W-:Y:S01]  /*14b30*/  HFMA2.MMA R7, -RZ, RZ, 1.875, 0 ;  /* 0x3f800000ff077435 */ /* 0x000fe200000001ff */
[----:B------:R-:W-:Y:S01]  /*14b40*/  PLOP3.LUT P0, PT, PT, PT, PT, 0x80, 0x0 ;  /* 0x000000000000781c */ /* 0x000fe20003f0f070 */
[----:B------:R-:W-:-:S06]  /*14b50*/  FMUL.FTZ R0, R0, 0.5 ;  /* 0x3f00000000007820 */ /* 0x000fcc0000410000 */
[----:B------:R-:W2:Y:S02]  /*14b60*/  MUFU.SQRT R0, R0 ;  /* 0x0000000000007308 */ /* 0x000ea40000002000 */
[----:B--2---:R-:W-:Y:S01]  /*14b70*/  FMUL.FTZ R8, R3, R0 ;  /* 0x0000000003087220 */ /* 0x004fe20000410000 */
[----:B------:R-:W-:Y:S06]  /*14b80*/  BRA `(.L_x_3782) ;  /* 0x00000000000c7947 */ /* 0x000fec0003800000 */
.L_x_3781:
[----:B------:R-:W-:Y:S01]  /*14b90*/  PLOP3.LUT P0, PT, PT, PT, PT, 0x80, 0x0 ;  /* 0x000000000000781c */ /* 0x000fe20003f0f070 */
[----:B------:R-:W-:Y:S01]  /*14ba0*/  FMUL.FTZ R8, R8, 16777216 ;  /* 0x4b80000008087820 */ /* 0x000fe20000410000 */
[----:B------:R-:W-:-:S11]  /*14bb0*/  FMUL.FTZ R7, R7, 16777216 ;  /* 0x4b80000007077820 */ /* 0x000fd60000410000 */
.L_x_3782:
[----:B------:R-:W-:Y:S05]  /*14bc0*/  BSYNC B1 ;  /* 0x0000000000017941 */ /* 0x000fea0003800000 */
.L_x_3780:
        /* <DEDUP_REMOVED lines=33> */
.L_x_3793:
        /* <DEDUP_REMOVED lines=10> */
[----:B------:R-:W-:-:S04]  /*14e80*/  HFMA2.MMA R5, -RZ, RZ, 1.9599609375, 20144 ;  /* 0x3fd774ebff057435 */ /* 0x000fc800000001ff */
        /* <DEDUP_REMOVED lines=17> */
.L_x_3792:
        /* <DEDUP_REMOVED lines=20> */
.L_x_3797:
[----:B------:R-:W-:Y:S05]  /*150e0*/  BSYNC B4 ;  /* 0x0000000000047941 */ /* 0x000fea0003800000 */
.L_x_3796:
        /* <DEDUP_REMOVED lines=18> */
.L_x_3799:
[----:B------:R-:W-:Y:S01]  /*15210*/  ISETP.GE.AND P0, PT, R7, RZ, PT ;  /* 0x000000ff0700720c */ /* 0x000fe20003f06270 */
[----:B------:R-:W-:-:S12]  /*15220*/  HFMA2.MMA R3, -RZ, RZ, 1.9599609375, 20144 ;  /* 0x3fd774ebff037435 */ /* 0x000fd800000001ff */
[----:B------:R-:W-:-:S04]  /*15230*/  @P0 FFMA.FTZ R2, R3, 0.93318945169448852539, -R2 ;  /* 0x3f6ee58103020823 */ /* 0x000fc80000010802 */
[----:B------:R-:W-:-:S07]  /*15240*/  @!P0 FFMA.FTZ R2, R3, 0.93318945169448852539, R2 ;  /* 0x3f6ee58103028823 */ /* 0x000fce0000010002 */
.L_x_3800:
[----:B------:R-:W-:Y:S05]  /*15250*/  BSYNC B1 ;  /* 0x0000000000017941 */ /* 0x000fea0003800000 */
.L_x_3798:
        /* <DEDUP_REMOVED lines=11> */
.L_x_3795:
        /* <DEDUP_REMOVED lines=16> */
[----:B------:R-:W-:-:S07]  /*15410*/  MOV R2, R15 ;  /* 0x0000000f00027202 */ /* 0x000fce0000000f00 */
.L_x_3802:
[----:B------:R-:W-:Y:S05]  /*15420*/  BSYNC B4 ;  /* 0x0000000000047941 */ /* 0x000fea0003800000 */
.L_x_3801:
        /* <DEDUP_REMOVED lines=18> */
.L_x_3804:
[----:B------:R-:W-:Y:S01]  /*15550*/  ISETP.GE.AND P0, PT, R7, RZ, PT ;  /* 0x000000ff0700720c */ /* 0x000fe20003f06270 */
[----:B------:R-:W-:-:S12]  /*15560*/  IMAD.MOV.U32 R3, RZ, RZ, 0x3fd774eb ;  /* 0x3fd774ebff037424 */ /* 0x000fd800078e00ff */
[----:B------:R-:W-:-:S04]  /*15570*/  @P0 FFMA.FTZ R2, R3, 0.93318945169448852539, -R2 ;  /* 0x3f6ee58103020823 */ /* 0x000fc80000010802 */
[----:B------:R-:W-:-:S07]  /*15580*/  @!P0 FFMA.FTZ R2, R3, 0.93318945169448852539, R2 ;  /* 0x3f6ee58103028823 */ /* 0x000fce0000010002 */
.L_x_3805:
[----:B------:R-:W-:Y:S05]  /*15590*/  BSYNC B1 ;  /* 0x0000000000017941 */ /* 0x000fea0003800000 */
.L_x_3803:
[----:B------:R-:W-:Y:S01]  /*155a0*/  FSETP.NEU.FTZ.AND P0, PT, |R7|, |R8|, PT ;  /* 0x400000080700720b */ /* 0x000fe20003f1d200 */
        /* <DEDUP_REMOVED lines=8> */
[----:B------:R-:W-:-:S07]  /*15630*/  FSEL R3, R3, R2, P0 ;  /* 0x0000000203037208 */ /* 0x000fce0000000000 */
.L_x_3794:
[----:B------:R-:W-:Y:S05]  /*15640*/  BSYNC B3 ;  /* 0x0000000000037941 */ /* 0x000fea0003800000 */
.L_x_3791:
[----:B------:R-:W-:-:S13]  /*15650*/  ISETP.NE.AND P0, PT, R12, RZ, PT ;  /* 0x000000ff0c00720c */ /* 0x000fda0003f05270 */
[----:B-1----:R-:W-:Y:S01]  /*15660*/  @!P0 FADD.FTZ R10, -R10, -RZ ;  /* 0x800000ff0a0a8221 */ /* 0x002fe20000010100 */
[----:B------:R-:W-:Y:S06]  /*15670*/  BRA `(.L_x_3806) ;  /* 0x0000000c00787947 */ /* 0x000fec0003800000 */
.L_x_3769:
[----:B------:R-:W-:Y:S01]  /*15680*/  FADD.FTZ R3, -R5, 6.1232342629258392722e-17 ;  /* 0x248d313205037421 */ /* 0x000fe20000010100 */
[----:B--2-4-:R-:W-:-:S03]  /*15690*/  FADD.FTZ R10, -R4, -RZ ;  /* 0x800000ff040a7221 */ /* 0x014fc60000010100 */
[----:B------:R-:W-:Y:S01]  /*156a0*/  FADD.FTZ R3, R3, 1.5707963705062866211 ;  /* 0x3fc90fdb03037421 */ /* 0x000fe20000010000 */
[----:B------:R-:W-:Y:S06]  /*156b0*/  BRA `(.L_x_3806) ;  /* 0x0000000c00687947 */ /* 0x000fec0003800000 */
.L_x_3768:
[----:B--2-4-:R-:W-:Y:S01]  /*156c0*/  FADD.FTZ R10, -R4, -RZ ;  /* 0x800000ff040a7221 */ /* 0x014fe20000010100 */
[----:B------:R-:W-:Y:S01]  /*156d0*/  IMAD.MOV.U32 R3, RZ, RZ, RZ ;  /* 0x000000ffff037224 */ /* 0x000fe200078e00ff */
[----:B------:R-:W-:Y:S06]  /*156e0*/  BRA `(.L_x_3806) ;  /* 0x0000000c005c7947 */ /* 0x000fec0003800000 */
.L_x_3767:
[C---:B------:R-:W-:Y:S01]  /*156f0*/  FSETP.GEU.FTZ.AND P6, PT, R7.reuse, |R4|, PT ;  /* 0x400000040700720b */ /* 0x040fe20003fde000 */
[----:B------:R-:W-:Y:S03]  /*15700*/  BSSY B3, `(.L_x_3807) ;  /* 0x00000c1000037945 */ /* 0x000fe60003800000 */
[----:B--23--:R-:W-:Y:S02]  /*15710*/  FSEL R9, R6, R7, !P6 ;  /* 0x0000000706097208 */ /* 0x00cfe40007000000 */
        /* <DEDUP_REMOVED lines=15> */
[----:B----4-:R-:W-:-:S04]  /*15810*/  FFMA R8, -R9, R6, R0 ;  /* 0x0000000609087223 */ /* 0x010fc80000000100 */
[----:B------:R-:W-:Y:S01]  /*15820*/  FFMA R3, R3, R8, R6 ;  /* 0x0000000803037223 */ /* 0x000fe20000000006 */
[----:B-1----:R-:W-:Y:S06]  /*15830*/  @!P0 BRA `(.L_x_3811) ;  /* 0x0000000000108947 */ /* 0x002fec0003800000 */
[----:B------:R-:W-:Y:S02]  /*15840*/  MOV R11, R9 ;  /* 0x00000009000b7202 */ /* 0x000fe40000000f00 */
[----:B------:R-:W-:-:S07]  /*15850*/  MOV R2, 0x15870 ;  /* 0x0001587000027802 */ /* 0x000fce0000000f00 */
[----:B------:R-:W-:Y:S05]  /*15860*/  CALL.REL.NOINC `($__internal_7_$__cuda_sm3x_div_rn_ftz_f32_slowpath) ;  /* 0x0000001c00207944 */ /* 0x000fea0003c00000 */
[----:B------:R-:W-:-:S07]  /*15870*/  IMAD.MOV.U32 R3, RZ, RZ, R15 ;  /* 0x000000ffff037224 */ /* 0x000fce00078e000f */
.L_x_3811:
[----:B------:R-:W-:Y:S05]  /*15880*/  BSYNC B4 ;  /* 0x0000000000047941 */ /* 0x000fea0003800000 */
.L_x_3810:
        /* <DEDUP_REMOVED lines=18> */
.L_x_3813:
[----:B------:R-:W-:Y:S02]  /*159b0*/  ISETP.GE.AND P0, PT, R5, RZ, PT ;  /* 0x000000ff0500720c */ /* 0x000fe40003f06270 */
[----:B------:R-:W-:-:S11]  /*159c0*/  MOV R3, 0x3fd774eb ;  /* 0x3fd774eb00037802 */ /* 0x000fd60000000f00 */
[----:B------:R-:W-:-:S04]  /*159d0*/  @P0 FFMA.FTZ R0, R3, 0.93318945169448852539, -R0 ;  /* 0x3f6ee58103000823 */ /* 0x000fc80000010800 */
[----:B------:R-:W-:-:S07]  /*159e0*/  @!P0 FFMA.FTZ R0, R3, 0.93318945169448852539, R0 ;  /* 0x3f6ee58103008823 */ /* 0x000fce0000010000 */
.L_x_3814:
[----:B------:R-:W-:Y:S05]  /*159f0*/  BSYNC B1 ;  /* 0x0000000000017941 */ /* 0x000fea0003800000 */
.L_x_3812:
[----:B------:R-:W-:Y:S01]  /*15a00*/  FSETP.NEU.FTZ.AND P0, PT, R7, |R4|, PT ;  /* 0x400000040700720b */ /* 0x000fe20003f1d000 */
[----:B------:R-:W0:Y:S01]  /*15a10*/  MUFU.LG2 R10, R19 ;  /* 0x00000013000a7308 */ /* 0x000e220000000c00 */
        /* <DEDUP_REMOVED lines=11> */
.L_x_3809:
[----:B------:R-:W0:Y:S01]  /*15ad0*/  MUFU.RCP R2, R9 ;  /* 0x0000000900027308 */ /* 0x000e220000001000 */
[----:B------:R-:W-:Y:S07]  /*15ae0*/  BSSY B4, `(.L_x_3816) ;  /* 0x000000c000047945 */ /* 0x000fee0003800000 */
[----:B------:R-:W1:Y:S01]  /*15af0*/  FCHK P0, R0, R9 ;  /* 0x0000000900007302 */ /* 0x000e620000000000 */
[----:B0-----:R-:W-:-:S04]  /*15b00*/  FFMA R3, -R9, R2, 1 ;  /* 0x3f80000009037423 */ /* 0x001fc80000000102 */
[----:B------:R-:W-:-:S04]  /*15b10*/  FFMA R3, R2, R3, R2 ;  /* 0x0000000302037223 */ /* 0x000fc80000000002 */
[----:B------:R-:W-:-:S04]  /*15b20*/  FFMA R2, R0, R3, RZ ;  /* 0x0000000300027223 */ /* 0x000fc800000000ff */
[----:B----4-:R-:W-:-:S04]  /*15b30*/  FFMA R8, -R9, R2, R0 ;  /* 0x0000000209087223 */ /* 0x010fc80000000100 */
[----:B------:R-:W-:Y:S01]  /*15b40*/  FFMA R2, R3, R8, R2 ;  /* 0x0000000803027223 */ /* 0x000fe20000000002 */
[----:B-1----:R-:W-:Y:S06]  /*15b50*/  @!P0 BRA `(.L_x_3817) ;  /* 0x0000000000108947 */ /* 0x002fec0003800000 */
[----:B------:R-:W-:Y:S02]  /*15b60*/  MOV R11, R9 ;  /* 0x00000009000b7202 */ /* 0x000fe40000000f00 */
[----:B------:R-:W-:-:S07]  /*15b70*/  MOV R2, 0x15b90 ;  /* 0x00015b9000027802 */ /* 0x000fce0000000f00 */
[----:B------:R-:W-:Y:S05]  /*15b80*/  CALL.REL.NOINC `($__internal_7_$__cuda_sm3x_div_rn_ftz_f32_slowpath) ;  /* 0x0000001800587944 */ /* 0x000fea0003c00000 */
[----:B------:R-:W-:-:S07]  /*15b90*/  IMAD.MOV.U32 R2, RZ, RZ, R15 ;  /* 0x000000ffff027224 */ /* 0x000fce00078e000f */
.L_x_3817:
[----:B------:R-:W-:Y:S05]  /*15ba0*/  BSYNC B4 ;  /* 0x0000000000047941 */ /* 0x000fea0003800000 */
.L_x_3816:
        /* <DEDUP_REMOVED lines=18> */
.L_x_3819:
[----:B------:R-:W-:Y:S02]  /*15cd0*/  ISETP.GE.AND P0, PT, R5, RZ, PT ;  /* 0x000000ff0500720c */ /* 0x000fe40003f06270 */
[----:B------:R-:W-:-:S11]  /*15ce0*/  MOV R3, 0x3fd774eb ;  /* 0x3fd774eb00037802 */ /* 0x000fd60000000f00 */
[----:B------:R-:W-:-:S04]  /*15cf0*/  @P0 FFMA.FTZ R2, R3, 0.93318945169448852539, -R2 ;  /* 0x3f6ee58103020823 */ /* 0x000fc80000010802 */
[----:B------:R-:W-:-:S07]  /*15d00*/  @!P0 FFMA.FTZ R2, R3, 0.93318945169448852539, R2 ;  /* 0x3f6ee58103028823 */ /* 0x000fce0000010002 */
.L_x_3820:
[----:B------:R-:W-:Y:S05]  /*15d10*/  BSYNC B1 ;  /* 0x0000000000017941 */ /* 0x000fea0003800000 */
.L_x_3818:
        /* <DEDUP_REMOVED lines=27> */
.L_x_3808:
        /* <DEDUP_REMOVED lines=8> */
[----:B----4-:R-:W-:Y:S02]  /*15f50*/  LOP3.LUT R8, R6, 0xfe000000, RZ, 0xc0, !PT ;  /* 0xfe00000006087812 */ /* 0x010fe400078ec0ff */
        /* <DEDUP_REMOVED lines=13> */
[----:B------:R-:W-:-:S03]  /*16030*/  MOV R3, 0x3f800000 ;  /* 0x3f80000000037802 */ /* 0x000fc60000000f00 */
[----:B------:R-:W-:Y:S01]  /*16040*/  FFMA R2, R0, R11, RZ ;  /* 0x0000000b00027223 */ /* 0x000fe200000000ff */
[----:B------:R-:W0:Y:S03]  /*16050*/  MUFU.LG2 R6, R6 ;  /* 0x0000000600067308 */ /* 0x000e260000000c00 */
[----:B------:R-:W-:-:S04]  /*16060*/  FFMA R8, -R9, R2, R0 ;  /* 0x0000000209087223 */ /* 0x000fc80000000100 */
[----:B------:R-:W-:Y:S01]  /*16070*/  FFMA R2, R11, R8, R2 ;  /* 0x000000080b027223 */ /* 0x000fe20000000002 */
[----:B------:R-:W1:Y:S01]  /*16080*/  FCHK P0, R0, R9 ;  /* 0x0000000900007302 */ /* 0x000e620000000000 */
[----:B0-----:R-:W-:Y:S01]  /*16090*/  FFMA.FTZ R10, R6, 0.69314718246459960938, R3 ;  /* 0x3f317218060a7823 */ /* 0x001fe20000010003 */
[----:B-1----:R-:W-:Y:S06]  /*160a0*/  @!P0 BRA `(.L_x_3822) ;  /* 0x0000000000108947 */ /* 0x002fec0003800000 */
[----:B------:R-:W-:Y:S01]  /*160b0*/  IMAD.MOV.U32 R11, RZ, RZ, R9 ;  /* 0x000000ffff0b7224 */ /* 0x000fe200078e0009 */
[----:B------:R-:W-:-:S07]  /*160c0*/  MOV R2, 0x160e0 ;  /* 0x000160e000027802 */ /* 0x000fce0000000f00 */
[----:B------:R-:W-:Y:S05]  /*160d0*/  CALL.REL.NOINC `($__internal_7_$__cuda_sm3x_div_rn_ftz_f32_slowpath) ;  /* 0x0000001400047944 */ /* 0x000fea0003c00000 */
[----:B------:R-:W-:-:S07]  /*160e0*/  MOV R2, R15 ;  /* 0x0000000f00027202 */ /* 0x000fce0000000f00 */
.L_x_3822:
[----:B------:R-:W-:Y:S05]  /*160f0*/  BSYNC B4 ;  /* 0x0000000000047941 */ /* 0x000fea0003800000 */
.L_x_3821:
        /* <DEDUP_REMOVED lines=18> */
.L_x_3824:
[----:B------:R-:W-:Y:S01]  /*16220*/  ISETP.GE.AND P0, PT, R5, RZ, PT ;  /* 0x000000ff0500720c */ /* 0x000fe20003f06270 */
[----:B------:R-:W-:-:S12]  /*16230*/  IMAD.MOV.U32 R3, RZ, RZ, 0x3fd774eb ;  /* 0x3fd774ebff037424 */ /* 0x000fd800078e00ff */
[----:B------:R-:W-:-:S04]  /*16240*/  @P0 FFMA.FTZ R2, R3, 0.93318945169448852539, -R2 ;  /* 0x3f6ee58103020823 */ /* 0x000fc80000010802 */
[----:B------:R-:W-:-:S07]  /*16250*/  @!P0 FFMA.FTZ R2, R3, 0.93318945169448852539, R2 ;  /* 0x3f6ee58103028823 */ /* 0x000fce0000010002 */
.L_x_3825:
[----:B------:R-:W-:Y:S05]  /*16260*/  BSYNC B1 ;  /* 0x0000000000017941 */ /* 0x000fea0003800000 */
.L_x_3823:
[----:B------:R-:W-:Y:S01]  /*16270*/  FSETP.NEU.FTZ.AND P1, PT, R7, |R4|, PT ;  /* 0x400000040700720b */ /* 0x000fe20003f3d000 */
[----:B------:R-:W-:Y:S01]  /*16280*/  FADD.FTZ R7, |R4|, R7 ;  /* 0x0000000704077221 */ /* 0x000fe20000010200 */
        /* <DEDUP_REMOVED lines=8> */
.L_x_3815:
[----:B------:R-:W-:Y:S05]  /*16310*/  BSYNC B3 ;  /* 0x0000000000037941 */ /* 0x000fea0003800000 */
.L_x_3807:
[----:B------:R-:W-:Y:S01]  /*16320*/  ISETP.NE.AND P0, PT, R12, RZ, PT ;  /* 0x000000ff0c00720c */ /* 0x000fe20003f05270 */
[----:B------:R-:W-:Y:S01]  /*16330*/  FADD.FTZ R10, R10, 0.69314718246459960938 ;  /* 0x3f3172180a0a7421 */ /* 0x000fe20000010000 */
[----:B------:R-:W-:-:S11]  /*16340*/  FADD.FTZ R3, |R2|, -RZ ;  /* 0x800000ff02037221 */ /* 0x000fd60000010200 */
[----:B------:R-:W-:Y:S01]  /*16350*/  @!P0 FADD.FTZ R10, -R10, -RZ ;  /* 0x800000ff0a0a8221 */ /* 0x000fe20000010100 */
[----:B------:R-:W-:Y:S06]  /*16360*/  BRA `(.L_x_3806) ;  /* 0x00000000003c7947 */ /* 0x000fec0003800000 */
.L_x_3766:
[----:B------:R-:W-:-:S13]  /*16370*/  FSETP.NEU.FTZ.AND P0, PT, R7, +INF , PT ;  /* 0x7f8000000700780b */ /* 0x000fda0003f1d000 */
[----:B------:R-:W-:Y:S01]  /*16380*/  @!P0 FADD.FTZ R3, R4, R4 ;  /* 0x0000000404038221 */ /* 0x000fe20000010000 */
[----:B--2-4-:R-:W-:Y:S01]  /*16390*/  @!P0 IMAD.MOV.U32 R10, RZ, RZ, -0x800000 ;  /* 0xff800000ff0a8424 */ /* 0x014fe200078e00ff */
        /* <DEDUP_REMOVED lines=8> */
[----:B------:R-:W-:-:S05]  /*16420*/  @P0 FADD.FTZ R10, R5, R10 ;  /* 0x0000000a050a0221 */ /* 0x000fca0000010000 */
[----:B------:R-:W-:Y:S01]  /*16430*/  @P0 MOV R3, R10 ;  /* 0x0000000a00030202 */ /* 0x000fe20000000f00 */
[----:B------:R-:W-:Y:S01]  /*16440*/  @!P0 FADD.FTZ R10, R4, R4 ;  /* 0x00000004040a8221 */ /* 0x000fe20000010000 */
[----:B------:R-:W-:-:S07]  /*16450*/  @!P0 IMAD.MOV.U32 R3, RZ, RZ, 0x3fc90fdb ;  /* 0x3fc90fdbff038424 */ /* 0x000fce00078e00ff */
.L_x_3806:
[----:B------:R-:W-:Y:S05]  /*16460*/  BSYNC B0 ;  /* 0x0000000000007941 */ /* 0x000fea0003800000 */
.L_x_3765:
        /* <DEDUP_REMOVED lines=10> */
.L_x_3827:
[----:B------:R-:W-:Y:S02]  /*16510*/  FSETP.GTU.FTZ.AND P0, PT, R0, +INF , PT ;  /* 0x7f8000000000780b */ /* 0x000fe40003f1c000 */
[----:B------:R-:W-:-:S11]  /*16520*/  MOV R5, R3 ;  /* 0x0000000300057202 */ /* 0x000fd60000000f00 */
[----:B------:R-:W-:-:S07]  /*16530*/  @!P0 IMAD.MOV.U32 R10, RZ, RZ, R0 ;  /* 0x000000ffff0a8224 */ /* 0x000fce00078e0000 */
.L_x_3828:
[----:B------:R-:W-:Y:S05]  /*16540*/  BSYNC B0 ;  /* 0x0000000000007941 */ /* 0x000fea0003800000 */
.L_x_3826:
        /* <DEDUP_REMOVED lines=15> */
[----:B-1----:R-:W-:Y:S01]  /*16640*/  STG.E.U8 desc[UR36][R16.64], R3 ;  /* 0x0000000310007986 */ /* 0x002fe2000c101124 */
[----:B------:R-:W-:Y:S05]  /*16650*/  EXIT ;  /* 0x000000000000794d */ /* 0x000fea0003800000 */
.L_x_3832:
[----:B------:R-:W-:-:S06]  /*16660*/  HADD2.F32 R3, -RZ, R3.H0_H0 ;  /* 0x20000003ff037230 */ /* 0x000fcc0000004100 */
[----:B------:R-:W1:Y:S02]  /*16670*/  F2I.S64.TRUNC R2, R3 ;  /* 0x0000000300027311 */ /* 0x000e64000020d900 */
[----:B-1----:R-:W-:Y:S01]  /*16680*/  STG.E.U8 desc[UR36][R16.64], R2 ;  /* 0x0000000210007986 */ /* 0x002fe2000c101124 */
[----:B------:R-:W-:Y:S05]  /*16690*/  EXIT ;  /* 0x000000000000794d */ /* 0x000fea0003800000 */
.L_x_3831:
        /* <DEDUP_REMOVED lines=8> */
[----:B-1----:R-:W-:Y:S01]  /*16720*/  STG.E.64 desc[UR36][R16.64], R2 ;  /* 0x0000000210007986 */ /* 0x002fe2000c101b24 */
[----:B------:R-:W-:Y:S05]  /*16730*/  EXIT ;  /* 0x000000000000794d */ /* 0x000fea0003800000 */
.L_x_3835:
[----:B------:R-:W-:-:S06]  /*16740*/  HADD2.F32 R3, -RZ, R3.H0_H0 ;  /* 0x20000003ff037230 */ /* 0x000fcc0000004100 */
[----:B------:R-:W1:Y:S02]  /*16750*/  F2I.FTZ.TRUNC.NTZ R3, R3 ;  /* 0x0000000300037305 */ /* 0x000e64000021f100 */
[----:B-1----:R-:W-:Y:S01]  /*16760*/  STG.E desc[UR36][R16.64], R3 ;  /* 0x0000000310007986 */ /* 0x002fe2000c101924 */
[----:B------:R-:W-:Y:S05]  /*16770*/  EXIT ;  /* 0x000000000000794d */ /* 0x000fea0003800000 */
.L_x_3834:
[----:B------:R-:W-:-:S06]  /*16780*/  HADD2.F32 R3, -RZ, R3.H0_H0 ;  /* 0x20000003ff037230 */ /* 0x000fcc0000004100 */
[----:B------:R-:W1:Y:S02]  /*16790*/  F2I.FTZ.TRUNC.NTZ R3, R3 ;  /* 0x0000000300037305 */ /* 0x000e64000021f100 */
[----:B-1----:R-:W-:Y:S01]  /*167a0*/  STG.E.U16 desc[UR36][R16.64], R3 ;  /* 0x0000000310007986 */ /* 0x002fe2000c101524 */
[----:B------:R-:W-:Y:S05]  /*167b0*/  EXIT ;  /* 0x000000000000794d */ /* 0x000fea0003800000 */
.L_x_3830:
        /* <DEDUP_REMOVED lines=9> */
.L_x_3837:
[----:B------:R-:W-:Y:S01]  /*16850*/  STG.E.U16 desc[UR36][R16.64], R3 ;  /* 0x0000000310007986 */ /* 0x000fe2000c101524 */
[----:B------:R-:W-:Y:S05]  /*16860*/  EXIT ;  /* 0x000000000000794d */ /* 0x000fea0003800000 */
.L_x_3836:
        /* <DEDUP_REMOVED lines=8> */
[----:B------:R-:W-:Y:S01]  /*168f0*/  STG.E.64 desc[UR36][R16.64], R4 ;  /* 0x0000000410007986 */ /* 0x000fe2000c101b24 */
[----:B------:R-:W-:Y:S05]  /*16900*/  EXIT ;  /* 0x000000000000794d */ /* 0x000fea0003800000 */
.L_x_3839:
[----:B------:R-:W-:Y:S01]  /*16910*/  STG.E desc[UR36][R16.64], R3 ;  /* 0x0000000310007986 */ /* 0x000fe2000c101924 */
[----:B------:R-:W-:Y:S05]  /*16920*/  EXIT ;  /* 0x000000000000794d */ /* 0x000fea0003800000 */
.L_x_3838:
[----:B------:R-:W-:-:S05]  /*16930*/  HADD2.F32 R2, -RZ, R3.H0_H0 ;  /* 0x20000003ff027230 */ /* 0x000fca0000004100 */
[----:B------:R-:W-:-:S06]  /*16940*/  FMUL.FTZ R2, R2, 1 ;  /* 0x3f80000002027820 */ /* 0x000fcc0000410000 */
[----:B------:R-:W1:Y:S02]  /*16950*/  F2F.F64.F32 R2, R2 ;  /* 0x0000000200027310 */ /* 0x000e640000201800 */
[----:B-1----:R-:W-:Y:S01]  /*16960*/  STG.E.64 desc[UR36][R16.64], R2 ;  /* 0x0000000210007986 */ /* 0x002fe2000c101b24 */
[----:B------:R-:W-:Y:S05]  /*16970*/  EXIT ;  /* 0x000000000000794d */ /* 0x000fea0003800000 */
.L_x_3829:
        /* <DEDUP_REMOVED lines=8> */
[----:B------:R-:W-:Y:S01]  /*16a00*/  HADD2.F32 R0, -RZ, R3.H0_H0 ;  /* 0x20000003ff007230 */ /* 0x000fe20000004100 */
[----:B------:R-:W-:-:S04]  /*16a10*/  HFMA2.MMA R2, -RZ, RZ, 0, 5.9604644775390625e-08 ;  /* 0x00000001ff027435 */ /* 0x000fc800000001ff */
[----:B------:R-:W-:-:S13]  /*16a20*/  FSETP.NEU.FTZ.AND P0, PT, R0, RZ, PT ;  /* 0x000000ff0000720b */ /* 0x000fda0003f1d000 */
[----:B------:R-:W-:Y:S01]  /*16a30*/  @!P0 HADD2.F32 R0, -RZ, R3.H1_H1 ;  /* 0x30000003ff008230 */ /* 0x000fe20000004100 */
[----:B------:R-:W-:-:S04]  /*16a40*/  PRMT R3, R2, 0x7610, R3 ;  /* 0x0000761002037816 */ /* 0x000fc80000000003 */
[----:B------:R-:W-:-:S04]  /*16a50*/  @!P0 FSETP.NEU.FTZ.AND P1, PT, R0, RZ, PT ;  /* 0x000000ff0000820b */ /* 0x000fc80003f3d000 */
[----:B------:R-:W-:-:S05]  /*16a60*/  @!P0 SEL R3, RZ, 0x1, !P1 ;  /* 0x00000001ff038807 */ /* 0x000fca0004800000 */
[----:B------:R-:W-:Y:S01]  /*16a70*/  STG.E.U8 desc[UR36][R16.64], R3 ;  /* 0x0000000310007986 */ /* 0x000fe2000c101124 */
[----:B------:R-:W-:Y:S05]  /*16a80*/  EXIT ;  /* 0x000000000000794d */ /* 0x000fea0003800000 */
.L_x_3842:
[--C-:B0-----:R-:W-:Y:S02]  /*16a90*/  HADD2.F32 R6, -RZ, R3.reuse.H1_H1 ;  /* 0x30000003ff067230 */ /* 0x101fe40000004100 */
[----:B------:R-:W-:-:S03]  /*16aa0*/  HADD2.F32 R3, -RZ, R3.H0_H0 ;  /* 0x20000003ff037230 */ /* 0x000fc60000004100 */
[----:B------:R-:W-:Y:S02]  /*16ab0*/  FMUL.FTZ R6, R6, 1 ;  /* 0x3f80000006067820 */ /* 0x000fe40000410000 */
[----:B------:R-:W-:-:S04]  /*16ac0*/  FMUL.FTZ R3, R3, 1 ;  /* 0x3f80000003037820 */ /* 0x000fc80000410000 */
[----:B------:R-:W-:Y:S08]  /*16ad0*/  F2F.F64.F32 R6, R6 ;  /* 0x0000000600067310 */ /* 0x000ff00000201800 */
[----:B------:R-:W0:Y:S02]  /*16ae0*/  F2F.F64.F32 R4, R3 ;  /* 0x0000000300047310 */ /* 0x000e240000201800 */
[----:B0-----:R-:W-:Y:S01]  /*16af0*/  STG.E.128 desc[UR36][R16.64], R4 ;  /* 0x0000000410007986 */ /* 0x001fe2000c101d24 */
[----:B------:R-:W-:Y:S05]  /*16b00*/  EXIT ;  /* 0x000000000000794d */ /* 0x000fea0003800000 */
.L_x_3841:
        /* <DEDUP_REMOVED lines=21> */
.L_x_3846:
[----:B------:R-:W-:Y:S05]  /*16c60*/  BSYNC B0 ;  /* 0x0000000000007941 */ /* 0x000fea0003800000 */
.L_x_3845:
[----:B------:R-:W-:-:S05]  /*16c70*/  LOP3.LUT R3, R0, R3, RZ, 0xfc, !PT ;  /* 0x0000000300037212 */ /* 0x000fca00078efcff */
[----:B------:R-:W-:Y:S01]  /*16c80*/  STG.E.U8 desc[UR36][R16.64], R3 ;  /* 0x0000000310007986 */ /* 0x000fe2000c101124 */
[----:B------:R-:W-:Y:S05]  /*16c90*/  EXIT ;  /* 0x000000000000794d */ /* 0x000fea0003800000 */
.L_x_3844:
        /* <DEDUP_REMOVED lines=13> */
.L_x_3848:
[----:B------:R-:W-:Y:S02]  /*16d70*/  ISETP.GT.U32.AND P0, PT, R2, 0x7f800000, PT ;  /* 0x7f8000000200780c */ /* 0x000fe40003f04070 */
[----:B------:R-:W-:-:S04]  /*16d80*/  MOV R0, 0x7f ;  /* 0x0000007f00007802 */ /* 0x000fc80000000f00 */
[----:B------:R-:W-:-:S07]  /*16d90*/  SEL R0, R0, 0x7c, P0 ;  /* 0x0000007c00007807 */ /* 0x000fce0000000000 */
.L_x_3849:
[----:B------:R-:W-:Y:S05]  /*16da0*/  BSYNC B0 ;  /* 0x0000000000007941 */ /* 0x000fea0003800000 */
.L_x_3847:
[----:B------:R-:W-:-:S04]  /*16db0*/  LOP3.LUT R2, R3, 0x80000000, RZ, 0xc0, !PT ;  /* 0x8000000003027812 */ /* 0x000fc800078ec0ff */
[----:B------:R-:W-:-:S04]  /*16dc0*/  SHF.R.U32.HI R3, RZ, 0x18, R2 ;  /* 0x00000018ff037819 */ /* 0x000fc80000011602 */
[----:B------:R-:W-:-:S05]  /*16dd0*/  LOP3.LUT R3, R0, R3, RZ, 0xfc, !PT ;  /* 0x0000000300037212 */ /* 0x000fca00078efcff */
[----:B------:R-:W-:Y:S01]  /*16de0*/  STG.E.U8 desc[UR36][R16.64], R3 ;  /* 0x0000000310007986 */ /* 0x000fe2000c101124 */
[----:B------:R-:W-:Y:S05]  /*16df0*/  EXIT ;  /* 0x000000000000794d */ /* 0x000fea0003800000 */
.L_x_3843:
[----:B------:R-:W-:-:S05]  /*16e00*/  HADD2.F32 R0, -RZ, R3.H0_H0 ;  /* 0x20000003ff007230 */ /* 0x000fca0000004100 */
[----:B------:R-:W-:-:S05]  /*16e10*/  F2FP.BF16.F32.PACK_AB R0, RZ, R0 ;  /* 0x00000000ff00723e */ /* 0x000fca00000010ff */
[----:B------:R-:W-:Y:S01]  /*16e20*/  STG.E.U16 desc[UR36][R16.64], R0 ;  /* 0x0000000010007986 */ /* 0x000fe2000c101524 */
[----:B------:R-:W-:Y:S05]  /*16e30*/  EXIT ;  /* 0x000000000000794d */ /* 0x000fea0003800000 */
.L_x_3840:
        /* <DEDUP_REMOVED lines=10> */
[----:B-1----:R-:W-:Y:S01]  /*16ee0*/  STG.E.U16 desc[UR36][R16.64], R3 ;  /* 0x0000000310007986 */ /* 0x002fe2000c101524 */
[----:B------:R-:W-:Y:S05]  /*16ef0*/  EXIT ;  /* 0x000000000000794d */ /* 0x000fea0003800000 */
.L_x_3852:
        /* <DEDUP_REMOVED lines=17> */
.L_x_3855:
[----:B------:R-:W-:-:S04]  /*17010*/  LOP3.LUT R2, R3, 0x80000000, RZ, 0xc0, !PT ;  /* 0x8000000003027812 */ /* 0x000fc800078ec0ff */
[----:B------:R-:W-:-:S04]  /*17020*/  SHF.R.U32.HI R3, RZ, 0x18, R2 ;  /* 0x00000018ff037819 */ /* 0x000fc80000011602 */
[----:B------:R-:W-:-:S04]  /*17030*/  LOP3.LUT R0, R0, R3, RZ, 0xfc, !PT ;  /* 0x0000000300007212 */ /* 0x000fc800078efcff */
[----:B------:R-:W-:-:S07]  /*17040*/  PRMT R8, R0, 0x7610, R8 ;  /* 0x0000761000087816 */ /* 0x000fce0000000008 */
.L_x_3854:
[----:B------:R-:W-:Y:S05]  /*17050*/  BSYNC B0 ;  /* 0x0000000000007941 */ /* 0x000fea0003800000 */
.L_x_3853:
[----:B------:R-:W-:Y:S01]  /*17060*/  STG.E.U8 desc[UR36][R16.64], R8 ;  /* 0x0000000810007986 */ /* 0x000fe2000c101124 */
[----:B------:R-:W-:Y:S05]  /*17070*/  EXIT ;  /* 0x000000000000794d */ /* 0x000fea0003800000 */
.L_x_3851:
[----:B------:R-:W-:Y:S01]  /*17080*/  HADD2.F32 R3, -RZ, R3.H0_H0 ;  /* 0x20000003ff037230 */ /* 0x000fe20000004100 */
[----:B------:R-:W-:Y:S01]  /*17090*/  BSSY B0, `(.L_x_3856) ;  /* 0x0000014000007945 */ /* 0x000fe20003800000 */
[----:B---34-:R-:W-:-:S03]  /*170a0*/  HFMA2.MMA R8, -RZ, RZ, 0, 7.62939453125e-06 ;  /* 0x00000080ff087435 */ /* 0x018fc600000001ff */
        /* <DEDUP_REMOVED lines=14> */
.L_x_3858:
[----:B------:R-:W-:-:S04]  /*17190*/  LOP3.LUT R2, R3, 0x80000000, RZ, 0xc0, !PT ;  /* 0x8000000003027812 */ /* 0x000fc800078ec0ff */
[----:B------:R-:W-:-:S04]  /*171a0*/  SHF.R.U32.HI R3, RZ, 0x18, R2 ;  /* 0x00000018ff037819 */ /* 0x000fc80000011602 */
[----:B------:R-:W-:-:S04]  /*171b0*/  LOP3.LUT R0, R0, R3, RZ, 0xfc, !PT ;  /* 0x0000000300007212 */ /* 0x000fc800078efcff */
[----:B------:R-:W-:-:S07]  /*171c0*/  PRMT R8, R0, 0x7610, R8 ;  /* 0x0000761000087816 */ /* 0x000fce0000000008 */
.L_x_3857:
[----:B------:R-:W-:Y:S05]  /*171d0*/  BSYNC B0 ;  /* 0x0000000000007941 */ /* 0x000fea0003800000 */
.L_x_3856:
[----:B------:R-:W-:Y:S01]  /*171e0*/  STG.E.U8 desc[UR36][R16.64], R8 ;  /* 0x0000000810007986 */ /* 0x000fe2000c101124 */
[----:B------:R-:W-:Y:S05]  /*171f0*/  EXIT ;  /* 0x000000000000794d */ /* 0x000fea0003800000 */
.L_x_3850:
        /* <DEDUP_REMOVED lines=18> */
[----:B------:R-:W-:-:S05]  /*17320*/  @!P0 IMAD.MOV R0, RZ, RZ, R4 ;  /* 0x000000ffff008224 */ /* 0x000fca00078e0204 */
[----:B------:R-:W-:-:S05]  /*17330*/  @P2 MOV R3, R0 ;  /* 0x0000000000032202 */ /* 0x000fca0000000f00 */
[----:B------:R-:W-:Y:S01]  /*17340*/  STG.E.U8 desc[UR36][R16.64], R3 ;  /* 0x0000000310007986 */ /* 0x000fe2000c101124 */
[----:B------:R-:W-:Y:S05]  /*17350*/  EXIT ;  /* 0x000000000000794d */ /* 0x000fea0003800000 */
.L_x_3833:
        /* <DEDUP_REMOVED lines=8> */
[----:B0-----:R-:W-:Y:S01]  /*173e0*/  IMAD.U32 R6, RZ, RZ, UR4 ;  /* 0x00000004ff067e24 */ /* 0x001fe2000f8e00ff */
[----:B------:R-:W-:Y:S01]  /*173f0*/  MOV R7, UR5 ;  /* 0x0000000500077c02 */ /* 0x000fe20008000f00 */
[----:B------:R-:W-:Y:S01]  /*17400*/  IMAD.U32 R10, RZ, RZ, UR6 ;  /* 0x00000006ff0a7e24 */ /* 0x000fe2000f8e00ff */
[----:B---3--:R-:W-:Y:S01]  /*17410*/  MOV R11, UR7 ;  /* 0x00000007000b7c02 */ /* 0x008fe20008000f00 */
[----:B----4-:R-:W-:-:S02]  /*17420*/  IMAD.MOV.U32 R8, RZ, RZ, 0x65 ;  /* 0x00000065ff087424 */ /* 0x010fc400078e00ff */
[----:B------:R-:W-:-:S07]  /*17430*/  IMAD.MOV.U32 R13, RZ, RZ, RZ ;  /* 0x000000ffff0d7224 */ /* 0x000fce00078e00ff */
[----:B------:R-:W-:-:S07]  /*17440*/  LEPC R20, `(.L_x_3861) ;  /* 0x000000001014794e */ /* 0x000fce0000000000 */
[----:B-12---:R-:W-:Y:S05]  /*17450*/  CALL.ABS.NOINC R2 ;  /* 0x0000000002007343 */ /* 0x006fea0003c00000 */
.L_x_3861:
[----:B------:R-:W-:Y:S05]  /*17460*/  EXIT ;  /* 0x000000000000794d */ /* 0x000fea0003800000 */
.L_x_3860:
[----:B------:R-:W-:-:S06]  /*17470*/  HADD2.F32 R3, -RZ, R3.H0_H0 ;  /* 0x20000003ff037230 */ /* 0x000fcc0000004100 */
[----:B------:R-:W1:Y:S02]  /*17480*/  F2I.U64.TRUNC R2, R3 ;  /* 0x0000000300027311 */ /* 0x000e64000020d800 */
[----:B-1----:R-:W-:Y:S01]  /*17490*/  STG.E.64 desc[UR36][R16.64], R2 ;  /* 0x0000000210007986 */ /* 0x002fe2000c101b24 */
[----:B------:R-:W-:Y:S05]  /*174a0*/  EXIT ;  /* 0x000000000000794d */ /* 0x000fea0003800000 */
.L_x_3859:
[----:B------:R-:W-:-:S06]  /*174b0*/  HADD2.F32 R3, -RZ, R3.H0_H0 ;  /* 0x20000003ff037230 */ /* 0x000fcc0000004100 */
[----:B------:R-:W1:Y:S02]  /*174c0*/  F2I.FTZ.U32.TRUNC.NTZ R3, R3 ;  /* 0x0000000300037305 */ /* 0x000e64000021f000 */
[----:B-1----:R-:W-:Y:S01]  /*174d0*/  STG.E desc[UR36][R16.64], R3 ;  /* 0x0000000310007986 */ /* 0x002fe2000c101924 */
[----:B------:R-:W-:Y:S05]  /*174e0*/  EXIT ;  /* 0x000000000000794d */ /* 0x000fea0003800000 */
        .weak           $__internal_7_$__cuda_sm3x_div_rn_ftz_f32_slowpath
        .type           $__internal_7_$__cuda_sm3x_div_rn_ftz_f32_slowpath,@function
        .size           $__internal_7_$__cuda_sm3x_div_rn_ftz_f32_slowpath,(.L_x_21012 - $__internal_7_$__cuda_sm3x_div_rn_ftz_f32_slowpath)
$__internal_7_$__cuda_sm3x_div_rn_ftz_f32_slowpath:
[----:B------:R-:W-:Y:S01]  /*174f0*/  SHF.R.U32.HI R3, RZ, 0x17, R11 ;  /* 0x00000017ff037819 */ /* 0x000fe2000001160b */
[----:B------:R-:W-:Y:S01]  /*17500*/  BSSY B1, `(.L_x_3862) ;  /* 0x0000046000017945 */ /* 0x000fe20003800000 */
[----:B------:R-:W-:-:S03]  /*17510*/  SHF.R.U32.HI R14, RZ, 0x17, R0 ;  /* 0x00000017ff0e7819 */ /* 0x000fc60000011600 */
[----:B------:R-:W-:Y:S01]  /*17520*/  BSSY B2, `(.L_x_3863) ;  /* 0x000001d000027945 */ /* 0x000fe20003800000 */
[----:B------:R-:W-:Y:S02]  /*17530*/  LOP3.LUT R3, R3, 0xff, RZ, 0xc0, !PT ;  /* 0x000000ff03037812 */ /* 0x000fe400078ec0ff */
[----:B------:R-:W-:Y:S02]  /*17540*/  LOP3.LUT R14, R14, 0xff, RZ, 0xc0, !PT ;  /* 0x000000ff0e0e7812 */ /* 0x000fe400078ec0ff */
[----:B------:R-:W-:-:S03]  /*17550*/  IADD3 R13, R3, -0x1, RZ ;  /* 0xffffffff030d7810 */ /* 0x000fc60007ffe0ff */
[----:B------:R-:W-:Y:S01]  /*17560*/  VIADD R15, R14, 0xffffffff ;  /* 0xffffffff0e0f7836 */ /* 0x000fe20000000000 */
[----:B------:R-:W-:-:S04]  /*17570*/  ISETP.GT.U32.AND P0, PT, R13, 0xfd, PT ;  /* 0x000000fd0d00780c */ /* 0x000fc80003f04070 */
[----:B------:R-:W-:-:S13]  /*17580*/  ISETP.GT.U32.OR P0, PT, R15, 0xfd, P0 ;  /* 0x000000fd0f00780c */ /* 0x000fda0000704470 */
[----:B------:R-:W-:Y:S05]  /*17590*/  @!P0 BRA `(.L_x_3864) ;  /* 0x0000000000548947 */ /* 0x000fea0003800000 */
[----:B------:R-:W-:Y:S02]  /*175a0*/  FSETP.GTU.FTZ.AND P0, PT, |R0|, +INF , PT ;  /* 0x7f8000000000780b */ /* 0x000fe40003f1c200 */
[----:B------:R-:W-:-:S04]  /*175b0*/  FSETP.GTU.FTZ.AND P1, PT, |R11|, +INF , PT ;  /* 0x7f8000000b00780b */ /* 0x000fc80003f3c200 */
[----:B------:R-:W-:-:S13]  /*175c0*/  PLOP3.LUT P0, PT, P0, P1, PT, 0xa8, 0x0 ;  /* 0x000000000000781c */ /* 0x000fda0000703570 */
[----:B------:R-:W-:Y:S05]  /*175d0*/  @P0 BREAK B2 ;  /* 0x0000000000020942 */ /* 0x000fea0003800000 */
[----:B------:R-:W-:Y:S05]  /*175e0*/  @P0 BRA `(.L_x_3865) ;  /* 0x0000000000d80947 */ /* 0x000fea0003800000 */
[C---:B------:R-:W-:Y:S02]  /*175f0*/  FSETP.NEU.FTZ.AND P2, PT, R0.reuse, RZ, PT ;  /* 0x000000ff0000720b */ /* 0x040fe40003f5d000 */
[----:B------:R-:W-:Y:S02]  /*17600*/  FSETP.NEU.FTZ.AND P1, PT, R11, RZ, PT ;  /* 0x000000ff0b00720b */ /* 0x000fe40003f3d000 */
[----:B------:R-:W-:-:S11]  /*17610*/  FSETP.NEU.FTZ.AND P0, PT, R0, RZ, PT ;  /* 0x000000ff0000720b */ /* 0x000fd60003f1d000 */
[----:B------:R-:W-:Y:S05]  /*17620*/  @!P1 BREAK !P2, B2 ;  /* 0x0000000000029942 */ /* 0x000fea0005000000 */
[----:B------:R-:W-:Y:S05]  /*17630*/  @!P1 BRA !P2, `(.L_x_3866) ;  /* 0x0000000000bc9947 */ /* 0x000fea0005000000 */
[C---:B------:R-:W-:Y:S02]  /*17640*/  FSETP.NEU.FTZ.AND P4, PT, |R0|.reuse, +INF , PT ;  /* 0x7f8000000000780b */ /* 0x040fe40003f9d200 */
[----:B------:R-:W-:Y:S02]  /*17650*/  FSETP.NEU.FTZ.AND P3, PT, |R11|, +INF , PT ;  /* 0x7f8000000b00780b */ /* 0x000fe40003f7d200 */
[----:B------:R-:W-:-:S11]  /*17660*/  FSETP.NEU.FTZ.AND P2, PT, |R0|, +INF , PT ;  /* 0x7f8000000000780b */ /* 0x000fd60003f5d200 */
[----:B------:R-:W-:Y:S05]  /*17670*/  @!P3 BREAK !P4, B2 ;  /* 0x000000000002b942 */ /* 0x000fea0006000000 */
[----:B------:R-:W-:Y:S05]  /*17680*/  @!P3 BRA !P4, `(.L_x_3866) ;  /* 0x0000000000a8b947 */ /* 0x000fea0006000000 */
[----:B------:R-:W-:-:S13]  /*17690*/  PLOP3.LUT P0, PT, P3, P0, PT, 0x2a, 0x0 ;  /* 0x000000000000781c */ /* 0x000fda0001f00572 */
[----:B------:R-:W-:Y:S05]  /*176a0*/  @P0 BREAK B2 ;  /* 0x0000000000020942 */ /* 0x000fea0003800000 */
[----:B------:R-:W-:Y:S05]  /*176b0*/  @P0 BRA `(.L_x_3867) ;  /* 0x0000000000940947 */ /* 0x000fea0003800000 */
[----:B------:R-:W-:-:S13]  /*176c0*/  PLOP3.LUT P2, PT, P2, P1, PT, 0x2a, 0x0 ;  /* 0x000000000000781c */ /* 0x000fda0001742572 */
[----:B------:R-:W-:Y:S05]  /*176d0*/  @P2 BREAK B2 ;  /* 0x0000000000022942 */ /* 0x000fea0003800000 */
[----:B------:R-:W-:Y:S05]  /*176e0*/  @P2 BRA `(.L_x_3868) ;  /* 0x00000000007c2947 */ /* 0x000fea0003800000 */
.L_x_3864:
[----:B------:R-:W-:Y:S05]  /*176f0*/  BSYNC B2 ;  /* 0x0000000000027941 */ /* 0x000fea0003800000 */
.L_x_3863:
[----:B------:R-:W-:Y:S01]  /*17700*/  IADD3 R3, R3, -0x7f, RZ ;  /* 0xffffff8103037810 */ /* 0x000fe20007ffe0ff */
[----:B------:R-:W-:Y:S01]  /*17710*/  VIADD R14, R14, 0xffffff81 ;  /* 0xffffff810e0e7836 */ /* 0x000fe20000000000 */
[----:B------:R-:W-:Y:S03]  /*17720*/  BSSY B2, `(.L_x_3869) ;  /* 0x000001a000027945 */ /* 0x000fe60003800000 */
[----:B------:R-:W-:Y:S02]  /*17730*/  IMAD R22, R3, -0x800000, R11 ;  /* 0xff80000003167824 */ /* 0x000fe400078e020b */
[C---:B------:R-:W-:Y:S01]  /*17740*/  IMAD R0, R14.reuse, -0x800000, R0 ;  /* 0xff8000000e007824 */ /* 0x040fe200078e0200 */
[----:B------:R-:W-:Y:S01]  /*17750*/  IADD3 R14, R14, -R3, RZ ;  /* 0x800000030e0e7210 */ /* 0x000fe20007ffe0ff */
[----:B------:R-:W0:Y:S01]  /*17760*/  MUFU.RCP R18, R22 ;  /* 0x0000001600127308 */ /* 0x000e220000001000 */
[----:B------:R-:W-:-:S04]  /*17770*/  FADD.FTZ R13, -R22, -RZ ;  /* 0x800000ff160d7221 */ /* 0x000fc80000010100 */
[----:B0-----:R-:W-:-:S04]  /*17780*/  FFMA R15, R18, R13, 1 ;  /* 0x3f800000120f7423 */ /* 0x001fc8000000000d */
[----:B------:R-:W-:-:S04]  /*17790*/  FFMA R15, R18, R15, R18 ;  /* 0x0000000f120f7223 */ /* 0x000fc80000000012 */
[----:B------:R-:W-:-:S04]  /*177a0*/  FFMA R18, R0, R15, RZ ;  /* 0x0000000f00127223 */ /* 0x000fc800000000ff */
[----:B------:R-:W-:-:S04]  /*177b0*/  FFMA R20, R13, R18, R0 ;  /* 0x000000120d147223 */ /* 0x000fc80000000000 */
[----:B------:R-:W-:-:S04]  /*177c0*/  FFMA R21, R15, R20, R18 ;  /* 0x000000140f157223 */ /* 0x000fc80000000012 */
[----:B------:R-:W-:-:S04]  /*177d0*/  FFMA R0, R13, R21, R0 ;  /* 0x000000150d007223 */ /* 0x000fc80000000000 */
[----:B------:R-:W-:-:S05]  /*177e0*/  FFMA.FTZ R15, R15, R0, R21 ;  /* 0x000000000f0f7223 */ /* 0x000fca0000010015 */
[----:B------:R-:W-:-:S04]  /*177f0*/  SHF.R.U32.HI R0, RZ, 0x17, R15 ;  /* 0x00000017ff007819 */ /* 0x000fc8000001160f */
[----:B------:R-:W-:-:S05]  /*17800*/  LOP3.LUT R3, R0, 0xff, RZ, 0xc0, !PT ;  /* 0x000000ff00037812 */ /* 0x000fca00078ec0ff */
[----:B------:R-:W-:-:S05]  /*17810*/  IMAD.IADD R0, R3, 0x1, R14 ;  /* 0x0000000103007824 */ /* 0x000fca00078e020e */
[----:B------:R-:W-:-:S04]  /*17820*/  IADD3 R3, R0, -0x1, RZ ;  /* 0xffffffff00037810 */ /* 0x000fc80007ffe0ff */
[----:B------:R-:W-:-:S13]  /*17830*/  ISETP.GE.U32.AND P0, PT, R3, 0xfe, PT ;  /* 0x000000fe0300780c */ /* 0x000fda0003f06070 */
[----:B------:R-:W-:Y:S05]  /*17840*/  @!P0 BRA `(.L_x_3870) ;  /* 0x0000000000188947 */ /* 0x000fea0003800000 */
[----:B------:R-:W-:Y:S02]  /*17850*/  ISETP.GT.AND P0, PT, R0, 0xfe, PT ;  /* 0x000000fe0000780c */ /* 0x000fe40003f04270 */
[----:B------:R-:W-:-:S11]  /*17860*/  LOP3.LUT R14, R15, 0x80000000, RZ, 0xc0, !PT ;  /* 0x800000000f0e7812 */ /* 0x000fd600078ec0ff */
[----:B------:R-:W-:-:S04]  /*17870*/  @!P0 ISETP.GE.AND P1, PT, R0, 0x1, PT ;  /* 0x000000010000880c */ /* 0x000fc80003f26270 */
[C---:B------:R-:W-:Y:S02]  /*17880*/  @!P0 SEL R15, R14.reuse, R15, !P1 ;  /* 0x0000000f0e0f8207 */ /* 0x040fe40004800000 */
[----:B------:R-:W-:Y:S01]  /*17890*/  @P0 LOP3.LUT R15, R14, 0x7f800000, RZ, 0xfc, !PT ;  /* 0x7f8000000e0f0812 */ /* 0x000fe200078efcff */
[----:B------:R-:W-:Y:S06]  /*178a0*/  BRA `(.L_x_3871) ;  /* 0x0000000000047947 */ /* 0x000fec0003800000 */
.L_x_3870:
[----:B------:R-:W-:-:S07]  /*178b0*/  IMAD R15, R14, 0x800000, R15 ;  /* 0x008000000e0f7824 */ /* 0x000fce00078e020f */
.L_x_3871:
[----:B------:R-:W-:Y:S05]  /*178c0*/  BSYNC B2 ;  /* 0x0000000000027941 */ /* 0x000fea0003800000 */
.L_x_3869:
[----:B------:R-:W-:Y:S05]  /*178d0*/  BRA `(.L_x_3872) ;  /* 0x0000000000207947 */ /* 0x000fea0003800000 */
.L_x_3868:
[----:B------:R-:W-:-:S04]  /*178e0*/  LOP3.LUT R0, R11, 0x80000000, R0, 0x48, !PT ;  /* 0x800000000b007812 */ /* 0x000fc800078e4800 */
[----:B------:R-:W-:Y:S01]  /*178f0*/  LOP3.LUT R15, R0, 0x7f800000, RZ, 0xfc, !PT ;  /* 0x7f800000000f7812 */ /* 0x000fe200078efcff */
[----:B------:R-:W-:Y:S06]  /*17900*/  BRA `(.L_x_3872) ;  /* 0x0000000000147947 */ /* 0x000fec0003800000 */
.L_x_3867:
[----:B------:R-:W-:Y:S01]  /*17910*/  LOP3.LUT R15, R11, 0x80000000, R0, 0x48, !PT ;  /* 0x800000000b0f7812 */ /* 0x000fe200078e4800 */
[----:B------:R-:W-:Y:S06]  /*17920*/  BRA `(.L_x_3872) ;  /* 0x00000000000c7947 */ /* 0x000fec0003800000 */
.L_x_3866:
[----:B------:R-:W0:Y:S01]  /*17930*/  MUFU.RSQ R15, -QNAN ;  /* 0xffc00000000f7908 */ /* 0x000e220000001400 */
[----:B------:R-:W-:Y:S05]  /*17940*/  BRA `(.L_x_3872) ;  /* 0x0000000000047947 */ /* 0x000fea0003800000 */
.L_x_3865:
[----:B------:R-:W-:-:S07]  /*17950*/  FADD.FTZ R15, R0, R11 ;  /* 0x0000000b000f7221 */ /* 0x000fce0000010000 */
.L_x_3872:
[----:B------:R-:W-:Y:S05]  /*17960*/  BSYNC B1 ;  /* 0x0000000000017941 */ /* 0x000fea0003800000 */
.L_x_3862:
[----:B------:R-:W-:-:S04]  /*17970*/  MOV R3, 0x0 ;  /* 0x0000000000037802 */ /* 0x000fc80000000f00 */
[----:B0-----:R-:W-:Y:S05]  /*17980*/  RET.REL.NODEC R2 `(_ZN2at6native18elementwise_kernelILi128ELi4EZNS0_15gpu_kernel_implIZZZNS0_17acosh_kernel_cudaERNS_18TensorIteratorBaseEENKUlvE_clEvENKUlvE1_clEvEUlN3c107complexINS7_4HalfEEEE_EEvS4_RKT_EUliE_EEviT1_) ;  /* 0xfffffe84029c7950 */ /* 0x001fea0003c3ffff */
.L_x_3873:
        /* <DEDUP_REMOVED lines=15> */
.L_x_21012:


//--------------------- .text._ZN2at6native27unrolled_elementwise_kernelIZZZNS0_17acosh_kernel_cudaERNS_18TensorIteratorBaseEENKUlvE_clEvENKUlvE1_clEvEUlN3c107complexINS6_4HalfEEEE_St5arrayIPcLm2EELi4E23TrivialOffsetCalculatorILi1EjESF_NS0_6memory12LoadWithCastILi1EEENSG_13StoreWithCastILi1EEEEEviT_T0_T2_T3_T4_T5_ --------------------------
	.section	.text._ZN2at6native27unrolled_elementwise_kernelIZZZNS0_17acosh_kernel_cudaERNS_18TensorIteratorBaseEENKUlvE_clEvENKUlvE1_clEvEUlN3c107complexINS6_4HalfEEEE_St5arrayIPcLm2EELi4E23TrivialOffsetCalculatorILi1EjESF_NS0_6memory12LoadWithCastILi1EEENSG_13StoreWithCastILi1EEEEEviT_T0_T2_T3_T4_T5_,"ax",@progbits
	.align	128
        .global         _ZN2at6native27unrolled_elementwise_kernelIZZZNS0_17acosh_kernel_cudaERNS_18TensorIteratorBaseEENKUlvE_clEvENKUlvE1_clEvEUlN3c107complexINS6_4HalfEEEE_St5arrayIPcLm2EELi4E23TrivialOffsetCalculatorILi1EjESF_NS0_6memory12LoadWithCastILi1EEENSG_13StoreWithCastILi1EEEEEviT_T0_T2_T3_T4_T5_
        .type           _ZN2at6native27unrolled_elementwise_kernelIZZZNS0_17acosh_kernel_cudaERNS_18TensorIteratorBaseEENKUlvE_clEvENKUlvE1_clEvEUlN3c107complexINS6_4HalfEEEE_St5arrayIPcLm2EELi4E23TrivialOffsetCalculatorILi1EjESF_NS0_6memory12LoadWithCastILi1EEENSG_13StoreWithCastILi1EEEEEviT_T0_T2_T3_T4_T5_,@function
        .size           _ZN2at6native27unrolled_elementwise_kernelIZZZNS0_17acosh_kernel_cudaERNS_18TensorIteratorBaseEENKUlvE_clEvENKUlvE1_clEvEUlN3c107complexINS6_4HalfEEEE_St5arrayIPcLm2EELi4E23TrivialOffsetCalculatorILi1EjESF_NS0_6memory12LoadWithCastILi1EEENSG_13StoreWithCastILi1EEEEEviT_T0_T2_T3_T4_T5_,(.L_x_21013 - _ZN2at6native27unrolled_elementwise_kernelIZZZNS0_17acosh_kernel_cudaERNS_18TensorIteratorBaseEENKUlvE_clEvENKUlvE1_clEvEUlN3c107complexINS6_4HalfEEEE_St5arrayIPcLm2EELi4E23TrivialOffsetCalculatorILi1EjESF_NS0_6memory12LoadWithCastILi1EEENSG_13StoreWithCastILi1EEEEEviT_T0_T2_T3_T4_T5_)
        .other          _ZN2at6native27unrolled_elementwise_kernelIZZZNS0_17acosh_kernel_cudaERNS_18TensorIteratorBaseEENKUlvE_clEvENKUlvE1_clEvEUlN3c107complexINS6_4HalfEEEE_St5arrayIPcLm2EELi4E23TrivialOffsetCalculatorILi1EjESF_NS0_6memory12LoadWithCastILi1EEENSG_13StoreWithCastILi1EEEEEviT_T0_T2_T3_T4_T5_,@"STO_CUDA_ENTRY STV_DEFAULT"
_ZN2at6native27unrolled_elementwise_kernelIZZZNS0_17acosh_kernel_cudaERNS_18TensorIteratorBaseEENKUlvE_clEvENKUlvE1_clEvEUlN3c107complexINS6_4HalfEEEE_St5arrayIPcLm2EELi4E23TrivialOffsetCalculatorILi1EjESF_NS0_6memory12LoadWithCastILi1EEENSG_13StoreWithCastILi1EEEEEviT_T0_T2_T3_T4_T5_:
.text._ZN2at6native27unrolled_elementwise_kernelIZZZNS0_17acosh_kernel_cudaERNS_18TensorIteratorBaseEENKUlvE_clEvENKUlvE1_clEvEUlN3c107complexINS6_4HalfEEEE_St5arrayIPcLm2EELi4E23TrivialOffsetCalculatorILi1EjESF_NS0_6memory12LoadWithCastILi1EEENSG_13StoreWithCastILi1EEEEEviT_T0_T2_T3_T4_T5_:
        /* <DEDUP_REMOVED lines=9> */
[----:B------:R-:W-:Y:S01]  /*0090*/  PRMT R24, RZ, 0x7610, R24 ;  /* 0x00007610ff187816 */ /* 0x000fe20000000018 */
[----:B-1----:R-:W-:-:S05]  /*00a0*/  IMAD R27, R28, -0x200, R27 ;  /* 0xfffffe001c1b7824 */ /* 0x002fca00078e021b */
[----:B--2---:R-:W-:-:S04]  /*00b0*/  ISETP.GE.AND P0, PT, R19, R27, PT ;  /* 0x0000001b1300720c */ /* 0x004fc80003f06270 */
[----:B------:R-:W-:-:S09]  /*00c0*/  P2R R26, PR, RZ, 0x1 ;  /* 0x00000001ff1a7803 */ /* 0x000fd20000000000 */
[----:B0--3--:R-:W-:Y:S05]  /*00d0*/  @P0 BRA `(.L_x_3875) ;  /* 0x00000010005c0947 */ /* 0x009fea0003800000 */
        /* <DEDUP_REMOVED lines=18> */
[----:B------:R-:W2:Y:S01]  /*0200*/  LDG.E.S8 R2, desc[UR36][R2.64] ;  /* 0x0000002402027981 */ /* 0x000ea2000c1e1300 */
[----:B------:R-:W-:Y:S01]  /*0210*/  PRMT R23, RZ, 0x7610, R23 ;  /* 0x00007610ff177816 */ /* 0x000fe20000000017 */
[----:B--2---:R-:W0:Y:S02]  /*0220*/  I2F.S16 R24, R2 ;  /* 0x0000000200187306 */ /* 0x004e240000101400 */
[----:B0-----:R-:W-:Y:S01]  /*0230*/  F2FP.F16.F32.PACK_AB R24, RZ, R24 ;  /* 0x00000018ff18723e */ /* 0x001fe200000000ff */
[----:B------:R-:W-:Y:S06]  /*0240*/  BRA `(.L_x_3881) ;  /* 0x0000000c00fc7947 */ /* 0x000fec0003800000 */
.L_x_3879:
[----:B------:R-:W2:Y:S01]  /*0250*/  LDG.E.U8 R2, desc[UR36][R2.64] ;  /* 0x0000002402027981 */ /* 0x000ea2000c1e1100 */
[----:B------:R-:W-:Y:S02]  /*0260*/  PRMT R23, RZ, 0x7610, R23 ;  /* 0x00007610ff177816 */ /* 0x000fe40000000017 */
[----:B--2---:R-:W-:-:S04]  /*0270*/  I2FP.F32.U32 R24, R2 ;  /* 0x0000000200187245 */ /* 0x004fc80000201000 */
[----:B------:R-:W-:Y:S01]  /*0280*/  F2FP.F16.F32.PACK_AB R24, RZ, R24 ;  /* 0x00000018ff18723e */ /* 0x000fe200000000ff */
[----:B------:R-:W-:Y:S06]  /*0290*/  BRA `(.L_x_3881) ;  /* 0x0000000c00e87947 */ /* 0x000fec0003800000 */
.L_x_3878:
[----:B------:R-:W-:-:S13]  /*02a0*/  ISETP.NE.AND P0, PT, R0, 0x2, PT ;  /* 0x000000020000780c */ /* 0x000fda0003f05270 */
[----:B------:R-:W-:Y:S05]  /*02b0*/  @!P0 BRA `(.L_x_3882) ;  /* 0x0000000000388947 */ /* 0x000fea0003800000 */
[----:B------:R-:W-:-:S13]  /*02c0*/  ISETP.NE.AND P0, PT, R0, 0x3, PT ;  /* 0x000000030000780c */ /* 0x000fda0003f05270 */
[----:B------:R-:W-:Y:S05]  /*02d0*/  @!P0 BRA `(.L_x_3883) ;  /* 0x00000000001c8947 */ /* 0x000fea0003800000 */
[----:B------:R-:W-:-:S13]  /*02e0*/  ISETP.NE.AND P0, PT, R0, 0x4, PT ;  /* 0x000000040000780c */ /* 0x000fda0003f05270 */
[----:B------:R-:W-:Y:S05]  /*02f0*/  @P0 BRA `(.L_x_3880) ;  /* 0x0000000c00600947 */ /* 0x000fea0003800000 */
[----:B------:R-:W2:Y:S01]  /*0300*/  LDG.E.64 R2, desc[UR36][R2.64] ;  /* 0x0000002402027981 */ /* 0x000ea2000c1e1b00 */
[----:B------:R-:W-:Y:S01]  /*0310*/  PRMT R23, RZ, 0x7610, R23 ;  /* 0x00007610ff177816 */ /* 0x000fe20000000017 */
[----:B--2---:R-:W0:Y:S02]  /*0320*/  I2F.S64 R24, R2 ;  /* 0x0000000200187312 */ /* 0x004e240000301400 */
[----:B0-----:R-:W-:Y:S01]  /*0330*/  F2FP.F16.F32.PACK_AB R24, RZ, R24 ;  /* 0x00000018ff18723e */ /* 0x001fe200000000ff */
[----:B------:R-:W-:Y:S06]  /*0340*/  BRA `(.L_x_3881) ;  /* 0x0000000c00bc7947 */ /* 0x000fec0003800000 */
.L_x_3883:
[----:B------:R-:W2:Y:S01]  /*0350*/  LDG.E R2, desc[UR36][R2.64] ;  /* 0x0000002402027981 */ /* 0x000ea2000c1e1900 */
[----:B------:R-:W-:Y:S02]  /*0360*/  PRMT R23, RZ, 0x7610, R23 ;  /* 0x00007610ff177816 */ /* 0x000fe40000000017 */
[----:B--2---:R-:W-:-:S04]  /*0370*/  I2FP.F32.S32 R24, R2 ;  /* 0x0000000200187245 */ /* 0x004fc80000201400 */
[----:B------:R-:W-:Y:S01]  /*0380*/  F2FP.F16.F32.PACK_AB R24, RZ, R24 ;  /* 0x00000018ff18723e */ /* 0x000fe200000000ff */
[----:B------:R-:W-:Y:S06]  /*0390*/  BRA `(.L_x_3881) ;  /* 0x0000000c00a87947 */ /* 0x000fec0003800000 */
.L_x_3882:
[----:B------:R-:W2:Y:S01]  /*03a0*/  LDG.E.U16 R2, desc[UR36][R2.64] ;  /* 0x0000002402027981 */ /* 0x000ea2000c1e1500 */
[----:B------:R-:W-:Y:S01]  /*03b0*/  PRMT R23, RZ, 0x7610, R23 ;  /* 0x00007610ff177816 */ /* 0x000fe20000000017 */
[----:B--2---:R-:W0:Y:S02]  /*03c0*/  I2F.S16 R24, R2 ;  /* 0x0000000200187306 */ /* 0x004e240000101400 */
[----:B0-----:R-:W-:Y:S01]  /*03d0*/  F2FP.F16.F32.PACK_AB R24, RZ, R24 ;  /* 0x00000018ff18723e */ /* 0x001fe200000000ff */
[----:B------:R-:W-:Y:S06]  /*03e0*/  BRA `(.L_x_3881) ;  /* 0x0000000c00947947 */ /* 0x000fec0003800000 */
.L_x_3877:
[----:B------:R-:W-:-:S13]  /*03f0*/  ISETP.GT.AND P0, PT, R0, 0x6, PT ;  /* 0x000000060000780c */ /* 0x000fda0003f04270 */
[----:B------:R-:W-:Y:S05]  /*0400*/  @P0 BRA `(.L_x_3884) ;  /* 0x0000000000340947 */ /* 0x000fea0003800000 */
[----:B------:R-:W-:-:S13]  /*0410*/  ISETP.NE.AND P0, PT, R0, 0x5, PT ;  /* 0x000000050000780c */ /* 0x000fda0003f05270 */
[----:B------:R-:W-:Y:S05]  /*0420*/  @!P0 BRA `(.L_x_3885) ;  /* 0x0000000000188947 */ /* 0x000fea0003800000 */
[----:B------:R-:W-:-:S13]  /*0430*/  ISETP.NE.AND P0, PT, R0, 0x6, PT ;  /* 0x000000060000780c */ /* 0x000fda0003f05270 */
[----:B------:R-:W-:Y:S05]  /*0440*/  @P0 BRA `(.L_x_3880) ;  /* 0x0000000c000c0947 */ /* 0x000fea0003800000 */
[----:B------:R-:W2:Y:S01]  /*0450*/  LDG.E R24, desc[UR36][R2.64] ;  /* 0x0000002402187981 */ /* 0x000ea2000c1e1900 */
[----:B------:R-:W-:Y:S02]  /*0460*/  PRMT R23, RZ, 0x7610, R23 ;  /* 0x00007610ff177816 */ /* 0x000fe40000000017 */
[----:B--2---:R-:W-:Y:S01]  /*0470*/  F2FP.F16.F32.PACK_AB R24, RZ, R24 ;  /* 0x00000018ff18723e */ /* 0x004fe200000000ff */
[----:B------:R-:W-:Y:S06]  /*0480*/  BRA `(.L_x_3881) ;  /* 0x0000000c006c7947 */ /* 0x000fec0003800000 */
.L_x_3885:
[----:B------:R-:W2:Y:S01]  /*0490*/  LDG.E.U16 R24, desc[UR36][R2.64] ;  /* 0x0000002402187981 */ /* 0x000ea2000c1e1500 */
[----:B------:R-:W-:Y:S01]  /*04a0*/  PRMT R23, RZ, 0x7610, R23 ;  /* 0x00007610ff177816 */ /* 0x000fe20000000017 */
[----:B--2---:R-:W-:-:S05]  /*04b0*/  HADD2.F32 R24, -RZ, R24.H0_H0 ;  /* 0x20000018ff187230 */ /* 0x004fca0000004100 */
[----:B------:R-:W-:Y:S01]  /*04c0*/  F2FP.F16.F32.PACK_AB R24, RZ, R24 ;  /* 0x00000018ff18723e */ /* 0x000fe200000000ff */
[----:B------:R-:W-:Y:S06]  /*04d0*/  BRA `(.L_x_3881) ;  /* 0x0000000c00587947 */ /* 0x000fec0003800000 */
.L_x_3884:
        /* <DEDUP_REMOVED lines=10> */
.L_x_3887:
[----:B------:R-:W2:Y:S02]  /*0580*/  LDG.E R2, desc[UR36][R2.64] ;  /* 0x0000002402027981 */ /* 0x000ea4000c1e1900 */
[C---:B--2---:R-:W-:Y:S02]  /*0590*/  PRMT R24, R2.reuse, 0x7610, R24 ;  /* 0x0000761002187816 */ /* 0x044fe40000000018 */
[----:B------:R-:W-:Y:S01]  /*05a0*/  PRMT R23, R2, 0x7632, R23 ;  /* 0x0000763202177816 */ /* 0x000fe20000000017 */
[----:B------:R-:W-:Y:S06]  /*05b0*/  BRA `(.L_x_3881) ;  /* 0x0000000c00207947 */ /* 0x000fec0003800000 */
.L_x_3886:
[----:B------:R-:W2:Y:S01]  /*05c0*/  LDG.E.64 R2, desc[UR36][R2.64] ;  /* 0x0000002402027981 */ /* 0x000ea2000c1e1b00 */
[----:B------:R-:W-:Y:S01]  /*05d0*/  UMOV UR4, 0xf0000000 ;  /* 0xf000000000047882 */ /* 0x000fe20000000000 */
[----:B------:R-:W-:Y:S01]  /*05e0*/  UMOV UR5, 0x380fffff ;  /* 0x380fffff00057882 */ /* 0x000fe20000000000 */
[----:B------:R-:W-:Y:S01]  /*05f0*/  PRMT R23, RZ, 0x7610, R23 ;  /* 0x00007610ff177816 */ /* 0x000fe20000000017 */
[----:B--2---:R-:W0:Y:S01]  /*0600*/  F2F.F32.F64 R24, R2 ;  /* 0x0000000200187310 */ /* 0x004e220000301000 */
[----:B------:R-:W-:-:S14]  /*0610*/  DSETP.GEU.AND P0, PT, |R2|, UR4, PT ;  /* 0x0000000402007e2a */ /* 0x000fdc000bf0e200 */
[----:B0-----:R-:W-:-:S05]  /*0620*/  @!P0 FMUL R24, R24, 1.175494350822287508e-38 ;  /* 0x0080000018188820 */ /* 0x001fca0000400000 */
[----:B------:R-:W-:Y:S01]  /*0630*/  F2FP.F16.F32.PACK_AB R24, RZ, R24 ;  /* 0x00000018ff18723e */ /* 0x000fe200000000ff */
[----:B------:R-:W-:Y:S06]  /*0640*/  BRA `(.L_x_3881) ;  /* 0x0000000800fc7947 */ /* 0x000fec0003800000 */
.L_x_3876:
        /* <DEDUP_REMOVED lines=9> */
[----:B------:R-:W-:Y:S02]  /*06e0*/  PRMT R23, RZ, 0x7610, R23 ;  /* 0x00007610ff177816 */ /* 0x000fe40000000017 */
[----:B--2---:R-:W-:-:S04]  /*06f0*/  ISETP.NE.AND P0, PT, R2, RZ, PT ;  /* 0x000000ff0200720c */ /* 0x004fc80003f05270 */
[----:B------:R-:W-:-:S04]  /*0700*/  FSEL R24, RZ, 1, !P0 ;  /* 0x3f800000ff187808 */ /* 0x000fc80004000000 */
[----:B------:R-:W-:Y:S01]  /*0710*/  F2FP.F16.F32.PACK_AB R24, RZ, R24 ;  /* 0x00000018ff18723e */ /* 0x000fe200000000ff */
[----:B------:R-:W-:Y:S06]  /*0720*/  BRA `(.L_x_3881) ;  /* 0x0000000800c47947 */ /* 0x000fec0003800000 */
.L_x_3890:
        /* <DEDUP_REMOVED lines=12> */
.L_x_3889:
[----:B------:R-:W-:-:S13]  /*07f0*/  ISETP.NE.AND P0, PT, R0, 0xf, PT ;  /* 0x0000000f0000780c */ /* 0x000fda0003f05270 */
[----:B------:R-:W-:Y:S05]  /*0800*/  @!P0 BRA `(.L_x_3891) ;  /* 0x0000000000a48947 */ /* 0x000fea0003800000 */
[----:B------:R-:W-:-:S13]  /*0810*/  ISETP.NE.AND P0, PT, R0, 0x17, PT ;  /* 0x000000170000780c */ /* 0x000fda0003f05270 */
[----:B------:R-:W-:Y:S05]  /*0820*/  @!P0 BRA `(.L_x_3892) ;  /* 0x0000000000608947 */ /* 0x000fea0003800000 */
[----:B------:R-:W-:-:S13]  /*0830*/  ISETP.NE.AND P0, PT, R0, 0x18, PT ;  /* 0x000000180000780c */ /* 0x000fda0003f05270 */
[----:B------:R-:W-:Y:S05]  /*0840*/  @P0 BRA `(.L_x_3880) ;  /* 0x00000008000c0947 */ /* 0x000fea0003800000 */
[----:B------:R-:W2:Y:S01]  /*0850*/  LDG.E.U8 R0, desc[UR36][R2.64] ;  /* 0x0000002402007981 */ /* 0x000ea2000c1e1100 */
[----:B------:R-:W-:Y:S01]  /*0860*/  IMAD.MOV.U32 R8, RZ, RZ, -0x800000 ;  /* 0xff800000ff087424 */ /* 0x000fe200078e00ff */
[----:B------:R-:W-:Y:S01]  /*0870*/  PRMT R23, RZ, 0x7610, R23 ;  /* 0x00007610ff177816 */ /* 0x000fe20000000017 */
        /* <DEDUP_REMOVED lines=19> */
.L_x_3892:
[----:B------:R-:W2:Y:S01]  /*09b0*/  LDG.E.U8 R2, desc[UR36][R2.64] ;  /* 0x0000002402027981 */ /* 0x000ea2000c1e1100 */
[----:B------:R-:W-:Y:S01]  /*09c0*/  PRMT R23, RZ, 0x7610, R23 ;  /* 0x00007610ff177816 */ /* 0x000fe20000000017 */
        /* <DEDUP_REMOVED lines=13> */
.L_x_3891:
[----:B------:R-:W2:Y:S01]  /*0aa0*/  LDG.E.U16 R24, desc[UR36][R2.64] ;  /* 0x0000002402187981 */ /* 0x000ea2000c1e1500 */
[----:B------:R-:W-:Y:S01]  /*0ab0*/  PRMT R23, RZ, 0x7610, R23 ;  /* 0x00007610ff177816 */ /* 0x000fe20000000017 */
[----:B--2---:R-:W-:-:S05]  /*0ac0*/  IMAD.U32 R24, R24, 0x10000, RZ ;  /* 0x0001000018187824 */ /* 0x004fca00078e00ff */
[----:B------:R-:W-:Y:S01]  /*0ad0*/  F2FP.F16.F32.PACK_AB R24, RZ, R24 ;  /* 0x00000018ff18723e */ /* 0x000fe200000000ff */
[----:B------:R-:W-:Y:S06]  /*0ae0*/  BRA `(.L_x_3881) ;  /* 0x0000000400d47947 */ /* 0x000fec0003800000 */
.L_x_3888:
        /* <DEDUP_REMOVED lines=8> */
[----:B------:R-:W2:Y:S01]  /*0b70*/  LDG.E.U16 R24, desc[UR36][R2.64] ;  /* 0x0000002402187981 */ /* 0x000ea2000c1e1500 */
[----:B------:R-:W-:Y:S02]  /*0b80*/  PRMT R23, RZ, 0x7610, R23 ;  /* 0x00007610ff177816 */ /* 0x000fe40000000017 */
[----:B--2---:R-:W-:-:S04]  /*0b90*/  I2FP.F32.U32 R24, R24 ;  /* 0x0000001800187245 */ /* 0x004fc80000201000 */
[----:B------:R-:W-:Y:S01]  /*0ba0*/  F2FP.F16.F32.PACK_AB R24, RZ, R24 ;  /* 0x00000018ff18723e */ /* 0x000fe200000000ff */
[----:B------:R-:W-:Y:S06]  /*0bb0*/  BRA `(.L_x_3881) ;  /* 0x0000000400a07947 */ /* 0x000fec0003800000 */
.L_x_3895:
[----:B------:R-:W2:Y:S01]  /*0bc0*/  LDG.E.U8 R2, desc[UR36][R2.64] ;  /* 0x0000002402027981 */ /* 0x000ea2000c1e1100 */
[----:B------:R-:W-:Y:S01]  /*0bd0*/  BSSY B0, `(.L_x_3896) ;  /* 0x0000018000007945 */ /* 0x000fe20003800000 */
[----:B------:R-:W-:Y:S02]  /*0be0*/  MOV R24, RZ ;  /* 0x000000ff00187202 */ /* 0x000fe40000000f00 */
        /* <DEDUP_REMOVED lines=18> */
.L_x_3899:
[----:B------:R-:W-:Y:S05]  /*0d10*/  BSYNC B1 ;  /* 0x0000000000017941 */ /* 0x000fea0003800000 */
.L_x_3898:
[----:B------:R-:W-:Y:S01]  /*0d20*/  IMAD.SHL.U32 R2, R2, 0x100000, RZ ;  /* 0x0010000002027824 */ /* 0x000fe200078e00ff */
[----:B------:R-:W-:-:S04]  /*0d30*/  LEA R3, R0, 0x3b800000, 0x17 ;  /* 0x3b80000000037811 */ /* 0x000fc800078eb8ff */
[----:B------:R-:W-:-:S07]  /*0d40*/  LOP3.LUT R24, R3, R2, R24, 0xfe, !PT ;  /* 0x0000000203187212 */ /* 0x000fce00078efe18 */
.L_x_3897:
[----:B------:R-:W-:Y:S05]  /*0d50*/  BSYNC B0 ;  /* 0x0000000000007941 */ /* 0x000fea0003800000 */
.L_x_3896:
[----:B------:R-:W-:Y:S02]  /*0d60*/  F2FP.F16.F32.PACK_AB R24, RZ, R24 ;  /* 0x00000018ff18723e */ /* 0x000fe400000000ff */
[----:B------:R-:W-:Y:S01]  /*0d70*/  PRMT R23, RZ, 0x7610, R23 ;  /* 0x00007610ff177816 */ /* 0x000fe20000000017 */
[----:B------:R-:W-:Y:S06]  /*0d80*/  BRA `(.L_x_3881) ;  /* 0x00000004002c7947 */ /* 0x000fec0003800000 */
.L_x_3894:
        /* <DEDUP_REMOVED lines=21> */
.L_x_3903:
[----:B------:R-:W-:Y:S05]  /*0ee0*/  BSYNC B1 ;  /* 0x0000000000017941 */ /* 0x000fea0003800000 */
.L_x_3902:
[----:B------:R-:W-:Y:S01]  /*0ef0*/  IMAD.SHL.U32 R2, R2, 0x200000, RZ ;  /* 0x0020000002027824 */ /* 0x000fe200078e00ff */
[----:B------:R-:W-:-:S04]  /*0f00*/  LEA R3, R0, 0x37800000, 0x17 ;  /* 0x3780000000037811 */ /* 0x000fc800078eb8ff */
[----:B------:R-:W-:-:S07]  /*0f10*/  LOP3.LUT R24, R3, R2, R24, 0xfe, !PT ;  /* 0x0000000203187212 */ /* 0x000fce00078efe18 */
.L_x_3901:
[----:B------:R-:W-:Y:S05]  /*0f20*/  BSYNC B0 ;  /* 0x0000000000007941 */ /* 0x000fea0003800000 */
.L_x_3900:
[----:B------:R-:W-:Y:S02]  /*0f30*/  F2FP.F16.F32.PACK_AB R24, RZ, R24 ;  /* 0x00000018ff18723e */ /* 0x000fe400000000ff */
[----:B------:R-:W-:Y:S01]  /*0f40*/  PRMT R23, RZ, 0x7610, R23 ;  /* 0x00007610ff177816 */ /* 0x000fe20000000017 */
[----:B------:R-:W-:Y:S06]  /*0f50*/  BRA `(.L_x_3881) ;  /* 0x0000000000b87947 */ /* 0x000fec0003800000 */
.L_x_3893:
        /* <DEDUP_REMOVED lines=14> */
.L_x_3907:
[----:B------:R-:W-:Y:S05]  /*1040*/  BSYNC B0 ;  /* 0x0000000000007941 */ /* 0x000fea0003800000 */
.L_x_3906:
[----:B------:R-:W-:Y:S02]  /*1050*/  PRMT R23, RZ, 0x7610, R23 ;  /* 0x00007610ff177816 */ /* 0x000fe40000000017 */
[----:B------:R-:W-:Y:S01]  /*1060*/  F2FP.F16.F32.PACK_AB R24, RZ, R24 ;  /* 0x00000018ff18723e */ /* 0x000fe200000000ff */
[----:B------:R-:W-:Y:S06]  /*1070*/  BRA `(.L_x_3881) ;  /* 0x0000000000707947 */ /* 0x000fec0003800000 */
.L_x_3880:
[----:B------:R-:W-:Y:S01]  /*1080*/  MOV R2, 0x0 ;  /* 0x0000000000027802 */ /* 0x000fe20000000f00 */
[----:B------:R-:W-:Y:S01]  /*1090*/  ULDC.64 UR4, c[0x4][0x158] ;  /* 0x0100560000047ab9 */ /* 0x000fe20000000a00 */
[----:B------:R-:W-:Y:S01]  /*10a0*/  ULDC.64 UR6, c[0x4][0x28] ;  /* 0x01000a0000067ab9 */ /* 0x000fe20000000a00 */
[----:B------:R-:W-:Y:S01]  /*10b0*/  IMAD.U32 R4, RZ, RZ, UR4 ;  /* 0x00000004ff047e24 */ /* 0x000fe2000f8e00ff */
[----:B------:R-:W-:Y:S01]  /*10c0*/  MOV R5, UR5 ;  /* 0x0000000500057c02 */ /* 0x000fe20008000f00 */
[----:B------:R-:W-:Y:S01]  /*10d0*/  ULDC.64 UR4, c[0x4][0x160] ;  /* 0x0100580000047ab9 */ /* 0x000fe20000000a00 */
[----:B------:R-:W0:Y:S01]  /*10e0*/  LDC.64 R2, c[0x4][R2] ;  /* 0x0100000002027b82 */ /* 0x000e220000000a00 */
[----:B------:R-:W-:Y:S01]  /*10f0*/  HFMA2.MMA R13, -RZ, RZ, 0, 0 ;  /* 0x00000000ff0d7435 */ /* 0x000fe200000001ff */
        /* <DEDUP_REMOVED lines=8> */
.L_x_3908:
[----:B------:R-:W-:Y:S02]  /*1180*/  PRMT R23, RZ, 0x7610, R23 ;  /* 0x00007610ff177816 */ /* 0x000fe40000000017 */
[----:B------:R-:W-:Y:S01]  /*1190*/  PRMT R24, RZ, 0x7610, R24 ;  /* 0x00007610ff187816 */ /* 0x000fe20000000018 */
[----:B------:R-:W-:Y:S06]  /*11a0*/  BRA `(.L_x_3881) ;  /* 0x0000000000247947 */ /* 0x000fec0003800000 */
.L_x_3905:
[----:B------:R-:W2:Y:S01]  /*11b0*/  LDG.E.64 R2, desc[UR36][R2.64] ;  /* 0x0000002402027981 */ /* 0x000ea2000c1e1b00 */
[----:B------:R-:W-:Y:S01]  /*11c0*/  PRMT R23, RZ, 0x7610, R23 ;  /* 0x00007610ff177816 */ /* 0x000fe20000000017 */
[----:B--2---:R-:W0:Y:S02]  /*11d0*/  I2F.U64 R24, R2 ;  /* 0x0000000200187312 */ /* 0x004e240000301000 */
[----:B0-----:R-:W-:Y:S01]  /*11e0*/  F2FP.F16.F32.PACK_AB R24, RZ, R24 ;  /* 0x00000018ff18723e */ /* 0x001fe200000000ff */
[----:B------:R-:W-:Y:S06]  /*11f0*/  BRA `(.L_x_3881) ;  /* 0x0000000000107947 */ /* 0x000fec0003800000 */
.L_x_3904:
[----:B------:R-:W2:Y:S01]  /*1200*/  LDG.E R2, desc[UR36][R2.64] ;  /* 0x0000002402027981 */ /* 0x000ea2000c1e1900 */
[----:B------:R-:W-:Y:S02]  /*1210*/  PRMT R23, RZ, 0x7610, R23 ;  /* 0x00007610ff177816 */ /* 0x000fe40000000017 */
[----:B--2---:R-:W-:-:S04]  /*1220*/  I2FP.F32.U32 R24, R2 ;  /* 0x0000000200187245 */ /* 0x004fc80000201000 */
[----:B------:R-:W-:-:S07]  /*1230*/  F2FP.F16.F32.PACK_AB R24, RZ, R24 ;  /* 0x00000018ff18723e */ /* 0x000fce00000000ff */
.L_x_3881:
[----:B------:R-:W-:-:S07]  /*1240*/  VIADD R19, R19, 0x80 ;  /* 0x0000008013137836 */ /* 0x000fce0000000000 */
.L_x_3875:
[----:B------:R-:W-:Y:S05]  /*1250*/  BSYNC B6 ;  /* 0x0000000000067941 */ /* 0x000fea0003800000 */
.L_x_3874:
[----:B------:R-:W-:Y:S01]  /*1260*/  ISETP.GE.AND P0, PT, R19, R27, PT ;  /* 0x0000001b1300720c */ /* 0x000fe20003f06270 */
[----:B------:R-:W-:Y:S01]  /*1270*/  BSSY B6, `(.L_x_3909) ;  /* 0x000011a000067945 */ /* 0x000fe20003800000 */
[----:B------:R-:W-:-:S11]  /*1280*/  PRMT R17, RZ, 0x7610, R17 ;  /* 0x00007610ff117816 */ /* 0x000fd60000000011 */
        /* <DEDUP_REMOVED lines=24> */
.L_x_3914:
[----:B------:R-:W2:Y:S01]  /*1410*/  LDG.E.U8 R2, desc[UR36][R2.64] ;  /* 0x0000002402027981 */ /* 0x000ea2000c1e1100 */
[----:B------:R-:W-:Y:S02]  /*1420*/  PRMT R18, RZ, 0x7610, R18 ;  /* 0x00007610ff127816 */ /* 0x000fe40000000012 */
[----:B--2---:R-:W-:-:S04]  /*1430*/  I2FP.F32.U32 R17, R2 ;  /* 0x0000000200117245 */ /* 0x004fc80000201000 */
[----:B------:R-:W-:Y:S01]  /*1440*/  F2FP.F16.F32.PACK_AB R17, RZ, R17 ;  /* 0x00000011ff11723e */ /* 0x000fe200000000ff */
[----:B------:R-:W-:Y:S06]  /*1450*/  BRA `(.L_x_3916) ;  /* 0x0000000c00e87947 */ /* 0x000fec0003800000 */
.L_x_3913:
        /* <DEDUP_REMOVED lines=11> */
.L_x_3918:
[----:B------:R-:W2:Y:S01]  /*1510*/  LDG.E R2, desc[UR36][R2.64] ;  /* 0x0000002402027981 */ /* 0x000ea2000c1e1900 */
[----:B------:R-:W-:Y:S02]  /*1520*/  PRMT R18, RZ, 0x7610, R18 ;  /* 0x00007610ff127816 */ /* 0x000fe40000000012 */
[----:B--2---:R-:W-:-:S04]  /*1530*/  I2FP.F32.S32 R17, R2 ;  /* 0x0000000200117245 */ /* 0x004fc80000201400 */
[----:B------:R-:W-:Y:S01]  /*1540*/  F2FP.F16.F32.PACK_AB R17, RZ, R17 ;  /* 0x00000011ff11723e */ /* 0x000fe200000000ff */
[----:B------:R-:W-:Y:S06]  /*1550*/  BRA `(.L_x_3916) ;  /* 0x0000000c00a87947 */ /* 0x000fec0003800000 */
.L_x_3917:
[----:B------:R-:W2:Y:S01]  /*1560*/  LDG.E.U16 R2, desc[UR36][R2.64] ;  /* 0x0000002402027981 */ /* 0x000ea2000c1e1500 */
[----:B------:R-:W-:Y:S01]  /*1570*/  PRMT R18, RZ, 0x7610, R18 ;  /* 0x00007610ff127816 */ /* 0x000fe20000000012 */
[----:B--2---:R-:W0:Y:S02]  /*1580*/  I2F.S16 R17, R2 ;  /* 0x0000000200117306 */ /* 0x004e240000101400 */
[----:B0-----:R-:W-:Y:S01]  /*1590*/  F2FP.F16.F32.PACK_AB R17, RZ, R17 ;  /* 0x00000011ff11723e */ /* 0x001fe200000000ff */
[----:B------:R-:W-:Y:S06]  /*15a0*/  BRA `(.L_x_3916) ;  /* 0x0000000c00947947 */ /* 0x000fec0003800000 */
.L_x_3912:
        /* <DEDUP_REMOVED lines=10> */
.L_x_3920:
[----:B------:R-:W2:Y:S01]  /*1650*/  LDG.E.U16 R17, desc[UR36][R2.64] ;  /* 0x0000002402117981 */ /* 0x000ea2000c1e1500 */
[----:B------:R-:W-:Y:S01]  /*1660*/  PRMT R18, RZ, 0x7610, R18 ;  /* 0x00007610ff127816 */ /* 0x000fe20000000012 */
[----:B--2---:R-:W-:-:S05]  /*1670*/  HADD2.F32 R17, -RZ, R17.H0_H0 ;  /* 0x20000011ff117230 */ /* 0x004fca0000004100 */
[----:B------:R-:W-:Y:S01]  /*1680*/  F2FP.F16.F32.PACK_AB R17, RZ, R17 ;  /* 0x00000011ff11723e */ /* 0x000fe200000000ff */
[----:B------:R-:W-:Y:S06]  /*1690*/  BRA `(.L_x_3916) ;  /* 0x0000000c00587947 */ /* 0x000fec0003800000 */
.L_x_3919:
        /* <DEDUP_REMOVED lines=10> */
.L_x_3922:
[----:B------:R-:W2:Y:S02]  /*1740*/  LDG.E R2, desc[UR36][R2.64] ;  /* 0x0000002402027981 */ /* 0x000ea4000c1e1900 */
[C---:B--2---:R-:W-:Y:S02]  /*1750*/  PRMT R17, R2.reuse, 0x7610, R17 ;  /* 0x0000761002117816 */ /* 0x044fe40000000011 */
[----:B------:R-:W-:Y:S01]  /*1760*/  PRMT R18, R2, 0x7632, R18 ;  /* 0x0000763202127816 */ /* 0x000fe20000000012 */
[----:B------:R-:W-:Y:S06]  /*1770*/  BRA `(.L_x_3916) ;  /* 0x0000000c00207947 */ /* 0x000fec0003800000 */
.L_x_3921:
        /* <DEDUP_REMOVED lines=9> */
.L_x_3911:
        /* <DEDUP_REMOVED lines=14> */
.L_x_3925:
        /* <DEDUP_REMOVED lines=12> */
.L_x_3924:
[----:B------:R-:W-:-:S13]  /*19b0*/  ISETP.NE.AND P0, PT, R0, 0xf, PT ;  /* 0x0000000f0000780c */ /* 0x000fda0003f05270 */
[----:B------:R-:W-:Y:S05]  /*19c0*/  @!P0 BRA `(.L_x_3926) ;  /* 0x0000000000a48947 */ /* 0x000fea0003800000 */
[----:B------:R-:W-:-:S13]  /*19d0*/  ISETP.NE.AND P0, PT, R0, 0x17, PT ;  /* 0x000000170000780c */ /* 0x000fda0003f05270 */
[----:B------:R-:W-:Y:S05]  /*19e0*/  @!P0 BRA `(.L_x_3927) ;  /* 0x0000000000608947 */ /* 0x000fea0003800000 */
[----:B------:R-:W-:-:S13]  /*19f0*/  ISETP.NE.AND P0, PT, R0, 0x18, PT ;  /* 0x000000180000780c */ /* 0x000fda0003f05270 */
[----:B------:R-:W-:Y:S05]  /*1a00*/  @P0 BRA `(.L_x_3915) ;  /* 0x00000008000c0947 */ /* 0x000fea0003800000 */
[----:B------:R-:W2:Y:S01]  /*1a10*/  LDG.E.U8 R0, desc[UR36][R2.64] ;  /* 0x0000002402007981 */ /* 0x000ea2000c1e1100 */
[----:B------:R-:W-:Y:S02]  /*1a20*/  MOV R8, 0xff800000 ;  /* 0xff80000000087802 */ /* 0x000fe40000000f00 */
[----:B------:R-:W-:Y:S01]  /*1a30*/  PRMT R18, RZ, 0x7610, R18 ;  /* 0x00007610ff127816 */ /* 0x000fe20000000012 */
        /* <DEDUP_REMOVED lines=19> */
.L_x_3927:
        /* <DEDUP_REMOVED lines=15> */
.L_x_3926:
[----:B------:R-:W2:Y:S01]  /*1c60*/  LDG.E.U16 R17, desc[UR36][R2.64] ;  /* 0x0000002402117981 */ /* 0x000ea2000c1e1500 */
[----:B------:R-:W-:Y:S02]  /*1c70*/  PRMT R18, RZ, 0x7610, R18 ;  /* 0x00007610ff127816 */ /* 0x000fe40000000012 */
[----:B--2---:R-:W-:-:S04]  /*1c80*/  SHF.L.U32 R17, R17, 0x10, RZ ;  /* 0x0000001011117819 */ /* 0x004fc800000006ff */
[----:B------:R-:W-:Y:S01]  /*1c90*/  F2FP.F16.F32.PACK_AB R17, RZ, R17 ;  /* 0x00000011ff11723e */ /* 0x000fe200000000ff */
[----:B------:R-:W-:Y:S06]  /*1ca0*/  BRA `(.L_x_3916) ;  /* 0x0000000400d47947 */ /* 0x000fec0003800000 */
.L_x_3923:
        /* <DEDUP_REMOVED lines=13> */
.L_x_3930:
        /* <DEDUP_REMOVED lines=21> */
.L_x_3934:
[----:B------:R-:W-:Y:S05]  /*1ed0*/  BSYNC B1 ;  /* 0x0000000000017941 */ /* 0x000fea0003800000 */
.L_x_3933:
[----:B------:R-:W-:Y:S01]  /*1ee0*/  IMAD.SHL.U32 R2, R2, 0x100000, RZ ;  /* 0x0010000002027824 */ /* 0x000fe200078e00ff */
[----:B------:R-:W-:-:S04]  /*1ef0*/  LEA R0, R0, 0x3b800000, 0x17 ;  /* 0x3b80000000007811 */ /* 0x000fc800078eb8ff */
[----:B------:R-:W-:-:S07]  /*1f00*/  LOP3.LUT R17, R0, R2, R17, 0xfe, !PT ;  /* 0x0000000200117212 */ /* 0x000fce00078efe11 */
.L_x_3932:
[----:B------:R-:W-:Y:S05]  /*1f10*/  BSYNC B0 ;  /* 0x0000000000007941 */ /* 0x000fea0003800000 */
.L_x_3931:
[----:B------:R-:W-:Y:S02]  /*1f20*/  F2FP.F16.F32.PACK_AB R17, RZ, R17 ;  /* 0x00000011ff11723e */ /* 0x000fe400000000ff */
[----:B------:R-:W-:Y:S01]  /*1f30*/  PRMT R18, RZ, 0x7610, R18 ;  /* 0x00007610ff127816 */ /* 0x000fe20000000012 */
[----:B------:R-:W-:Y:S06]  /*1f40*/  BRA `(.L_x_3916) ;  /* 0x00000004002c7947 */ /* 0x000fec0003800000 */
.L_x_3929:
        /* <DEDUP_REMOVED lines=21> */
.L_x_3938:
[----:B------:R-:W-:Y:S05]  /*20a0*/  BSYNC B1 ;  /* 0x0000000000017941 */ /* 0x000fea0003800000 */
.L_x_3937:
[----:B------:R-:W-:Y:S01]  /*20b0*/  IMAD.SHL.U32 R2, R2, 0x200000, RZ ;  /* 0x0020000002027824 */ /* 0x000fe200078e00ff */
[----:B------:R-:W-:-:S04]  /*20c0*/  LEA R0, R0, 0x37800000, 0x17 ;  /* 0x3780000000007811 */ /* 0x000fc800078eb8ff */
[----:B------:R-:W-:-:S07]  /*20d0*/  LOP3.LUT R17, R0, R2, R17, 0xfe, !PT ;  /* 0x0000000200117212 */ /* 0x000fce00078efe11 */
.L_x_3936:
[----:B------:R-:W-:Y:S05]  /*20e0*/  BSYNC B0 ;  /* 0x0000000000007941 */ /* 0x000fea0003800000 */
.L_x_3935:
[----:B------:R-:W-:Y:S02]  /*20f0*/  F2FP.F16.F32.PACK_AB R17, RZ, R17 ;  /* 0x00000011ff11723e */ /* 0x000fe400000000ff */
[----:B------:R-:W-:Y:S01]  /*2100*/  PRMT R18, RZ, 0x7610, R18 ;  /* 0x00007610ff127816 */ /* 0x000fe20000000012 */
[----:B------:R-:W-:Y:S06]  /*2110*/  BRA `(.L_x_3916) ;  /* 0x0000000000b87947 */ /* 0x000fec0003800000 */
.L_x_3928:
        /* <DEDUP_REMOVED lines=14> */
.L_x_3942:
[----:B------:R-:W-:Y:S05]  /*2200*/  BSYNC B0 ;  /* 0x0000000000007941 */ /* 0x000fea0003800000 */
.L_x_3941:
[----:B------:R-:W-:Y:S02]  /*2210*/  PRMT R18, RZ, 0x7610, R18 ;  /* 0x00007610ff127816 */ /* 0x000fe40000000012 */
[----:B------:R-:W-:Y:S01]  /*2220*/  F2FP.F16.F32.PACK_AB R17, RZ, R17 ;  /* 0x00000011ff11723e */ /* 0x000fe200000000ff */
[----:B------:R-:W-:Y:S06]  /*2230*/  BRA `(.L_x_3916) ;  /* 0x0000000000707947 */ /* 0x000fec0003800000 */
.L_x_3915:
[----:B------:R-:W-:Y:S01]  /*2240*/  MOV R2, 0x0 ;  /* 0x0000000000027802 */ /* 0x000fe20000000f00 */
[----:B------:R-:W-:Y:S01]  /*2250*/  ULDC.64 UR4, c[0x4][0x158] ;  /* 0x0100560000047ab9 */ /* 0x000fe20000000a00 */
[----:B------:R-:W-:Y:S01]  /*2260*/  ULDC.64 UR6, c[0x4][0x28] ;  /* 0x01000a0000067ab9 */ /* 0x000fe20000000a00 */
[----:B------:R-:W-:Y:S01]  /*2270*/  MOV R4, UR4 ;  /* 0x0000000400047c02 */ /* 0x000fe20008000f00 */
[----:B------:R-:W-:Y:S01]  /*2280*/  IMAD.U32 R5, RZ, RZ, UR5 ;  /* 0x00000005ff057e24 */ /* 0x000fe2000f8e00ff */
[----:B------:R-:W-:Y:S01]  /*2290*/  ULDC.64 UR4, c[0x4][0x160] ;  /* 0x0100580000047ab9 */ /* 0x000fe20000000a00 */
[----:B------:R-:W0:Y:S01]  /*22a0*/  LDC.64 R2, c[0x4][R2] ;  /* 0x0100000002027b82 */ /* 0x000e220000000a00 */
[----:B------:R-:W-:Y:S01]  /*22b0*/  HFMA2.MMA R12, -RZ, RZ, 0, 5.9604644775390625e-08 ;  /* 0x00000001ff0c7435 */ /* 0x000fe200000001ff */
        /* <DEDUP_REMOVED lines=8> */
.L_x_3943:
[----:B------:R-:W-:Y:S02]  /*2340*/  PRMT R18, RZ, 0x7610, R18 ;  /* 0x00007610ff127816 */ /* 0x000fe40000000012 */
[----:B------:R-:W-:Y:S01]  /*2350*/  PRMT R17, RZ, 0x7610, R17 ;  /* 0x00007610ff117816 */ /* 0x000fe20000000011 */
[----:B------:R-:W-:Y:S06]  /*2360*/  BRA `(.L_x_3916) ;  /* 0x0000000000247947 */ /* 0x000fec0003800000 */
.L_x_3940:
[----:B------:R-:W2:Y:S01]  /*2370*/  LDG.E.64 R2, desc[UR36][R2.64] ;  /* 0x0000002402027981 */ /* 0x000ea2000c1e1b00 */
[----:B------:R-:W-:Y:S01]  /*2380*/  PRMT R18, RZ, 0x7610, R18 ;  /* 0x00007610ff127816 */ /* 0x000fe20000000012 */
[----:B--2---:R-:W0:Y:S02]  /*2390*/  I2F.U64 R17, R2 ;  /* 0x0000000200117312 */ /* 0x004e240000301000 */
[----:B0-----:R-:W-:Y:S01]  /*23a0*/  F2FP.F16.F32.PACK_AB R17, RZ, R17 ;  /* 0x00000011ff11723e */ /* 0x001fe200000000ff */
[----:B------:R-:W-:Y:S06]  /*23b0*/  BRA `(.L_x_3916) ;  /* 0x0000000000107947 */ /* 0x000fec0003800000 */
.L_x_3939:
[----:B------:R-:W2:Y:S01]  /*23c0*/  LDG.E R2, desc[UR36][R2.64] ;  /* 0x0000002402027981 */ /* 0x000ea2000c1e1900 */
[----:B------:R-:W-:Y:S02]  /*23d0*/  PRMT R18, RZ, 0x7610, R18 ;  /* 0x00007610ff127816 */ /* 0x000fe40000000012 */
[----:B--2---:R-:W-:-:S04]  /*23e0*/  I2FP.F32.U32 R17, R2 ;  /* 0x0000000200117245 */ /* 0x004fc80000201000 */
[----:B------:R-:W-:-:S07]  /*23f0*/  F2FP.F16.F32.PACK_AB R17, RZ, R17 ;  /* 0x00000011ff11723e */ /* 0x000fce00000000ff */
.L_x_3916:
[----:B------:R-:W-:-:S07]  /*2400*/  VIADD R19, R19, 0x80 ;  /* 0x0000008013137836 */ /* 0x000fce0000000000 */
.L_x_3910:
[----:B------:R-:W-:Y:S05]  /*2410*/  BSYNC B6 ;  /* 0x0000000000067941 */ /* 0x000fea0003800000 */
.L_x_3909:
[----:B------:R-:W-:Y:S01]  /*2420*/  ISETP.GE.AND P0, PT, R19, R27, PT ;  /* 0x0000001b1300720c */ /* 0x000fe20003f06270 */
[----:B------:R-:W-:Y:S01]  /*2430*/  BSSY B6, `(.L_x_3944) ;  /* 0x000011c000067945 */ /* 0x000fe20003800000 */
[----:B------:R-:W-:Y:S02]  /*2440*/  PRMT R25, RZ, 0x7610, R25 ;  /* 0x00007610ff197816 */ /* 0x000fe40000000019 */
[----:B------:R-:W-:Y:S02]  /*2450*/  PRMT R22, RZ, 0x7610, R22 ;  /* 0x00007610ff167816 */ /* 0x000fe40000000016 */
[----:B------:R-:W-:-:S07]  /*2460*/  PRMT R16, RZ, 0x7610, R16 ;  /* 0x00007610ff107816 */ /* 0x000fce0000000010 */
        /* <DEDUP_REMOVED lines=24> */
.L_x_3949:
[----:B------:R-:W2:Y:S01]  /*25f0*/  LDG.E.U8 R2, desc[UR36][R2.64] ;  /* 0x0000002402027981 */ /* 0x000ea2000c1e1100 */
[----:B------:R-:W-:Y:S02]  /*2600*/  PRMT R22, RZ, 0x7610, R22 ;  /* 0x00007610ff167816 */ /* 0x000fe40000000016 */
[----:B--2---:R-:W-:-:S04]  /*2610*/  I2FP.F32.U32 R16, R2 ;  /* 0x0000000200107245 */ /* 0x004fc80000201000 */
[----:B------:R-:W-:Y:S01]  /*2620*/  F2FP.F16.F32.PACK_AB R16, RZ, R16 ;  /* 0x00000010ff10723e */ /* 0x000fe200000000ff */
[----:B------:R-:W-:Y:S06]  /*2630*/  BRA `(.L_x_3951) ;  /* 0x0000000c00e87947 */ /* 0x000fec0003800000 */
.L_x_3948:
        /* <DEDUP_REMOVED lines=11> */
.L_x_3953:
[----:B------:R-:W2:Y:S01]  /*26f0*/  LDG.E R2, desc[UR36][R2.64] ;  /* 0x0000002402027981 */ /* 0x000ea2000c1e1900 */
[----:B------:R-:W-:Y:S02]  /*2700*/  PRMT R22, RZ, 0x7610, R22 ;  /* 0x00007610ff167816 */ /* 0x000fe40000000016 */
[----:B--2---:R-:W-:-:S04]  /*2710*/  I2FP.F32.S32 R16, R2 ;  /* 0x0000000200107245 */ /* 0x004fc80000201400 */
[----:B------:R-:W-:Y:S01]  /*2720*/  F2FP.F16.F32.PACK_AB R16, RZ, R16 ;  /* 0x00000010ff10723e */ /* 0x000fe200000000ff */
[----:B------:R-:W-:Y:S06]  /*2730*/  BRA `(.L_x_3951) ;  /* 0x0000000c00a87947 */ /* 0x000fec0003800000 */
.L_x_3952:
[----:B------:R-:W2:Y:S01]  /*2740*/  LDG.E.U16 R2, desc[UR36][R2.64] ;  /* 0x0000002402027981 */ /* 0x000ea2000c1e1500 */
[----:B------:R-:W-:Y:S01]  /*2750*/  PRMT R22, RZ, 0x7610, R22 ;  /* 0x00007610ff167816 */ /* 0x000fe20000000016 */
[----:B--2---:R-:W0:Y:S02]  /*2760*/  I2F.S16 R16, R2 ;  /* 0x0000000200107306 */ /* 0x004e240000101400 */
[----:B0-----:R-:W-:Y:S01]  /*2770*/  F2FP.F16.F32.PACK_AB R16, RZ, R16 ;  /* 0x00000010ff10723e */ /* 0x001fe200000000ff */
[----:B------:R-:W-:Y:S06]  /*2780*/  BRA `(.L_x_3951) ;  /* 0x0000000c00947947 */ /* 0x000fec0003800000 */
.L_x_3947:
        /* <DEDUP_REMOVED lines=10> */
.L_x_3955:
[----:B------:R-:W2:Y:S01]  /*2830*/  LDG.E.U16 R16, desc[UR36][R2.64] ;  /* 0x0000002402107981 */ /* 0x000ea2000c1e1500 */
[----:B------:R-:W-:Y:S01]  /*2840*/  PRMT R22, RZ, 0x7610, R22 ;  /* 0x00007610ff167816 */ /* 0x000fe20000000016 */
[----:B--2---:R-:W-:-:S05]  /*2850*/  HADD2.F32 R16, -RZ, R16.H0_H0 ;  /* 0x20000010ff107230 */ /* 0x004fca0000004100 */
[----:B------:R-:W-:Y:S01]  /*2860*/  F2FP.F16.F32.PACK_AB R16, RZ, R16 ;  /* 0x00000010ff10723e */ /* 0x000fe200000000ff */
[----:B------:R-:W-:Y:S06]  /*2870*/  BRA `(.L_x_3951) ;  /* 0x0000000c00587947 */ /* 0x000fec0003800000 */
.L_x_3954:
        /* <DEDUP_REMOVED lines=10> */
.L_x_3957:
[----:B------:R-:W2:Y:S02]  /*2920*/  LDG.E R2, desc[UR36][R2.64] ;  /* 0x0000002402027981 */ /* 0x000ea4000c1e1900 */
[C---:B--2---:R-:W-:Y:S02]  /*2930*/  PRMT R16, R2.reuse, 0x7610, R16 ;  /* 0x0000761002107816 */ /* 0x044fe40000000010 */
[----:B------:R-:W-:Y:S01]  /*2940*/  PRMT R22, R2, 0x7632, R22 ;  /* 0x0000763202167816 */ /* 0x000fe20000000016 */
[----:B------:R-:W-:Y:S06]  /*2950*/  BRA `(.L_x_3951) ;  /* 0x0000000c00207947 */ /* 0x000fec0003800000 */
.L_x_3956:
        /* <DEDUP_REMOVED lines=9> */
.L_x_3946:
        /* <DEDUP_REMOVED lines=14> */
.L_x_3960:
        /* <DEDUP_REMOVED lines=12> */
.L_x_3959:
        /* <DEDUP_REMOVED lines=28> */
.L_x_3962:
[----:B------:R-:W2:Y:S01]  /*2d50*/  LDG.E.U8 R2, desc[UR36][R2.64] ;  /* 0x0000002402027981 */ /* 0x000ea2000c1e1100 */
[----:B------:R-:W-:Y:S01]  /*2d60*/  PRMT R22, RZ, 0x7610, R22 ;  /* 0x00007610ff167816 */ /* 0x000fe20000000016 */
[C---:B--2---:R-:W-:Y:S01]  /*2d70*/  IMAD.SHL.U32 R0, R2.reuse, 0x2000000, RZ ;  /* 0x0200000002007824 */ /* 0x044fe200078e00ff */
[----:B------:R-:W-:-:S04]  /*2d80*/  SHF.L.U32 R5, R2, 0x18, RZ ;  /* 0x0000001802057819 */ /* 0x000fc800000006ff */
        /* <DEDUP_REMOVED lines=11> */
.L_x_3961:
[----:B------:R-:W2:Y:S01]  /*2e40*/  LDG.E.U16 R16, desc[UR36][R2.64] ;  /* 0x0000002402107981 */ /* 0x000ea2000c1e1500 */
[----:B------:R-:W-:Y:S01]  /*2e50*/  PRMT R22, RZ, 0x7610, R22 ;  /* 0x00007610ff167816 */ /* 0x000fe20000000016 */
[----:B--2---:R-:W-:-:S05]  /*2e60*/  IMAD.U32 R16, R16, 0x10000, RZ ;  /* 0x0001000010107824 */ /* 0x004fca00078e00ff */
[----:B------:R-:W-:Y:S01]  /*2e70*/  F2FP.F16.F32.PACK_AB R16, RZ, R16 ;  /* 0x00000010ff10723e */ /* 0x000fe200000000ff */
[----:B------:R-:W-:Y:S06]  /*2e80*/  BRA `(.L_x_3951) ;  /* 0x0000000400d47947 */ /* 0x000fec0003800000 */
.L_x_3958:
        /* <DEDUP_REMOVED lines=13> */
.L_x_3965:
        /* <DEDUP_REMOVED lines=21> */
.L_x_3969:
[----:B------:R-:W-:Y:S05]  /*30b0*/  BSYNC B1 ;  /* 0x0000000000017941 */ /* 0x000fea0003800000 */
.L_x_3968:
[----:B------:R-:W-:Y:S01]  /*30c0*/  IMAD.SHL.U32 R2, R2, 0x100000, RZ ;  /* 0x0010000002027824 */ /* 0x000fe200078e00ff */
[----:B------:R-:W-:-:S04]  /*30d0*/  LEA R3, R0, 0x3b800000, 0x17 ;  /* 0x3b80000000037811 */ /* 0x000fc800078eb8ff */
[----:B------:R-:W-:-:S07]  /*30e0*/  LOP3.LUT R16, R3, R2, R16, 0xfe, !PT ;  /* 0x0000000203107212 */ /* 0x000fce00078efe10 */
.L_x_3967:
[----:B------:R-:W-:Y:S05]  /*30f0*/  BSYNC B0 ;  /* 0x0000000000007941 */ /* 0x000fea0003800000 */
.L_x_3966:
[----:B------:R-:W-:Y:S02]  /*3100*/  F2FP.F16.F32.PACK_AB R16, RZ, R16 ;  /* 0x00000010ff10723e */ /* 0x000fe400000000ff */
[----:B------:R-:W-:Y:S01]  /*3110*/  PRMT R22, RZ, 0x7610, R22 ;  /* 0x00007610ff167816 */ /* 0x000fe20000000016 */
[----:B------:R-:W-:Y:S06]  /*3120*/  BRA `(.L_x_3951) ;  /* 0x00000004002c7947 */ /* 0x000fec0003800000 */
.L_x_3964:
        /* <DEDUP_REMOVED lines=21> */
.L_x_3973:
[----:B------:R-:W-:Y:S05]  /*3280*/  BSYNC B1 ;  /* 0x0000000000017941 */ /* 0x000fea0003800000 */
.L_x_3972:
[----:B------:R-:W-:Y:S01]  /*3290*/  IMAD.SHL.U32 R2, R2, 0x200000, RZ ;  /* 0x0020000002027824 */ /* 0x000fe200078e00ff */
[----:B------:R-:W-:-:S04]  /*32a0*/  LEA R3, R0, 0x37800000, 0x17 ;  /* 0x3780000000037811 */ /* 0x000fc800078eb8ff */
[----:B------:R-:W-:-:S07]  /*32b0*/  LOP3.LUT R16, R3, R2, R16, 0xfe, !PT ;  /* 0x0000000203107212 */ /* 0x000fce00078efe10 */
.L_x_3971:
[----:B------:R-:W-:Y:S05]  /*32c0*/  BSYNC B0 ;  /* 0x0000000000007941 */ /* 0x000fea0003800000 */
.L_x_3970:
[----:B------:R-:W-:Y:S02]  /*32d0*/  F2FP.F16.F32.PACK_AB R16, RZ, R16 ;  /* 0x00000010ff10723e */ /* 0x000fe400000000ff */
[----:B------:R-:W-:Y:S01]  /*32e0*/  PRMT R22, RZ, 0x7610, R22 ;  /* 0x00007610ff167816 */ /* 0x000fe20000000016 */
[----:B------:R-:W-:Y:S06]  /*32f0*/  BRA `(.L_x_3951) ;  /* 0x0000000000b87947 */ /* 0x000fec0003800000 */
.L_x_3963:
        /* <DEDUP_REMOVED lines=14> */
.L_x_3977:
[----:B------:R-:W-:Y:S05]  /*33e0*/  BSYNC B0 ;  /* 0x0000000000007941 */ /* 0x000fea0003800000 */
.L_x_3976:
[----:B------:R-:W-:Y:S02]  /*33f0*/  PRMT R22, RZ, 0x7610, R22 ;  /* 0x00007610ff167816 */ /* 0x000fe40000000016 */
[----:B------:R-:W-:Y:S01]  /*3400*/  F2FP.F16.F32.PACK_AB R16, RZ, R16 ;  /* 0x00000010ff10723e */ /* 0x000fe200000000ff */
[----:B------:R-:W-:Y:S06]  /*3410*/  BRA `(.L_x_3951) ;  /* 0x0000000000707947 */ /* 0x000fec0003800000 */
.L_x_3950:
[----:B------:R-:W-:Y:S01]  /*3420*/  MOV R2, 0x0 ;  /* 0x0000000000027802 */ /* 0x000fe20000000f00 */
[----:B------:R-:W-:Y:S01]  /*3430*/  ULDC.64 UR4, c[0x4][0x158] ;  /* 0x0100560000047ab9 */ /* 0x000fe20000000a00 */
[----:B------:R-:W-:Y:S01]  /*3440*/  ULDC.64 UR6, c[0x4][0x28] ;  /* 0x01000a0000067ab9 */ /* 0x000fe20000000a00 */
[----:B------:R-:W-:Y:S01]  /*3450*/  IMAD.U32 R4, RZ, RZ, UR4 ;  /* 0x00000004ff047e24 */ /* 0x000fe2000f8e00ff */
[----:B------:R-:W-:Y:S01]  /*3460*/  HFMA2.MMA R8, -RZ, RZ, 0, 4.64916229248046875e-06 ;  /* 0x0000004eff087435 */ /* 0x000fe200000001ff */
        /* <DEDUP_REMOVED lines=11> */
.L_x_3978:
[----:B------:R-:W-:Y:S02]  /*3520*/  PRMT R22, RZ, 0x7610, R22 ;  /* 0x00007610ff167816 */ /* 0x000fe40000000016 */
[----:B------:R-:W-:Y:S01]  /*3530*/  PRMT R16, RZ, 0x7610, R16 ;  /* 0x00007610ff107816 */ /* 0x000fe20000000010 */
[----:B------:R-:W-:Y:S06]  /*3540*/  BRA `(.L_x_3951) ;  /* 0x0000000000247947 */ /* 0x000fec0003800000 */
.L_x_3975:
[----:B------:R-:W2:Y:S01]  /*3550*/  LDG.E.64 R2, desc[UR36][R2.64] ;  /* 0x0000002402027981 */ /* 0x000ea2000c1e1b00 */
[----:B------:R-:W-:Y:S01]  /*3560*/  PRMT R22, RZ, 0x7610, R22 ;  /* 0x00007610ff167816 */ /* 0x000fe20000000016 */
[----:B--2---:R-:W0:Y:S02]  /*3570*/  I2F.U64 R16, R2 ;  /* 0x0000000200107312 */ /* 0x004e240000301000 */
[----:B0-----:R-:W-:Y:S01]  /*3580*/  F2FP.F16.F32.PACK_AB R16, RZ, R16 ;  /* 0x00000010ff10723e */ /* 0x001fe200000000ff */
[----:B------:R-:W-:Y:S06]  /*3590*/  BRA `(.L_x_3951) ;  /* 0x0000000000107947 */ /* 0x000fec0003800000 */
.L_x_3974:
[----:B------:R-:W2:Y:S01]  /*35a0*/  LDG.E R2, desc[UR36][R2.64] ;  /* 0x0000002402027981 */ /* 0x000ea2000c1e1900 */
[----:B------:R-:W-:Y:S02]  /*35b0*/  PRMT R22, RZ, 0x7610, R22 ;  /* 0x00007610ff167816 */ /* 0x000fe40000000016 */
[----:B--2---:R-:W-:-:S04]  /*35c0*/  I2FP.F32.U32 R16, R2 ;  /* 0x0000000200107245 */ /* 0x004fc80000201000 */
[----:B------:R-:W-:-:S07]  /*35d0*/  F2FP.F16.F32.PACK_AB R16, RZ, R16 ;  /* 0x00000010ff10723e */ /* 0x000fce00000000ff */
.L_x_3951:
[----:B------:R-:W-:-:S07]  /*35e0*/  VIADD R19, R19, 0x80 ;  /* 0x0000008013137836 */ /* 0x000fce0000000000 */
.L_x_3945:
[----:B------:R-:W-:Y:S05]  /*35f0*/  BSYNC B6 ;  /* 0x0000000000067941 */ /* 0x000fea0003800000 */
.L_x_3944:
[----:B------:R-:W-:Y:S01]  /*3600*/  ISETP.GE.AND P0, PT, R19, R27, PT ;  /* 0x0000001b1300720c */ /* 0x000fe20003f06270 */
[----:B------:R-:W-:Y:S01]  /*3610*/  BSSY B6, `(.L_x_3979) ;  /* 0x0000118000067945 */ /* 0x000fe20003800000 */
[----:B------:R-:W-:-:S11]  /*3620*/  PRMT R3, RZ, 0x7610, R3 ;  /* 0x00007610ff037816 */ /* 0x000fd60000000003 */
[----:B------:R-:W-:Y:S05]  /*3630*/  @P0 BRA `(.L_x_3980) ;  /* 0x0000001000540947 */ /* 0x000fea0003800000 */
        /* <DEDUP_REMOVED lines=22> */
.L_x_3984:
[----:B------:R-:W2:Y:S01]  /*37a0*/  LDG.E.U8 R4, desc[UR36][R4.64] ;  /* 0x0000002404047981 */ /* 0x000ea2000c1e1100 */
[----:B------:R-:W-:Y:S02]  /*37b0*/  PRMT R25, RZ, 0x7610, R25 ;  /* 0x00007610ff197816 */ /* 0x000fe40000000019 */
[----:B--2---:R-:W-:-:S04]  /*37c0*/  I2FP.F32.U32 R3, R4 ;  /* 0x0000000400037245 */ /* 0x004fc80000201000 */
[----:B------:R-:W-:Y:S01]  /*37d0*/  F2FP.F16.F32.PACK_AB R3, RZ, R3 ;  /* 0x00000003ff03723e */ /* 0x000fe200000000ff */
[----:B------:R-:W-:Y:S06]  /*37e0*/  BRA `(.L_x_3980) ;  /* 0x0000000c00e87947 */ /* 0x000fec0003800000 */
.L_x_3983:
        /* <DEDUP_REMOVED lines=11> */
.L_x_3987:
[----:B------:R-:W2:Y:S01]  /*38a0*/  LDG.E R4, desc[UR36][R4.64] ;  /* 0x0000002404047981 */ /* 0x000ea2000c1e1900 */
[----:B------:R-:W-:Y:S02]  /*38b0*/  PRMT R25, RZ, 0x7610, R25 ;  /* 0x00007610ff197816 */ /* 0x000fe40000000019 */
[----:B--2---:R-:W-:-:S04]  /*38c0*/  I2FP.F32.S32 R3, R4 ;  /* 0x0000000400037245 */ /* 0x004fc80000201400 */
[----:B------:R-:W-:Y:S01]  /*38d0*/  F2FP.F16.F32.PACK_AB R3, RZ, R3 ;  /* 0x00000003ff03723e */ /* 0x000fe200000000ff */
[----:B------:R-:W-:Y:S06]  /*38e0*/  BRA `(.L_x_3980) ;  /* 0x0000000c00a87947 */ /* 0x000fec0003800000 */
.L_x_3986:
[----:B------:R-:W2:Y:S01]  /*38f0*/  LDG.E.U16 R4, desc[UR36][R4.64] ;  /* 0x0000002404047981 */ /* 0x000ea2000c1e1500 */
[----:B------:R-:W-:Y:S01]  /*3900*/  PRMT R25, RZ, 0x7610, R25 ;  /* 0x00007610ff197816 */ /* 0x000fe20000000019 */
[----:B--2---:R-:W0:Y:S02]  /*3910*/  I2F.S16 R3, R4 ;  /* 0x0000000400037306 */ /* 0x004e240000101400 */
[----:B0-----:R-:W-:Y:S01]  /*3920*/  F2FP.F16.F32.PACK_AB R3, RZ, R3 ;  /* 0x00000003ff03723e */ /* 0x001fe200000000ff */
[----:B------:R-:W-:Y:S06]  /*3930*/  BRA `(.L_x_3980) ;  /* 0x0000000c00947947 */ /* 0x000fec0003800000 */
.L_x_3982:
        /* <DEDUP_REMOVED lines=10> */
.L_x_3989:
[----:B------:R-:W2:Y:S01]  /*39e0*/  LDG.E.U16 R3, desc[UR36][R4.64] ;  /* 0x0000002404037981 */ /* 0x000ea2000c1e1500 */
[----:B------:R-:W-:Y:S01]  /*39f0*/  PRMT R25, RZ, 0x7610, R25 ;  /* 0x00007610ff197816 */ /* 0x000fe20000000019 */
[----:B--2---:R-:W-:-:S05]  /*3a00*/  HADD2.F32 R3, -RZ, R3.H0_H0 ;  /* 0x20000003ff037230 */ /* 0x004fca0000004100 */
[----:B------:R-:W-:Y:S01]  /*3a10*/  F2FP.F16.F32.PACK_AB R3, RZ, R3 ;  /* 0x00000003ff03723e */ /* 0x000fe200000000ff */
[----:B------:R-:W-:Y:S06]  /*3a20*/  BRA `(.L_x_3980) ;  /* 0x0000000c00587947 */ /* 0x000fec0003800000 */
.L_x_3988:
        /* <DEDUP_REMOVED lines=10> */
.L_x_3991:
[----:B------:R-:W2:Y:S02]  /*3ad0*/  LDG.E R4, desc[UR36][R4.64] ;  /* 0x0000002404047981 */ /* 0x000ea4000c1e1900 */
[C---:B--2---:R-:W-:Y:S02]  /*3ae0*/  PRMT R3, R4.reuse, 0x7610, R3 ;  /* 0x0000761004037816 */ /* 0x044fe40000000003 */
[----:B------:R-:W-:Y:S01]  /*3af0*/  PRMT R25, R4, 0x7632, R25 ;  /* 0x0000763204197816 */ /* 0x000fe20000000019 */
[----:B------:R-:W-:Y:S06]  /*3b00*/  BRA `(.L_x_3980) ;  /* 0x0000000c00207947 */ /* 0x000fec0003800000 */
.L_x_3990:
        /* <DEDUP_REMOVED lines=9> */
.L_x_3981:
        /* <DEDUP_REMOVED lines=14> */
.L_x_3994:
        /* <DEDUP_REMOVED lines=12> */
.L_x_3993:
        /* <DEDUP_REMOVED lines=12> */
[----:B------:R-:W-:-:S05]  /*3e00*/  VIADD R6, R2, 0x1000000 ;  /* 0x0100000002067836 */ /* 0x000fca0000000000 */
[----:B------:R-:W-:Y:S02]  /*3e10*/  SHF.R.S32.HI R6, RZ, 0x8, R6 ;  /* 0x00000008ff067819 */ /* 0x000fe40000011406 */
[----:B0-----:R-:W-:-:S04]  /*3e20*/  IADD3 R3, -R3, 0x1f, RZ ;  /* 0x0000001f03037810 */ /* 0x001fc80007ffe1ff */
[C---:B------:R-:W-:Y:S02]  /*3e30*/  ISETP.GT.U32.AND P0, PT, R3.reuse, 0x4, PT ;  /* 0x000000040300780c */ /* 0x040fe40003f04070 */
[----:B------:R-:W-:-:S04]  /*3e40*/  IADD3 R3, R3, -0x4, RZ ;  /* 0xfffffffc03037810 */ /* 0x000fc80007ffe0ff */
        /* <DEDUP_REMOVED lines=9> */
[----:B------:R-:W-:Y:S01]  /*3ee0*/  F2FP.F16.F32.PACK_AB R3, RZ, R3 ;  /* 0x00000003ff03723e */ /* 0x000fe200000000ff */
[----:B------:R-:W-:Y:S06]  /*3ef0*/  BRA `(.L_x_3980) ;  /* 0x0000000800247947 */ /* 0x000fec0003800000 */
.L_x_3996:
[----:B------:R-:W2:Y:S01]  /*3f00*/  LDG.E.U8 R3, desc[UR36][R4.64] ;  /* 0x0000002404037981 */ /* 0x000ea2000c1e1100 */
[----:B------:R-:W-:Y:S01]  /*3f10*/  PRMT R25, RZ, 0x7610, R25 ;  /* 0x00007610ff197816 */ /* 0x000fe20000000019 */
[----:B--2---:R-:W-:-:S05]  /*3f20*/  IMAD.SHL.U32 R0, R3, 0x2000000, RZ ;  /* 0x0200000003007824 */ /* 0x004fca00078e00ff */
[----:B------:R-:W-:-:S13]  /*3f30*/  ISETP.GE.U32.AND P0, PT, R0, 0x8000000, PT ;  /* 0x080000000000780c */ /* 0x000fda0003f06070 */
[C---:B------:R-:W-:Y:S02]  /*3f40*/  @!P0 IMAD.SHL.U32 R0, R3.reuse, 0x100, RZ ;  /* 0x0000010003008824 */ /* 0x040fe400078e00ff */
[C---:B------:R-:W-:Y:S01]  /*3f50*/  @P0 IMAD.SHL.U32 R2, R3.reuse, 0x200000, RZ ;  /* 0x0020000003020824 */ /* 0x040fe200078e00ff */
[----:B------:R-:W-:Y:S02]  /*3f60*/  SHF.L.U32 R3, R3, 0x18, RZ ;  /* 0x0000001803037819 */ /* 0x000fe400000006ff */
        /* <DEDUP_REMOVED lines=8> */
.L_x_3995:
[----:B------:R-:W2:Y:S01]  /*3ff0*/  LDG.E.U16 R3, desc[UR36][R4.64] ;  /* 0x0000002404037981 */ /* 0x000ea2000c1e1500 */
[----:B------:R-:W-:Y:S01]  /*4000*/  PRMT R25, RZ, 0x7610, R25 ;  /* 0x00007610ff197816 */ /* 0x000fe20000000019 */
[----:B--2---:R-:W-:-:S05]  /*4010*/  IMAD.U32 R3, R3, 0x10000, RZ ;  /* 0x0001000003037824 */ /* 0x004fca00078e00ff */
[----:B------:R-:W-:Y:S01]  /*4020*/  F2FP.F16.F32.PACK_AB R3, RZ, R3 ;  /* 0x00000003ff03723e */ /* 0x000fe200000000ff */
[----:B------:R-:W-:Y:S06]  /*4030*/  BRA `(.L_x_3980) ;  /* 0x0000000400d47947 */ /* 0x000fec0003800000 */
.L_x_3992:
        /* <DEDUP_REMOVED lines=13> */
.L_x_3999:
        /* <DEDUP_REMOVED lines=21> */
.L_x_4003:
[----:B------:R-:W-:Y:S05]  /*4260*/  BSYNC B1 ;  /* 0x0000000000017941 */ /* 0x000fea0003800000 */
.L_x_4002:
[----:B------:R-:W-:Y:S01]  /*4270*/  IMAD.SHL.U32 R2, R2, 0x100000, RZ ;  /* 0x0010000002027824 */ /* 0x000fe200078e00ff */
[----:B------:R-:W-:-:S04]  /*4280*/  LEA R3, R0, 0x3b800000, 0x17 ;  /* 0x3b80000000037811 */ /* 0x000fc800078eb8ff */
[----:B------:R-:W-:-:S07]  /*4290*/  LOP3.LUT R3, R3, R2, R4, 0xfe, !PT ;  /* 0x0000000203037212 */ /* 0x000fce00078efe04 */
.L_x_4001:
[----:B------:R-:W-:Y:S05]  /*42a0*/  BSYNC B0 ;  /* 0x0000000000007941 */ /* 0x000fea0003800000 */
.L_x_4000:
[----:B------:R-:W-:Y:S02]  /*42b0*/  F2FP.F16.F32.PACK_AB R3, RZ, R3 ;  /* 0x00000003ff03723e */ /* 0x000fe400000000ff */
[----:B------:R-:W-:Y:S01]  /*42c0*/  PRMT R25, RZ, 0x7610, R25 ;  /* 0x00007610ff197816 */ /* 0x000fe20000000019 */
[----:B------:R-:W-:Y:S06]  /*42d0*/  BRA `(.L_x_3980) ;  /* 0x00000004002c7947 */ /* 0x000fec0003800000 */
.L_x_3998:
        /* <DEDUP_REMOVED lines=21> */
.L_x_4007:
[----:B------:R-:W-:Y:S05]  /*4430*/  BSYNC B1 ;  /* 0x0000000000017941 */ /* 0x000fea0003800000 */
.L_x_4006:
[----:B------:R-:W-:Y:S01]  /*4440*/  IMAD.SHL.U32 R2, R2, 0x200000, RZ ;  /* 0x0020000002027824 */ /* 0x000fe200078e00ff */
[----:B------:R-:W-:-:S04]  /*4450*/  LEA R3, R0, 0x37800000, 0x17 ;  /* 0x3780000000037811 */ /* 0x000fc800078eb8ff */
[----:B------:R-:W-:-:S07]  /*4460*/  LOP3.LUT R3, R3, R2, R4, 0xfe, !PT ;  /* 0x0000000203037212 */ /* 0x000fce00078efe04 */
.L_x_4005:
[----:B------:R-:W-:Y:S05]  /*4470*/  BSYNC B0 ;  /* 0x0000000000007941 */ /* 0x000fea0003800000 */
.L_x_4004:
[----:B------:R-:W-:Y:S02]  /*4480*/  F2FP.F16.F32.PACK_AB R3, RZ, R3 ;  /* 0x00000003ff03723e */ /* 0x000fe400000000ff */
[----:B------:R-:W-:Y:S01]  /*4490*/  PRMT R25, RZ, 0x7610, R25 ;  /* 0x00007610ff197816 */ /* 0x000fe20000000019 */
[----:B------:R-:W-:Y:S06]  /*44a0*/  BRA `(.L_x_3980) ;  /* 0x0000000000b87947 */ /* 0x000fec0003800000 */
.L_x_3997:
        /* <DEDUP_REMOVED lines=14> */
.L_x_4011:
[----:B------:R-:W-:Y:S05]  /*4590*/  BSYNC B0 ;  /* 0x0000000000007941 */ /* 0x000fea0003800000 */
.L_x_4010:
[----:B------:R-:W-:Y:S02]  /*45a0*/  PRMT R25, RZ, 0x7610, R25 ;  /* 0x00007610ff197816 */ /* 0x000fe40000000019 */
[----:B------:R-:W-:Y:S01]  /*45b0*/  F2FP.F16.F32.PACK_AB R3, RZ, R3 ;  /* 0x00000003ff03723e */ /* 0x000fe200000000ff */
[----:B------:R-:W-:Y:S06]  /*45c0*/  BRA `(.L_x_3980) ;  /* 0x0000000000707947 */ /* 0x000fec0003800000 */
.L_x_3985:
        /* <DEDUP_REMOVED lines=16> */
.L_x_4012:
[----:B------:R-:W-:Y:S02]  /*46d0*/  PRMT R25, RZ, 0x7610, R25 ;  /* 0x00007610ff197816 */ /* 0x000fe40000000019 */
[----:B------:R-:W-:Y:S01]  /*46e0*/  PRMT R3, RZ, 0x7610, R3 ;  /* 0x00007610ff037816 */ /* 0x000fe20000000003 */
[----:B------:R-:W-:Y:S06]  /*46f0*/  BRA `(.L_x_3980) ;  /* 0x0000000000247947 */ /* 0x000fec0003800000 */
.L_x_4009:
[----:B------:R-:W2:Y:S01]  /*4700*/  LDG.E.64 R4, desc[UR36][R4.64] ;  /* 0x0000002404047981 */ /* 0x000ea2000c1e1b00 */
[----:B------:R-:W-:Y:S01]  /*4710*/  PRMT R25, RZ, 0x7610, R25 ;  /* 0x00007610ff197816 */ /* 0x000fe20000000019 */
[----:B--2---:R-:W0:Y:S02]  /*4720*/  I2F.U64 R3, R4 ;  /* 0x0000000400037312 */ /* 0x004e240000301000 */
[----:B0-----:R-:W-:Y:S01]  /*4730*/  F2FP.F16.F32.PACK_AB R3, RZ, R3 ;  /* 0x00000003ff03723e */ /* 0x001fe200000000ff */
[----:B------:R-:W-:Y:S06]  /*4740*/  BRA `(.L_x_3980) ;  /* 0x0000000000107947 */ /* 0x000fec0003800000 */
.L_x_4008:
[----:B------:R-:W2:Y:S01]  /*4750*/  LDG.E R4, desc[UR36][R4.64] ;  /* 0x0000002404047981 */ /* 0x000ea2000c1e1900 */
[----:B------:R-:W-:Y:S02]  /*4760*/  PRMT R25, RZ, 0x7610, R25 ;  /* 0x00007610ff197816 */ /* 0x000fe40000000019 */
[----:B--2---:R-:W-:-:S04]  /*4770*/  I2FP.F32.U32 R3, R4 ;  /* 0x0000000400037245 */ /* 0x004fc80000201000 */
[----:B------:R-:W-:-:S07]  /*4780*/  F2FP.F16.F32.PACK_AB R3, RZ, R3 ;  /* 0x00000003ff03723e */ /* 0x000fce00000000ff */
.L_x_3980:
[----:B------:R-:W-:Y:S05]  /*4790*/  BSYNC B6 ;  /* 0x0000000000067941 */ /* 0x000fea0003800000 */
.L_x_3979:
[----:B------:R-:W-:Y:S01]  /*47a0*/  ISETP.NE.AND P0, PT, R26, RZ, PT ;  /* 0x000000ff1a00720c */ /* 0x000fe20003f05270 */
[----:B------:R-:W-:-:S12]  /*47b0*/  BSSY B1, `(.L_x_4013) ;  /* 0x0000295000017945 */ /* 0x000fd80003800000 */
[----:B------:R-:W-:Y:S05]  /*47c0*/  @P0 BRA `(.L_x_4014) ;  /* 0x00000028004c0947 */ /* 0x000fea0003800000 */
        /* <DEDUP_REMOVED lines=19> */
[----:B------:R-:W-:Y:S01]  /*4900*/  FADD.FTZ R0, R12, 1 ;  /* 0x3f8000000c007421 */ /* 0x000fe20000010000 */
        /* <DEDUP_REMOVED lines=23> */
[----:B------:R-:W-:-:S02]  /*4a80*/  LOP3.LUT R9, R9, 0x800000, RZ, 0xfc, !PT ;  /* 0x0080000009097812 */ /* 0x000fc400078efcff */
[----:B------:R-:W-:Y:S01]  /*4a90*/  FSETP.NEU.FTZ.AND P1, PT, R8, +INF , PT ;  /* 0x7f8000000800780b */ /* 0x000fe20003f3d000 */
[----:B------:R-:W-:Y:S01]  /*4aa0*/  FFMA.FTZ R24, R19, R19, R24 ;  /* 0x0000001313187223 */ /* 0x000fe20000010018 */
[----:B------:R-:W0:Y:S08]  /*4ab0*/  MUFU.SQRT R20, R20 ;  /* 0x0000001400147308 */ /* 0x000e300000002000 */
        /* <DEDUP_REMOVED lines=31> */
[----:B------:R-:W-:Y:S01]  /*4cb0*/  IMAD.MOV.U32 R19, RZ, RZ, 0x3d39bf78 ;  /* 0x3d39bf78ff137424 */ /* 0x000fe200078e00ff */
        /* <DEDUP_REMOVED lines=30> */
.L_x_4023:
[----:B------:R-:W-:Y:S01]  /*4ea0*/  FSETP.GEU.FTZ.AND P0, PT, R0, RZ, PT ;  /* 0x000000ff0000720b */ /* 0x000fe20003f1e000 */
[----:B------:R-:W-:-:S12]  /*4eb0*/  BSSY B3, `(.L_x_4024) ;  /* 0x000000b000037945 */ /* 0x000fd80003800000 */
[----:B------:R-:W-:Y:S05]  /*4ec0*/  @!P0 BRA `(.L_x_4025) ;  /* 0x00000000001c8947 */ /* 0x000fea0003800000 */
[----:B------:R-:W-:-:S13]  /*4ed0*/  FSETP.NEU.FTZ.AND P0, PT, R0, RZ, PT ;  /* 0x000000ff0000720b */ /* 0x000fda0003f1d000 */
[----:B------:R-:W-:Y:S01]  /*4ee0*/  @P0 FADD.FTZ R8, R0, R7 ;  /* 0x0000000700080221 */ /* 0x000fe20000010000 */
[----:B------:R-:W-:-:S03]  /*4ef0*/  @P0 FMUL.FTZ R6, R11, R11 ;  /* 0x0000000b0b060220 */ /* 0x000fc60000410000 */
[----:B------:R-:W0:Y:S02]  /*4f00*/  @P0 MUFU.RCP R9, R8 ;  /* 0x0000000800090308 */ /* 0x000e240000001000 */
[----:B0-----:R-:W-:Y:S01]  /*4f10*/  @P0 FMUL.FTZ.D2 R6, R6, R9 ;  /* 0x0000000906060220 */ /* 0x001fe20000310000 */
[----:B------:R-:W-:Y:S01]  /*4f20*/  @!P0 FMUL.FTZ R6, |R11|, 0.5 ;  /* 0x3f0000000b068820 */ /* 0x000fe20000410200 */
[----:B------:R-:W-:Y:S06]  /*4f30*/  BRA `(.L_x_4026) ;  /* 0x0000000000087947 */ /* 0x000fec0003800000 */
.L_x_4025:
[----:B------:R-:W-:-:S04]  /*4f40*/  FADD.FTZ R6, -R0, R7 ;  /* 0x0000000700067221 */ /* 0x000fc80000010100 */
[----:B------:R-:W-:-:S07]  /*4f50*/  FMUL.FTZ R6, R6, 0.5 ;  /* 0x3f00000006067820 */ /* 0x000fce0000410000 */
.L_x_4026:
[----:B------:R-:W-:Y:S05]  /*4f60*/  BSYNC B3 ;  /* 0x0000000000037941 */ /* 0x000fea0003800000 */
.L_x_4024:
        /* <DEDUP_REMOVED lines=11> */
.L_x_4028:
[----:B------:R-:W-:-:S04]  /*5020*/  FADD.FTZ R8, R4, -R9 ;  /* 0x8000000904087221 */ /* 0x000fc80000010000 */
[----:B------:R-:W-:-:S07]  /*5030*/  FMUL.FTZ R9, R8, 0.5 ;  /* 0x3f00000008097820 */ /* 0x000fce0000410000 */
.L_x_4029:
[----:B------:R-:W-:Y:S05]  /*5040*/  BSYNC B3 ;  /* 0x0000000000037941 */ /* 0x000fea0003800000 */
.L_x_4027:
[----:B------:R-:W-:Y:S01]  /*5050*/  FADD.FTZ R9, R9, R6 ;  /* 0x0000000609097221 */ /* 0x000fe20000010000 */
[----:B------:R-:W-:Y:S01]  /*5060*/  FADD.FTZ R6, R13, 1 ;  /* 0x3f8000000d067421 */ /* 0x000fe20000010000 */
[----:B------:R-:W-:Y:S02]  /*5070*/  IMAD.MOV.U32 R20, RZ, RZ, 0x3e800000 ;  /* 0x3e800000ff147424 */ /* 0x000fe400078e00ff */
[----:B------:R-:W-:Y:S02]  /*5080*/  IMAD.MOV.U32 R19, RZ, RZ, 0x3d39bf78 ;  /* 0x3d39bf78ff137424 */ /* 0x000fe400078e00ff */
[----:B------:R-:W-:-:S04]  /*5090*/  FMUL.FTZ R10, R6, R9 ;  /* 0x00000009060a7220 */ /* 0x000fc80000410000 */
        /* <DEDUP_REMOVED lines=30> */
.L_x_4022:
[----:B------:R0:W1:Y:S02]  /*5280*/  MUFU.SQRT R15, R14 ;  /* 0x0000000e000f7308 */ /* 0x0000640000002000 */
.L_x_4021:
[----:B------:R-:W-:Y:S05]  /*5290*/  BSYNC B2 ;  /* 0x0000000000027941 */ /* 0x000fea0003800000 */
.L_x_4020:
        /* <DEDUP_REMOVED lines=24> */
.L_x_4036:
[----:B------:R-:W-:-:S04]  /*5420*/  FADD.FTZ R0, -R0, R7 ;  /* 0x0000000700007221 */ /* 0x000fc80000010100 */
[----:B------:R-:W-:-:S07]  /*5430*/  FMUL.FTZ R0, R0, 0.5 ;  /* 0x3f00000000007820 */ /* 0x000fce0000410000 */
.L_x_4037:
[----:B------:R-:W-:Y:S05]  /*5440*/  BSYNC B3 ;  /* 0x0000000000037941 */ /* 0x000fea0003800000 */
.L_x_4035:
        /* <DEDUP_REMOVED lines=10> */
.L_x_4039:
[----:B------:R-:W-:-:S04]  /*54f0*/  FADD.FTZ R4, -R5, R4 ;  /* 0x0000000405047221 */ /* 0x000fc80000010100 */
[----:B------:R-:W-:-:S07]  /*5500*/  FMUL.FTZ R5, R4, 0.5 ;  /* 0x3f00000004057820 */ /* 0x000fce0000410000 */
.L_x_4040:
[----:B------:R-:W-:Y:S05]  /*5510*/  BSYNC B3 ;  /* 0x0000000000037941 */ /* 0x000fea0003800000 */
.L_x_4038:
[----:B------:R-:W-:Y:S01]  /*5520*/  FADD.FTZ R0, R5, R0 ;  /* 0x0000000005007221 */ /* 0x000fe20000010000 */
[----:B------:R-:W-:Y:S01]  /*5530*/  FADD.FTZ R13, R12, R13 ;  /* 0x0000000d0c0d7221 */ /* 0x000fe20000010000 */
[----:B------:R-:W-:-:S03]  /*5540*/  PLOP3.LUT P0, PT, PT, PT, PT, 0x80, 0x0 ;  /* 0x000000000000781c */ /* 0x000fc60003f0f070 */
[----:B------:R-:W-:-:S06]  /*5550*/  FMUL.FTZ R13, R13, R0 ;  /* 0x000000000d0d7220 */ /* 0x000fcc0000410000 */
[----:B------:R-:W4:Y:S01]  /*5560*/  MUFU.SQRT R13, R13 ;  /* 0x0000000d000d7308 */ /* 0x000f220000002000 */
[----:B------:R-:W-:Y:S05]  /*5570*/  BRA `(.L_x_4032) ;  /* 0x0000000000687947 */ /* 0x000fea0003800000 */
.L_x_4034:
        /* <DEDUP_REMOVED lines=8> */
[----:B------:R-:W-:Y:S02]  /*5600*/  PLOP3.LUT P0, PT, PT, PT, PT, 0x80, 0x0 ;  /* 0x000000000000781c */ /* 0x000fe40003f0f070 */
[----:B------:R-:W4:Y:S01]  /*5610*/  MUFU.SQRT R0, R4 ;  /* 0x0000000400007308 */ /* 0x000f220000002000 */
[C---:B------:R-:W-:Y:S01]  /*5620*/  FMUL.FTZ R5, R12.reuse, R5 ;  /* 0x000000050c057220 */ /* 0x040fe20000410000 */
[----:B------:R-:W-:-:S06]  /*5630*/  FMUL.FTZ R12, R12, 2.81474976710656000000e+14 ;  /* 0x578000000c0c7820 */ /* 0x000fcc0000410000 */
[----:B----4-:R-:W3:Y:S02]  /*5640*/  MUFU.RCP R0, R0 ;  /* 0x0000000000007308 */ /* 0x010ee40000001000 */
[----:B---3--:R-:W-:Y:S01]  /*5650*/  FMUL.FTZ R13, R5, R0 ;  /* 0x00000000050d7220 */ /* 0x008fe20000410000 */
[----:B------:R-:W-:Y:S06]  /*5660*/  BRA `(.L_x_4032) ;  /* 0x00000000002c7947 */ /* 0x000fec0003800000 */
.L_x_4033:
        /* <DEDUP_REMOVED lines=8> */
.L_x_4031:
[----:B------:R-:W-:Y:S01]  /*56f0*/  PLOP3.LUT P0, PT, PT, PT, PT, 0x80, 0x0 ;  /* 0x000000000000781c */ /* 0x000fe20003f0f070 */
[----:B------:R-:W-:Y:S01]  /*5700*/  FMUL.FTZ R13, R13, 16777216 ;  /* 0x4b8000000d0d7820 */ /* 0x000fe20000410000 */
[----:B------:R-:W-:-:S11]  /*5710*/  FMUL.FTZ R12, R12, 16777216 ;  /* 0x4b8000000c0c7820 */ /* 0x000fd60000410000 */
.L_x_4032:
[----:B------:R-:W-:Y:S05]  /*5720*/  BSYNC B2 ;  /* 0x0000000000027941 */ /* 0x000fea0003800000 */
.L_x_4030:
        /* <DEDUP_REMOVED lines=10> */
[----:B--2---:R-:W2:Y:S02]  /*57d0*/  MUFU.RSQ R7, R2 ;  /* 0x0000000200077308 */ /* 0x004ea40000001400 */
[----:B--2---:R-:W-:Y:S01]  /*57e0*/  FMUL.FTZ R4, R2, R7 ;  /* 0x0000000702047220 */ /* 0x004fe20000410000 */
[----:B------:R-:W-:Y:S01]  /*57f0*/  FMUL.FTZ R7, R7, 0.5 ;  /* 0x3f00000007077820 */ /* 0x000fe20000410000 */
[----:B------:R-:W-:-:S03]  /*5800*/  IMAD.MOV.U32 R2, RZ, RZ, 0x3fd774eb ;  /* 0x3fd774ebff027424 */ /* 0x000fc600078e00ff */
[----:B------:R-:W-:-:S04]  /*5810*/  FFMA.FTZ R7, -R4, R7, 0.5 ;  /* 0x3f00000004077423 */ /* 0x000fc80000010107 */
[----:B------:R-:W-:-:S05]  /*5820*/  FFMA.FTZ R7, R4, R7, R4 ;  /* 0x0000000704077223 */ /* 0x000fca0000010004 */
[----:B------:R-:W-:Y:S02]  /*5830*/  @P0 FSEL R5, R7, RZ, P1 ;  /* 0x000000ff07050208 */ /* 0x000fe40000800000 */
[----:B------:R-:W-:Y:S02]  /*5840*/  FSETP.GEU.FTZ.AND P1, PT, R6, -0.56000000238418579102, PT ;  /* 0xbf0f5c290600780b */ /* 0x000fe40003f3e000 */
[----:B------:R-:W-:Y:S01]  /*5850*/  LOP3.LUT R0, R5, 0x80000000, R0, 0xb8, !PT ;  /* 0x8000000005007812 */ /* 0x000fe200078eb800 */
[----:B------:R-:W-:-:S04]  /*5860*/  IMAD.MOV.U32 R5, RZ, RZ, 0x3d10ecef ;  /* 0x3d10ecefff057424 */ /* 0x000fc800078e00ff */
        /* <DEDUP_REMOVED lines=13> */
.L_x_4043:
[----:B------:R-:W-:Y:S02]  /*5940*/  IMAD.MOV.U32 R0, RZ, RZ, 0x3f000000 ;  /* 0x3f000000ff007424 */ /* 0x000fe400078e00ff */
[C---:B------:R-:W-:Y:S01]  /*5950*/  FADD.FTZ R5, |R6|.reuse, -RZ ;  /* 0x800000ff06057221 */ /* 0x040fe20000010200 */
[C---:B------:R-:W-:Y:S02]  /*5960*/  FSETP.GT.FTZ.AND P0, PT, |R6|.reuse, 0.56000000238418579102, PT ;  /* 0x3f0f5c290600780b */ /* 0x040fe40003f14200 */
[----:B------:R-:W-:Y:S01]  /*5970*/  FSETP.NEU.FTZ.AND P1, PT, |R6|, 1, PT ;  /* 0x3f8000000600780b */ /* 0x000fe20003f3d200 */
[----:B------:R-:W-:-:S04]  /*5980*/  FFMA.FTZ R0, -R5, R0, 0.5 ;  /* 0x3f00000005007423 */ /* 0x000fc80000010100 */
[----:B--2---:R-:W2:Y:S02]  /*5990*/  MUFU.RSQ R7, R0 ;  /* 0x0000000000077308 */ /* 0x004ea40000001400 */
[----:B--2---:R-:W-:Y:S01]  /*59a0*/  FMUL.FTZ R2, R0, R7 ;  /* 0x0000000700027220 */ /* 0x004fe20000410000 */
[----:B------:R-:W-:-:S04]  /*59b0*/  FMUL.FTZ R7, R7, 0.5 ;  /* 0x3f00000007077820 */ /* 0x000fc80000410000 */
[----:B------:R-:W-:-:S04]  /*59c0*/  FFMA.FTZ R7, -R2, R7, 0.5 ;  /* 0x3f00000002077423 */ /* 0x000fc80000010107 */
[----:B------:R-:W-:-:S05]  /*59d0*/  FFMA.FTZ R7, R2, R7, R2 ;  /* 0x0000000702077223 */ /* 0x000fca0000010002 */
        /* <DEDUP_REMOVED lines=11> */
[----:B------:R-:W-:Y:S01]  /*5a90*/  FFMA.FTZ R0, R5, R2, R5 ;  /* 0x0000000205007223 */ /* 0x000fe20000010005 */
[----:B------:R-:W-:-:S03]  /*5aa0*/  IMAD.MOV.U32 R2, RZ, RZ, 0x3fd774eb ;  /* 0x3fd774ebff027424 */ /* 0x000fc600078e00ff */
[----:B------:R-:W-:-:S05]  /*5ab0*/  FADD.FTZ R5, -R0, -RZ ;  /* 0x800000ff00057221 */ /* 0x000fca0000010100 */
[----:B------:R-:W-:-:S05]  /*5ac0*/  FSEL R5, R0, R5, P0 ;  /* 0x0000000500057208 */ /* 0x000fca0000000000 */
[----:B------:R-:W-:-:S04]  /*5ad0*/  @!P1 FFMA.FTZ R0, R2, 0.93318945169448852539, R5 ;  /* 0x3f6ee58102009823 */ /* 0x000fc80000010005 */
[----:B------:R-:W-:Y:S01]  /*5ae0*/  @P0 FADD.FTZ R0, R0, R0 ;  /* 0x0000000000000221 */ /* 0x000fe20000010000 */
[----:B------:R-:W-:Y:S06]  /*5af0*/  BRA `(.L_x_4044) ;  /* 0x0000000400b07947 */ /* 0x000fec0003800000 */
.L_x_4042:
        /* <DEDUP_REMOVED lines=9> */
[----:B--2---:R-:W2:Y:S08]  /*5b90*/  MUFU.RCP R7, R2 ;  /* 0x0000000200077308 */ /* 0x004eb00000001000 */
[----:B------:R-:W3:Y:S01]  /*5ba0*/  FCHK P0, R0, R2 ;  /* 0x0000000200007302 */ /* 0x000ee20000000000 */
[----:B--2---:R-:W-:-:S04]  /*5bb0*/  FFMA R4, -R2, R7, 1 ;  /* 0x3f80000002047423 */ /* 0x004fc80000000107 */
[----:B------:R-:W-:-:S04]  /*5bc0*/  FFMA R7, R7, R4, R7 ;  /* 0x0000000407077223 */ /* 0x000fc80000000007 */
[----:B------:R-:W-:-:S04]  /*5bd0*/  FFMA R4, R0, R7, RZ ;  /* 0x0000000700047223 */ /* 0x000fc800000000ff */
[----:B------:R-:W-:-:S04]  /*5be0*/  FFMA R5, -R2, R4, R0 ;  /* 0x0000000402057223 */ /* 0x000fc80000000100 */
[----:B------:R-:W-:Y:S01]  /*5bf0*/  FFMA R4, R7, R5, R4 ;  /* 0x0000000507047223 */ /* 0x000fe20000000004 */
[----:B---3--:R-:W-:Y:S06]  /*5c00*/  @!P0 BRA `(.L_x_4047) ;  /* 0x0000000000108947 */ /* 0x008fec0003800000 */
[----:B------:R-:W-:Y:S01]  /*5c10*/  IMAD.MOV.U32 R9, RZ, RZ, R2 ;  /* 0x000000ffff097224 */ /* 0x000fe200078e0002 */
[----:B------:R-:W-:-:S07]  /*5c20*/  MOV R4, 0x5c40 ;  /* 0x00005c4000047802 */ /* 0x000fce0000000f00 */
[----:B01----:R-:W-:Y:S05]  /*5c30*/  CALL.REL.NOINC `($__internal_8_$__cuda_sm3x_div_rn_ftz_f32_slowpath) ;  /* 0x000000d000c07944 */ /* 0x003fea0003c00000 */
[----:B------:R-:W-:-:S07]  /*5c40*/  MOV R4, R0 ;  /* 0x0000000000047202 */ /* 0x000fce0000000f00 */
.L_x_4047:
[----:B------:R-:W-:Y:S05]  /*5c50*/  BSYNC B5 ;  /* 0x0000000000057941 */ /* 0x000fea0003800000 */
.L_x_4046:
        /* <DEDUP_REMOVED lines=18> */
.L_x_4049:
[----:B------:R-:W-:Y:S01]  /*5d80*/  ISETP.GE.AND P0, PT, R12, RZ, PT ;  /* 0x000000ff0c00720c */ /* 0x000fe20003f06270 */
[----:B------:R-:W-:-:S12]  /*5d90*/  IMAD.MOV.U32 R5, RZ, RZ, 0x3fd774eb ;  /* 0x3fd774ebff057424 */ /* 0x000fd800078e00ff */
[----:B------:R-:W-:-:S04]  /*5da0*/  @P0 FFMA.FTZ R4, R5, 0.93318945169448852539, -R4 ;  /* 0x3f6ee58105040823 */ /* 0x000fc80000010804 */
[----:B------:R-:W-:-:S07]  /*5db0*/  @!P0 FFMA.FTZ R4, R5, 0.93318945169448852539, R4 ;  /* 0x3f6ee58105048823 */ /* 0x000fce0000010004 */
.L_x_4050:
[----:B------:R-:W-:Y:S05]  /*5dc0*/  BSYNC B2 ;  /* 0x0000000000027941 */ /* 0x000fea0003800000 */
.L_x_4048:
[----:B------:R-:W-:Y:S01]  /*5dd0*/  FSETP.NEU.FTZ.AND P0, PT, |R12|, |R13|, PT ;  /* 0x4000000d0c00720b */ /* 0x000fe20003f1d200 */
[----:B------:R-:W-:Y:S01]  /*5de0*/  IMAD.MOV.U32 R0, RZ, RZ, 0x4016cbe4 ;  /* 0x4016cbe4ff007424 */ /* 0x000fe200078e00ff */
[----:B------:R-:W-:Y:S02]  /*5df0*/  FSETP.NEU.FTZ.AND P1, PT, R2, RZ, PT ;  /* 0x000000ff0200720b */ /* 0x000fe40003f3d000 */
[----:B------:R-:W-:-:S09]  /*5e00*/  ISETP.GE.AND P2, PT, R12, RZ, PT ;  /* 0x000000ff0c00720c */ /* 0x000fd20003f46270 */
[----:B------:R-:W-:Y:S01]  /*5e10*/  @!P0 FSEL R4, R0, 0.78539818525314331055, !P2 ;  /* 0x3f490fdb00048808 */ /* 0x000fe20005000000 */
[----:B------:R-:W-:Y:S01]  /*5e20*/  FADD.FTZ R0, |R12|, |R13| ;  /* 0x4000000d0c007221 */ /* 0x000fe20000010200 */
[----:B------:R-:W-:-:S04]  /*5e30*/  @!P1 FSEL R4, RZ, 3.1415927410125732422, P2 ;  /* 0x40490fdbff049808 */ /* 0x000fc80001000000 */
[----:B------:R-:W-:Y:S02]  /*5e40*/  FSETP.GTU.FTZ.AND P0, PT, |R0|, +INF , PT ;  /* 0x7f8000000000780b */ /* 0x000fe40003f1c200 */
[----:B------:R-:W-:-:S04]  /*5e50*/  LOP3.LUT R13, R4, 0x80000000, R13, 0xb8, !PT ;  /* 0x80000000040d7812 */ /* 0x000fc800078eb80d */
[----:B------:R-:W-:Y:S01]  /*5e60*/  FSEL R0, R0, R13, P0 ;  /* 0x0000000d00007208 */ /* 0x000fe20000000000 */
[----:B------:R-:W-:Y:S06]  /*5e70*/  BRA `(.L_x_4044) ;  /* 0x0000000000d07947 */ /* 0x000fec0003800000 */
.L_x_4045:
[----:B------:R-:W-:Y:S01]  /*5e80*/  FADD.FTZ R0, |R12|, -RZ ;  /* 0x800000ff0c007221 */ /* 0x000fe20000010200 */
[C---:B--234-:R-:W-:Y:S01]  /*5e90*/  FADD.FTZ R7, |R13|.reuse, -RZ ;  /* 0x800000ff0d077221 */ /* 0x05cfe20000010200 */
[----:B------:R-:W-:Y:S01]  /*5ea0*/  FSETP.GT.FTZ.AND P6, PT, |R13|, |R12|, PT ;  /* 0x4000000c0d00720b */ /* 0x000fe20003fd4200 */
[----:B------:R-:W-:Y:S03]  /*5eb0*/  BSSY B5, `(.L_x_4051) ;  /* 0x000000f000057945 */ /* 0x000fe60003800000 */
[----:B------:R-:W-:Y:S02]  /*5ec0*/  FSEL R2, R7, R0, P6 ;  /* 0x0000000007027208 */ /* 0x000fe40003000000 */
        /* <DEDUP_REMOVED lines=12> */
[----:B------:R-:W-:-:S07]  /*5f90*/  IMAD.MOV.U32 R4, RZ, RZ, R0 ;  /* 0x000000ffff047224 */ /* 0x000fce00078e0000 */
.L_x_4052:
[----:B------:R-:W-:Y:S05]  /*5fa0*/  BSYNC B5 ;  /* 0x0000000000057941 */ /* 0x000fea0003800000 */
.L_x_4051:
        /* <DEDUP_REMOVED lines=18> */
.L_x_4054:
[----:B------:R-:W-:Y:S01]  /*60d0*/  ISETP.GE.AND P0, PT, R12, RZ, PT ;  /* 0x000000ff0c00720c */ /* 0x000fe20003f06270 */
[----:B------:R-:W-:-:S12]  /*60e0*/  IMAD.MOV.U32 R5, RZ, RZ, 0x3fd774eb ;  /* 0x3fd774ebff057424 */ /* 0x000fd800078e00ff */
[----:B------:R-:W-:-:S04]  /*60f0*/  @P0 FFMA.FTZ R4, R5, 0.93318945169448852539, -R4 ;  /* 0x3f6ee58105040823 */ /* 0x000fc80000010804 */
[----:B------:R-:W-:-:S07]  /*6100*/  @!P0 FFMA.FTZ R4, R5, 0.93318945169448852539, R4 ;  /* 0x3f6ee58105048823 */ /* 0x000fce0000010004 */
.L_x_4055:
[----:B------:R-:W-:Y:S05]  /*6110*/  BSYNC B2 ;  /* 0x0000000000027941 */ /* 0x000fea0003800000 */
.L_x_4053:
        /* <DEDUP_REMOVED lines=9> */
[----:B------:R-:W-:-:S07]  /*61b0*/  FSEL R0, R0, R13, P0 ;  /* 0x0000000d00007208 */ /* 0x000fce0000000000 */
.L_x_4044:
[----:B------:R-:W-:Y:S05]  /*61c0*/  BSYNC B4 ;  /* 0x0000000000047941 */ /* 0x000fea0003800000 */
.L_x_4041:
[----:B------:R-:W-:-:S04]  /*61d0*/  SHF.R.U32.HI R2, RZ, 0x1f, R11 ;  /* 0x0000001fff027819 */ /* 0x000fc8000001160b */
[----:B------:R-:W-:-:S13]  /*61e0*/  ISETP.NE.AND P0, PT, R2, RZ, PT ;  /* 0x000000ff0200720c */ /* 0x000fda0003f05270 */
[----:B-1----:R-:W-:Y:S01]  /*61f0*/  @!P0 FADD.FTZ R15, -R15, -RZ ;  /* 0x800000ff0f0f8221 */ /* 0x002fe20000010100 */
[----:B------:R-:W-:Y:S06]  /*6200*/  BRA `(.L_x_4056) ;  /* 0x0000000c007c7947 */ /* 0x000fec0003800000 */
.L_x_4019:
[----:B------:R-:W-:Y:S01]  /*6210*/  FADD.FTZ R0, -R2, 6.1232342629258392722e-17 ;  /* 0x248d313202007421 */ /* 0x000fe20000010100 */
[----:B------:R-:W-:-:S03]  /*6220*/  FADD.FTZ R15, -R11, -RZ ;  /* 0x800000ff0b0f7221 */ /* 0x000fc60000010100 */
[----:B------:R-:W-:Y:S01]  /*6230*/  FADD.FTZ R0, R0, 1.5707963705062866211 ;  /* 0x3fc90fdb00007421 */ /* 0x000fe20000010000 */
[----:B------:R-:W-:Y:S06]  /*6240*/  BRA `(.L_x_4056) ;  /* 0x0000000c006c7947 */ /* 0x000fec0003800000 */
.L_x_4018:
[----:B------:R-:W-:Y:S01]  /*6250*/  FADD.FTZ R15, -R11, -RZ ;  /* 0x800000ff0b0f7221 */ /* 0x000fe20000010100 */
[----:B------:R-:W-:Y:S01]  /*6260*/  IMAD.MOV.U32 R0, RZ, RZ, RZ ;  /* 0x000000ffff007224 */ /* 0x000fe200078e00ff */
[----:B------:R-:W-:Y:S06]  /*6270*/  BRA `(.L_x_4056) ;  /* 0x0000000c00607947 */ /* 0x000fec0003800000 */
.L_x_4017:
[----:B------:R-:W-:Y:S01]  /*6280*/  FSETP.GEU.FTZ.AND P6, PT, R12, |R11|, PT ;  /* 0x4000000b0c00720b */ /* 0x000fe20003fde000 */
        /* <DEDUP_REMOVED lines=10> */
[----:B------:R-:W-:Y:S01]  /*6330*/  FMUL.FTZ R14, R0, R0 ;  /* 0x00000000000e7220 */ /* 0x000fe20000410000 */
[----:B------:R-:W-:Y:S03]  /*6340*/  BSSY B5, `(.L_x_4060) ;  /* 0x000000d000057945 */ /* 0x000fe60003800000 */
[----:B------:R-:W-:-:S03]  /*6350*/  FFMA.FTZ R14, R13, R13, R14 ;  /* 0x0000000d0d0e7223 */ /* 0x000fc6000001000e */
[----:B------:R-:W1:Y:S01]  /*6360*/  FCHK P0, R0, R13 ;  /* 0x0000000d00007302 */ /* 0x000e620000000000 */
[----:B0-----:R-:W-:-:S04]  /*6370*/  FFMA R5, -R13, R4, 1 ;  /* 0x3f8000000d057423 */ /* 0x001fc80000000104 */
[----:B------:R-:W-:-:S04]  /*6380*/  FFMA R5, R4, R5, R4 ;  /* 0x0000000504057223 */ /* 0x000fc80000000004 */
[----:B------:R-:W-:-:S04]  /*6390*/  FFMA R4, R0, R5, RZ ;  /* 0x0000000500047223 */ /* 0x000fc800000000ff */
[----:B------:R-:W-:-:S04]  /*63a0*/  FFMA R6, -R13, R4, R0 ;  /* 0x000000040d067223 */ /* 0x000fc80000000100 */
[----:B------:R-:W-:Y:S01]  /*63b0*/  FFMA R4, R5, R6, R4 ;  /* 0x0000000605047223 */ /* 0x000fe20000000004 */
[----:B-1----:R-:W-:Y:S06]  /*63c0*/  @!P0 BRA `(.L_x_4061) ;  /* 0x0000000000108947 */ /* 0x002fec0003800000 */
[----:B------:R-:W-:Y:S01]  /*63d0*/  IMAD.MOV.U32 R9, RZ, RZ, R13 ;  /* 0x000000ffff097224 */ /* 0x000fe200078e000d */
[----:B------:R-:W-:-:S07]  /*63e0*/  MOV R4, 0x6400 ;  /* 0x0000640000047802 */ /* 0x000fce0000000f00 */
[----:B------:R-:W-:Y:S05]  /*63f0*/  CALL.REL.NOINC `($__internal_8_$__cuda_sm3x_div_rn_ftz_f32_slowpath) ;  /* 0x000000c800d07944 */ /* 0x000fea0003c00000 */
[----:B------:R-:W-:-:S07]  /*6400*/  IMAD.MOV.U32 R4, RZ, RZ, R0 ;  /* 0x000000ffff047224 */ /* 0x000fce00078e0000 */
.L_x_4061:
[----:B------:R-:W-:Y:S05]  /*6410*/  BSYNC B5 ;  /* 0x0000000000057941 */ /* 0x000fea0003800000 */
.L_x_4060:
        /* <DEDUP_REMOVED lines=18> */
.L_x_4063:
[----:B------:R-:W-:Y:S01]  /*6540*/  ISETP.GE.AND P0, PT, R2, RZ, PT ;  /* 0x000000ff0200720c */ /* 0x000fe20003f06270 */
[----:B------:R-:W-:-:S12]  /*6550*/  IMAD.MOV.U32 R5, RZ, RZ, 0x3fd774eb ;  /* 0x3fd774ebff057424 */ /* 0x000fd800078e00ff */
[----:B------:R-:W-:-:S04]  /*6560*/  @P0 FFMA.FTZ R4, R5, 0.93318945169448852539, -R4 ;  /* 0x3f6ee58105040823 */ /* 0x000fc80000010804 */
[----:B------:R-:W-:-:S07]  /*6570*/  @!P0 FFMA.FTZ R4, R5, 0.93318945169448852539, R4 ;  /* 0x3f6ee58105048823 */ /* 0x000fce0000010004 */
.L_x_4064:
[----:B------:R-:W-:Y:S05]  /*6580*/  BSYNC B2 ;  /* 0x0000000000027941 */ /* 0x000fea0003800000 */
.L_x_4062:
        /* <DEDUP_REMOVED lines=13> */
.L_x_4059:
        /* <DEDUP_REMOVED lines=13> */
.L_x_4067:
[----:B------:R-:W-:Y:S05]  /*6730*/  BSYNC B5 ;  /* 0x0000000000057941 */ /* 0x000fea0003800000 */
.L_x_4066:
        /* <DEDUP_REMOVED lines=18> */
.L_x_4069:
[----:B------:R-:W-:Y:S01]  /*6860*/  ISETP.GE.AND P0, PT, R2, RZ, PT ;  /* 0x000000ff0200720c */ /* 0x000fe20003f06270 */
[----:B------:R-:W-:-:S12]  /*6870*/  IMAD.MOV.U32 R5, RZ, RZ, 0x3fd774eb ;  /* 0x3fd774ebff057424 */ /* 0x000fd800078e00ff */
[----:B------:R-:W-:-:S04]  /*6880*/  @P0 FFMA.FTZ R4, R5, 0.93318945169448852539, -R4 ;  /* 0x3f6ee58105040823 */ /* 0x000fc80000010804 */
[----:B------:R-:W-:-:S07]  /*6890*/  @!P0 FFMA.FTZ R4, R5, 0.93318945169448852539, R4 ;  /* 0x3f6ee58105048823 */ /* 0x000fce0000010004 */
.L_x_4070:
[----:B------:R-:W-:Y:S05]  /*68a0*/  BSYNC B2 ;  /* 0x0000000000027941 */ /* 0x000fea0003800000 */
.L_x_4068:
        /* <DEDUP_REMOVED lines=9> */
[----:B------:R-:W-:Y:S02]  /*6940*/  FSETP.NEU.FTZ.AND P2, PT, R13, RZ, PT ;  /* 0x000000ff0d00720b */ /* 0x000fe40003f5d000 */
[----:B------:R-:W-:-:S04]  /*6950*/  FMUL.FTZ R6, R6, R6 ;  /* 0x0000000606067220 */ /* 0x000fc80000410000 */
[----:B------:R-:W-:Y:S01]  /*6960*/  FFMA.FTZ R6, R7, R7, R6 ;  /* 0x0000000707067223 */ /* 0x000fe20000010006 */
[----:B------:R-:W-:-:S05]  /*6970*/  FADD.FTZ R7, |R11|, R12 ;  /* 0x0000000c0b077221 */ /* 0x000fca0000010200 */
[----:B------:R-:W0:Y:S02]  /*6980*/  MUFU.SQRT R6, R6 ;  /* 0x0000000600067308 */ /* 0x000e240000002000 */
[----:B0-----:R-:W-:Y:S01]  /*6990*/  @P0 FMUL.FTZ R0, R5, R6 ;  /* 0x0000000605000220 */ /* 0x001fe20000410000 */
[----:B------:R-:W-:-:S04]  /*69a0*/  FSETP.NEU.FTZ.AND P0, PT, R14, +INF , PT ;  /* 0x7f8000000e00780b */ /* 0x000fc80003f1d000 */
[----:B------:R-:W-:Y:S01]  /*69b0*/  FSEL R5, R0, +INF , P0 ;  /* 0x7f80000000057808 */ /* 0x000fe20000000000 */
[----:B------:R-:W-:Y:S01]  /*69c0*/  IMAD.MOV.U32 R0, RZ, RZ, 0x4016cbe4 ;  /* 0x4016cbe4ff007424 */ /* 0x000fe200078e00ff */
        /* <DEDUP_REMOVED lines=9> */
.L_x_4058:
[----:B------:R-:W-:Y:S01]  /*6a60*/  FMUL.FTZ R4, R2, 0.36787945032119750977 ;  /* 0x3ebc5ab202047820 */ /* 0x000fe20000410000 */
[----:B------:R-:W-:Y:S01]  /*6a70*/  FMUL.FTZ R5, R11, 0.36787945032119750977 ;  /* 0x3ebc5ab20b057820 */ /* 0x000fe20000410000 */
[----:B------:R-:W0:Y:S01]  /*6a80*/  MUFU.RCP R10, R13 ;  /* 0x0000000d000a7308 */ /* 0x000e220000001000 */
[----:B------:R-:W-:Y:S01]  /*6a90*/  BSSY B5, `(.L_x_4071) ;  /* 0x000001f000057945 */ /* 0x000fe20003800000 */
[----:B------:R-:W-:Y:S01]  /*6aa0*/  FADD.FTZ R4, |R4|, -RZ ;  /* 0x800000ff04047221 */ /* 0x000fe20000010200 */
[----:B------:R-:W-:-:S05]  /*6ab0*/  FADD.FTZ R5, |R5|, -RZ ;  /* 0x800000ff05057221 */ /* 0x000fca0000010200 */
[CC--:B------:R-:W-:Y:S02]  /*6ac0*/  VIMNMX R6, R4.reuse, R5.reuse, !PT ;  /* 0x0000000504067248 */ /* 0x0c0fe40007fe0100 */
[----:B------:R-:W-:Y:S02]  /*6ad0*/  VIMNMX R4, R4, R5, PT ;  /* 0x0000000504047248 */ /* 0x000fe40003fe0100 */
[----:B------:R-:W-:Y:S02]  /*6ae0*/  LOP3.LUT R7, R6, 0xfe000000, RZ, 0xc0, !PT ;  /* 0xfe00000006077812 */ /* 0x000fe400078ec0ff */
[----:B------:R-:W-:Y:S02]  /*6af0*/  FSETP.NEU.FTZ.AND P0, PT, R4, RZ, PT ;  /* 0x000000ff0400720b */ /* 0x000fe40003f1d000 */
[C---:B------:R-:W-:Y:S02]  /*6b00*/  IADD3 R5, -R7.reuse, 0x7e800000, RZ ;  /* 0x7e80000007057810 */ /* 0x040fe40007ffe1ff */
[----:B------:R-:W-:-:S03]  /*6b10*/  LOP3.LUT R7, R7, 0x800000, RZ, 0xfc, !PT ;  /* 0x0080000007077812 */ /* 0x000fc600078efcff */
[-C--:B------:R-:W-:Y:S01]  /*6b20*/  FMUL.FTZ R8, R4, R5.reuse ;  /* 0x0000000504087220 */ /* 0x080fe20000410000 */
[----:B------:R-:W-:-:S03]  /*6b30*/  FMUL.FTZ R5, R6, R5 ;  /* 0x0000000506057220 */ /* 0x000fc60000410000 */
[----:B------:R-:W-:-:S04]  /*6b40*/  FMUL.FTZ R8, R8, R8 ;  /* 0x0000000808087220 */ /* 0x000fc80000410000 */
[----:B------:R-:W-:Y:S01]  /*6b50*/  FFMA.FTZ R8, R5, R5, R8 ;  /* 0x0000000505087223 */ /* 0x000fe20000010008 */
[----:B0-----:R-:W-:-:S05]  /*6b60*/  FFMA R5, -R13, R10, 1 ;  /* 0x3f8000000d057423 */ /* 0x001fca000000010a */
[----:B------:R-:W0:Y:S02]  /*6b70*/  MUFU.SQRT R8, R8 ;  /* 0x0000000800087308 */ /* 0x000e240000002000 */
[----:B0-----:R-:W-:Y:S01]  /*6b80*/  @P0 FMUL.FTZ R6, R8, R7 ;  /* 0x0000000708060220 */ /* 0x001fe20000410000 */
[----:B------:R-:W-:Y:S01]  /*6b90*/  FSETP.NEU.FTZ.AND P0, PT, R4, +INF , PT ;  /* 0x7f8000000400780b */ /* 0x000fe20003f1d000 */
[----:B------:R-:W-:Y:S01]  /*6ba0*/  FFMA R7, R10, R5, R10 ;  /* 0x000000050a077223 */ /* 0x000fe2000000000a */
[----:B------:R-:W-:Y:S02]  /*6bb0*/  IMAD.MOV.U32 R5, RZ, RZ, 0x3f800000 ;  /* 0x3f800000ff057424 */ /* 0x000fe400078e00ff */
[----:B------:R-:W-:Y:S01]  /*6bc0*/  FSEL R6, R6, +INF , P0 ;  /* 0x7f80000006067808 */ /* 0x000fe20000000000 */
[----:B------:R-:W-:-:S04]  /*6bd0*/  FFMA R4, R0, R7, RZ ;  /* 0x0000000700047223 */ /* 0x000fc800000000ff */
[----:B------:R-:W-:Y:S01]  /*6be0*/  FFMA R8, -R13, R4, R0 ;  /* 0x000000040d087223 */ /* 0x000fe20000000100 */
[----:B------:R-:W0:Y:S03]  /*6bf0*/  MUFU.LG2 R6, R6 ;  /* 0x0000000600067308 */ /* 0x000e260000000c00 */
[----:B------:R-:W-:-:S05]  /*6c00*/  FFMA R4, R7, R8, R4 ;  /* 0x0000000807047223 */ /* 0x000fca0000000004 */
[----:B------:R-:W1:Y:S01]  /*6c10*/  FCHK P0, R0, R13 ;  /* 0x0000000d00007302 */ /* 0x000e620000000000 */
[----:B0-----:R-:W-:Y:S01]  /*6c20*/  FFMA.FTZ R14, R6, 0.69314718246459960938, R5 ;  /* 0x3f317218060e7823 */ /* 0x001fe20000010005 */
[----:B-1----:R-:W-:Y:S06]  /*6c30*/  @!P0 BRA `(.L_x_4072) ;  /* 0x0000000000108947 */ /* 0x002fec0003800000 */
[----:B------:R-:W-:Y:S01]  /*6c40*/  IMAD.MOV.U32 R9, RZ, RZ, R13 ;  /* 0x000000ffff097224 */ /* 0x000fe200078e000d */
[----:B------:R-:W-:-:S07]  /*6c50*/  MOV R4, 0x6c70 ;  /* 0x00006c7000047802 */ /* 0x000fce0000000f00 */
[----:B------:R-:W-:Y:S05]  /*6c60*/  CALL.REL.NOINC `($__internal_8_$__cuda_sm3x_div_rn_ftz_f32_slowpath) ;  /* 0x000000c000b47944 */ /* 0x000fea0003c00000 */
[----:B------:R-:W-:-:S07]  /*6c70*/  IMAD.MOV.U32 R4, RZ, RZ, R0 ;  /* 0x000000ffff047224 */ /* 0x000fce00078e0000 */
.L_x_4072:
[----:B------:R-:W-:Y:S05]  /*6c80*/  BSYNC B5 ;  /* 0x0000000000057941 */ /* 0x000fea0003800000 */
.L_x_4071:
        /* <DEDUP_REMOVED lines=18> */
.L_x_4074:
[----:B------:R-:W-:Y:S01]  /*6db0*/  ISETP.GE.AND P0, PT, R2, RZ, PT ;  /* 0x000000ff0200720c */ /* 0x000fe20003f06270 */
[----:B------:R-:W-:-:S12]  /*6dc0*/  IMAD.MOV.U32 R5, RZ, RZ, 0x3fd774eb ;  /* 0x3fd774ebff057424 */ /* 0x000fd800078e00ff */
[----:B------:R-:W-:-:S04]  /*6dd0*/  @P0 FFMA.FTZ R4, R5, 0.93318945169448852539, -R4 ;  /* 0x3f6ee58105040823 */ /* 0x000fc80000010804 */
[----:B------:R-:W-:-:S07]  /*6de0*/  @!P0 FFMA.FTZ R4, R5, 0.93318945169448852539, R4 ;  /* 0x3f6ee58105048823 */ /* 0x000fce0000010004 */
.L_x_4075:
[----:B------:R-:W-:Y:S05]  /*6df0*/  BSYNC B2 ;  /* 0x0000000000027941 */ /* 0x000fea0003800000 */
.L_x_4073:
        /* <DEDUP_REMOVED lines=10> */
.L_x_4065:
[----:B------:R-:W-:Y:S05]  /*6ea0*/  BSYNC B4 ;  /* 0x0000000000047941 */ /* 0x000fea0003800000 */
.L_x_4057:
[----:B------:R-:W-:Y:S01]  /*6eb0*/  SHF.R.U32.HI R2, RZ, 0x1f, R11 ;  /* 0x0000001fff027819 */ /* 0x000fe2000001160b */
[----:B------:R-:W-:Y:S01]  /*6ec0*/  FADD.FTZ R15, R14, 0.69314718246459960938 ;  /* 0x3f3172180e0f7421 */ /* 0x000fe20000010000 */
[----:B------:R-:W-:Y:S02]  /*6ed0*/  FADD.FTZ R0, |R0|, -RZ ;  /* 0x800000ff00007221 */ /* 0x000fe40000010200 */
[----:B------:R-:W-:-:S13]  /*6ee0*/  ISETP.NE.AND P0, PT, R2, RZ, PT ;  /* 0x000000ff0200720c */ /* 0x000fda0003f05270 */
[----:B------:R-:W-:Y:S01]  /*6ef0*/  @!P0 FADD.FTZ R15, -R15, -RZ ;  /* 0x800000ff0f0f8221 */ /* 0x000fe20000010100 */
[----:B------:R-:W-:Y:S06]  /*6f00*/  BRA `(.L_x_4056) ;  /* 0x00000000003c7947 */ /* 0x000fec0003800000 */
.L_x_4016:
[----:B------:R-:W-:-:S13]  /*6f10*/  FSETP.NEU.FTZ.AND P0, PT, R12, +INF , PT ;  /* 0x7f8000000c00780b */ /* 0x000fda0003f1d000 */
[----:B------:R-:W-:Y:S01]  /*6f20*/  @!P0 FADD.FTZ R0, R11, R11 ;  /* 0x0000000b0b008221 */ /* 0x000fe20000010000 */
[----:B------:R-:W-:Y:S01]  /*6f30*/  @!P0 IMAD.MOV.U32 R15, RZ, RZ, -0x800000 ;  /* 0xff800000ff0f8424 */ /* 0x000fe200078e00ff */
        /* <DEDUP_REMOVED lines=12> */
.L_x_4056:
[----:B------:R-:W-:Y:S05]  /*7000*/  BSYNC B0 ;  /* 0x0000000000007941 */ /* 0x000fea0003800000 */
.L_x_4015:
        /* <DEDUP_REMOVED lines=10> */
.L_x_4077:
[----:B------:R-:W-:Y:S01]  /*70b0*/  FSETP.GTU.FTZ.AND P0, PT, R4, +INF , PT ;  /* 0x7f8000000400780b */ /* 0x000fe20003f1c000 */
[----:B------:R-:W-:-:S12]  /*70c0*/  IMAD.MOV.U32 R2, RZ, RZ, R0 ;  /* 0x000000ffff027224 */ /* 0x000fd800078e0000 */
[----:B------:R-:W-:-:S07]  /*70d0*/  @!P0 IMAD.MOV.U32 R15, RZ, RZ, R4 ;  /* 0x000000ffff0f8224 */ /* 0x000fce00078e0004 */
.L_x_4078:
[----:B------:R-:W-:Y:S05]  /*70e0*/  BSYNC B0 ;  /* 0x0000000000007941 */ /* 0x000fea0003800000 */
.L_x_4076:
[----:B0-----:R-:W-:-:S07]  /*70f0*/  F2FP.F16.F32.PACK_AB R14, R2, R15 ;  /* 0x0000000f020e723e */ /* 0x001fce00000000ff */
.L_x_4014:
[----:B------:R-:W-:Y:S05]  /*7100*/  BSYNC B1 ;  /* 0x0000000000017941 */ /* 0x000fea0003800000 */
.L_x_4013:
[----:B------:R-:W0:Y:S01]  /*7110*/  S2R R2, SR_TID.X ;  /* 0x0000000000027919 */ /* 0x000e220000002100 */
[----:B------:R-:W-:Y:S01]  /*7120*/  BSSY B1, `(.L_x_4079) ;  /* 0x0000296000017945 */ /* 0x000fe20003800000 */
[----:B0-----:R-:W-:-:S05]  /*7130*/  VIADD R19, R2, 0x80 ;  /* 0x0000008002137836 */ /* 0x001fca0000000000 */
[----:B------:R-:W-:-:S13]  /*7140*/  ISETP.GE.AND P0, PT, R19, R27, PT ;  /* 0x0000001b1300720c */ /* 0x000fda0003f06270 */
        /* <DEDUP_REMOVED lines=22> */
[----:B---34-:R-:W-:Y:S01]  /*72b0*/  FADD.FTZ R13, |R18|, -RZ ;  /* 0x800000ff120d7221 */ /* 0x018fe20000010200 */
        /* <DEDUP_REMOVED lines=57> */
[----:B------:R-:W-:Y:S02]  /*7650*/  HFMA2.MMA R23, -RZ, RZ, 1.3056640625, -1.8671875 ;  /* 0x3d39bf78ff177435 */ /* 0x000fe400000001ff */
        /* <DEDUP_REMOVED lines=30> */
.L_x_4089:
        /* <DEDUP_REMOVED lines=10> */
.L_x_4091:
[----:B------:R-:W-:-:S04]  /*78e0*/  FADD.FTZ R6, -R0, R7 ;  /* 0x0000000700067221 */ /* 0x000fc80000010100 */
[----:B------:R-:W-:-:S07]  /*78f0*/  FMUL.FTZ R6, R6, 0.5 ;  /* 0x3f00000006067820 */ /* 0x000fce0000410000 */
.L_x_4092:
[----:B------:R-:W-:Y:S05]  /*7900*/  BSYNC B3 ;  /* 0x0000000000037941 */ /* 0x000fea0003800000 */
.L_x_4090:
        /* <DEDUP_REMOVED lines=11> */
.L_x_4094:
[----:B------:R-:W-:-:S04]  /*79c0*/  FADD.FTZ R8, R4, -R9 ;  /* 0x8000000904087221 */ /* 0x000fc80000010000 */
[----:B------:R-:W-:-:S07]  /*79d0*/  FMUL.FTZ R9, R8, 0.5 ;  /* 0x3f00000008097820 */ /* 0x000fce0000410000 */
.L_x_4095:
[----:B------:R-:W-:Y:S05]  /*79e0*/  BSYNC B3 ;  /* 0x0000000000037941 */ /* 0x000fea0003800000 */
.L_x_4093:
        /* <DEDUP_REMOVED lines=35> */
.L_x_4088:
[----:B------:R0:W1:Y:S02]  /*7c20*/  MUFU.SQRT R20, R18 ;  /* 0x0000001200147308 */ /* 0x0000640000002000 */
.L_x_4087:
[----:B------:R-:W-:Y:S05]  /*7c30*/  BSYNC B2 ;  /* 0x0000000000027941 */ /* 0x000fea0003800000 */
.L_x_4086:
        /* <DEDUP_REMOVED lines=24> */
.L_x_4102:
[----:B------:R-:W-:-:S04]  /*7dc0*/  FADD.FTZ R0, -R0, R7 ;  /* 0x0000000700007221 */ /* 0x000fc80000010100 */
[----:B------:R-:W-:-:S07]  /*7dd0*/  FMUL.FTZ R0, R0, 0.5 ;  /* 0x3f00000000007820 */ /* 0x000fce0000410000 */
.L_x_4103:
[----:B------:R-:W-:Y:S05]  /*7de0*/  BSYNC B3 ;  /* 0x0000000000037941 */ /* 0x000fea0003800000 */
.L_x_4101:
        /* <DEDUP_REMOVED lines=10> */
.L_x_4105:
[----:B------:R-:W-:-:S04]  /*7e90*/  FADD.FTZ R4, -R5, R4 ;  /* 0x0000000405047221 */ /* 0x000fc80000010100 */
[----:B------:R-:W-:-:S07]  /*7ea0*/  FMUL.FTZ R5, R4, 0.5 ;  /* 0x3f00000004057820 */ /* 0x000fce0000410000 */
.L_x_4106:
[----:B------:R-:W-:Y:S05]  /*7eb0*/  BSYNC B3 ;  /* 0x0000000000037941 */ /* 0x000fea0003800000 */
.L_x_4104:
[----:B------:R-:W-:Y:S01]  /*7ec0*/  FADD.FTZ R0, R5, R0 ;  /* 0x0000000005007221 */ /* 0x000fe20000010000 */
[----:B------:R-:W-:Y:S01]  /*7ed0*/  FADD.FTZ R13, R12, R13 ;  /* 0x0000000d0c0d7221 */ /* 0x000fe20000010000 */
[----:B------:R-:W-:-:S03]  /*7ee0*/  PLOP3.LUT P0, PT, PT, PT, PT, 0x80, 0x0 ;  /* 0x000000000000781c */ /* 0x000fc60003f0f070 */
[----:B------:R-:W-:-:S06]  /*7ef0*/  FMUL.FTZ R13, R13, R0 ;  /* 0x000000000d0d7220 */ /* 0x000fcc0000410000 */
[----:B------:R-:W4:Y:S01]  /*7f00*/  MUFU.SQRT R13, R13 ;  /* 0x0000000d000d7308 */ /* 0x000f220000002000 */
[----:B------:R-:W-:Y:S05]  /*7f10*/  BRA `(.L_x_4098) ;  /* 0x0000000000687947 */ /* 0x000fea0003800000 */
.L_x_4100:
        /* <DEDUP_REMOVED lines=15> */
.L_x_4099:
        /* <DEDUP_REMOVED lines=8> */
.L_x_4097:
[----:B------:R-:W-:Y:S01]  /*8090*/  PLOP3.LUT P0, PT, PT, PT, PT, 0x80, 0x0 ;  /* 0x000000000000781c */ /* 0x000fe20003f0f070 */
[----:B------:R-:W-:Y:S01]  /*80a0*/  FMUL.FTZ R13, R13, 16777216 ;  /* 0x4b8000000d0d7820 */ /* 0x000fe20000410000 */
[----:B------:R-:W-:-:S11]  /*80b0*/  FMUL.FTZ R12, R12, 16777216 ;  /* 0x4b8000000c0c7820 */ /* 0x000fd60000410000 */
.L_x_4098:
[----:B------:R-:W-:Y:S05]  /*80c0*/  BSYNC B2 ;  /* 0x0000000000027941 */ /* 0x000fea0003800000 */
.L_x_4096:
        /* <DEDUP_REMOVED lines=14> */
[----:B------:R-:W-:Y:S01]  /*81b0*/  FFMA.FTZ R7, R6, R7, R6 ;  /* 0x0000000706077223 */ /* 0x000fe20000010006 */
[----:B------:R-:W-:-:S04]  /*81c0*/  IMAD.MOV.U32 R6, RZ, RZ, 0x3d10ecef ;  /* 0x3d10ecefff067424 */ /* 0x000fc800078e00ff */
[----:B------:R-:W-:Y:S02]  /*81d0*/  @P0 FSEL R5, R7, RZ, P1 ;  /* 0x000000ff07050208 */ /* 0x000fe40000800000 */
        /* <DEDUP_REMOVED lines=8> */
[----:B------:R-:W-:Y:S01]  /*8260*/  FMUL.FTZ R5, R5, R4 ;  /* 0x0000000405057220 */ /* 0x000fe20000410000 */
[----:B------:R-:W-:-:S03]  /*8270*/  IMAD.MOV.U32 R4, RZ, RZ, 0x3fd774eb ;  /* 0x3fd774ebff047424 */ /* 0x000fc600078e00ff */
[----:B------:R-:W-:-:S04]  /*8280*/  FFMA.FTZ R0, R0, R5, R0 ;  /* 0x0000000500007223 */ /* 0x000fc80000010000 */
[----:B------:R-:W-:-:S05]  /*8290*/  FADD.FTZ R5, -R0, -RZ ;  /* 0x800000ff00057221 */ /* 0x000fca0000010100 */
[----:B------:R-:W-:-:S05]  /*82a0*/  FSEL R5, R0, R5, P0 ;  /* 0x0000000500057208 */ /* 0x000fca0000000000 */
[----:B------:R-:W-:-:S04]  /*82b0*/  @P1 FFMA.FTZ R0, R4, 0.93318945169448852539, R5 ;  /* 0x3f6ee58104001823 */ /* 0x000fc80000010005 */
[----:B------:R-:W-:Y:S01]  /*82c0*/  @P0 FADD.FTZ R0, R0, R0 ;  /* 0x0000000000000221 */ /* 0x000fe20000010000 */
[----:B------:R-:W-:Y:S06]  /*82d0*/  BRA `(.L_x_4110) ;  /* 0x0000000800207947 */ /* 0x000fec0003800000 */
.L_x_4109:
[----:B------:R-:W-:Y:S02]  /*82e0*/  IMAD.MOV.U32 R5, RZ, RZ, 0x3f000000 ;  /* 0x3f000000ff057424 */ /* 0x000fe400078e00ff */
[C---:B------:R-:W-:Y:S01]  /*82f0*/  FADD.FTZ R0, |R15|.reuse, -RZ ;  /* 0x800000ff0f007221 */ /* 0x040fe20000010200 */
[C---:B------:R-:W-:Y:S02]  /*8300*/  FSETP.GT.FTZ.AND P0, PT, |R15|.reuse, 0.56000000238418579102, PT ;  /* 0x3f0f5c290f00780b */ /* 0x040fe40003f14200 */
[----:B------:R-:W-:Y:S01]  /*8310*/  FSETP.NEU.FTZ.AND P1, PT, |R15|, 1, PT ;  /* 0x3f8000000f00780b */ /* 0x000fe20003f3d200 */
[----:B------:R-:W-:-:S04]  /*8320*/  FFMA.FTZ R4, -R0, R5, 0.5 ;  /* 0x3f00000000047423 */ /* 0x000fc80000010105 */
[----:B------:R-:W5:Y:S02]  /*8330*/  MUFU.RSQ R5, R4 ;  /* 0x0000000400057308 */ /* 0x000f640000001400 */
[----:B-----5:R-:W-:Y:S01]  /*8340*/  FMUL.FTZ R6, R4, R5 ;  /* 0x0000000504067220 */ /* 0x020fe20000410000 */
[----:B------:R-:W-:-:S04]  /*8350*/  FMUL.FTZ R5, R5, 0.5 ;  /* 0x3f00000005057820 */ /* 0x000fc80000410000 */
[----:B------:R-:W-:-:S04]  /*8360*/  FFMA.FTZ R5, -R6, R5, 0.5 ;  /* 0x3f00000006057423 */ /* 0x000fc80000010105 */
[----:B------:R-:W-:Y:S01]  /*8370*/  FFMA.FTZ R5, R6, R5, R6 ;  /* 0x0000000506057223 */ /* 0x000fe20000010006 */
[----:B------:R-:W-:-:S04]  /*8380*/  IMAD.MOV.U32 R6, RZ, RZ, 0x3d10ecef ;  /* 0x3d10ecefff067424 */ /* 0x000fc800078e00ff */
[----:B------:R-:W-:Y:S02]  /*8390*/  @P0 FSEL R0, R5, RZ, P1 ;  /* 0x000000ff05000208 */ /* 0x000fe40000800000 */
        /* <DEDUP_REMOVED lines=13> */
[----:B------:R-:W-:-:S04]  /*8470*/  @!P1 FFMA.FTZ R0, R4, 0.93318945169448852539, R5 ;  /* 0x3f6ee58104009823 */ /* 0x000fc80000010005 */
[----:B------:R-:W-:Y:S01]  /*8480*/  @P0 FADD.FTZ R0, R0, R0 ;  /* 0x0000000000000221 */ /* 0x000fe20000010000 */
[----:B------:R-:W-:Y:S06]  /*8490*/  BRA `(.L_x_4110) ;  /* 0x0000000400b07947 */ /* 0x000fec0003800000 */
.L_x_4108:
        /* <DEDUP_REMOVED lines=17> */
[----:B------:R-:W-:Y:S02]  /*85b0*/  MOV R9, R15 ;  /* 0x0000000f00097202 */ /* 0x000fe40000000f00 */
[----:B------:R-:W-:-:S07]  /*85c0*/  MOV R4, 0x85e0 ;  /* 0x000085e000047802 */ /* 0x000fce0000000f00 */
[----:B01----:R-:W-:Y:S05]  /*85d0*/  CALL.REL.NOINC `($__internal_8_$__cuda_sm3x_div_rn_ftz_f32_slowpath) ;  /* 0x000000a800587944 */ /* 0x003fea0003c00000 */
[----:B------:R-:W-:-:S07]  /*85e0*/  IMAD.MOV.U32 R4, RZ, RZ, R0 ;  /* 0x000000ffff047224 */ /* 0x000fce00078e0000 */
.L_x_4113:
[----:B------:R-:W-:Y:S05]  /*85f0*/  BSYNC B5 ;  /* 0x0000000000057941 */ /* 0x000fea0003800000 */
.L_x_4112:
        /* <DEDUP_REMOVED lines=18> */
.L_x_4115:
[----:B------:R-:W-:Y:S01]  /*8720*/  ISETP.GE.AND P0, PT, R12, RZ, PT ;  /* 0x000000ff0c00720c */ /* 0x000fe20003f06270 */
[----:B------:R-:W-:-:S12]  /*8730*/  IMAD.MOV.U32 R5, RZ, RZ, 0x3fd774eb ;  /* 0x3fd774ebff057424 */ /* 0x000fd800078e00ff */
[----:B------:R-:W-:-:S04]  /*8740*/  @P0 FFMA.FTZ R4, R5, 0.93318945169448852539, -R4 ;  /* 0x3f6ee58105040823 */ /* 0x000fc80000010804 */
[----:B------:R-:W-:-:S07]  /*8750*/  @!P0 FFMA.FTZ R4, R5, 0.93318945169448852539, R4 ;  /* 0x3f6ee58105048823 */ /* 0x000fce0000010004 */
.L_x_4116:
[----:B------:R-:W-:Y:S05]  /*8760*/  BSYNC B2 ;  /* 0x0000000000027941 */ /* 0x000fea0003800000 */
.L_x_4114:
[C---:B------:R-:W-:Y:S01]  /*8770*/  FSETP.NEU.FTZ.AND P0, PT, |R12|.reuse, |R13|, PT ;  /* 0x4000000d0c00720b */ /* 0x040fe20003f1d200 */
        /* <DEDUP_REMOVED lines=10> */
.L_x_4111:
        /* <DEDUP_REMOVED lines=18> */
.L_x_4118:
[----:B------:R-:W-:Y:S05]  /*8940*/  BSYNC B5 ;  /* 0x0000000000057941 */ /* 0x000fea0003800000 */
.L_x_4117:
        /* <DEDUP_REMOVED lines=18> */
.L_x_4120:
[----:B------:R-:W-:Y:S01]  /*8a70*/  ISETP.GE.AND P0, PT, R12, RZ, PT ;  /* 0x000000ff0c00720c */ /* 0x000fe20003f06270 */
[----:B------:R-:W-:-:S12]  /*8a80*/  IMAD.MOV.U32 R5, RZ, RZ, 0x3fd774eb ;  /* 0x3fd774ebff057424 */ /* 0x000fd800078e00ff */
[----:B------:R-:W-:-:S04]  /*8a90*/  @P0 FFMA.FTZ R4, R5, 0.93318945169448852539, -R4 ;  /* 0x3f6ee58105040823 */ /* 0x000fc80000010804 */
[----:B------:R-:W-:-:S07]  /*8aa0*/  @!P0 FFMA.FTZ R4, R5, 0.93318945169448852539, R4 ;  /* 0x3f6ee58105048823 */ /* 0x000fce0000010004 */
.L_x_4121:
[----:B------:R-:W-:Y:S05]  /*8ab0*/  BSYNC B2 ;  /* 0x0000000000027941 */ /* 0x000fea0003800000 */
.L_x_4119:
        /* <DEDUP_REMOVED lines=10> */
.L_x_4110:
[----:B------:R-:W-:Y:S05]  /*8b60*/  BSYNC B4 ;  /* 0x0000000000047941 */ /* 0x000fea0003800000 */
.L_x_4107:
[----:B------:R-:W-:-:S13]  /*8b70*/  ISETP.NE.AND P0, PT, R21, RZ, PT ;  /* 0x000000ff1500720c */ /* 0x000fda0003f05270 */
[----:B-1----:R-:W-:Y:S01]  /*8b80*/  @!P0 FADD.FTZ R20, -R20, -RZ ;  /* 0x800000ff14148221 */ /* 0x002fe20000010100 */
[----:B------:R-:W-:Y:S06]  /*8b90*/  BRA `(.L_x_4122) ;  /* 0x0000000c00787947 */ /* 0x000fec0003800000 */
.L_x_4085:
[----:B------:R-:W-:Y:S01]  /*8ba0*/  FADD.FTZ R0, -R17, 6.1232342629258392722e-17 ;  /* 0x248d313211007421 */ /* 0x000fe20000010100 */
[----:B------:R-:W-:-:S03]  /*8bb0*/  FADD.FTZ R20, -R11, -RZ ;  /* 0x800000ff0b147221 */ /* 0x000fc60000010100 */
[----:B------:R-:W-:Y:S01]  /*8bc0*/  FADD.FTZ R0, R0, 1.5707963705062866211 ;  /* 0x3fc90fdb00007421 */ /* 0x000fe20000010000 */
[----:B------:R-:W-:Y:S06]  /*8bd0*/  BRA `(.L_x_4122) ;  /* 0x0000000c00687947 */ /* 0x000fec0003800000 */
.L_x_4084:
[----:B------:R-:W-:Y:S01]  /*8be0*/  FADD.FTZ R20, -R11, -RZ ;  /* 0x800000ff0b147221 */ /* 0x000fe20000010100 */
[----:B------:R-:W-:Y:S01]  /*8bf0*/  IMAD.MOV.U32 R0, RZ, RZ, RZ ;  /* 0x000000ffff007224 */ /* 0x000fe200078e00ff */
[----:B------:R-:W-:Y:S06]  /*8c00*/  BRA `(.L_x_4122) ;  /* 0x0000000c005c7947 */ /* 0x000fec0003800000 */
.L_x_4083:
[----:B------:R-:W-:Y:S01]  /*8c10*/  FSETP.GEU.FTZ.AND P6, PT, R12, |R11|, PT ;  /* 0x4000000b0c00720b */ /* 0x000fe20003fde000 */
[----:B------:R-:W-:Y:S03]  /*8c20*/  BSSY B4, `(.L_x_4123) ;  /* 0x00000c1000047945 */ /* 0x000fe60003800000 */
[----:B---34-:R-:W-:Y:S02]  /*8c30*/  FSEL R13, R18, R12, !P6 ;  /* 0x0000000c120d7208 */ /* 0x018fe40007000000 */
        /* <DEDUP_REMOVED lines=18> */
[----:B------:R-:W-:Y:S01]  /*8d60*/  IMAD.MOV.U32 R9, RZ, RZ, R13 ;  /* 0x000000ffff097224 */ /* 0x000fe200078e000d */
[----:B------:R-:W-:-:S07]  /*8d70*/  MOV R4, 0x8d90 ;  /* 0x00008d9000047802 */ /* 0x000fce0000000f00 */
[----:B------:R-:W-:Y:S05]  /*8d80*/  CALL.REL.NOINC `($__internal_8_$__cuda_sm3x_div_rn_ftz_f32_slowpath) ;  /* 0x000000a0006c7944 */ /* 0x000fea0003c00000 */
[----:B------:R-:W-:-:S07]  /*8d90*/  MOV R5, R0 ;  /* 0x0000000000057202 */ /* 0x000fce0000000f00 */
.L_x_4127:
[----:B------:R-:W-:Y:S05]  /*8da0*/  BSYNC B5 ;  /* 0x0000000000057941 */ /* 0x000fea0003800000 */
.L_x_4126:
        /* <DEDUP_REMOVED lines=18> */
.L_x_4129:
[----:B------:R-:W-:Y:S01]  /*8ed0*/  ISETP.GE.AND P0, PT, R17, RZ, PT ;  /* 0x000000ff1100720c */ /* 0x000fe20003f06270 */
[----:B------:R-:W-:-:S12]  /*8ee0*/  IMAD.MOV.U32 R5, RZ, RZ, 0x3fd774eb ;  /* 0x3fd774ebff057424 */ /* 0x000fd800078e00ff */
[----:B------:R-:W-:-:S04]  /*8ef0*/  @P0 FFMA.FTZ R0, R5, 0.93318945169448852539, -R0 ;  /* 0x3f6ee58105000823 */ /* 0x000fc80000010800 */
[----:B------:R-:W-:-:S07]  /*8f00*/  @!P0 FFMA.FTZ R0, R5, 0.93318945169448852539, R0 ;  /* 0x3f6ee58105008823 */ /* 0x000fce0000010000 */
.L_x_4130:
[----:B------:R-:W-:Y:S05]  /*8f10*/  BSYNC B2 ;  /* 0x0000000000027941 */ /* 0x000fea0003800000 */
.L_x_4128:
[----:B------:R-:W-:Y:S01]  /*8f20*/  FSETP.NEU.FTZ.AND P0, PT, R12, |R11|, PT ;  /* 0x4000000b0c00720b */ /* 0x000fe20003f1d000 */
[----:B------:R-:W0:Y:S01]  /*8f30*/  MUFU.LG2 R15, R15 ;  /* 0x0000000f000f7308 */ /* 0x000e220000000c00 */
[----:B------:R-:W-:Y:S01]  /*8f40*/  FSETP.NEU.FTZ.AND P1, PT, R13, RZ, PT ;  /* 0x000000ff0d00720b */ /* 0x000fe20003f3d000 */
[----:B------:R-:W-:Y:S01]  /*8f50*/  IMAD.MOV.U32 R4, RZ, RZ, 0x4016cbe4 ;  /* 0x4016cbe4ff047424 */ /* 0x000fe200078e00ff */
[----:B------:R-:W-:Y:S01]  /*8f60*/  ISETP.GE.AND P2, PT, R17, RZ, PT ;  /* 0x000000ff1100720c */ /* 0x000fe20003f46270 */
[----:B------:R-:W-:-:S08]  /*8f70*/  FADD.FTZ R12, |R11|, R12 ;  /* 0x0000000c0b0c7221 */ /* 0x000fd00000010200 */
[----:B------:R-:W-:Y:S02]  /*8f80*/  @!P0 FSEL R0, R4, 0.78539818525314331055, !P2 ;  /* 0x3f490fdb04008808 */ /* 0x000fe40005000000 */
[----:B------:R-:W-:Y:S02]  /*8f90*/  @!P1 FSEL R0, RZ, 3.1415927410125732422, P2 ;  /* 0x40490fdbff009808 */ /* 0x000fe40001000000 */
[----:B------:R-:W-:Y:S01]  /*8fa0*/  FSETP.GTU.FTZ.AND P0, PT, |R12|, +INF , PT ;  /* 0x7f8000000c00780b */ /* 0x000fe20003f1c200 */
[----:B0-----:R-:W-:Y:S01]  /*8fb0*/  FMUL.FTZ.D2 R15, R15, 0.69314718246459960938 ;  /* 0x3f3172180f0f7820 */ /* 0x001fe20000310000 */
[----:B------:R-:W-:-:S04]  /*8fc0*/  LOP3.LUT R5, R0, 0x80000000, R11, 0xb8, !PT ;  /* 0x8000000000057812 */ /* 0x000fc800078eb80b */
[----:B------:R-:W-:Y:S01]  /*8fd0*/  FSEL R0, R12, R5, P0 ;  /* 0x000000050c007208 */ /* 0x000fe20000000000 */
[----:B------:R-:W-:Y:S06]  /*8fe0*/  BRA `(.L_x_4131) ;  /* 0x0000000800107947 */ /* 0x000fec0003800000 */
.L_x_4125:
        /* <DEDUP_REMOVED lines=13> */
.L_x_4133:
[----:B------:R-:W-:Y:S05]  /*90c0*/  BSYNC B5 ;  /* 0x0000000000057941 */ /* 0x000fea0003800000 */
.L_x_4132:
        /* <DEDUP_REMOVED lines=18> */
.L_x_4135:
[----:B------:R-:W-:Y:S01]  /*91f0*/  ISETP.GE.AND P0, PT, R17, RZ, PT ;  /* 0x000000ff1100720c */ /* 0x000fe20003f06270 */
[----:B------:R-:W-:-:S12]  /*9200*/  IMAD.MOV.U32 R5, RZ, RZ, 0x3fd774eb ;  /* 0x3fd774ebff057424 */ /* 0x000fd800078e00ff */
[----:B------:R-:W-:-:S04]  /*9210*/  @P0 FFMA.FTZ R4, R5, 0.93318945169448852539, -R4 ;  /* 0x3f6ee58105040823 */ /* 0x000fc80000010804 */
[----:B------:R-:W-:-:S07]  /*9220*/  @!P0 FFMA.FTZ R4, R5, 0.93318945169448852539, R4 ;  /* 0x3f6ee58105048823 */ /* 0x000fce0000010004 */
.L_x_4136:
[----:B------:R-:W-:Y:S05]  /*9230*/  BSYNC B2 ;  /* 0x0000000000027941 */ /* 0x000fea0003800000 */
.L_x_4134:
        /* <DEDUP_REMOVED lines=27> */
.L_x_4124:
[----:B------:R-:W-:Y:S01]  /*93f0*/  FMUL.FTZ R4, R17, 0.36787945032119750977 ;  /* 0x3ebc5ab211047820 */ /* 0x000fe20000410000 */
[----:B------:R-:W-:Y:S01]  /*9400*/  FMUL.FTZ R5, R11, 0.36787945032119750977 ;  /* 0x3ebc5ab20b057820 */ /* 0x000fe20000410000 */
[----:B------:R-:W0:Y:S01]  /*9410*/  MUFU.RCP R10, R13 ;  /* 0x0000000d000a7308 */ /* 0x000e220000001000 */
[----:B------:R-:W-:Y:S02]  /*9420*/  IMAD.MOV.U32 R15, RZ, RZ, 0x3f800000 ;  /* 0x3f800000ff0f7424 */ /* 0x000fe400078e00ff */
[----:B------:R-:W-:Y:S01]  /*9430*/  FADD.FTZ R4, |R4|, -RZ ;  /* 0x800000ff04047221 */ /* 0x000fe20000010200 */
[----:B------:R-:W-:Y:S01]  /*9440*/  FADD.FTZ R5, |R5|, -RZ ;  /* 0x800000ff05057221 */ /* 0x000fe20000010200 */
[----:B------:R-:W-:Y:S04]  /*9450*/  BSSY B5, `(.L_x_4137) ;  /* 0x000001c000057945 */ /* 0x000fe80003800000 */
[----:B------:R-:W-:-:S02]  /*9460*/  VIMNMX R6, R4, R5, !PT ;  /* 0x0000000504067248 */ /* 0x000fc40007fe0100 */
        /* <DEDUP_REMOVED lines=9> */
[----:B0-----:R-:W-:-:S04]  /*9500*/  FFMA R5, -R13, R10, 1 ;  /* 0x3f8000000d057423 */ /* 0x001fc8000000010a */
[----:B------:R-:W-:Y:S01]  /*9510*/  FFMA R5, R10, R5, R10 ;  /* 0x000000050a057223 */ /* 0x000fe2000000000a */
[----:B------:R-:W0:Y:S02]  /*9520*/  MUFU.SQRT R8, R8 ;  /* 0x0000000800087308 */ /* 0x000e240000002000 */
[----:B0-----:R-:W-:Y:S01]  /*9530*/  @P0 FMUL.FTZ R6, R8, R7 ;  /* 0x0000000708060220 */ /* 0x001fe20000410000 */
[----:B------:R-:W-:Y:S01]  /*9540*/  FSETP.NEU.FTZ.AND P0, PT, R4, +INF , PT ;  /* 0x7f8000000400780b */ /* 0x000fe20003f1d000 */
[----:B------:R-:W-:-:S03]  /*9550*/  FFMA R4, R0, R5, RZ ;  /* 0x0000000500047223 */ /* 0x000fc600000000ff */
[----:B------:R-:W-:Y:S01]  /*9560*/  FSEL R6, R6, +INF , P0 ;  /* 0x7f80000006067808 */ /* 0x000fe20000000000 */
[----:B------:R-:W-:-:S04]  /*9570*/  FFMA R7, -R13, R4, R0 ;  /* 0x000000040d077223 */ /* 0x000fc80000000100 */
[----:B------:R-:W-:Y:S01]  /*9580*/  FFMA R4, R5, R7, R4 ;  /* 0x0000000705047223 */ /* 0x000fe20000000004 */
[----:B------:R-:W0:Y:S08]  /*9590*/  MUFU.LG2 R6, R6 ;  /* 0x0000000600067308 */ /* 0x000e300000000c00 */
[----:B------:R-:W1:Y:S01]  /*95a0*/  FCHK P0, R0, R13 ;  /* 0x0000000d00007302 */ /* 0x000e620000000000 */
[----:B0-----:R-:W-:Y:S01]  /*95b0*/  FFMA.FTZ R15, R6, 0.69314718246459960938, R15 ;  /* 0x3f317218060f7823 */ /* 0x001fe2000001000f */
[----:B-1----:R-:W-:Y:S06]  /*95c0*/  @!P0 BRA `(.L_x_4138) ;  /* 0x0000000000108947 */ /* 0x002fec0003800000 */
[----:B------:R-:W-:Y:S01]  /*95d0*/  IMAD.MOV.U32 R9, RZ, RZ, R13 ;  /* 0x000000ffff097224 */ /* 0x000fe200078e000d */
[----:B------:R-:W-:-:S07]  /*95e0*/  MOV R4, 0x9600 ;  /* 0x0000960000047802 */ /* 0x000fce0000000f00 */
[----:B------:R-:W-:Y:S05]  /*95f0*/  CALL.REL.NOINC `($__internal_8_$__cuda_sm3x_div_rn_ftz_f32_slowpath) ;  /* 0x0000009800507944 */ /* 0x000fea0003c00000 */
[----:B------:R-:W-:-:S07]  /*9600*/  IMAD.MOV.U32 R4, RZ, RZ, R0 ;  /* 0x000000ffff047224 */ /* 0x000fce00078e0000 */
.L_x_4138:
[----:B------:R-:W-:Y:S05]  /*9610*/  BSYNC B5 ;  /* 0x0000000000057941 */ /* 0x000fea0003800000 */
.L_x_4137:
        /* <DEDUP_REMOVED lines=18> */
.L_x_4140:
[----:B------:R-:W-:Y:S01]  /*9740*/  ISETP.GE.AND P0, PT, R17, RZ, PT ;  /* 0x000000ff1100720c */ /* 0x000fe20003f06270 */
[----:B------:R-:W-:-:S12]  /*9750*/  IMAD.MOV.U32 R5, RZ, RZ, 0x3fd774eb ;  /* 0x3fd774ebff057424 */ /* 0x000fd800078e00ff */
[----:B------:R-:W-:-:S04]  /*9760*/  @P0 FFMA.FTZ R4, R5, 0.93318945169448852539, -R4 ;  /* 0x3f6ee58105040823 */ /* 0x000fc80000010804 */
[----:B------:R-:W-:-:S07]  /*9770*/  @!P0 FFMA.FTZ R4, R5, 0.93318945169448852539, R4 ;  /* 0x3f6ee58105048823 */ /* 0x000fce0000010004 */
.L_x_4141:
[----:B------:R-:W-:Y:S05]  /*9780*/  BSYNC B2 ;  /* 0x0000000000027941 */ /* 0x000fea0003800000 */
.L_x_4139:
        /* <DEDUP_REMOVED lines=10> */
.L_x_4131:
[----:B------:R-:W-:Y:S05]  /*9830*/  BSYNC B4 ;  /* 0x0000000000047941 */ /* 0x000fea0003800000 */
.L_x_4123:
[----:B------:R-:W-:Y:S01]  /*9840*/  ISETP.NE.AND P0, PT, R21, RZ, PT ;  /* 0x000000ff1500720c */ /* 0x000fe20003f05270 */
[----:B------:R-:W-:Y:S01]  /*9850*/  FADD.FTZ R20, R15, 0.69314718246459960938 ;  /* 0x3f3172180f147421 */ /* 0x000fe20000010000 */
[----:B------:R-:W-:-:S11]  /*9860*/  FADD.FTZ R0, |R0|, -RZ ;  /* 0x800000ff00007221 */ /* 0x000fd60000010200 */
[----:B------:R-:W-:Y:S01]  /*9870*/  @!P0 FADD.FTZ R20, -R20, -RZ ;  /* 0x800000ff14148221 */ /* 0x000fe20000010100 */
[----:B------:R-:W-:Y:S06]  /*9880*/  BRA `(.L_x_4122) ;  /* 0x00000000003c7947 */ /* 0x000fec0003800000 */
.L_x_4082:
        /* <DEDUP_REMOVED lines=15> */
.L_x_4122:
[----:B------:R-:W-:Y:S05]  /*9980*/  BSYNC B0 ;  /* 0x0000000000007941 */ /* 0x000fea0003800000 */
.L_x_4081:
        /* <DEDUP_REMOVED lines=10> */
.L_x_4143:
[----:B------:R-:W-:Y:S01]  /*9a30*/  FSETP.GTU.FTZ.AND P0, PT, R4, +INF , PT ;  /* 0x7f8000000400780b */ /* 0x000fe20003f1c000 */
[----:B------:R-:W-:-:S12]  /*9a40*/  IMAD.MOV.U32 R5, RZ, RZ, R0 ;  /* 0x000000ffff057224 */ /* 0x000fd800078e0000 */
[----:B------:R-:W-:-:S07]  /*9a50*/  @!P0 IMAD.MOV.U32 R20, RZ, RZ, R4 ;  /* 0x000000ffff148224 */ /* 0x000fce00078e0004 */
.L_x_4144:
[----:B------:R-:W-:Y:S05]  /*9a60*/  BSYNC B0 ;  /* 0x0000000000007941 */ /* 0x000fea0003800000 */
.L_x_4142:
[----:B------:R-:W-:-:S07]  /*9a70*/  F2FP.F16.F32.PACK_AB R17, R5, R20 ;  /* 0x000000140511723e */ /* 0x000fce00000000ff */
.L_x_4080:
[----:B------:R-:W-:Y:S05]  /*9a80*/  BSYNC B1 ;  /* 0x0000000000017941 */ /* 0x000fea0003800000 */
.L_x_4079:
[----:B------:R-:W-:Y:S01]  /*9a90*/  VIADD R0, R2, 0x100 ;  /* 0x0000010002007836 */ /* 0x000fe20000000000 */
[----:B------:R-:W-:Y:S04]  /*9aa0*/  BSSY B1, `(.L_x_4145) ;  /* 0x0000295000017945 */ /* 0x000fe80003800000 */
        /* <DEDUP_REMOVED lines=11> */
[C---:B0-----:R-:W-:Y:S01]  /*9b60*/  FADD.FTZ R18, |R12|.reuse, -RZ ;  /* 0x800000ff0c127221 */ /* 0x041fe20000010200 */
        /* <DEDUP_REMOVED lines=11> */
[----:B---34-:R-:W-:Y:S01]  /*9c20*/  FADD.FTZ R13, |R18|, -RZ ;  /* 0x800000ff120d7221 */ /* 0x018fe20000010200 */
[----:B------:R-:W-:Y:S01]  /*9c30*/  FADD.FTZ R5, R11, -1 ;  /* 0xbf8000000b057421 */ /* 0x000fe20000010000 */
[----:B------:R-:W-:Y:S01]  /*9c40*/  BSSY B2, `(.L_x_4152) ;  /* 0x0000096000027945 */ /* 0x000fe20003800000 */
[----:B------:R-:W-:Y:S02]  /*9c50*/  FADD.FTZ R8, |R0|, -RZ ;  /* 0x800000ff00087221 */ /* 0x000fe40000010200 */
[----:B------:R-:W-:-:S03]  /*9c60*/  FADD.FTZ R10, |R5|, -RZ ;  /* 0x800000ff050a7221 */ /* 0x000fc60000010200 */
[-C--:B------:R-:W-:Y:S02]  /*9c70*/  VIMNMX R6, R8, R13.reuse, !PT ;  /* 0x0000000d08067248 */ /* 0x080fe40007fe0100 */
[----:B------:R-:W-:Y:S02]  /*9c80*/  VIMNMX R4, R13, R10, !PT ;  /* 0x0000000a0d047248 */ /* 0x000fe40007fe0100 */
[----:B--2---:R-:W-:Y:S02]  /*9c90*/  LOP3.LUT R7, R6, 0xfe000000, RZ, 0xc0, !PT ;  /* 0xfe00000006077812 */ /* 0x004fe400078ec0ff */
        /* <DEDUP_REMOVED lines=29> */
[----:B------:R-:W-:-:S04]  /*9e70*/  @P0 FFMA.FTZ R8, R6, R6, -1 ;  /* 0xbf80000006080423 */ /* 0x000fc80000010006 */
        /* <DEDUP_REMOVED lines=51> */
.L_x_4155:
        /* <DEDUP_REMOVED lines=10> */
.L_x_4157:
[----:B------:R-:W-:-:S04]  /*a250*/  FADD.FTZ R8, -R0, R7 ;  /* 0x0000000700087221 */ /* 0x000fc80000010100 */
[----:B------:R-:W-:-:S07]  /*a260*/  FMUL.FTZ R8, R8, 0.5 ;  /* 0x3f00000008087820 */ /* 0x000fce0000410000 */
.L_x_4158:
[----:B------:R-:W-:Y:S05]  /*a270*/  BSYNC B3 ;  /* 0x0000000000037941 */ /* 0x000fea0003800000 */
.L_x_4156:
        /* <DEDUP_REMOVED lines=11> */
.L_x_4160:
[----:B------:R-:W-:-:S04]  /*a330*/  FADD.FTZ R9, R4, -R9 ;  /* 0x8000000904097221 */ /* 0x000fc80000010000 */
[----:B------:R-:W-:-:S07]  /*a340*/  FMUL.FTZ R9, R9, 0.5 ;  /* 0x3f00000009097820 */ /* 0x000fce0000410000 */
.L_x_4161:
[----:B------:R-:W-:Y:S05]  /*a350*/  BSYNC B3 ;  /* 0x0000000000037941 */ /* 0x000fea0003800000 */
.L_x_4159:
        /* <DEDUP_REMOVED lines=35> */
.L_x_4154:
[----:B------:R0:W1:Y:S02]  /*a590*/  MUFU.SQRT R20, R18 ;  /* 0x0000001200147308 */ /* 0x0000640000002000 */
.L_x_4153:
[----:B------:R-:W-:Y:S05]  /*a5a0*/  BSYNC B2 ;  /* 0x0000000000027941 */ /* 0x000fea0003800000 */
.L_x_4152:
        /* <DEDUP_REMOVED lines=24> */
.L_x_4168:
[----:B------:R-:W-:-:S04]  /*a730*/  FADD.FTZ R0, -R0, R7 ;  /* 0x0000000700007221 */ /* 0x000fc80000010100 */
[----:B------:R-:W-:-:S07]  /*a740*/  FMUL.FTZ R0, R0, 0.5 ;  /* 0x3f00000000007820 */ /* 0x000fce0000410000 */
.L_x_4169:
[----:B------:R-:W-:Y:S05]  /*a750*/  BSYNC B3 ;  /* 0x0000000000037941 */ /* 0x000fea0003800000 */
.L_x_4167:
        /* <DEDUP_REMOVED lines=10> */
.L_x_4171:
[----:B------:R-:W-:-:S04]  /*a800*/  FADD.FTZ R4, -R5, R4 ;  /* 0x0000000405047221 */ /* 0x000fc80000010100 */
[----:B------:R-:W-:-:S07]  /*a810*/  FMUL.FTZ R5, R4, 0.5 ;  /* 0x3f00000004057820 */ /* 0x000fce0000410000 */
.L_x_4172:
[----:B------:R-:W-:Y:S05]  /*a820*/  BSYNC B3 ;  /* 0x0000000000037941 */ /* 0x000fea0003800000 */
.L_x_4170:
[----:B------:R-:W-:Y:S01]  /*a830*/  FADD.FTZ R5, R5, R0 ;  /* 0x0000000005057221 */ /* 0x000fe20000010000 */
[----:B------:R-:W-:Y:S01]  /*a840*/  FADD.FTZ R6, R11, R6 ;  /* 0x000000060b067221 */ /* 0x000fe20000010000 */
[----:B------:R-:W-:-:S03]  /*a850*/  PLOP3.LUT P0, PT, PT, PT, PT, 0x80, 0x0 ;  /* 0x000000000000781c */ /* 0x000fc60003f0f070 */
[----:B------:R-:W-:-:S04]  /*a860*/  FMUL.FTZ R5, R6, R5 ;  /* 0x0000000506057220 */ /* 0x000fc80000410000 */
[----:B------:R4:W2:Y:S01]  /*a870*/  MUFU.SQRT R13, R5 ;  /* 0x00000005000d7308 */ /* 0x0008a20000002000 */
[----:B------:R-:W-:Y:S05]  /*a880*/  BRA `(.L_x_4164) ;  /* 0x0000000000687947 */ /* 0x000fea0003800000 */
.L_x_4166:
        /* <DEDUP_REMOVED lines=10> */
[----:B------:R-:W3:Y:S01]  /*a930*/  MUFU.SQRT R5, R5 ;  /* 0x0000000500057308 */ /* 0x000ee20000002000 */
[----:B------:R-:W-:-:S07]  /*a940*/  FMUL.FTZ R11, R11, 2.81474976710656000000e+14 ;  /* 0x578000000b0b7820 */ /* 0x000fce0000410000 */
[----:B---3--:R-:W3:Y:S02]  /*a950*/  MUFU.RCP R13, R5 ;  /* 0x00000005000d7308 */ /* 0x008ee40000001000 */
[----:B---3--:R-:W-:Y:S01]  /*a960*/  FMUL.FTZ R13, R0, R13 ;  /* 0x0000000d000d7220 */ /* 0x008fe20000410000 */
[----:B------:R-:W-:Y:S06]  /*a970*/  BRA `(.L_x_4164) ;  /* 0x00000000002c7947 */ /* 0x000fec0003800000 */
.L_x_4165:
        /* <DEDUP_REMOVED lines=8> */
.L_x_4163:
[----:B------:R-:W-:Y:S01]  /*aa00*/  PLOP3.LUT P0, PT, PT, PT, PT, 0x80, 0x0 ;  /* 0x000000000000781c */ /* 0x000fe20003f0f070 */
[----:B------:R-:W-:Y:S01]  /*aa10*/  FMUL.FTZ R13, R6, 16777216 ;  /* 0x4b800000060d7820 */ /* 0x000fe20000410000 */
[----:B------:R-:W-:-:S11]  /*aa20*/  FMUL.FTZ R11, R11, 16777216 ;  /* 0x4b8000000b0b7820 */ /* 0x000fd60000410000 */
.L_x_4164:
[----:B------:R-:W-:Y:S05]  /*aa30*/  BSYNC B2 ;  /* 0x0000000000027941 */ /* 0x000fea0003800000 */
.L_x_4162:
[----:B------:R-:W-:Y:S04]  /*aa40*/  BSSY B4, `(.L_x_4173) ;  /* 0x00000a9000047945 */ /* 0x000fe80003800000 */
[----:B------:R-:W-:Y:S05]  /*aa50*/  @P0 BRA `(.L_x_4174) ;  /* 0x0000000000ec0947 */ /* 0x000fea0003800000 */
[----:B------:R-:W-:-:S13]  /*aa60*/  ISETP.GT.AND P0, PT, R16, -0x1, PT ;  /* 0xffffffff1000780c */ /* 0x000fda0003f04270 */
[----:B------:R-:W-:Y:S05]  /*aa70*/  @P0 BRA `(.L_x_4175) ;  /* 0x0000000000740947 */ /* 0x000fea0003800000 */
[----:B------:R-:W-:Y:S01]  /*aa80*/  FADD.FTZ R0, -R15, -RZ ;  /* 0x800000ff0f007221 */ /* 0x000fe20000010100 */
[----:B------:R-:W-:-:S03]  /*aa90*/  IMAD.MOV.U32 R4, RZ, RZ, 0x3f000000 ;  /* 0x3f000000ff047424 */ /* 0x000fc600078e00ff */
[C---:B----4-:R-:W-:Y:S01]  /*aaa0*/  FADD.FTZ R5, |R0|.reuse, -RZ ;  /* 0x800000ff00057221 */ /* 0x050fe20000010200 */
        /* <DEDUP_REMOVED lines=26> */
.L_x_4175:
[----:B----4-:R-:W-:Y:S02]  /*ac50*/  IMAD.MOV.U32 R5, RZ, RZ, 0x3f000000 ;  /* 0x3f000000ff057424 */ /* 0x010fe400078e00ff */
[C---:B------:R-:W-:Y:S01]  /*ac60*/  FADD.FTZ R0, |R15|.reuse, -RZ ;  /* 0x800000ff0f007221 */ /* 0x040fe20000010200 */
[C---:B------:R-:W-:Y:S01]  /*ac70*/  FSETP.GT.FTZ.AND P0, PT, |R15|.reuse, 0.56000000238418579102, PT ;  /* 0x3f0f5c290f00780b */ /* 0x040fe20003f14200 */
[----:B--2---:R-:W-:Y:S01]  /*ac80*/  HFMA2.MMA R7, -RZ, RZ, 1.9599609375, 20144 ;  /* 0x3fd774ebff077435 */ /* 0x004fe200000001ff */
[----:B------:R-:W-:Y:S01]  /*ac90*/  FSETP.NEU.FTZ.AND P1, PT, |R15|, 1, PT ;  /* 0x3f8000000f00780b */ /* 0x000fe20003f3d200 */
[----:B------:R-:W-:-:S04]  /*aca0*/  FFMA.FTZ R4, -R0, R5, 0.5 ;  /* 0x3f00000000047423 */ /* 0x000fc80000010105 */
[----:B------:R-:W2:Y:S02]  /*acb0*/  MUFU.RSQ R5, R4 ;  /* 0x0000000400057308 */ /* 0x000ea40000001400 */
[----:B--2---:R-:W-:Y:S01]  /*acc0*/  FMUL.FTZ R6, R4, R5 ;  /* 0x0000000504067220 */ /* 0x004fe20000410000 */
        /* <DEDUP_REMOVED lines=20> */
.L_x_4174:
[----:B------:R-:W-:-:S13]  /*ae10*/  ISETP.GT.AND P0, PT, R16, -0x1, PT ;  /* 0xffffffff1000780c */ /* 0x000fda0003f04270 */
[----:B------:R-:W-:Y:S05]  /*ae20*/  @P0 BRA `(.L_x_4177) ;  /* 0x0000000000d80947 */ /* 0x000fea0003800000 */
[----:B------:R-:W-:Y:S01]  /*ae30*/  FADD.FTZ R11, -R11, -RZ ;  /* 0x800000ff0b0b7221 */ /* 0x000fe20000010100 */
[----:B--234-:R-:W-:Y:S01]  /*ae40*/  FADD.FTZ R5, |R13|, -RZ ;  /* 0x800000ff0d057221 */ /* 0x01cfe20000010200 */
        /* <DEDUP_REMOVED lines=17> */
.L_x_4179:
[----:B------:R-:W-:Y:S05]  /*af60*/  BSYNC B5 ;  /* 0x0000000000057941 */ /* 0x000fea0003800000 */
.L_x_4178:
        /* <DEDUP_REMOVED lines=18> */
.L_x_4181:
[----:B------:R-:W-:Y:S01]  /*b090*/  ISETP.GE.AND P0, PT, R11, RZ, PT ;  /* 0x000000ff0b00720c */ /* 0x000fe20003f06270 */
[----:B------:R-:W-:-:S12]  /*b0a0*/  IMAD.MOV.U32 R5, RZ, RZ, 0x3fd774eb ;  /* 0x3fd774ebff057424 */ /* 0x000fd800078e00ff */
[----:B------:R-:W-:-:S04]  /*b0b0*/  @P0 FFMA.FTZ R4, R5, 0.93318945169448852539, -R4 ;  /* 0x3f6ee58105040823 */ /* 0x000fc80000010804 */
[----:B------:R-:W-:-:S07]  /*b0c0*/  @!P0 FFMA.FTZ R4, R5, 0.93318945169448852539, R4 ;  /* 0x3f6ee58105048823 */ /* 0x000fce0000010004 */
.L_x_4182:
[----:B------:R-:W-:Y:S05]  /*b0d0*/  BSYNC B2 ;  /* 0x0000000000027941 */ /* 0x000fea0003800000 */
.L_x_4180:
        /* <DEDUP_REMOVED lines=11> */
.L_x_4177:
[----:B------:R-:W-:Y:S01]  /*b190*/  FADD.FTZ R0, |R11|, -RZ ;  /* 0x800000ff0b007221 */ /* 0x000fe20000010200 */
[C---:B--23--:R-:W-:Y:S01]  /*b1a0*/  FADD.FTZ R7, |R13|.reuse, -RZ ;  /* 0x800000ff0d077221 */ /* 0x04cfe20000010200 */
[----:B------:R-:W-:Y:S01]  /*b1b0*/  FSETP.GT.FTZ.AND P6, PT, |R13|, |R11|, PT ;  /* 0x4000000b0d00720b */ /* 0x000fe20003fd4200 */
[----:B------:R-:W-:Y:S03]  /*b1c0*/  BSSY B5, `(.L_x_4183) ;  /* 0x000000f000057945 */ /* 0x000fe60003800000 */
[----:B------:R-:W-:Y:S02]  /*b1d0*/  FSEL R15, R7, R0, P6 ;  /* 0x00000000070f7208 */ /* 0x000fe40003000000 */
[----:B------:R-:W-:Y:S02]  /*b1e0*/  FSEL R0, R0, R7, P6 ;  /* 0x0000000700007208 */ /* 0x000fe40003000000 */
[----:B------:R-:W4:Y:S08]  /*b1f0*/  MUFU.RCP R4, R15 ;  /* 0x0000000f00047308 */ /* 0x000f300000001000 */
[----:B------:R-:W2:Y:S01]  /*b200*/  FCHK P0, R0, R15 ;  /* 0x0000000f00007302 */ /* 0x000ea20000000000 */
[----:B----4-:R-:W-:-:S04]  /*b210*/  FFMA R5, -R15, R4, 1 ;  /* 0x3f8000000f057423 */ /* 0x010fc80000000104 */
[----:B------:R-:W-:-:S04]  /*b220*/  FFMA R5, R4, R5, R4 ;  /* 0x0000000504057223 */ /* 0x000fc80000000004 */
[----:B------:R-:W-:-:S04]  /*b230*/  FFMA R4, R0, R5, RZ ;  /* 0x0000000500047223 */ /* 0x000fc800000000ff */
[----:B------:R-:W-:-:S04]  /*b240*/  FFMA R6, -R15, R4, R0 ;  /* 0x000000040f067223 */ /* 0x000fc80000000100 */
[----:B------:R-:W-:Y:S01]  /*b250*/  FFMA R4, R5, R6, R4 ;  /* 0x0000000605047223 */ /* 0x000fe20000000004 */
[----:B--2---:R-:W-:Y:S06]  /*b260*/  @!P0 BRA `(.L_x_4184) ;  /* 0x0000000000108947 */ /* 0x004fec0003800000 */
[----:B------:R-:W-:Y:S02]  /*b270*/  MOV R9, R15 ;  /* 0x0000000f00097202 */ /* 0x000fe40000000f00 */
[----:B------:R-:W-:-:S07]  /*b280*/  MOV R4, 0xb2a0 ;  /* 0x0000b2a000047802 */ /* 0x000fce0000000f00 */
[----:B01----:R-:W-:Y:S05]  /*b290*/  CALL.REL.NOINC `($__internal_8_$__cuda_sm3x_div_rn_ftz_f32_slowpath) ;  /* 0x0000007c00287944 */ /* 0x003fea0003c00000 */
[----:B------:R-:W-:-:S07]  /*b2a0*/  IMAD.MOV.U32 R4, RZ, RZ, R0 ;  /* 0x000000ffff047224 */ /* 0x000fce00078e0000 */
.L_x_4184:
[----:B------:R-:W-:Y:S05]  /*b2b0*/  BSYNC B5 ;  /* 0x0000000000057941 */ /* 0x000fea0003800000 */
.L_x_4183:
        /* <DEDUP_REMOVED lines=18> */
.L_x_4186:
[----:B------:R-:W-:Y:S01]  /*b3e0*/  ISETP.GE.AND P0, PT, R11, RZ, PT ;  /* 0x000000ff0b00720c */ /* 0x000fe20003f06270 */
[----:B------:R-:W-:-:S12]  /*b3f0*/  IMAD.MOV.U32 R5, RZ, RZ, 0x3fd774eb ;  /* 0x3fd774ebff057424 */ /* 0x000fd800078e00ff */
[----:B------:R-:W-:-:S04]  /*b400*/  @P0 FFMA.FTZ R4, R5, 0.93318945169448852539, -R4 ;  /* 0x3f6ee58105040823 */ /* 0x000fc80000010804 */
[----:B------:R-:W-:-:S07]  /*b410*/  @!P0 FFMA.FTZ R4, R5, 0.93318945169448852539, R4 ;  /* 0x3f6ee58105048823 */ /* 0x000fce0000010004 */
.L_x_4187:
[----:B------:R-:W-:Y:S05]  /*b420*/  BSYNC B2 ;  /* 0x0000000000027941 */ /* 0x000fea0003800000 */
.L_x_4185:
        /* <DEDUP_REMOVED lines=10> */
.L_x_4176:
[----:B------:R-:W-:Y:S05]  /*b4d0*/  BSYNC B4 ;  /* 0x0000000000047941 */ /* 0x000fea0003800000 */
.L_x_4173:
[----:B------:R-:W-:-:S13]  /*b4e0*/  ISETP.NE.AND P0, PT, R21, RZ, PT ;  /* 0x000000ff1500720c */ /* 0x000fda0003f05270 */
[----:B-1----:R-:W-:Y:S01]  /*b4f0*/  @!P0 FADD.FTZ R20, -R20, -RZ ;  /* 0x800000ff14148221 */ /* 0x002fe20000010100 */
[----:B------:R-:W-:Y:S06]  /*b500*/  BRA `(.L_x_4188) ;  /* 0x0000000c00787947 */ /* 0x000fec0003800000 */
.L_x_4151:
[----:B------:R-:W-:Y:S01]  /*b510*/  FADD.FTZ R5, -R16, 6.1232342629258392722e-17 ;  /* 0x248d313210057421 */ /* 0x000fe20000010100 */
[----:B------:R-:W-:-:S03]  /*b520*/  FADD.FTZ R20, -R12, -RZ ;  /* 0x800000ff0c147221 */ /* 0x000fc60000010100 */
[----:B------:R-:W-:Y:S01]  /*b530*/  FADD.FTZ R5, R5, 1.5707963705062866211 ;  /* 0x3fc90fdb05057421 */ /* 0x000fe20000010000 */
[----:B------:R-:W-:Y:S06]  /*b540*/  BRA `(.L_x_4188) ;  /* 0x0000000c00687947 */ /* 0x000fec0003800000 */
.L_x_4150:
[----:B------:R-:W-:Y:S01]  /*b550*/  FADD.FTZ R20, -R12, -RZ ;  /* 0x800000ff0c147221 */ /* 0x000fe20000010100 */
[----:B------:R-:W-:Y:S01]  /*b560*/  IMAD.MOV.U32 R5, RZ, RZ, RZ ;  /* 0x000000ffff057224 */ /* 0x000fe200078e00ff */
[----:B------:R-:W-:Y:S06]  /*b570*/  BRA `(.L_x_4188) ;  /* 0x0000000c005c7947 */ /* 0x000fec0003800000 */
.L_x_4149:
[C---:B------:R-:W-:Y:S01]  /*b580*/  FSETP.GEU.FTZ.AND P6, PT, R11.reuse, |R12|, PT ;  /* 0x4000000c0b00720b */ /* 0x040fe20003fde000 */
        /* <DEDUP_REMOVED lines=17> */
[----:B--2---:R-:W-:-:S04]  /*b6a0*/  FFMA R7, -R13, R6, R0 ;  /* 0x000000060d077223 */ /* 0x004fc80000000100 */
[----:B------:R-:W-:Y:S01]  /*b6b0*/  FFMA R5, R5, R7, R6 ;  /* 0x0000000705057223 */ /* 0x000fe20000000006 */
[----:B-1----:R-:W-:Y:S06]  /*b6c0*/  @!P0 BRA `(.L_x_4193) ;  /* 0x0000000000108947 */ /* 0x002fec0003800000 */
[----:B------:R-:W-:Y:S02]  /*b6d0*/  MOV R9, R13 ;  /* 0x0000000d00097202 */ /* 0x000fe40000000f00 */
[----:B------:R-:W-:-:S07]  /*b6e0*/  MOV R4, 0xb700 ;  /* 0x0000b70000047802 */ /* 0x000fce0000000f00 */
[----:B------:R-:W-:Y:S05]  /*b6f0*/  CALL.REL.NOINC `($__internal_8_$__cuda_sm3x_div_rn_ftz_f32_slowpath) ;  /* 0x0000007800107944 */ /* 0x000fea0003c00000 */
[----:B------:R-:W-:-:S07]  /*b700*/  IMAD.MOV.U32 R5, RZ, RZ, R0 ;  /* 0x000000ffff057224 */ /* 0x000fce00078e0000 */
.L_x_4193:
[----:B------:R-:W-:Y:S05]  /*b710*/  BSYNC B5 ;  /* 0x0000000000057941 */ /* 0x000fea0003800000 */
.L_x_4192:
        /* <DEDUP_REMOVED lines=18> */
.L_x_4195:
[----:B------:R-:W-:Y:S01]  /*b840*/  ISETP.GE.AND P0, PT, R16, RZ, PT ;  /* 0x000000ff1000720c */ /* 0x000fe20003f06270 */
[----:B------:R-:W-:-:S12]  /*b850*/  IMAD.MOV.U32 R5, RZ, RZ, 0x3fd774eb ;  /* 0x3fd774ebff057424 */ /* 0x000fd800078e00ff */
[----:B------:R-:W-:-:S04]  /*b860*/  @P0 FFMA.FTZ R0, R5, 0.93318945169448852539, -R0 ;  /* 0x3f6ee58105000823 */ /* 0x000fc80000010800 */
[----:B------:R-:W-:-:S07]  /*b870*/  @!P0 FFMA.FTZ R0, R5, 0.93318945169448852539, R0 ;  /* 0x3f6ee58105008823 */ /* 0x000fce0000010000 */
.L_x_4196:
[----:B------:R-:W-:Y:S05]  /*b880*/  BSYNC B2 ;  /* 0x0000000000027941 */ /* 0x000fea0003800000 */
.L_x_4194:
        /* <DEDUP_REMOVED lines=13> */
.L_x_4191:
        /* <DEDUP_REMOVED lines=11> */
[----:B--2---:R-:W-:Y:S05]  /*ba10*/  CALL.REL.NOINC `($__internal_8_$__cuda_sm3x_div_rn_ftz_f32_slowpath) ;  /* 0x0000007400487944 */ /* 0x004fea0003c00000 */
[----:B------:R-:W-:-:S07]  /*ba20*/  MOV R4, R0 ;  /* 0x0000000000047202 */ /* 0x000fce0000000f00 */
.L_x_4199:
[----:B------:R-:W-:Y:S05]  /*ba30*/  BSYNC B5 ;  /* 0x0000000000057941 */ /* 0x000fea0003800000 */
.L_x_4198:
        /* <DEDUP_REMOVED lines=18> */
.L_x_4201:
[----:B------:R-:W-:Y:S01]  /*bb60*/  ISETP.GE.AND P0, PT, R16, RZ, PT ;  /* 0x000000ff1000720c */ /* 0x000fe20003f06270 */
[----:B------:R-:W-:-:S12]  /*bb70*/  IMAD.MOV.U32 R5, RZ, RZ, 0x3fd774eb ;  /* 0x3fd774ebff057424 */ /* 0x000fd800078e00ff */
[----:B------:R-:W-:-:S04]  /*bb80*/  @P0 FFMA.FTZ R4, R5, 0.93318945169448852539, -R4 ;  /* 0x3f6ee58105040823 */ /* 0x000fc80000010804 */
[----:B------:R-:W-:-:S07]  /*bb90*/  @!P0 FFMA.FTZ R4, R5, 0.93318945169448852539, R4 ;  /* 0x3f6ee58105048823 */ /* 0x000fce0000010004 */
.L_x_4202:
[----:B------:R-:W-:Y:S05]  /*bba0*/  BSYNC B2 ;  /* 0x0000000000027941 */ /* 0x000fea0003800000 */
.L_x_4200:
[CC--:B------:R-:W-:Y:S02]  /*bbb0*/  VIMNMX R0, R18.reuse, R11.reuse, !PT ;  /* 0x0000000b12007248 */ /* 0x0c0fe40007fe0100 */
[----:B------:R-:W-:Y:S02]  /*bbc0*/  VIMNMX R18, R18, R11, PT ;  /* 0x0000000b12127248 */ /* 0x000fe40003fe0100 */
[----:B------:R-:W-:Y:S02]  /*bbd0*/  LOP3.LUT R5, R0, 0xfe000000, RZ, 0xc0, !PT ;  /* 0xfe00000000057812 */ /* 0x000fe400078ec0ff */
[----:B------:R-:W-:Y:S02]  /*bbe0*/  FSETP.NEU.FTZ.AND P0, PT, R18, RZ, PT ;  /* 0x000000ff1200720b */ /* 0x000fe40003f1d000 */
[C---:B--2---:R-:W-:Y:S02]  /*bbf0*/  IADD3 R7, -R5.reuse, 0x7e800000, RZ ;  /* 0x7e80000005077810 */ /* 0x044fe40007ffe1ff */
        /* <DEDUP_REMOVED lines=22> */
.L_x_4190:
        /* <DEDUP_REMOVED lines=9> */
[----:B--2---:R-:W-:Y:S02]  /*bdf0*/  LOP3.LUT R7, R6, 0xfe000000, RZ, 0xc0, !PT ;  /* 0xfe00000006077812 */ /* 0x004fe400078ec0ff */
        /* <DEDUP_REMOVED lines=23> */
[----:B------:R-:W-:-:S07]  /*bf70*/  MOV R4, R0 ;  /* 0x0000000000047202 */ /* 0x000fce0000000f00 */
.L_x_4204:
[----:B------:R-:W-:Y:S05]  /*bf80*/  BSYNC B5 ;  /* 0x0000000000057941 */ /* 0x000fea0003800000 */
.L_x_4203:
        /* <DEDUP_REMOVED lines=18> */
.L_x_4206:
[----:B------:R-:W-:Y:S01]  /*c0b0*/  ISETP.GE.AND P0, PT, R16, RZ, PT ;  /* 0x000000ff1000720c */ /* 0x000fe20003f06270 */
[----:B------:R-:W-:-:S12]  /*c0c0*/  IMAD.MOV.U32 R5, RZ, RZ, 0x3fd774eb ;  /* 0x3fd774ebff057424 */ /* 0x000fd800078e00ff */
[----:B------:R-:W-:-:S04]  /*c0d0*/  @P0 FFMA.FTZ R4, R5, 0.93318945169448852539, -R4 ;  /* 0x3f6ee58105040823 */ /* 0x000fc80000010804 */
[----:B------:R-:W-:-:S07]  /*c0e0*/  @!P0 FFMA.FTZ R4, R5, 0.93318945169448852539, R4 ;  /* 0x3f6ee58105048823 */ /* 0x000fce0000010004 */
.L_x_4207:
[----:B------:R-:W-:Y:S05]  /*c0f0*/  BSYNC B2 ;  /* 0x0000000000027941 */ /* 0x000fea0003800000 */
.L_x_4205:
        /* <DEDUP_REMOVED lines=10> */
.L_x_4197:
[----:B------:R-:W-:Y:S05]  /*c1a0*/  BSYNC B4 ;  /* 0x0000000000047941 */ /* 0x000fea0003800000 */
.L_x_4189:
[----:B------:R-:W-:Y:S01]  /*c1b0*/  ISETP.NE.AND P0, PT, R21, RZ, PT ;  /* 0x000000ff1500720c */ /* 0x000fe20003f05270 */
[----:B------:R-:W-:Y:S01]  /*c1c0*/  FADD.FTZ R20, R15, 0.69314718246459960938 ;  /* 0x3f3172180f147421 */ /* 0x000fe20000010000 */
[----:B------:R-:W-:-:S11]  /*c1d0*/  FADD.FTZ R5, |R4|, -RZ ;  /* 0x800000ff04057221 */ /* 0x000fd60000010200 */
[----:B------:R-:W-:Y:S01]  /*c1e0*/  @!P0 FADD.FTZ R20, -R20, -RZ ;  /* 0x800000ff14148221 */ /* 0x000fe20000010100 */
[----:B------:R-:W-:Y:S06]  /*c1f0*/  BRA `(.L_x_4188) ;  /* 0x00000000003c7947 */ /* 0x000fec0003800000 */
.L_x_4148:
        /* <DEDUP_REMOVED lines=15> */
.L_x_4188:
[----:B------:R-:W-:Y:S05]  /*c2f0*/  BSYNC B0 ;  /* 0x0000000000007941 */ /* 0x000fea0003800000 */
.L_x_4147:
[----:B------:R-:W-:Y:S01]  /*c300*/  FSETP.GTU.FTZ.AND P0, PT, |R5|, +INF , PT ;  /* 0x7f8000000500780b */ /* 0x000fe20003f1c200 */
[----:B------:R-:W-:Y:S01]  /*c310*/  BSSY B0, `(.L_x_4208) ;  /* 0x000000c000007945 */ /* 0x000fe20003800000 */
[----:B------:R-:W-:-:S11]  /*c320*/  FADD.FTZ R0, |R20|, -RZ ;  /* 0x800000ff14007221 */ /* 0x000fd60000010200 */
[----:B------:R-:W-:Y:S05]  /*c330*/  @P0 BRA `(.L_x_4209) ;  /* 0x0000000000180947 */ /* 0x000fea0003800000 */
[----:B------:R-:W-:Y:S01]  /*c340*/  FSETP.GTU.FTZ.AND P0, PT, R0, +INF , PT ;  /* 0x7f8000000000780b */ /* 0x000fe20003f1c000 */
[----:B--2---:R-:W-:-:S12]  /*c350*/  IMAD.MOV.U32 R7, RZ, RZ, R20 ;  /* 0x000000ffff077224 */ /* 0x004fd800078e0014 */
[----:B------:R-:W-:Y:S05]  /*c360*/  @P0 BRA `(.L_x_4210) ;  /* 0x0000000000180947 */ /* 0x000fea0003800000 */
[----:B------:R-:W-:Y:S01]  /*c370*/  LOP3.LUT R7, R5, 0x80000000, R12, 0xb8, !PT ;  /* 0x8000000005077812 */ /* 0x000fe200078eb80c */
[----:B------:R-:W-:Y:S01]  /*c380*/  IMAD.MOV.U32 R20, RZ, RZ, R0 ;  /* 0x000000ffff147224 */ /* 0x000fe200078e0000 */
[----:B------:R-:W-:Y:S06]  /*c390*/  BRA `(.L_x_4210) ;  /* 0x00000000000c7947 */ /* 0x000fec0003800000 */
.L_x_4209:
[----:B------:R-:W-:Y:S01]  /*c3a0*/  FSETP.GTU.FTZ.AND P0, PT, R0, +INF , PT ;  /* 0x7f8000000000780b */ /* 0x000fe20003f1c000 */
[----:B--2---:R-:W-:-:S12]  /*c3b0*/  IMAD.MOV.U32 R7, RZ, RZ, R5 ;  /* 0x000000ffff077224 */ /* 0x004fd800078e0005 */
[----:B------:R-:W-:-:S07]  /*c3c0*/  @!P0 IMAD.MOV.U32 R20, RZ, RZ, R0 ;  /* 0x000000ffff148224 */ /* 0x000fce00078e0000 */
.L_x_4210:
[----:B------:R-:W-:Y:S05]  /*c3d0*/  BSYNC B0 ;  /* 0x0000000000007941 */ /* 0x000fea0003800000 */
.L_x_4208:
[----:B------:R-:W-:-:S07]  /*c3e0*/  F2FP.F16.F32.PACK_AB R16, R7, R20 ;  /* 0x000000140710723e */ /* 0x000fce00000000ff */
.L_x_4146:
[----:B------:R-:W-:Y:S05]  /*c3f0*/  BSYNC B1 ;  /* 0x0000000000017941 */ /* 0x000fea0003800000 */
.L_x_4145:
        /* <DEDUP_REMOVED lines=82> */
[----:B------:R-:W-:Y:S01]  /*c920*/  HFMA2.MMA R20, -RZ, RZ, 1.625, 0 ;  /* 0x3e800000ff147435 */ /* 0x000fe200000001ff */
[----:B------:R-:W-:-:S04]  /*c930*/  IMAD.MOV.U32 R23, RZ, RZ, 0x3d39bf78 ;  /* 0x3d39bf78ff177424 */ /* 0x000fc800078e00ff */
        /* <DEDUP_REMOVED lines=30> */
.L_x_4221:
        /* <DEDUP_REMOVED lines=10> */
.L_x_4223:
[----:B------:R-:W-:-:S04]  /*cbc0*/  FADD.FTZ R8, -R5, R6 ;  /* 0x0000000605087221 */ /* 0x000fc80000010100 */
[----:B------:R-:W-:-:S07]  /*cbd0*/  FMUL.FTZ R8, R8, 0.5 ;  /* 0x3f00000008087820 */ /* 0x000fce0000410000 */
.L_x_4224:
[----:B------:R-:W-:Y:S05]  /*cbe0*/  BSYNC B3 ;  /* 0x0000000000037941 */ /* 0x000fea0003800000 */
.L_x_4222:
        /* <DEDUP_REMOVED lines=11> */
.L_x_4226:
[----:B------:R-:W-:-:S04]  /*cca0*/  FADD.FTZ R9, R7, -R10 ;  /* 0x8000000a07097221 */ /* 0x000fc80000010000 */
[----:B------:R-:W-:-:S07]  /*ccb0*/  FMUL.FTZ R9, R9, 0.5 ;  /* 0x3f00000009097820 */ /* 0x000fce0000410000 */
.L_x_4227:
[----:B------:R-:W-:Y:S05]  /*ccc0*/  BSYNC B3 ;  /* 0x0000000000037941 */ /* 0x000fea0003800000 */
.L_x_4225:
[----:B------:R-:W-:Y:S01]  /*ccd0*/  FADD.FTZ R9, R9, R8 ;  /* 0x0000000809097221 */ /* 0x000fe20000010000 */
[----:B------:R-:W-:Y:S01]  /*cce0*/  FADD.FTZ R8, R4, 1 ;  /* 0x3f80000004087421 */ /* 0x000fe20000010000 */
[----:B------:R-:W-:Y:S01]  /*ccf0*/  IMAD.MOV.U32 R20, RZ, RZ, 0x3e800000 ;  /* 0x3e800000ff147424 */ /* 0x000fe200078e00ff */
[----:B------:R-:W-:Y:S02]  /*cd00*/  MOV R23, 0x3d39bf78 ;  /* 0x3d39bf7800177802 */ /* 0x000fe40000000f00 */
        /* <DEDUP_REMOVED lines=31> */
.L_x_4220:
[----:B------:R0:W1:Y:S02]  /*cf00*/  MUFU.SQRT R20, R18 ;  /* 0x0000001200147308 */ /* 0x0000640000002000 */
.L_x_4219:
[----:B------:R-:W-:Y:S05]  /*cf10*/  BSYNC B2 ;  /* 0x0000000000027941 */ /* 0x000fea0003800000 */
.L_x_4218:
        /* <DEDUP_REMOVED lines=24> */
.L_x_4234:
[----:B------:R-:W-:-:S04]  /*d0a0*/  FADD.FTZ R5, -R5, R6 ;  /* 0x0000000605057221 */ /* 0x000fc80000010100 */
[----:B------:R-:W-:-:S07]  /*d0b0*/  FMUL.FTZ R5, R5, 0.5 ;  /* 0x3f00000005057820 */ /* 0x000fce0000410000 */
.L_x_4235:
[----:B------:R-:W-:Y:S05]  /*d0c0*/  BSYNC B3 ;  /* 0x0000000000037941 */ /* 0x000fea0003800000 */
.L_x_4233:
        /* <DEDUP_REMOVED lines=10> */
.L_x_4237:
[----:B------:R-:W-:-:S04]  /*d170*/  FADD.FTZ R0, -R0, R7 ;  /* 0x0000000700007221 */ /* 0x000fc80000010100 */
[----:B------:R-:W-:-:S07]  /*d180*/  FMUL.FTZ R0, R0, 0.5 ;  /* 0x3f00000000007820 */ /* 0x000fce0000410000 */
.L_x_4238:
[----:B------:R-:W-:Y:S05]  /*d190*/  BSYNC B3 ;  /* 0x0000000000037941 */ /* 0x000fea0003800000 */
.L_x_4236:
[----:B------:R-:W-:Y:S01]  /*d1a0*/  FADD.FTZ R5, R0, R5 ;  /* 0x0000000500057221 */ /* 0x000fe20000010000 */
[----:B------:R-:W-:Y:S01]  /*d1b0*/  FADD.FTZ R4, R3, R4 ;  /* 0x0000000403047221 */ /* 0x000fe20000010000 */
[----:B------:R-:W-:-:S03]  /*d1c0*/  PLOP3.LUT P0, PT, PT, PT, PT, 0x80, 0x0 ;  /* 0x000000000000781c */ /* 0x000fc60003f0f070 */
[----:B------:R-:W-:-:S04]  /*d1d0*/  FMUL.FTZ R4, R4, R5 ;  /* 0x0000000504047220 */ /* 0x000fc80000410000 */
[----:B------:R4:W2:Y:S01]  /*d1e0*/  MUFU.SQRT R13, R4 ;  /* 0x00000004000d7308 */ /* 0x0008a20000002000 */
[----:B------:R-:W-:Y:S05]  /*d1f0*/  BRA `(.L_x_4230) ;  /* 0x0000000000687947 */ /* 0x000fea0003800000 */
.L_x_4232:
        /* <DEDUP_REMOVED lines=15> */
.L_x_4231:
        /* <DEDUP_REMOVED lines=8> */
.L_x_4229:
[----:B------:R-:W-:Y:S01]  /*d370*/  PLOP3.LUT P0, PT, PT, PT, PT, 0x80, 0x0 ;  /* 0x000000000000781c */ /* 0x000fe20003f0f070 */
[----:B------:R-:W-:Y:S01]  /*d380*/  FMUL.FTZ R13, R4, 16777216 ;  /* 0x4b800000040d7820 */ /* 0x000fe20000410000 */
[----:B------:R-:W-:-:S11]  /*d390*/  FMUL.FTZ R3, R3, 16777216 ;  /* 0x4b80000003037820 */ /* 0x000fd60000410000 */
.L_x_4230:
[----:B------:R-:W-:Y:S05]  /*d3a0*/  BSYNC B2 ;  /* 0x0000000000027941 */ /* 0x000fea0003800000 */
.L_x_4228:
[----:B------:R-:W-:Y:S04]  /*d3b0*/  BSSY B4, `(.L_x_4239) ;  /* 0x00000a9000047945 */ /* 0x000fe80003800000 */
[----:B------:R-:W-:Y:S05]  /*d3c0*/  @P0 BRA `(.L_x_4240) ;  /* 0x0000000000ec0947 */ /* 0x000fea0003800000 */
[----:B------:R-:W-:-:S13]  /*d3d0*/  ISETP.GT.AND P0, PT, R12, -0x1, PT ;  /* 0xffffffff0c00780c */ /* 0x000fda0003f04270 */
[----:B------:R-:W-:Y:S05]  /*d3e0*/  @P0 BRA `(.L_x_4241) ;  /* 0x0000000000740947 */ /* 0x000fea0003800000 */
[----:B------:R-:W-:Y:S01]  /*d3f0*/  FADD.FTZ R0, -R15, -RZ ;  /* 0x800000ff0f007221 */ /* 0x000fe20000010100 */
[----:B--2-4-:R-:W-:-:S03]  /*d400*/  IMAD.MOV.U32 R4, RZ, RZ, 0x3f000000 ;  /* 0x3f000000ff047424 */ /* 0x014fc600078e00ff */
[C---:B------:R-:W-:Y:S01]  /*d410*/  FADD.FTZ R3, |R0|.reuse, -RZ ;  /* 0x800000ff00037221 */ /* 0x040fe20000010200 */
[C---:B------:R-:W-:Y:S02]  /*d420*/  FSETP.GT.FTZ.AND P0, PT, |R0|.reuse, 0.56000000238418579102, PT ;  /* 0x3f0f5c290000780b */ /* 0x040fe40003f14200 */
        /* <DEDUP_REMOVED lines=25> */
.L_x_4241:
[----:B------:R-:W-:Y:S02]  /*d5c0*/  IMAD.MOV.U32 R3, RZ, RZ, 0x3f000000 ;  /* 0x3f000000ff037424 */ /* 0x000fe400078e00ff */
[C---:B------:R-:W-:Y:S01]  /*d5d0*/  FADD.FTZ R0, |R15|.reuse, -RZ ;  /* 0x800000ff0f007221 */ /* 0x040fe20000010200 */
[C---:B------:R-:W-:Y:S02]  /*d5e0*/  FSETP.GT.FTZ.AND P0, PT, |R15|.reuse, 0.56000000238418579102, PT ;  /* 0x3f0f5c290f00780b */ /* 0x040fe40003f14200 */
[----:B------:R-:W-:Y:S01]  /*d5f0*/  FSETP.NEU.FTZ.AND P1, PT, |R15|, 1, PT ;  /* 0x3f8000000f00780b */ /* 0x000fe20003f3d200 */
[----:B------:R-:W-:-:S04]  /*d600*/  FFMA.FTZ R3, -R0, R3, 0.5 ;  /* 0x3f00000000037423 */ /* 0x000fc80000010103 */
[----:B--2-4-:R-:W2:Y:S02]  /*d610*/  MUFU.RSQ R4, R3 ;  /* 0x0000000300047308 */ /* 0x014ea40000001400 */
[----:B--2---:R-:W-:Y:S01]  /*d620*/  FMUL.FTZ R5, R3, R4 ;  /* 0x0000000403057220 */ /* 0x004fe20000410000 */
[----:B------:R-:W-:-:S04]  /*d630*/  FMUL.FTZ R4, R4, 0.5 ;  /* 0x3f00000004047820 */ /* 0x000fc80000410000 */
[----:B------:R-:W-:-:S04]  /*d640*/  FFMA.FTZ R4, -R5, R4, 0.5 ;  /* 0x3f00000005047423 */ /* 0x000fc80000010104 */
[----:B------:R-:W-:Y:S01]  /*d650*/  FFMA.FTZ R4, R5, R4, R5 ;  /* 0x0000000405047223 */ /* 0x000fe20000010005 */
[----:B------:R-:W-:-:S04]  /*d660*/  HFMA2.MMA R5, -RZ, RZ, 1.265625, -5052 ;  /* 0x3d10ecefff057435 */ /* 0x000fc800000001ff */
        /* <DEDUP_REMOVED lines=17> */
.L_x_4240:
[----:B------:R-:W-:-:S13]  /*d780*/  ISETP.GT.AND P0, PT, R12, -0x1, PT ;  /* 0xffffffff0c00780c */ /* 0x000fda0003f04270 */
[----:B------:R-:W-:Y:S05]  /*d790*/  @P0 BRA `(.L_x_4243) ;  /* 0x0000000000d80947 */ /* 0x000fea0003800000 */
[----:B------:R-:W-:Y:S01]  /*d7a0*/  FADD.FTZ R3, -R3, -RZ ;  /* 0x800000ff03037221 */ /* 0x000fe20000010100 */
[----:B--23--:R-:W-:Y:S01]  /*d7b0*/  FADD.FTZ R5, |R13|, -RZ ;  /* 0x800000ff0d057221 */ /* 0x00cfe20000010200 */
[----:B------:R-:W-:Y:S02]  /*d7c0*/  BSSY B5, `(.L_x_4244) ;  /* 0x0000011000057945 */ /* 0x000fe40003800000 */
[----:B------:R-:W-:Y:S01]  /*d7d0*/  FADD.FTZ R0, |R3|, -RZ ;  /* 0x800000ff03007221 */ /* 0x000fe20000010200 */
[----:B------:R-:W-:-:S04]  /*d7e0*/  FSETP.GT.FTZ.AND P6, PT, |R13|, |R3|, PT ;  /* 0x400000030d00720b */ /* 0x000fc80003fd4200 */
        /* <DEDUP_REMOVED lines=10> */
[----:B------:R-:W-:Y:S01]  /*d890*/  IMAD.MOV.U32 R9, RZ, RZ, R12 ;  /* 0x000000ffff097224 */ /* 0x000fe200078e000c */
[----:B------:R-:W-:-:S07]  /*d8a0*/  MOV R4, 0xd8c0 ;  /* 0x0000d8c000047802 */ /* 0x000fce0000000f00 */
[----:B01----:R-:W-:Y:S05]  /*d8b0*/  CALL.REL.NOINC `($__internal_8_$__cuda_sm3x_div_rn_ftz_f32_slowpath) ;  /* 0x0000005400a07944 */ /* 0x003fea0003c00000 */
[----:B------:R-:W-:-:S07]  /*d8c0*/  IMAD.MOV.U32 R4, RZ, RZ, R0 ;  /* 0x000000ffff047224 */ /* 0x000fce00078e0000 */
.L_x_4245:
[----:B------:R-:W-:Y:S05]  /*d8d0*/  BSYNC B5 ;  /* 0x0000000000057941 */ /* 0x000fea0003800000 */
.L_x_4244:
        /* <DEDUP_REMOVED lines=18> */
.L_x_4247:
[----:B------:R-:W-:Y:S01]  /*da00*/  ISETP.GE.AND P0, PT, R3, RZ, PT ;  /* 0x000000ff0300720c */ /* 0x000fe20003f06270 */
[----:B------:R-:W-:-:S12]  /*da10*/  IMAD.MOV.U32 R5, RZ, RZ, 0x3fd774eb ;  /* 0x3fd774ebff057424 */ /* 0x000fd800078e00ff */
[----:B------:R-:W-:-:S04]  /*da20*/  @P0 FFMA.FTZ R4, R5, 0.93318945169448852539, -R4 ;  /* 0x3f6ee58105040823 */ /* 0x000fc80000010804 */
[----:B------:R-:W-:-:S07]  /*da30*/  @!P0 FFMA.FTZ R4, R5, 0.93318945169448852539, R4 ;  /* 0x3f6ee58105048823 */ /* 0x000fce0000010004 */
.L_x_4248:
[----:B------:R-:W-:Y:S05]  /*da40*/  BSYNC B2 ;  /* 0x0000000000027941 */ /* 0x000fea0003800000 */
.L_x_4246:
[C---:B------:R-:W-:Y:S02]  /*da50*/  FSETP.NEU.FTZ.AND P0, PT, |R3|.reuse, |R13|, PT ;  /* 0x4000000d0300720b */ /* 0x040fe40003f1d200 */
[----:B------:R-:W-:Y:S02]  /*da60*/  FSETP.NEU.FTZ.AND P1, PT, R12, RZ, PT ;  /* 0x000000ff0c00720b */ /* 0x000fe40003f3d000 */
[----:B------:R-:W-:Y:S02]  /*da70*/  ISETP.GE.AND P2, PT, R3, RZ, PT ;  /* 0x000000ff0300720c */ /* 0x000fe40003f46270 */
[----:B------:R-:W-:-:S07]  /*da80*/  MOV R0, 0x4016cbe4 ;  /* 0x4016cbe400007802 */ /* 0x000fce0000000f00 */
[----:B------:R-:W-:Y:S01]  /*da90*/  @!P0 FSEL R4, R0, 0.78539818525314331055, !P2 ;  /* 0x3f490fdb00048808 */ /* 0x000fe20005000000 */
[----:B------:R-:W-:Y:S01]  /*daa0*/  FADD.FTZ R0, |R3|, |R13| ;  /* 0x4000000d03007221 */ /* 0x000fe20000010200 */
[----:B------:R-:W-:-:S04]  /*dab0*/  @!P1 FSEL R4, RZ, 3.1415927410125732422, P2 ;  /* 0x40490fdbff049808 */ /* 0x000fc80001000000 */
[----:B------:R-:W-:Y:S02]  /*dac0*/  FSETP.GTU.FTZ.AND P0, PT, |R0|, +INF , PT ;  /* 0x7f8000000000780b */ /* 0x000fe40003f1c200 */
[----:B------:R-:W-:-:S04]  /*dad0*/  LOP3.LUT R13, R4, 0x80000000, R13, 0xb8, !PT ;  /* 0x80000000040d7812 */ /* 0x000fc800078eb80d */
[----:B------:R-:W-:Y:S01]  /*dae0*/  FSEL R0, R0, R13, P0 ;  /* 0x0000000d00007208 */ /* 0x000fe20000000000 */
[----:B------:R-:W-:Y:S06]  /*daf0*/  BRA `(.L_x_4242) ;  /* 0x0000000000d07947 */ /* 0x000fec0003800000 */
.L_x_4243:
        /* <DEDUP_REMOVED lines=18> */
.L_x_4250:
[----:B------:R-:W-:Y:S05]  /*dc20*/  BSYNC B5 ;  /* 0x0000000000057941 */ /* 0x000fea0003800000 */
.L_x_4249:
        /* <DEDUP_REMOVED lines=18> */
.L_x_4252:
[----:B------:R-:W-:Y:S01]  /*dd50*/  ISETP.GE.AND P0, PT, R3, RZ, PT ;  /* 0x000000ff0300720c */ /* 0x000fe20003f06270 */
[----:B------:R-:W-:-:S12]  /*dd60*/  IMAD.MOV.U32 R5, RZ, RZ, 0x3fd774eb ;  /* 0x3fd774ebff057424 */ /* 0x000fd800078e00ff */
[----:B------:R-:W-:-:S04]  /*dd70*/  @P0 FFMA.FTZ R4, R5, 0.93318945169448852539, -R4 ;  /* 0x3f6ee58105040823 */ /* 0x000fc80000010804 */
[----:B------:R-:W-:-:S07]  /*dd80*/  @!P0 FFMA.FTZ R4, R5, 0.93318945169448852539, R4 ;  /* 0x3f6ee58105048823 */ /* 0x000fce0000010004 */
.L_x_4253:
[----:B------:R-:W-:Y:S05]  /*dd90*/  BSYNC B2 ;  /* 0x0000000000027941 */ /* 0x000fea0003800000 */
.L_x_4251:
        /* <DEDUP_REMOVED lines=10> */
.L_x_4242:
[----:B------:R-:W-:Y:S05]  /*de40*/  BSYNC B4 ;  /* 0x0000000000047941 */ /* 0x000fea0003800000 */
.L_x_4239:
[----:B------:R-:W-:-:S13]  /*de50*/  ISETP.NE.AND P0, PT, R21, RZ, PT ;  /* 0x000000ff1500720c */ /* 0x000fda0003f05270 */
[----:B-1----:R-:W-:Y:S01]  /*de60*/  @!P0 FADD.FTZ R20, -R20, -RZ ;  /* 0x800000ff14148221 */ /* 0x002fe20000010100 */
[----:B------:R-:W-:Y:S06]  /*de70*/  BRA `(.L_x_4254) ;  /* 0x0000000c00787947 */ /* 0x000fec0003800000 */
.L_x_4217:
[----:B------:R-:W-:Y:S01]  /*de80*/  FADD.FTZ R0, -R12, 6.1232342629258392722e-17 ;  /* 0x248d31320c007421 */ /* 0x000fe20000010100 */
[----:B------:R-:W-:-:S03]  /*de90*/  FADD.FTZ R20, -R11, -RZ ;  /* 0x800000ff0b147221 */ /* 0x000fc60000010100 */
[----:B------:R-:W-:Y:S01]  /*dea0*/  FADD.FTZ R0, R0, 1.5707963705062866211 ;  /* 0x3fc90fdb00007421 */ /* 0x000fe20000010000 */
[----:B------:R-:W-:Y:S06]  /*deb0*/  BRA `(.L_x_4254) ;  /* 0x0000000c00687947 */ /* 0x000fec0003800000 */
.L_x_4216:
[----:B------:R-:W-:Y:S01]  /*dec0*/  HFMA2.MMA R0, -RZ, RZ, 0, 0 ;  /* 0x00000000ff007435 */ /* 0x000fe200000001ff */
[----:B------:R-:W-:Y:S01]  /*ded0*/  FADD.FTZ R20, -R11, -RZ ;  /* 0x800000ff0b147221 */ /* 0x000fe20000010100 */
[----:B------:R-:W-:Y:S09]  /*dee0*/  BRA `(.L_x_4254) ;  /* 0x0000000c005c7947 */ /* 0x000ff20003800000 */
.L_x_4215:
        /* <DEDUP_REMOVED lines=21> */
[----:B------:R-:W-:Y:S01]  /*e040*/  IMAD.MOV.U32 R9, RZ, RZ, R13 ;  /* 0x000000ffff097224 */ /* 0x000fe200078e000d */
[----:B------:R-:W-:-:S07]  /*e050*/  MOV R4, 0xe070 ;  /* 0x0000e07000047802 */ /* 0x000fce0000000f00 */
[----:B------:R-:W-:Y:S05]  /*e060*/  CALL.REL.NOINC `($__internal_8_$__cuda_sm3x_div_rn_ftz_f32_slowpath) ;  /* 0x0000004c00b47944 */ /* 0x000fea0003c00000 */
[----:B------:R-:W-:-:S07]  /*e070*/  IMAD.MOV.U32 R5, RZ, RZ, R0 ;  /* 0x000000ffff057224 */ /* 0x000fce00078e0000 */
.L_x_4259:
[----:B------:R-:W-:Y:S05]  /*e080*/  BSYNC B5 ;  /* 0x0000000000057941 */ /* 0x000fea0003800000 */
.L_x_4258:
        /* <DEDUP_REMOVED lines=18> */
.L_x_4261:
[----:B------:R-:W-:Y:S01]  /*e1b0*/  ISETP.GE.AND P0, PT, R12, RZ, PT ;  /* 0x000000ff0c00720c */ /* 0x000fe20003f06270 */
[----:B------:R-:W-:-:S12]  /*e1c0*/  IMAD.MOV.U32 R5, RZ, RZ, 0x3fd774eb ;  /* 0x3fd774ebff057424 */ /* 0x000fd800078e00ff */
[----:B------:R-:W-:-:S04]  /*e1d0*/  @P0 FFMA.FTZ R0, R5, 0.93318945169448852539, -R0 ;  /* 0x3f6ee58105000823 */ /* 0x000fc80000010800 */
[----:B------:R-:W-:-:S07]  /*e1e0*/  @!P0 FFMA.FTZ R0, R5, 0.93318945169448852539, R0 ;  /* 0x3f6ee58105008823 */ /* 0x000fce0000010000 */
.L_x_4262:
[----:B------:R-:W-:Y:S05]  /*e1f0*/  BSYNC B2 ;  /* 0x0000000000027941 */ /* 0x000fea0003800000 */
.L_x_4260:
        /* <DEDUP_REMOVED lines=13> */
.L_x_4257:
        /* <DEDUP_REMOVED lines=9> */
[----:B------:R-:W-:Y:S02]  /*e360*/  MOV R9, R13 ;  /* 0x0000000d00097202 */ /* 0x000fe40000000f00 */
[----:B------:R-:W-:-:S07]  /*e370*/  MOV R4, 0xe390 ;  /* 0x0000e39000047802 */ /* 0x000fce0000000f00 */
[----:B--2---:R-:W-:Y:S05]  /*e380*/  CALL.REL.NOINC `($__internal_8_$__cuda_sm3x_div_rn_ftz_f32_slowpath) ;  /* 0x0000004800ec7944 */ /* 0x004fea0003c00000 */
[----:B------:R-:W-:-:S07]  /*e390*/  IMAD.MOV.U32 R4, RZ, RZ, R0 ;  /* 0x000000ffff047224 */ /* 0x000fce00078e0000 */
.L_x_4265:
[----:B------:R-:W-:Y:S05]  /*e3a0*/  BSYNC B5 ;  /* 0x0000000000057941 */ /* 0x000fea0003800000 */
.L_x_4264:
        /* <DEDUP_REMOVED lines=18> */
.L_x_4267:
[----:B------:R-:W-:Y:S01]  /*e4d0*/  ISETP.GE.AND P0, PT, R12, RZ, PT ;  /* 0x000000ff0c00720c */ /* 0x000fe20003f06270 */
[----:B------:R-:W-:-:S12]  /*e4e0*/  IMAD.MOV.U32 R5, RZ, RZ, 0x3fd774eb ;  /* 0x3fd774ebff057424 */ /* 0x000fd800078e00ff */
[----:B------:R-:W-:-:S04]  /*e4f0*/  @P0 FFMA.FTZ R4, R5, 0.93318945169448852539, -R4 ;  /* 0x3f6ee58105040823 */ /* 0x000fc80000010804 */
[----:B------:R-:W-:-:S07]  /*e500*/  @!P0 FFMA.FTZ R4, R5, 0.93318945169448852539, R4 ;  /* 0x3f6ee58105048823 */ /* 0x000fce0000010004 */
.L_x_4268:
[----:B------:R-:W-:Y:S05]  /*e510*/  BSYNC B2 ;  /* 0x0000000000027941 */ /* 0x000fea0003800000 */
.L_x_4266:
        /* <DEDUP_REMOVED lines=27> */
.L_x_4256:
        /* <DEDUP_REMOVED lines=30> */
[----:B------:R-:W-:Y:S02]  /*e8b0*/  MOV R9, R13 ;  /* 0x0000000d00097202 */ /* 0x000fe40000000f00 */
[----:B------:R-:W-:-:S07]  /*e8c0*/  MOV R4, 0xe8e0 ;  /* 0x0000e8e000047802 */ /* 0x000fce0000000f00 */
[----:B------:R-:W-:Y:S05]  /*e8d0*/  CALL.REL.NOINC `($__internal_8_$__cuda_sm3x_div_rn_ftz_f32_slowpath) ;  /* 0x0000004400987944 */ /* 0x000fea0003c00000 */
[----:B------:R-:W-:-:S07]  /*e8e0*/  IMAD.MOV.U32 R4, RZ, RZ, R0 ;  /* 0x000000ffff047224 */ /* 0x000fce00078e0000 */
.L_x_4270:
[----:B------:R-:W-:Y:S05]  /*e8f0*/  BSYNC B5 ;  /* 0x0000000000057941 */ /* 0x000fea0003800000 */
.L_x_4269:
        /* <DEDUP_REMOVED lines=18> */
.L_x_4272:
[----:B------:R-:W-:Y:S01]  /*ea20*/  ISETP.GE.AND P0, PT, R12, RZ, PT ;  /* 0x000000ff0c00720c */ /* 0x000fe20003f06270 */
[----:B------:R-:W-:-:S12]  /*ea30*/  IMAD.MOV.U32 R5, RZ, RZ, 0x3fd774eb ;  /* 0x3fd774ebff057424 */ /* 0x000fd800078e00ff */
[----:B------:R-:W-:-:S04]  /*ea40*/  @P0 FFMA.FTZ R4, R5, 0.93318945169448852539, -R4 ;  /* 0x3f6ee58105040823 */ /* 0x000fc80000010804 */
[----:B------:R-:W-:-:S07]  /*ea50*/  @!P0 FFMA.FTZ R4, R5, 0.93318945169448852539, R4 ;  /* 0x3f6ee58105048823 */ /* 0x000fce0000010004 */
.L_x_4273:
[----:B------:R-:W-:Y:S05]  /*ea60*/  BSYNC B2 ;  /* 0x0000000000027941 */ /* 0x000fea0003800000 */
.L_x_4271:
        /* <DEDUP_REMOVED lines=10> */
.L_x_4263:
[----:B------:R-:W-:Y:S05]  /*eb10*/  BSYNC B4 ;  /* 0x0000000000047941 */ /* 0x000fea0003800000 */
.L_x_4255:
[----:B------:R-:W-:Y:S01]  /*eb20*/  ISETP.NE.AND P0, PT, R21, RZ, PT ;  /* 0x000000ff1500720c */ /* 0x000fe20003f05270 */
[----:B------:R-:W-:Y:S01]  /*eb30*/  FADD.FTZ R20, R15, 0.69314718246459960938 ;  /* 0x3f3172180f147421 */ /* 0x000fe20000010000 */
[----:B------:R-:W-:-:S11]  /*eb40*/  FADD.FTZ R0, |R0|, -RZ ;  /* 0x800000ff00007221 */ /* 0x000fd60000010200 */
[----:B------:R-:W-:Y:S01]  /*eb50*/  @!P0 FADD.FTZ R20, -R20, -RZ ;  /* 0x800000ff14148221 */ /* 0x000fe20000010100 */
[----:B------:R-:W-:Y:S06]  /*eb60*/  BRA `(.L_x_4254) ;  /* 0x00000000003c7947 */ /* 0x000fec0003800000 */
.L_x_4214:
        /* <DEDUP_REMOVED lines=15> */
.L_x_4254:
[----:B------:R-:W-:Y:S05]  /*ec60*/  BSYNC B0 ;  /* 0x0000000000007941 */ /* 0x000fea0003800000 */
.L_x_4213:
[----:B------:R-:W-:Y:S01]  /*ec70*/  FSETP.GTU.FTZ.AND P0, PT, |R0|, +INF , PT ;  /* 0x7f8000000000780b */ /* 0x000fe20003f1c200 */
[----:B------:R-:W-:Y:S01]  /*ec80*/  BSSY B0, `(.L_x_4274) ;  /* 0x000000c000007945 */ /* 0x000fe20003800000 */
[----:B------:R-:W-:-:S11]  /*ec90*/  FADD.FTZ R4, |R20|, -RZ ;  /* 0x800000ff14047221 */ /* 0x000fd60000010200 */
[----:B------:R-:W-:Y:S05]  /*eca0*/  @P0 BRA `(.L_x_4275) ;  /* 0x0000000000180947 */ /* 0x000fea0003800000 */
[----:B------:R-:W-:Y:S01]  /*ecb0*/  FSETP.GTU.FTZ.AND P0, PT, R4, +INF , PT ;  /* 0x7f8000000400780b */ /* 0x000fe20003f1c000 */
[----:B------:R-:W-:-:S12]  /*ecc0*/  IMAD.MOV.U32 R3, RZ, RZ, R20 ;  /* 0x000000ffff037224 */ /* 0x000fd800078e0014 */
[----:B------:R-:W-:Y:S05]  /*ecd0*/  @P0 BRA `(.L_x_4276) ;  /* 0x0000000000180947 */ /* 0x000fea0003800000 */
[----:B------:R-:W-:Y:S01]  /*ece0*/  LOP3.LUT R3, R0, 0x80000000, R11, 0xb8, !PT ;  /* 0x8000000000037812 */ /* 0x000fe200078eb80b */
[----:B------:R-:W-:Y:S01]  /*ecf0*/  IMAD.MOV.U32 R20, RZ, RZ, R4 ;  /* 0x000000ffff147224 */ /* 0x000fe200078e0004 */
[----:B------:R-:W-:Y:S06]  /*ed00*/  BRA `(.L_x_4276) ;  /* 0x00000000000c7947 */ /* 0x000fec0003800000 */
.L_x_4275:
[----:B------:R-:W-:Y:S01]  /*ed10*/  FSETP.GTU.FTZ.AND P0, PT, R4, +INF , PT ;  /* 0x7f8000000400780b */ /* 0x000fe20003f1c000 */
[----:B------:R-:W-:-:S12]  /*ed20*/  IMAD.MOV.U32 R3, RZ, RZ, R0 ;  /* 0x000000ffff037224 */ /* 0x000fd800078e0000 */
[----:B------:R-:W-:-:S07]  /*ed30*/  @!P0 IMAD.MOV.U32 R20, RZ, RZ, R4 ;  /* 0x000000ffff148224 */ /* 0x000fce00078e0004 */
.L_x_4276:
[----:B------:R-:W-:Y:S05]  /*ed40*/  BSYNC B0 ;  /* 0x0000000000007941 */ /* 0x000fea0003800000 */
.L_x_4274:
[----:B0-----:R-:W-:-:S07]  /*ed50*/  F2FP.F16.F32.PACK_AB R18, R3, R20 ;  /* 0x000000140312723e */ /* 0x001fce00000000ff */
.L_x_4212:
[----:B------:R-:W-:Y:S05]  /*ed60*/  BSYNC B1 ;  /* 0x0000000000017941 */ /* 0x000fea0003800000 */
.L_x_4211:
[----:B------:R-:W1:Y:S01]  /*ed70*/  LDC.U8 R22, c[0x0][0x234] ;  /* 0x00008d00ff167b82 */ /* 0x000e620000000000 */
[----:B------:R-:W-:Y:S01]  /*ed80*/  ISETP.GE.AND P0, PT, R2, R27, PT ;  /* 0x0000001b0200720c */ /* 0x000fe20003f06270 */
[----:B------:R-:W-:Y:S04]  /*ed90*/  BSSY B7, `(.L_x_4277) ;  /* 0x000031b000077945 */ /* 0x000fe80003800000 */
[----:B------:R-:W-:Y:S08]  /*eda0*/  BSSY B6, `(.L_x_4278) ;  /* 0x000021b000067945 */ /* 0x000ff00003800000 */
[----:B------:R-:W-:Y:S05]  /*edb0*/  @P0 BRA `(.L_x_4279) ;  /* 0x0000002000580947 */ /* 0x000fea0003800000 */
[----:B------:R-:W5:Y:S01]  /*edc0*/  S2R R3, SR_TID.X ;  /* 0x0000000000037919 */ /* 0x000f620000002100 */
[----:B------:R-:W0:Y:S01]  /*edd0*/  LDC.64 R8, c[0x0][0x218] ;  /* 0x00008600ff087b82 */ /* 0x000e220000000a00 */
[----:B-1----:R-:W-:Y:S01]  /*ede0*/  PRMT R2, R22, 0x9910, RZ ;  /* 0x0000991016027816 */ /* 0x002fe200000000ff */
[----:B------:R-:W-:Y:S01]  /*edf0*/  ULDC UR4, c[0x0][0x238] ;  /* 0x00008e0000047ab9 */ /* 0x000fe20000000800 */
[----:B-----5:R-:W-:-:S05]  /*ee00*/  LEA R0, R28, R3, 0x9 ;  /* 0x000000031c007211 */ /* 0x020fca00078e48ff */
[----:B------:R-:W-:Y:S02]  /*ee10*/  IMAD R3, R0, UR4, RZ ;  /* 0x0000000400037c24 */ /* 0x000fe4000f8e02ff */
[----:B------:R-:W-:-:S03]  /*ee20*/  IMAD.MOV.U32 R0, RZ, RZ, R2 ;  /* 0x000000ffff007224 */ /* 0x000fc600078e0002 */
[----:B0-----:R-:W-:Y:S02]  /*ee30*/  IADD3 R8, P1, R3, R8, RZ ;  /* 0x0000000803087210 */ /* 0x001fe40007f3e0ff */
        /* <DEDUP_REMOVED lines=16> */
.L_x_4283:
[----:B------:R-:W-:-:S06]  /*ef40*/  HADD2.F32 R3, -RZ, R14.H0_H0 ;  /* 0x2000000eff037230 */ /* 0x000fcc0000004100 */
[----:B------:R-:W0:Y:S02]  /*ef50*/  F2I.S64.TRUNC R2, R3 ;  /* 0x0000000300027311 */ /* 0x000e24000020d900 */
[----:B0-----:R-:W-:Y:S02]  /*ef60*/  IMAD.MOV.U32 R5, RZ, RZ, R2 ;  /* 0x000000ffff057224 */ /* 0x001fe400078e0002 */
[----:B------:R-:W-:-:S03]  /*ef70*/  IMAD.MOV.U32 R2, RZ, RZ, R19 ;  /* 0x000000ffff027224 */ /* 0x000fc600078e0013 */
[----:B------:R1:W-:Y:S01]  /*ef80*/  STG.E.U8 desc[UR36][R8.64], R5 ;  /* 0x0000000508007986 */ /* 0x0003e2000c101124 */
[----:B------:R-:W-:Y:S05]  /*ef90*/  BRA `(.L_x_4285) ;  /* 0x0000000c00dc7947 */ /* 0x000fea0003800000 */
.L_x_4282:
[----:B------:R-:W-:-:S13]  /*efa0*/  ISETP.NE.AND P0, PT, R0, 0x2, PT ;  /* 0x000000020000780c */ /* 0x000fda0003f05270 */
[----:B------:R-:W-:Y:S05]  /*efb0*/  @!P0 BRA `(.L_x_4286) ;  /* 0x0000000000388947 */ /* 0x000fea0003800000 */
[----:B------:R-:W-:-:S13]  /*efc0*/  ISETP.NE.AND P0, PT, R0, 0x3, PT ;  /* 0x000000030000780c */ /* 0x000fda0003f05270 */
[----:B------:R-:W-:Y:S05]  /*efd0*/  @!P0 BRA `(.L_x_4287) ;  /* 0x00000000001c8947 */ /* 0x000fea0003800000 */
[----:B------:R-:W-:-:S13]  /*efe0*/  ISETP.NE.AND P0, PT, R0, 0x4, PT ;  /* 0x000000040000780c */ /* 0x000fda0003f05270 */
[----:B------:R-:W-:Y:S05]  /*eff0*/  @P0 BRA `(.L_x_4284) ;  /* 0x0000000c00580947 */ /* 0x000fea0003800000 */
[----:B------:R-:W-:Y:S01]  /*f000*/  HADD2.F32 R4, -RZ, R14.H0_H0 ;  /* 0x2000000eff047230 */ /* 0x000fe20000004100 */
[----:B------:R-:W-:-:S05]  /*f010*/  MOV R2, R19 ;  /* 0x0000001300027202 */ /* 0x000fca0000000f00 */
[----:B------:R-:W0:Y:S02]  /*f020*/  F2I.S64.TRUNC R4, R4 ;  /* 0x0000000400047311 */ /* 0x000e24000020d900 */
[----:B0-----:R0:W-:Y:S01]  /*f030*/  STG.E.64 desc[UR36][R8.64], R4 ;  /* 0x0000000408007986 */ /* 0x0011e2000c101b24 */
[----:B------:R-:W-:Y:S05]  /*f040*/  BRA `(.L_x_4285) ;  /* 0x0000000c00b07947 */ /* 0x000fea0003800000 */
.L_x_4287:
[----:B------:R-:W-:Y:S02]  /*f050*/  HADD2.F32 R14, -RZ, R14.H0_H0 ;  /* 0x2000000eff0e7230 */ /* 0x000fe40000004100 */
[----:B------:R-:W-:Y:S02]  /*f060*/  IMAD.MOV.U32 R2, RZ, RZ, R19 ;  /* 0x000000ffff027224 */ /* 0x000fe400078e0013 */
[----:B------:R-:W0:Y:S02]  /*f070*/  F2I.FTZ.TRUNC.NTZ R3, R14 ;  /* 0x0000000e00037305 */ /* 0x000e24000021f100 */
[----:B0-----:R0:W-:Y:S01]  /*f080*/  STG.E desc[UR36][R8.64], R3 ;  /* 0x0000000308007986 */ /* 0x0011e2000c101924 */
[----:B------:R-:W-:Y:S05]  /*f090*/  BRA `(.L_x_4285) ;  /* 0x0000000c009c7947 */ /* 0x000fea0003800000 */
.L_x_4286:
[----:B------:R-:W-:Y:S02]  /*f0a0*/  HADD2.F32 R14, -RZ, R14.H0_H0 ;  /* 0x2000000eff0e7230 */ /* 0x000fe40000004100 */
[----:B------:R-:W-:Y:S02]  /*f0b0*/  IMAD.MOV.U32 R2, RZ, RZ, R19 ;  /* 0x000000ffff027224 */ /* 0x000fe400078e0013 */
[----:B------:R-:W0:Y:S02]  /*f0c0*/  F2I.FTZ.TRUNC.NTZ R3, R14 ;  /* 0x0000000e00037305 */ /* 0x000e24000021f100 */
[----:B0-----:R0:W-:Y:S01]  /*f0d0*/  STG.E.U16 desc[UR36][R8.64], R3 ;  /* 0x0000000308007986 */ /* 0x0011e2000c101524 */
[----:B------:R-:W-:Y:S05]  /*f0e0*/  BRA `(.L_x_4285) ;  /* 0x0000000c00887947 */ /* 0x000fea0003800000 */
.L_x_4281:
        /* <DEDUP_REMOVED lines=10> */
.L_x_4289:
[----:B------:R0:W-:Y:S01]  /*f190*/  STG.E.U16 desc[UR36][R8.64], R14 ;  /* 0x0000000e08007986 */ /* 0x0001e2000c101524 */
[----:B------:R-:W-:Y:S01]  /*f1a0*/  IMAD.MOV.U32 R2, RZ, RZ, R19 ;  /* 0x000000ffff027224 */ /* 0x000fe200078e0013 */
[----:B------:R-:W-:Y:S06]  /*f1b0*/  BRA `(.L_x_4285) ;  /* 0x0000000c00547947 */ /* 0x000fec0003800000 */
.L_x_4288:
[----:B------:R-:W-:-:S13]  /*f1c0*/  ISETP.NE.AND P0, PT, R0, 0x7, PT ;  /* 0x000000070000780c */ /* 0x000fda0003f05270 */
[----:B------:R-:W-:Y:S05]  /*f1d0*/  @!P0 BRA `(.L_x_4290) ;  /* 0x0000000000308947 */ /* 0x000fea0003800000 */
[----:B------:R-:W-:-:S13]  /*f1e0*/  ISETP.NE.AND P0, PT, R0, 0x8, PT ;  /* 0x000000080000780c */ /* 0x000fda0003f05270 */
[----:B------:R-:W-:Y:S05]  /*f1f0*/  @!P0 BRA `(.L_x_4291) ;  /* 0x00000000001c8947 */ /* 0x000fea0003800000 */
[----:B------:R-:W-:-:S13]  /*f200*/  ISETP.NE.AND P0, PT, R0, 0x9, PT ;  /* 0x000000090000780c */ /* 0x000fda0003f05270 */
[----:B------:R-:W-:Y:S05]  /*f210*/  @P0 BRA `(.L_x_4284) ;  /* 0x0000000800d00947 */ /* 0x000fea0003800000 */
[--C-:B------:R-:W-:Y:S02]  /*f220*/  HADD2.F32 R15, -RZ, R14.reuse.H1_H1 ;  /* 0x3000000eff0f7230 */ /* 0x100fe40000004100 */
[----:B------:R-:W-:Y:S02]  /*f230*/  HADD2.F32 R14, -RZ, R14.H0_H0 ;  /* 0x2000000eff0e7230 */ /* 0x000fe40000004100 */
[----:B------:R-:W-:-:S03]  /*f240*/  IMAD.MOV.U32 R2, RZ, RZ, R19 ;  /* 0x000000ffff027224 */ /* 0x000fc600078e0013 */
[----:B------:R0:W-:Y:S01]  /*f250*/  STG.E.64 desc[UR36][R8.64], R14 ;  /* 0x0000000e08007986 */ /* 0x0001e2000c101b24 */
[----:B------:R-:W-:Y:S05]  /*f260*/  BRA `(.L_x_4285) ;  /* 0x0000000c00287947 */ /* 0x000fea0003800000 */
.L_x_4291:
[----:B------:R0:W-:Y:S01]  /*f270*/  STG.E desc[UR36][R8.64], R14 ;  /* 0x0000000e08007986 */ /* 0x0001e2000c101924 */
[----:B------:R-:W-:Y:S01]  /*f280*/  MOV R2, R19 ;  /* 0x0000001300027202 */ /* 0x000fe20000000f00 */
[----:B------:R-:W-:Y:S06]  /*f290*/  BRA `(.L_x_4285) ;  /* 0x0000000c001c7947 */ /* 0x000fec0003800000 */
.L_x_4290:
[----:B------:R-:W-:Y:S02]  /*f2a0*/  HADD2.F32 R4, -RZ, R14.H0_H0 ;  /* 0x2000000eff047230 */ /* 0x000fe40000004100 */
[----:B------:R-:W-:-:S03]  /*f2b0*/  IMAD.MOV.U32 R2, RZ, RZ, R19 ;  /* 0x000000ffff027224 */ /* 0x000fc600078e0013 */
[----:B------:R-:W-:-:S06]  /*f2c0*/  FMUL.FTZ R4, R4, 1 ;  /* 0x3f80000004047820 */ /* 0x000fcc0000410000 */
[----:B------:R-:W0:Y:S02]  /*f2d0*/  F2F.F64.F32 R4, R4 ;  /* 0x0000000400047310 */ /* 0x000e240000201800 */
[----:B0-----:R0:W-:Y:S01]  /*f2e0*/  STG.E.64 desc[UR36][R8.64], R4 ;  /* 0x0000000408007986 */ /* 0x0011e2000c101b24 */
[----:B------:R-:W-:Y:S05]  /*f2f0*/  BRA `(.L_x_4285) ;  /* 0x0000000c00047947 */ /* 0x000fea0003800000 */
.L_x_4280:
        /* <DEDUP_REMOVED lines=9> */
[----:B------:R-:W-:Y:S02]  /*f390*/  IMAD.MOV.U32 R3, RZ, RZ, 0x1 ;  /* 0x00000001ff037424 */ /* 0x000fe400078e00ff */
[----:B------:R-:W-:Y:S01]  /*f3a0*/  IMAD.MOV.U32 R2, RZ, RZ, R19 ;  /* 0x000000ffff027224 */ /* 0x000fe200078e0013 */
[----:B------:R-:W-:-:S13]  /*f3b0*/  FSETP.NEU.FTZ.AND P0, PT, R0, RZ, PT ;  /* 0x000000ff0000720b */ /* 0x000fda0003f1d000 */
[----:B------:R-:W-:-:S05]  /*f3c0*/  @!P0 HADD2.F32 R14, -RZ, R14.H1_H1 ;  /* 0x3000000eff0e8230 */ /* 0x000fca0000004100 */
[----:B------:R-:W-:-:S04]  /*f3d0*/  @!P0 FSETP.NEU.FTZ.AND P1, PT, R14, RZ, PT ;  /* 0x000000ff0e00820b */ /* 0x000fc80003f3d000 */
[----:B------:R-:W-:-:S05]  /*f3e0*/  @!P0 SEL R3, RZ, 0x1, !P1 ;  /* 0x00000001ff038807 */ /* 0x000fca0004800000 */
[----:B------:R0:W-:Y:S01]  /*f3f0*/  STG.E.U8 desc[UR36][R8.64], R3 ;  /* 0x0000000308007986 */ /* 0x0001e2000c101124 */
[----:B------:R-:W-:Y:S05]  /*f400*/  BRA `(.L_x_4285) ;  /* 0x0000000800c07947 */ /* 0x000fea0003800000 */
.L_x_4294:
[--C-:B------:R-:W-:Y:S02]  /*f410*/  HADD2.F32 R6, -RZ, R14.reuse.H1_H1 ;  /* 0x3000000eff067230 */ /* 0x100fe40000004100 */
[----:B------:R-:W-:Y:S02]  /*f420*/  HADD2.F32 R14, -RZ, R14.H0_H0 ;  /* 0x2000000eff0e7230 */ /* 0x000fe40000004100 */
[----:B------:R-:W-:Y:S02]  /*f430*/  IMAD.MOV.U32 R2, RZ, RZ, R19 ;  /* 0x000000ffff027224 */ /* 0x000fe400078e0013 */
[----:B------:R-:W-:Y:S01]  /*f440*/  FMUL.FTZ R6, R6, 1 ;  /* 0x3f80000006067820 */ /* 0x000fe20000410000 */
[----:B------:R-:W-:-:S05]  /*f450*/  FMUL.FTZ R4, R14, 1 ;  /* 0x3f8000000e047820 */ /* 0x000fca0000410000 */
[----:B--2---:R-:W-:Y:S08]  /*f460*/  F2F.F64.F32 R6, R6 ;  /* 0x0000000600067310 */ /* 0x004ff00000201800 */
[----:B------:R-:W0:Y:S02]  /*f470*/  F2F.F64.F32 R4, R4 ;  /* 0x0000000400047310 */ /* 0x000e240000201800 */
[----:B0-----:R0:W-:Y:S01]  /*f480*/  STG.E.128 desc[UR36][R8.64], R4 ;  /* 0x0000000408007986 */ /* 0x0011e2000c101d24 */
[----:B------:R-:W-:Y:S05]  /*f490*/  BRA `(.L_x_4285) ;  /* 0x00000008009c7947 */ /* 0x000fea0003800000 */
.L_x_4293:
        /* <DEDUP_REMOVED lines=21> */
.L_x_4298:
[----:B------:R-:W-:Y:S05]  /*f5f0*/  BSYNC B0 ;  /* 0x0000000000007941 */ /* 0x000fea0003800000 */
.L_x_4297:
[----:B------:R-:W-:Y:S01]  /*f600*/  LOP3.LUT R3, R0, R3, RZ, 0xfc, !PT ;  /* 0x0000000300037212 */ /* 0x000fe200078efcff */
[----:B------:R-:W-:-:S04]  /*f610*/  IMAD.MOV.U32 R2, RZ, RZ, R19 ;  /* 0x000000ffff027224 */ /* 0x000fc800078e0013 */
[----:B------:R0:W-:Y:S01]  /*f620*/  STG.E.U8 desc[UR36][R8.64], R3 ;  /* 0x0000000308007986 */ /* 0x0001e2000c101124 */
[----:B------:R-:W-:Y:S05]  /*f630*/  BRA `(.L_x_4285) ;  /* 0x0000000800347947 */ /* 0x000fea0003800000 */
.L_x_4296:
        /* <DEDUP_REMOVED lines=13> */
.L_x_4300:
[----:B------:R-:W-:Y:S01]  /*f710*/  IMAD.MOV.U32 R0, RZ, RZ, 0x7f ;  /* 0x0000007fff007424 */ /* 0x000fe200078e00ff */
[----:B------:R-:W-:-:S04]  /*f720*/  ISETP.GT.U32.AND P0, PT, R2, 0x7f800000, PT ;  /* 0x7f8000000200780c */ /* 0x000fc80003f04070 */
[----:B------:R-:W-:-:S09]  /*f730*/  SEL R0, R0, 0x7c, P0 ;  /* 0x0000007c00007807 */ /* 0x000fd20000000000 */
.L_x_4301:
[----:B------:R-:W-:Y:S05]  /*f740*/  BSYNC B0 ;  /* 0x0000000000007941 */ /* 0x000fea0003800000 */
.L_x_4299:
[----:B------:R-:W-:-:S04]  /*f750*/  LOP3.LUT R2, R3, 0x80000000, RZ, 0xc0, !PT ;  /* 0x8000000003027812 */ /* 0x000fc800078ec0ff */
[----:B------:R-:W-:Y:S01]  /*f760*/  SHF.R.U32.HI R3, RZ, 0x18, R2 ;  /* 0x00000018ff037819 */ /* 0x000fe20000011602 */
[----:B------:R-:W-:-:S03]  /*f770*/  IMAD.MOV.U32 R2, RZ, RZ, R19 ;  /* 0x000000ffff027224 */ /* 0x000fc600078e0013 */
[----:B------:R-:W-:-:S05]  /*f780*/  LOP3.LUT R3, R0, R3, RZ, 0xfc, !PT ;  /* 0x0000000300037212 */ /* 0x000fca00078efcff */
[----:B------:R0:W-:Y:S01]  /*f790*/  STG.E.U8 desc[UR36][R8.64], R3 ;  /* 0x0000000308007986 */ /* 0x0001e2000c101124 */
[----:B------:R-:W-:Y:S05]  /*f7a0*/  BRA `(.L_x_4285) ;  /* 0x0000000400d87947 */ /* 0x000fea0003800000 */
.L_x_4295:
[----:B------:R-:W-:Y:S02]  /*f7b0*/  HADD2.F32 R0, -RZ, R14.H0_H0 ;  /* 0x2000000eff007230 */ /* 0x000fe40000004100 */
[----:B------:R-:W-:-:S03]  /*f7c0*/  IMAD.MOV.U32 R2, RZ, RZ, R19 ;  /* 0x000000ffff027224 */ /* 0x000fc600078e0013 */
[----:B------:R-:W-:-:S05]  /*f7d0*/  F2FP.BF16.F32.PACK_AB R0, RZ, R0 ;  /* 0x00000000ff00723e */ /* 0x000fca00000010ff */
[----:B------:R0:W-:Y:S01]  /*f7e0*/  STG.E.U16 desc[UR36][R8.64], R0 ;  /* 0x0000000008007986 */ /* 0x0001e2000c101524 */
[----:B------:R-:W-:Y:S05]  /*f7f0*/  BRA `(.L_x_4285) ;  /* 0x0000000400c47947 */ /* 0x000fea0003800000 */
.L_x_4292:
        /* <DEDUP_REMOVED lines=10> */
[----:B------:R-:W0:Y:S02]  /*f8a0*/  F2I.FTZ.U32.TRUNC.NTZ R3, R3 ;  /* 0x0000000300037305 */ /* 0x000e24000021f000 */
[----:B0-----:R0:W-:Y:S01]  /*f8b0*/  STG.E.U16 desc[UR36][R8.64], R3 ;  /* 0x0000000308007986 */ /* 0x0011e2000c101524 */
[----:B------:R-:W-:Y:S05]  /*f8c0*/  BRA `(.L_x_4285) ;  /* 0x0000000400907947 */ /* 0x000fea0003800000 */
.L_x_4304:
        /* <DEDUP_REMOVED lines=17> */
.L_x_4307:
[----:B------:R-:W-:-:S04]  /*f9e0*/  LOP3.LUT R2, R3, 0x80000000, RZ, 0xc0, !PT ;  /* 0x8000000003027812 */ /* 0x000fc800078ec0ff */
[----:B------:R-:W-:-:S04]  /*f9f0*/  SHF.R.U32.HI R3, RZ, 0x18, R2 ;  /* 0x00000018ff037819 */ /* 0x000fc80000011602 */
[----:B------:R-:W-:-:S04]  /*fa00*/  LOP3.LUT R0, R0, R3, RZ, 0xfc, !PT ;  /* 0x0000000300007212 */ /* 0x000fc800078efcff */
[----:B------:R-:W-:-:S07]  /*fa10*/  PRMT R4, R0, 0x7610, R4 ;  /* 0x0000761000047816 */ /* 0x000fce0000000004 */
.L_x_4306:
[----:B------:R-:W-:Y:S05]  /*fa20*/  BSYNC B0 ;  /* 0x0000000000007941 */ /* 0x000fea0003800000 */
.L_x_4305:
[----:B------:R0:W-:Y:S01]  /*fa30*/  STG.E.U8 desc[UR36][R8.64], R4 ;  /* 0x0000000408007986 */ /* 0x0001e2000c101124 */
[----:B------:R-:W-:Y:S01]  /*fa40*/  IMAD.MOV.U32 R2, RZ, RZ, R19 ;  /* 0x000000ffff027224 */ /* 0x000fe200078e0013 */
[----:B------:R-:W-:Y:S06]  /*fa50*/  BRA `(.L_x_4285) ;  /* 0x00000004002c7947 */ /* 0x000fec0003800000 */
.L_x_4303:
        /* <DEDUP_REMOVED lines=17> */
.L_x_4310:
[----:B------:R-:W-:-:S04]  /*fb70*/  LOP3.LUT R2, R3, 0x80000000, RZ, 0xc0, !PT ;  /* 0x8000000003027812 */ /* 0x000fc800078ec0ff */
[----:B------:R-:W-:-:S04]  /*fb80*/  SHF.R.U32.HI R3, RZ, 0x18, R2 ;  /* 0x00000018ff037819 */ /* 0x000fc80000011602 */
[----:B------:R-:W-:-:S04]  /*fb90*/  LOP3.LUT R0, R0, R3, RZ, 0xfc, !PT ;  /* 0x0000000300007212 */ /* 0x000fc800078efcff */
[----:B------:R-:W-:-:S07]  /*fba0*/  PRMT R4, R0, 0x7610, R4 ;  /* 0x0000761000047816 */ /* 0x000fce0000000004 */
.L_x_4309:
[----:B------:R-:W-:Y:S05]  /*fbb0*/  BSYNC B0 ;  /* 0x0000000000007941 */ /* 0x000fea0003800000 */
.L_x_4308:
[----:B------:R0:W-:Y:S01]  /*fbc0*/  STG.E.U8 desc[UR36][R8.64], R4 ;  /* 0x0000000408007986 */ /* 0x0001e2000c101124 */
[----:B------:R-:W-:Y:S01]  /*fbd0*/  IMAD.MOV.U32 R2, RZ, RZ, R19 ;  /* 0x000000ffff027224 */ /* 0x000fe200078e0013 */
[----:B------:R-:W-:Y:S06]  /*fbe0*/  BRA `(.L_x_4285) ;  /* 0x0000000000c87947 */ /* 0x000fec0003800000 */
.L_x_4302:
        /* <DEDUP_REMOVED lines=13> */
[----:B------:R-:W-:Y:S01]  /*fcc0*/  @P2 LOP3.LUT R0, R0, 0x1, RZ, 0xc0, !PT ;  /* 0x0000000100002812 */ /* 0x000fe200078ec0ff */
[----:B------:R-:W-:-:S03]  /*fcd0*/  IMAD.MOV.U32 R2, RZ, RZ, R19 ;  /* 0x000000ffff027224 */ /* 0x000fc600078e0013 */
        /* <DEDUP_REMOVED lines=8> */
.L_x_4284:
[----:B------:R-:W-:Y:S01]  /*fd60*/  MOV R2, 0x0 ;  /* 0x0000000000027802 */ /* 0x000fe20000000f00 */
[----:B------:R-:W-:Y:S01]  /*fd70*/  ULDC.64 UR4, c[0x4][0x158] ;  /* 0x0100560000047ab9 */ /* 0x000fe20000000a00 */
[----:B------:R-:W-:Y:S01]  /*fd80*/  ULDC.64 UR6, c[0x4][0x160] ;  /* 0x0100580000067ab9 */ /* 0x000fe20000000a00 */
[----:B------:R-:W-:Y:S01]  /*fd90*/  IMAD.U32 R4, RZ, RZ, UR4 ;  /* 0x00000004ff047e24 */ /* 0x000fe2000f8e00ff */
[----:B---34-:R-:W-:Y:S01]  /*fda0*/  HFMA2.MMA R13, -RZ, RZ, 0, 0 ;  /* 0x00000000ff0d7435 */ /* 0x018fe200000001ff */
[----:B------:R-:W-:Y:S01]  /*fdb0*/  IMAD.U32 R5, RZ, RZ, UR5 ;  /* 0x00000005ff057e24 */ /* 0x000fe2000f8e00ff */
[----:B------:R-:W0:Y:S01]  /*fdc0*/  LDC.64 R2, c[0x4][R2] ;  /* 0x0100000002027b82 */ /* 0x000e220000000a00 */
[----:B------:R-:W-:Y:S01]  /*fdd0*/  ULDC.64 UR4, c[0x4][0x30] ;  /* 0x01000c0000047ab9 */ /* 0x000fe20000000a00 */
[----:B------:R-:W-:Y:S01]  /*fde0*/  MOV R6, UR6 ;  /* 0x0000000600067c02 */ /* 0x000fe20008000f00 */
[----:B--2---:R-:W-:Y:S02]  /*fdf0*/  IMAD.U32 R7, RZ, RZ, UR7 ;  /* 0x00000007ff077e24 */ /* 0x004fe4000f8e00ff */
[----:B------:R-:W-:-:S02]  /*fe00*/  IMAD.U32 R10, RZ, RZ, UR4 ;  /* 0x00000004ff0a7e24 */ /* 0x000fc4000f8e00ff */
[----:B------:R-:W-:Y:S02]  /*fe10*/  IMAD.U32 R11, RZ, RZ, UR5 ;  /* 0x00000005ff0b7e24 */ /* 0x000fe4000f8e00ff */
[----:B------:R-:W-:Y:S02]  /*fe20*/  IMAD.MOV.U32 R8, RZ, RZ, 0x65 ;  /* 0x00000065ff087424 */ /* 0x000fe400078e00ff */
[----:B------:R-:W-:-:S07]  /*fe30*/  IMAD.MOV.U32 R12, RZ, RZ, 0x1 ;  /* 0x00000001ff0c7424 */ /* 0x000fce00078e00ff */
[----:B------:R-:W-:-:S07]  /*fe40*/  LEPC R20, `(.L_x_4313) ;  /* 0x000000001014794e */ /* 0x000fce0000000000 */
[----:B0-----:R-:W-:Y:S05]  /*fe50*/  CALL.ABS.NOINC R2 ;  /* 0x0000000002007343 */ /* 0x001fea0003c00000 */
.L_x_4313:
[----:B------:R-:W-:Y:S01]  /*fe60*/  IMAD.MOV.U32 R2, RZ, RZ, R19 ;  /* 0x000000ffff027224 */ /* 0x000fe200078e0013 */
[----:B------:R-:W-:Y:S06]  /*fe70*/  BRA `(.L_x_4285) ;  /* 0x0000000000247947 */ /* 0x000fec0003800000 */
.L_x_4312:
[----:B------:R-:W-:Y:S02]  /*fe80*/  HADD2.F32 R4, -RZ, R14.H0_H0 ;  /* 0x2000000eff047230 */ /* 0x000fe40000004100 */
[----:B------:R-:W-:-:S04]  /*fe90*/  IMAD.MOV.U32 R2, RZ, RZ, R19 ;  /* 0x000000ffff027224 */ /* 0x000fc800078e0013 */
[----:B------:R-:W0:Y:S02]  /*fea0*/  F2I.U64.TRUNC R4, R4 ;  /* 0x0000000400047311 */ /* 0x000e24000020d800 */
[----:B0-----:R0:W-:Y:S01]  /*feb0*/  STG.E.64 desc[UR36][R8.64], R4 ;  /* 0x0000000408007986 */ /* 0x0011e2000c101b24 */
[----:B------:R-:W-:Y:S05]  /*fec0*/  BRA `(.L_x_4285) ;  /* 0x0000000000107947 */ /* 0x000fea0003800000 */
.L_x_4311:
[----:B------:R-:W-:Y:S02]  /*fed0*/  HADD2.F32 R14, -RZ, R14.H0_H0 ;  /* 0x2000000eff0e7230 */ /* 0x000fe40000004100 */
[----:B------:R-:W-:Y:S02]  /*fee0*/  IMAD.MOV.U32 R2, RZ, RZ, R19 ;  /* 0x000000ffff027224 */ /* 0x000fe400078e0013 */
[----:B------:R-:W0:Y:S02]  /*fef0*/  F2I.FTZ.U32.TRUNC.NTZ R3, R14 ;  /* 0x0000000e00037305 */ /* 0x000e24000021f000 */
[----:B0-----:R0:W-:Y:S03]  /*ff00*/  STG.E desc[UR36][R8.64], R3 ;  /* 0x0000000308007986 */ /* 0x0011e6000c101924 */
.L_x_4285:
[----:B------:R-:W-:-:S13]  /*ff10*/  ISETP.GE.AND P0, PT, R2, R27, PT ;  /* 0x0000001b0200720c */ /* 0x000fda0003f06270 */
[----:B------:R-:W-:Y:S05]  /*ff20*/  @P0 BREAK B6 ;  /* 0x0000000000060942 */ /* 0x000fea0003800000 */
        /* <DEDUP_REMOVED lines=8> */
[----:B0-----:R-:W-:-:S04]  /*ffb0*/  IADD3 R8, P0, R3, R8, RZ ;  /* 0x0000000803087210 */ /* 0x001fc80007f1e0ff */
[----:B------:R-:W-:-:S07]  /*ffc0*/  IADD3.X R9, RZ, R9, RZ, P0, !PT ;  /* 0x00000009ff097210 */ /* 0x000fce00007fe4ff */
        /* <DEDUP_REMOVED lines=13> */
.L_x_4318:
[----:B------:R-:W-:-:S06]  /*100a0*/  HADD2.F32 R5, -RZ, R17.H0_H0 ;  /* 0x20000011ff057230 */ /* 0x000fcc0000004100 */
[----:B------:R-:W0:Y:S02]  /*100b0*/  F2I.S64.TRUNC R4, R5 ;  /* 0x0000000500047311 */ /* 0x000e24000020d900 */
[----:B0-----:R0:W-:Y:S01]  /*100c0*/  STG.E.U8 desc[UR36][R8.64], R4 ;  /* 0x0000000408007986 */ /* 0x0011e2000c101124 */
[----:B------:R-:W-:Y:S05]  /*100d0*/  BRA `(.L_x_4320) ;  /* 0x0000000c008c7947 */ /* 0x000fea0003800000 */
.L_x_4317:
        /* <DEDUP_REMOVED lines=10> */
.L_x_4322:
[----:B------:R-:W-:-:S06]  /*10180*/  HADD2.F32 R17, -RZ, R17.H0_H0 ;  /* 0x20000011ff117230 */ /* 0x000fcc0000004100 */
[----:B------:R-:W0:Y:S02]  /*10190*/  F2I.FTZ.TRUNC.NTZ R17, R17 ;  /* 0x0000001100117305 */ /* 0x000e24000021f100 */
[----:B0-----:R0:W-:Y:S01]  /*101a0*/  STG.E desc[UR36][R8.64], R17 ;  /* 0x0000001108007986 */ /* 0x0011e2000c101924 */
[----:B------:R-:W-:Y:S05]  /*101b0*/  BRA `(.L_x_4320) ;  /* 0x0000000c00547947 */ /* 0x000fea0003800000 */
.L_x_4321:
[----:B------:R-:W-:-:S06]  /*101c0*/  HADD2.F32 R17, -RZ, R17.H0_H0 ;  /* 0x20000011ff117230 */ /* 0x000fcc0000004100 */
[----:B------:R-:W0:Y:S02]  /*101d0*/  F2I.FTZ.TRUNC.NTZ R17, R17 ;  /* 0x0000001100117305 */ /* 0x000e24000021f100 */
[----:B0-----:R0:W-:Y:S01]  /*101e0*/  STG.E.U16 desc[UR36][R8.64], R17 ;  /* 0x0000001108007986 */ /* 0x0011e2000c101524 */
[----:B------:R-:W-:Y:S05]  /*101f0*/  BRA `(.L_x_4320) ;  /* 0x0000000c00447947 */ /* 0x000fea0003800000 */
.L_x_4316:
        /* <DEDUP_REMOVED lines=9> */
.L_x_4324:
[----:B------:R0:W-:Y:S01]  /*10290*/  STG.E.U16 desc[UR36][R8.64], R17 ;  /* 0x0000001108007986 */ /* 0x0001e2000c101524 */
[----:B------:R-:W-:Y:S05]  /*102a0*/  BRA `(.L_x_4320) ;  /* 0x0000000c00187947 */ /* 0x000fea0003800000 */
.L_x_4323:
        /* <DEDUP_REMOVED lines=10> */
.L_x_4326:
[----:B------:R0:W-:Y:S01]  /*10350*/  STG.E desc[UR36][R8.64], R17 ;  /* 0x0000001108007986 */ /* 0x0001e2000c101924 */
[----:B------:R-:W-:Y:S05]  /*10360*/  BRA `(.L_x_4320) ;  /* 0x0000000800e87947 */ /* 0x000fea0003800000 */
.L_x_4325:
[----:B------:R-:W-:-:S05]  /*10370*/  HADD2.F32 R4, -RZ, R17.H0_H0 ;  /* 0x20000011ff047230 */ /* 0x000fca0000004100 */
[----:B------:R-:W-:-:S06]  /*10380*/  FMUL.FTZ R4, R4, 1 ;  /* 0x3f80000004047820 */ /* 0x000fcc0000410000 */
[----:B------:R-:W0:Y:S02]  /*10390*/  F2F.F64.F32 R4, R4 ;  /* 0x0000000400047310 */ /* 0x000e240000201800 */
[----:B0-----:R0:W-:Y:S01]  /*103a0*/  STG.E.64 desc[UR36][R8.64], R4 ;  /* 0x0000000408007986 */ /* 0x0011e2000c101b24 */
[----:B------:R-:W-:Y:S05]  /*103b0*/  BRA `(.L_x_4320) ;  /* 0x0000000800d47947 */ /* 0x000fea0003800000 */
.L_x_4315:
        /* <DEDUP_REMOVED lines=11> */
[----:B------:R-:W-:-:S05]  /*10470*/  @!P0 HADD2.F32 R17, -RZ, R17.H1_H1 ;  /* 0x30000011ff118230 */ /* 0x000fca0000004100 */
[----:B------:R-:W-:-:S04]  /*10480*/  @!P0 FSETP.NEU.FTZ.AND P1, PT, R17, RZ, PT ;  /* 0x000000ff1100820b */ /* 0x000fc80003f3d000 */
[----:B------:R-:W-:-:S05]  /*10490*/  @!P0 SEL R3, RZ, 0x1, !P1 ;  /* 0x00000001ff038807 */ /* 0x000fca0004800000 */
[----:B------:R0:W-:Y:S01]  /*104a0*/  STG.E.U8 desc[UR36][R8.64], R3 ;  /* 0x0000000308007986 */ /* 0x0001e2000c101124 */
[----:B------:R-:W-:Y:S05]  /*104b0*/  BRA `(.L_x_4320) ;  /* 0x0000000800947947 */ /* 0x000fea0003800000 */
.L_x_4329:
[--C-:B------:R-:W-:Y:S02]  /*104c0*/  HADD2.F32 R6, -RZ, R17.reuse.H1_H1 ;  /* 0x30000011ff067230 */ /* 0x100fe40000004100 */
[----:B------:R-:W-:-:S03]  /*104d0*/  HADD2.F32 R17, -RZ, R17.H0_H0 ;  /* 0x20000011ff117230 */ /* 0x000fc60000004100 */
[----:B------:R-:W-:Y:S02]  /*104e0*/  FMUL.FTZ R6, R6, 1 ;  /* 0x3f80000006067820 */ /* 0x000fe40000410000 */
[----:B------:R-:W-:-:S04]  /*104f0*/  FMUL.FTZ R4, R17, 1 ;  /* 0x3f80000011047820 */ /* 0x000fc80000410000 */
[----:B--2---:R-:W-:Y:S08]  /*10500*/  F2F.F64.F32 R6, R6 ;  /* 0x0000000600067310 */ /* 0x004ff00000201800 */
[----:B------:R-:W0:Y:S02]  /*10510*/  F2F.F64.F32 R4, R4 ;  /* 0x0000000400047310 */ /* 0x000e240000201800 */
[----:B0-----:R0:W-:Y:S01]  /*10520*/  STG.E.128 desc[UR36][R8.64], R4 ;  /* 0x0000000408007986 */ /* 0x0011e2000c101d24 */
[----:B------:R-:W-:Y:S05]  /*10530*/  BRA `(.L_x_4320) ;  /* 0x0000000800747947 */ /* 0x000fea0003800000 */
.L_x_4328:
        /* <DEDUP_REMOVED lines=21> */
.L_x_4333:
[----:B------:R-:W-:Y:S05]  /*10690*/  BSYNC B0 ;  /* 0x0000000000007941 */ /* 0x000fea0003800000 */
.L_x_4332:
[----:B------:R-:W-:-:S05]  /*106a0*/  LOP3.LUT R5, R0, R5, RZ, 0xfc, !PT ;  /* 0x0000000500057212 */ /* 0x000fca00078efcff */
[----:B------:R0:W-:Y:S01]  /*106b0*/  STG.E.U8 desc[UR36][R8.64], R5 ;  /* 0x0000000508007986 */ /* 0x0001e2000c101124 */
[----:B------:R-:W-:Y:S05]  /*106c0*/  BRA `(.L_x_4320) ;  /* 0x0000000800107947 */ /* 0x000fea0003800000 */
.L_x_4331:
        /* <DEDUP_REMOVED lines=13> */
.L_x_4335:
[----:B------:R-:W-:Y:S01]  /*107a0*/  IMAD.MOV.U32 R0, RZ, RZ, 0x7f ;  /* 0x0000007fff007424 */ /* 0x000fe200078e00ff */
[----:B------:R-:W-:-:S04]  /*107b0*/  ISETP.GT.U32.AND P0, PT, R3, 0x7f800000, PT ;  /* 0x7f8000000300780c */ /* 0x000fc80003f04070 */
[----:B------:R-:W-:-:S09]  /*107c0*/  SEL R0, R0, 0x7c, P0 ;  /* 0x0000007c00007807 */ /* 0x000fd20000000000 */
.L_x_4336:
[----:B------:R-:W-:Y:S05]  /*107d0*/  BSYNC B0 ;  /* 0x0000000000007941 */ /* 0x000fea0003800000 */
.L_x_4334:
[----:B------:R-:W-:-:S04]  /*107e0*/  LOP3.LUT R3, R17, 0x80000000, RZ, 0xc0, !PT ;  /* 0x8000000011037812 */ /* 0x000fc800078ec0ff */
[----:B------:R-:W-:-:S04]  /*107f0*/  SHF.R.U32.HI R3, RZ, 0x18, R3 ;  /* 0x00000018ff037819 */ /* 0x000fc80000011603 */
[----:B------:R-:W-:-:S05]  /*10800*/  LOP3.LUT R3, R0, R3, RZ, 0xfc, !PT ;  /* 0x0000000300037212 */ /* 0x000fca00078efcff */
[----:B------:R0:W-:Y:S01]  /*10810*/  STG.E.U8 desc[UR36][R8.64], R3 ;  /* 0x0000000308007986 */ /* 0x0001e2000c101124 */
[----:B------:R-:W-:Y:S05]  /*10820*/  BRA `(.L_x_4320) ;  /* 0x0000000400b87947 */ /* 0x000fea0003800000 */
.L_x_4330:
[----:B------:R-:W-:-:S05]  /*10830*/  HADD2.F32 R0, -RZ, R17.H0_H0 ;  /* 0x20000011ff007230 */ /* 0x000fca0000004100 */
[----:B------:R-:W-:-:S05]  /*10840*/  F2FP.BF16.F32.PACK_AB R0, RZ, R0 ;  /* 0x00000000ff00723e */ /* 0x000fca00000010ff */
[----:B------:R0:W-:Y:S01]  /*10850*/  STG.E.U16 desc[UR36][R8.64], R0 ;  /* 0x0000000008007986 */ /* 0x0001e2000c101524 */
[----:B------:R-:W-:Y:S05]  /*10860*/  BRA `(.L_x_4320) ;  /* 0x0000000400a87947 */ /* 0x000fea0003800000 */
.L_x_4327:
        /* <DEDUP_REMOVED lines=12> */
.L_x_4339:
[----:B------:R-:W-:Y:S01]  /*10930*/  HADD2.F32 R17, -RZ, R17.H0_H0 ;  /* 0x20000011ff117230 */ /* 0x000fe20000004100 */
[----:B------:R-:W-:Y:S01]  /*10940*/  BSSY B0, `(.L_x_4340) ;  /* 0x0000014000007945 */ /* 0x000fe20003800000 */
[----:B------:R-:W-:-:S03]  /*10950*/  MOV R4, 0x80 ;  /* 0x0000008000047802 */ /* 0x000fc60000000f00 */
        /* <DEDUP_REMOVED lines=14> */
.L_x_4342:
[----:B------:R-:W-:-:S04]  /*10a40*/  LOP3.LUT R3, R17, 0x80000000, RZ, 0xc0, !PT ;  /* 0x8000000011037812 */ /* 0x000fc800078ec0ff */
[----:B------:R-:W-:-:S04]  /*10a50*/  SHF.R.U32.HI R3, RZ, 0x18, R3 ;  /* 0x00000018ff037819 */ /* 0x000fc80000011603 */
[----:B------:R-:W-:-:S04]  /*10a60*/  LOP3.LUT R0, R0, R3, RZ, 0xfc, !PT ;  /* 0x0000000300007212 */ /* 0x000fc800078efcff */
[----:B------:R-:W-:-:S07]  /*10a70*/  PRMT R4, R0, 0x7610, R4 ;  /* 0x0000761000047816 */ /* 0x000fce0000000004 */
.L_x_4341:
[----:B------:R-:W-:Y:S05]  /*10a80*/  BSYNC B0 ;  /* 0x0000000000007941 */ /* 0x000fea0003800000 */
.L_x_4340:
[----:B------:R0:W-:Y:S01]  /*10a90*/  STG.E.U8 desc[UR36][R8.64], R4 ;  /* 0x0000000408007986 */ /* 0x0001e2000c101124 */
[----:B------:R-:W-:Y:S05]  /*10aa0*/  BRA `(.L_x_4320) ;  /* 0x0000000400187947 */ /* 0x000fea0003800000 */
.L_x_4338:
        /* <DEDUP_REMOVED lines=17> */
.L_x_4345:
[----:B------:R-:W-:-:S04]  /*10bc0*/  LOP3.LUT R3, R17, 0x80000000, RZ, 0xc0, !PT ;  /* 0x8000000011037812 */ /* 0x000fc800078ec0ff */
[----:B------:R-:W-:-:S04]  /*10bd0*/  SHF.R.U32.HI R3, RZ, 0x18, R3 ;  /* 0x00000018ff037819 */ /* 0x000fc80000011603 */
[----:B------:R-:W-:-:S04]  /*10be0*/  LOP3.LUT R0, R0, R3, RZ, 0xfc, !PT ;  /* 0x0000000300007212 */ /* 0x000fc800078efcff */
[----:B------:R-:W-:-:S07]  /*10bf0*/  PRMT R4, R0, 0x7610, R4 ;  /* 0x0000761000047816 */ /* 0x000fce0000000004 */
.L_x_4344:
[----:B------:R-:W-:Y:S05]  /*10c00*/  BSYNC B0 ;  /* 0x0000000000007941 */ /* 0x000fea0003800000 */
.L_x_4343:
[----:B------:R0:W-:Y:S01]  /*10c10*/  STG.E.U8 desc[UR36][R8.64], R4 ;  /* 0x0000000408007986 */ /* 0x0001e2000c101124 */
[----:B------:R-:W-:Y:S05]  /*10c20*/  BRA `(.L_x_4320) ;  /* 0x0000000000b87947 */ /* 0x000fea0003800000 */
.L_x_4337:
        /* <DEDUP_REMOVED lines=22> */
.L_x_4319:
[----:B------:R-:W-:Y:S01]  /*10d90*/  MOV R14, 0x0 ;  /* 0x00000000000e7802 */ /* 0x000fe20000000f00 */
[----:B------:R-:W-:Y:S01]  /*10da0*/  ULDC.64 UR4, c[0x4][0x158] ;  /* 0x0100560000047ab9 */ /* 0x000fe20000000a00 */
[----:B------:R-:W-:Y:S01]  /*10db0*/  ULDC.64 UR6, c[0x4][0x30] ;  /* 0x01000c0000067ab9 */ /* 0x000fe20000000a00 */
[----:B------:R-:W-:Y:S01]  /*10dc0*/  MOV R4, UR4 ;  /* 0x0000000400047c02 */ /* 0x000fe20008000f00 */
[----:B------:R-:W-:Y:S01]  /*10dd0*/  IMAD.U32 R5, RZ, RZ, UR5 ;  /* 0x00000005ff057e24 */ /* 0x000fe2000f8e00ff */
[----:B------:R-:W-:Y:S01]  /*10de0*/  ULDC.64 UR4, c[0x4][0x160] ;  /* 0x0100580000047ab9 */ /* 0x000fe20000000a00 */
[----:B------:R-:W0:Y:S01]  /*10df0*/  LDC.64 R14, c[0x4][R14] ;  /* 0x010000000e0e7b82 */ /* 0x000e220000000a00 */
[----:B------:R-:W-:Y:S01]  /*10e00*/  HFMA2.MMA R8, -RZ, RZ, 0, 6.020069122314453125e-06 ;  /* 0x00000065ff087435 */ /* 0x000fe200000001ff */
[----:B------:R-:W-:Y:S02]  /*10e10*/  IMAD.U32 R6, RZ, RZ, UR4 ;  /* 0x00000004ff067e24 */ /* 0x000fe4000f8e00ff */
[----:B--2---:R-:W-:-:S02]  /*10e20*/  IMAD.U32 R7, RZ, RZ, UR5 ;  /* 0x00000005ff077e24 */ /* 0x004fc4000f8e00ff */
[----:B------:R-:W-:Y:S02]  /*10e30*/  IMAD.U32 R10, RZ, RZ, UR6 ;  /* 0x00000006ff0a7e24 */ /* 0x000fe4000f8e00ff */
[----:B------:R-:W-:Y:S02]  /*10e40*/  IMAD.U32 R11, RZ, RZ, UR7 ;  /* 0x00000007ff0b7e24 */ /* 0x000fe4000f8e00ff */
[----:B------:R-:W-:Y:S02]  /*10e50*/  IMAD.MOV.U32 R12, RZ, RZ, 0x1 ;  /* 0x00000001ff0c7424 */ /* 0x000fe400078e00ff */
[----:B---34-:R-:W-:-:S07]  /*10e60*/  IMAD.MOV.U32 R13, RZ, RZ, RZ ;  /* 0x000000ffff0d7224 */ /* 0x018fce00078e00ff */
[----:B------:R-:W-:-:S07]  /*10e70*/  LEPC R20, `(.L_x_4348) ;  /* 0x000000001014794e */ /* 0x000fce0000000000 */
[----:B0-----:R-:W-:Y:S05]  /*10e80*/  CALL.ABS.NOINC R14 ;  /* 0x000000000e007343 */ /* 0x001fea0003c00000 */
.L_x_4348:
[----:B------:R-:W-:Y:S05]  /*10e90*/  BRA `(.L_x_4320) ;  /* 0x00000000001c7947 */ /* 0x000fea0003800000 */
.L_x_4347:
[----:B------:R-:W-:-:S06]  /*10ea0*/  HADD2.F32 R4, -RZ, R17.H0_H0 ;  /* 0x20000011ff047230 */ /* 0x000fcc0000004100 */
[----:B------:R-:W0:Y:S02]  /*10eb0*/  F2I.U64.TRUNC R4, R4 ;  /* 0x0000000400047311 */ /* 0x000e24000020d800 */
[----:B0-----:R1:W-:Y:S01]  /*10ec0*/  STG.E.64 desc[UR36][R8.64], R4 ;  /* 0x0000000408007986 */ /* 0x0013e2000c101b24 */
[----:B------:R-:W-:Y:S05]  /*10ed0*/  BRA `(.L_x_4320) ;  /* 0x00000000000c7947 */ /* 0x000fea0003800000 */
.L_x_4346:
[----:B------:R-:W-:-:S06]  /*10ee0*/  HADD2.F32 R17, -RZ, R17.H0_H0 ;  /* 0x20000011ff117230 */ /* 0x000fcc0000004100 */
[----:B------:R-:W0:Y:S02]  /*10ef0*/  F2I.FTZ.U32.TRUNC.NTZ R17, R17 ;  /* 0x0000001100117305 */ /* 0x000e24000021f000 */
[----:B0-----:R0:W-:Y:S02]  /*10f00*/  STG.E desc[UR36][R8.64], R17 ;  /* 0x0000001108007986 */ /* 0x0011e4000c101924 */
.L_x_4320:
[----:B------:R-:W-:-:S07]  /*10f10*/  VIADD R2, R2, 0x80 ;  /* 0x0000008002027836 */ /* 0x000fce0000000000 */
.L_x_4279:
[----:B------:R-:W-:-:S13]  /*10f20*/  ISETP.GE.AND P0, PT, R2, R27, PT ;  /* 0x0000001b0200720c */ /* 0x000fda0003f06270 */
[----:B------:R-:W-:Y:S05]  /*10f30*/  @P0 BREAK B6 ;  /* 0x0000000000060942 */ /* 0x000fea0003800000 */
[----:B------:R-:W-:Y:S05]  /*10f40*/  @P0 BRA `(.L_x_4314) ;  /* 0x0000000c00fc0947 */ /* 0x000fea0003800000 */
[----:B------:R-:W-:Y:S05]  /*10f50*/  BSYNC B6 ;  /* 0x0000000000067941 */ /* 0x000fea0003800000 */
.L_x_4278:
        /* <DEDUP_REMOVED lines=22> */
.L_x_4352:
[----:B------:R-:W-:-:S06]  /*110c0*/  HADD2.F32 R5, -RZ, R16.H0_H0 ;  /* 0x20000010ff057230 */ /* 0x000fcc0000004100 */
[----:B------:R-:W0:Y:S02]  /*110d0*/  F2I.S64.TRUNC R4, R5 ;  /* 0x0000000500047311 */ /* 0x000e24000020d900 */
[----:B0-----:R1:W-:Y:S01]  /*110e0*/  STG.E.U8 desc[UR36][R8.64], R4 ;  /* 0x0000000408007986 */ /* 0x0013e2000c101124 */
[----:B------:R-:W-:Y:S05]  /*110f0*/  BRA `(.L_x_4354) ;  /* 0x0000000c008c7947 */ /* 0x000fea0003800000 */
.L_x_4351:
        /* <DEDUP_REMOVED lines=10> */
.L_x_4356:
[----:B------:R-:W-:-:S04]  /*111a0*/  HADD2.F32 R16, -RZ, R16.H0_H0 ;  /* 0x20000010ff107230 */ /* 0x000fc80000004100 */
[----:B------:R-:W0:Y:S02]  /*111b0*/  F2I.FTZ.TRUNC.NTZ R3, R16 ;  /* 0x0000001000037305 */ /* 0x000e24000021f100 */
[----:B0-----:R0:W-:Y:S01]  /*111c0*/  STG.E desc[UR36][R8.64], R3 ;  /* 0x0000000308007986 */ /* 0x0011e2000c101924 */
[----:B------:R-:W-:Y:S05]  /*111d0*/  BRA `(.L_x_4354) ;  /* 0x0000000c00547947 */ /* 0x000fea0003800000 */
.L_x_4355:
[----:B------:R-:W-:-:S04]  /*111e0*/  HADD2.F32 R16, -RZ, R16.H0_H0 ;  /* 0x20000010ff107230 */ /* 0x000fc80000004100 */
[----:B------:R-:W0:Y:S02]  /*111f0*/  F2I.FTZ.TRUNC.NTZ R3, R16 ;  /* 0x0000001000037305 */ /* 0x000e24000021f100 */
[----:B0-----:R0:W-:Y:S01]  /*11200*/  STG.E.U16 desc[UR36][R8.64], R3 ;  /* 0x0000000308007986 */ /* 0x0011e2000c101524 */
[----:B------:R-:W-:Y:S05]  /*11210*/  BRA `(.L_x_4354) ;  /* 0x0000000c00447947 */ /* 0x000fea0003800000 */
.L_x_4350:
        /* <DEDUP_REMOVED lines=9> */
.L_x_4358:
[----:B------:R0:W-:Y:S01]  /*112b0*/  STG.E.U16 desc[UR36][R8.64], R16 ;  /* 0x0000001008007986 */ /* 0x0001e2000c101524 */
[----:B------:R-:W-:Y:S05]  /*112c0*/  BRA `(.L_x_4354) ;  /* 0x0000000c00187947 */ /* 0x000fea0003800000 */
.L_x_4357:
        /* <DEDUP_REMOVED lines=10> */
.L_x_4360:
[----:B------:R0:W-:Y:S01]  /*11370*/  STG.E desc[UR36][R8.64], R16 ;  /* 0x0000001008007986 */ /* 0x0001e2000c101924 */
[----:B------:R-:W-:Y:S05]  /*11380*/  BRA `(.L_x_4354) ;  /* 0x0000000800e87947 */ /* 0x000fea0003800000 */
.L_x_4359:
[----:B------:R-:W-:-:S05]  /*11390*/  HADD2.F32 R4, -RZ, R16.H0_H0 ;  /* 0x20000010ff047230 */ /* 0x000fca0000004100 */
[----:B------:R-:W-:-:S06]  /*113a0*/  FMUL.FTZ R4, R4, 1 ;  /* 0x3f80000004047820 */ /* 0x000fcc0000410000 */
[----:B------:R-:W0:Y:S02]  /*113b0*/  F2F.F64.F32 R4, R4 ;  /* 0x0000000400047310 */ /* 0x000e240000201800 */
[----:B0-----:R0:W-:Y:S01]  /*113c0*/  STG.E.64 desc[UR36][R8.64], R4 ;  /* 0x0000000408007986 */ /* 0x0011e2000c101b24 */
[----:B------:R-:W-:Y:S05]  /*113d0*/  BRA `(.L_x_4354) ;  /* 0x0000000800d47947 */ /* 0x000fea0003800000 */
.L_x_4349:
        /* <DEDUP_REMOVED lines=16> */
.L_x_4363:
        /* <DEDUP_REMOVED lines=8> */
.L_x_4362:
[----:B------:R-:W-:-:S13]  /*11560*/  ISETP.NE.AND P0, PT, R0, 0xf, PT ;  /* 0x0000000f0000780c */ /* 0x000fda0003f05270 */
[----:B------:R-:W-:Y:S05]  /*11570*/  @!P0 BRA `(.L_x_4364) ;  /* 0x0000000000b48947 */ /* 0x000fea0003800000 */
[----:B------:R-:W-:-:S13]  /*11580*/  ISETP.NE.AND P0, PT, R0, 0x17, PT ;  /* 0x000000170000780c */ /* 0x000fda0003f05270 */
[----:B------:R-:W-:Y:S05]  /*11590*/  @!P0 BRA `(.L_x_4365) ;  /* 0x0000000000548947 */ /* 0x000fea0003800000 */
[----:B------:R-:W-:-:S13]  /*115a0*/  ISETP.NE.AND P0, PT, R0, 0x18, PT ;  /* 0x000000180000780c */ /* 0x000fda0003f05270 */
[----:B------:R-:W-:Y:S05]  /*115b0*/  @P0 BRA `(.L_x_4353) ;  /* 0x0000000400fc0947 */ /* 0x000fea0003800000 */
[----:B--2---:R-:W-:Y:S01]  /*115c0*/  HADD2.F32 R7, -RZ, R16.H0_H0 ;  /* 0x20000010ff077230 */ /* 0x004fe20000004100 */
        /* <DEDUP_REMOVED lines=14> */
.L_x_4367:
[----:B------:R-:W-:Y:S05]  /*116b0*/  BSYNC B0 ;  /* 0x0000000000007941 */ /* 0x000fea0003800000 */
.L_x_4366:
[----:B------:R-:W-:-:S05]  /*116c0*/  LOP3.LUT R5, R0, R5, RZ, 0xfc, !PT ;  /* 0x0000000500057212 */ /* 0x000fca00078efcff */
[----:B------:R0:W-:Y:S01]  /*116d0*/  STG.E.U8 desc[UR36][R8.64], R5 ;  /* 0x0000000508007986 */ /* 0x0001e2000c101124 */
[----:B------:R-:W-:Y:S05]  /*116e0*/  BRA `(.L_x_4354) ;  /* 0x0000000800107947 */ /* 0x000fea0003800000 */
.L_x_4365:
        /* <DEDUP_REMOVED lines=13> */
.L_x_4369:
[----:B------:R-:W-:Y:S01]  /*117c0*/  IMAD.MOV.U32 R0, RZ, RZ, 0x7f ;  /* 0x0000007fff007424 */ /* 0x000fe200078e00ff */
[----:B------:R-:W-:-:S04]  /*117d0*/  ISETP.GT.U32.AND P0, PT, R3, 0x7f800000, PT ;  /* 0x7f8000000300780c */ /* 0x000fc80003f04070 */
[----:B------:R-:W-:-:S09]  /*117e0*/  SEL R0, R0, 0x7c, P0 ;  /* 0x0000007c00007807 */ /* 0x000fd20000000000 */
.L_x_4370:
[----:B------:R-:W-:Y:S05]  /*117f0*/  BSYNC B0 ;  /* 0x0000000000007941 */ /* 0x000fea0003800000 */
.L_x_4368:
[----:B------:R-:W-:-:S04]  /*11800*/  LOP3.LUT R3, R5, 0x80000000, RZ, 0xc0, !PT ;  /* 0x8000000005037812 */ /* 0x000fc800078ec0ff */
[----:B------:R-:W-:-:S04]  /*11810*/  SHF.R.U32.HI R3, RZ, 0x18, R3 ;  /* 0x00000018ff037819 */ /* 0x000fc80000011603 */
[----:B------:R-:W-:-:S05]  /*11820*/  LOP3.LUT R3, R0, R3, RZ, 0xfc, !PT ;  /* 0x0000000300037212 */ /* 0x000fca00078efcff */
[----:B------:R0:W-:Y:S01]  /*11830*/  STG.E.U8 desc[UR36][R8.64], R3 ;  /* 0x0000000308007986 */ /* 0x0001e2000c101124 */
[----:B------:R-:W-:Y:S05]  /*11840*/  BRA `(.L_x_4354) ;  /* 0x0000000400b87947 */ /* 0x000fea0003800000 */
.L_x_4364:
[----:B------:R-:W-:-:S05]  /*11850*/  HADD2.F32 R0, -RZ, R16.H0_H0 ;  /* 0x20000010ff007230 */ /* 0x000fca0000004100 */
[----:B------:R-:W-:-:S05]  /*11860*/  F2FP.BF16.F32.PACK_AB R0, RZ, R0 ;  /* 0x00000000ff00723e */ /* 0x000fca00000010ff */
[----:B------:R0:W-:Y:S01]  /*11870*/  STG.E.U16 desc[UR36][R8.64], R0 ;  /* 0x0000000008007986 */ /* 0x0001e2000c101524 */
[----:B------:R-:W-:Y:S05]  /*11880*/  BRA `(.L_x_4354) ;  /* 0x0000000400a87947 */ /* 0x000fea0003800000 */
.L_x_4361:
        /* <DEDUP_REMOVED lines=12> */
.L_x_4373:
        /* <DEDUP_REMOVED lines=17> */
.L_x_4376:
[----:B------:R-:W-:-:S04]  /*11a60*/  LOP3.LUT R3, R5, 0x80000000, RZ, 0xc0, !PT ;  /* 0x8000000005037812 */ /* 0x000fc800078ec0ff */
[----:B------:R-:W-:-:S04]  /*11a70*/  SHF.R.U32.HI R3, RZ, 0x18, R3 ;  /* 0x00000018ff037819 */ /* 0x000fc80000011603 */
[----:B------:R-:W-:-:S04]  /*11a80*/  LOP3.LUT R0, R0, R3, RZ, 0xfc, !PT ;  /* 0x0000000300007212 */ /* 0x000fc800078efcff */
[----:B------:R-:W-:-:S07]  /*11a90*/  PRMT R4, R0, 0x7610, R4 ;  /* 0x0000761000047816 */ /* 0x000fce0000000004 */
.L_x_4375:
[----:B------:R-:W-:Y:S05]  /*11aa0*/  BSYNC B0 ;  /* 0x0000000000007941 */ /* 0x000fea0003800000 */
.L_x_4374:
[----:B------:R0:W-:Y:S01]  /*11ab0*/  STG.E.U8 desc[UR36][R8.64], R4 ;  /* 0x0000000408007986 */ /* 0x0001e2000c101124 */
[----:B------:R-:W-:Y:S05]  /*11ac0*/  BRA `(.L_x_4354) ;  /* 0x0000000400187947 */ /* 0x000fea0003800000 */
.L_x_4372:
        /* <DEDUP_REMOVED lines=17> */
.L_x_4379:
[----:B------:R-:W-:-:S04]  /*11be0*/  LOP3.LUT R3, R5, 0x80000000, RZ, 0xc0, !PT ;  /* 0x8000000005037812 */ /* 0x000fc800078ec0ff */
[----:B------:R-:W-:-:S04]  /*11bf0*/  SHF.R.U32.HI R3, RZ, 0x18, R3 ;  /* 0x00000018ff037819 */ /* 0x000fc80000011603 */
[----:B------:R-:W-:-:S04]  /*11c00*/  LOP3.LUT R0, R0, R3, RZ, 0xfc, !PT ;  /* 0x0000000300007212 */ /* 0x000fc800078efcff */
[----:B------:R-:W-:-:S07]  /*11c10*/  PRMT R4, R0, 0x7610, R4 ;  /* 0x0000761000047816 */ /* 0x000fce0000000004 */
.L_x_4378:
[----:B------:R-:W-:Y:S05]  /*11c20*/  BSYNC B0 ;  /* 0x0000000000007941 */ /* 0x000fea0003800000 */
.L_x_4377:
[----:B------:R0:W-:Y:S01]  /*11c30*/  STG.E.U8 desc[UR36][R8.64], R4 ;  /* 0x0000000408007986 */ /* 0x0001e2000c101124 */
[----:B------:R-:W-:Y:S05]  /*11c40*/  BRA `(.L_x_4354) ;  /* 0x0000000000b87947 */ /* 0x000fea0003800000 */
.L_x_4371:
        /* <DEDUP_REMOVED lines=22> */
.L_x_4353:
        /* <DEDUP_REMOVED lines=16> */
.L_x_4382:
[----:B------:R-:W-:Y:S05]  /*11eb0*/  BRA `(.L_x_4354) ;  /* 0x00000000001c7947 */ /* 0x000fea0003800000 */
.L_x_4381:
[----:B------:R-:W-:-:S06]  /*11ec0*/  HADD2.F32 R4, -RZ, R16.H0_H0 ;  /* 0x20000010ff047230 */ /* 0x000fcc0000004100 */
[----:B------:R-:W0:Y:S02]  /*11ed0*/  F2I.U64.TRUNC R4, R4 ;  /* 0x0000000400047311 */ /* 0x000e24000020d800 */
[----:B0-----:R0:W-:Y:S01]  /*11ee0*/  STG.E.64 desc[UR36][R8.64], R4 ;  /* 0x0000000408007986 */ /* 0x0011e2000c101b24 */
[----:B------:R-:W-:Y:S05]  /*11ef0*/  BRA `(.L_x_4354) ;  /* 0x00000000000c7947 */ /* 0x000fea0003800000 */
.L_x_4380:
[----:B------:R-:W-:-:S04]  /*11f00*/  HADD2.F32 R16, -RZ, R16.H0_H0 ;  /* 0x20000010ff107230 */ /* 0x000fc80000004100 */
[----:B------:R-:W0:Y:S02]  /*11f10*/  F2I.FTZ.U32.TRUNC.NTZ R3, R16 ;  /* 0x0000001000037305 */ /* 0x000e24000021f000 */
[----:B0-----:R0:W-:Y:S02]  /*11f20*/  STG.E desc[UR36][R8.64], R3 ;  /* 0x0000000308007986 */ /* 0x0011e4000c101924 */
.L_x_4354:
[----:B------:R-:W-:-:S07]  /*11f30*/  VIADD R2, R2, 0x80 ;  /* 0x0000008002027836 */ /* 0x000fce0000000000 */
.L_x_4314:
[----:B------:R-:W-:Y:S05]  /*11f40*/  BSYNC B7 ;  /* 0x0000000000077941 */ /* 0x000fea0003800000 */
.L_x_4277:
[----:B------:R-:W-:-:S13]  /*11f50*/  ISETP.GE.AND P0, PT, R2, R27, PT ;  /* 0x0000001b0200720c */ /* 0x000fda0003f06270 */
[----:B------:R-:W-:Y:S05]  /*11f60*/  @P0 EXIT ;  /* 0x000000000000094d */ /* 0x000fea0003800000 */
        /* <DEDUP_REMOVED lines=21> */
.L_x_4386:
[----:B------:R-:W-:-:S06]  /*120c0*/  HADD2.F32 R5, -RZ, R18.H0_H0 ;  /* 0x20000012ff057230 */ /* 0x000fcc0000004100 */
[----:B------:R-:W0:Y:S02]  /*120d0*/  F2I.S64.TRUNC R4, R5 ;  /* 0x0000000500047311 */ /* 0x000e24000020d900 */
[----:B0-----:R-:W-:Y:S01]  /*120e0*/  STG.E.U8 desc[UR36][R2.64], R4 ;  /* 0x0000000402007986 */ /* 0x001fe2000c101124 */
[----:B------:R-:W-:Y:S05]  /*120f0*/  EXIT ;  /* 0x000000000000794d */ /* 0x000fea0003800000 */
.L_x_4385:
        /* <DEDUP_REMOVED lines=10> */
.L_x_4389:
[----:B------:R-:W-:-:S04]  /*121a0*/  HADD2.F32 R18, -RZ, R18.H0_H0 ;  /* 0x20000012ff127230 */ /* 0x000fc80000004100 */
[----:B------:R-:W0:Y:S02]  /*121b0*/  F2I.FTZ.TRUNC.NTZ R5, R18 ;  /* 0x0000001200057305 */ /* 0x000e24000021f100 */
[----:B0-----:R-:W-:Y:S01]  /*121c0*/  STG.E desc[UR36][R2.64], R5 ;  /* 0x0000000502007986 */ /* 0x001fe2000c101924 */
[----:B------:R-:W-:Y:S05]  /*121d0*/  EXIT ;  /* 0x000000000000794d */ /* 0x000fea0003800000 */
.L_x_4388:
[----:B------:R-:W-:-:S04]  /*121e0*/  HADD2.F32 R18, -RZ, R18.H0_H0 ;  /* 0x20000012ff127230 */ /* 0x000fc80000004100 */
[----:B------:R-:W0:Y:S02]  /*121f0*/  F2I.FTZ.TRUNC.NTZ R5, R18 ;  /* 0x0000001200057305 */ /* 0x000e24000021f100 */
[----:B0-----:R-:W-:Y:S01]  /*12200*/  STG.E.U16 desc[UR36][R2.64], R5 ;  /* 0x0000000502007986 */ /* 0x001fe2000c101524 */
[----:B------:R-:W-:Y:S05]  /*12210*/  EXIT ;  /* 0x000000000000794d */ /* 0x000fea0003800000 */
.L_x_4384:
        /* <DEDUP_REMOVED lines=9> */
.L_x_4391:
[----:B------:R-:W-:Y:S01]  /*122b0*/  STG.E.U16 desc[UR36][R2.64], R18 ;  /* 0x0000001202007986 */ /* 0x000fe2000c101524 */
[----:B------:R-:W-:Y:S05]  /*122c0*/  EXIT ;  /* 0x000000000000794d */ /* 0x000fea0003800000 */
.L_x_4390:
        /* <DEDUP_REMOVED lines=10> */
.L_x_4393:
[----:B------:R-:W-:Y:S01]  /*12370*/  STG.E desc[UR36][R2.64], R18 ;  /* 0x0000001202007986 */ /* 0x000fe2000c101924 */
[----:B------:R-:W-:Y:S05]  /*12380*/  EXIT ;  /* 0x000000000000794d */ /* 0x000fea0003800000 */
.L_x_4392:
[----:B------:R-:W-:-:S05]  /*12390*/  HADD2.F32 R4, -RZ, R18.H0_H0 ;  /* 0x20000012ff047230 */ /* 0x000fca0000004100 */
[----:B------:R-:W-:-:S06]  /*123a0*/  FMUL.FTZ R4, R4, 1 ;  /* 0x3f80000004047820 */ /* 0x000fcc0000410000 */
[----:B------:R-:W0:Y:S02]  /*123b0*/  F2F.F64.F32 R4, R4 ;  /* 0x0000000400047310 */ /* 0x000e240000201800 */
[----:B0-----:R-:W-:Y:S01]  /*123c0*/  STG.E.64 desc[UR36][R2.64], R4 ;  /* 0x0000000402007986 */ /* 0x001fe2000c101b24 */
[----:B------:R-:W-:Y:S05]  /*123d0*/  EXIT ;  /* 0x000000000000794d */ /* 0x000fea0003800000 */
.L_x_4383:
        /* <DEDUP_REMOVED lines=9> */
[----:B------:R-:W-:-:S04]  /*12470*/  MOV R5, 0x1 ;  /* 0x0000000100057802 */ /* 0x000fc80000000f00 */
[----:B------:R-:W-:-:S13]  /*12480*/  FSETP.NEU.FTZ.AND P0, PT, R0, RZ, PT ;  /* 0x000000ff0000720b */ /* 0x000fda0003f1d000 */
[----:B------:R-:W-:-:S05]  /*12490*/  @!P0 HADD2.F32 R18, -RZ, R18.H1_H1 ;  /* 0x30000012ff128230 */ /* 0x000fca0000004100 */
[----:B------:R-:W-:-:S04]  /*124a0*/  @!P0 FSETP.NEU.FTZ.AND P1, PT, R18, RZ, PT ;  /* 0x000000ff1200820b */ /* 0x000fc80003f3d000 */
[----:B------:R-:W-:-:S05]  /*124b0*/  @!P0 SEL R5, RZ, 0x1, !P1 ;  /* 0x00000001ff058807 */ /* 0x000fca0004800000 */
[----:B------:R-:W-:Y:S01]  /*124c0*/  STG.E.U8 desc[UR36][R2.64], R5 ;  /* 0x0000000502007986 */ /* 0x000fe2000c101124 */
[----:B------:R-:W-:Y:S05]  /*124d0*/  EXIT ;  /* 0x000000000000794d */ /* 0x000fea0003800000 */
.L_x_4396:
[--C-:B------:R-:W-:Y:S02]  /*124e0*/  HADD2.F32 R6, -RZ, R18.reuse.H1_H1 ;  /* 0x30000012ff067230 */ /* 0x100fe40000004100 */
[----:B------:R-:W-:-:S03]  /*124f0*/  HADD2.F32 R18, -RZ, R18.H0_H0 ;  /* 0x20000012ff127230 */ /* 0x000fc60000004100 */
[----:B------:R-:W-:Y:S02]  /*12500*/  FMUL.FTZ R6, R6, 1 ;  /* 0x3f80000006067820 */ /* 0x000fe40000410000 */
[----:B------:R-:W-:-:S04]  /*12510*/  FMUL.FTZ R4, R18, 1 ;  /* 0x3f80000012047820 */ /* 0x000fc80000410000 */
[----:B--2---:R-:W-:Y:S08]  /*12520*/  F2F.F64.F32 R6, R6 ;  /* 0x0000000600067310 */ /* 0x004ff00000201800 */
[----:B------:R-:W0:Y:S02]  /*12530*/  F2F.F64.F32 R4, R4 ;  /* 0x0000000400047310 */ /* 0x000e240000201800 */
[----:B0-----:R-:W-:Y:S01]  /*12540*/  STG.E.128 desc[UR36][R2.64], R4 ;  /* 0x0000000402007986 */ /* 0x001fe2000c101d24 */
[----:B------:R-:W-:Y:S05]  /*12550*/  EXIT ;  /* 0x000000000000794d */ /* 0x000fea0003800000 */
.L_x_4395:
        /* <DEDUP_REMOVED lines=21> */
.L_x_4400:
[----:B------:R-:W-:Y:S05]  /*126b0*/  BSYNC B0 ;  /* 0x0000000000007941 */ /* 0x000fea0003800000 */
.L_x_4399:
[----:B------:R-:W-:-:S05]  /*126c0*/  LOP3.LUT R5, R0, R5, RZ, 0xfc, !PT ;  /* 0x0000000500057212 */ /* 0x000fca00078efcff */
[----:B------:R-:W-:Y:S01]  /*126d0*/  STG.E.U8 desc[UR36][R2.64], R5 ;  /* 0x0000000502007986 */ /* 0x000fe2000c101124 */
[----:B------:R-:W-:Y:S05]  /*126e0*/  EXIT ;  /* 0x000000000000794d */ /* 0x000fea0003800000 */
.L_x_4398:
        /* <DEDUP_REMOVED lines=13> */
.L_x_4402:
[----:B------:R-:W-:Y:S01]  /*127c0*/  IMAD.MOV.U32 R0, RZ, RZ, 0x7f ;  /* 0x0000007fff007424 */ /* 0x000fe200078e00ff */
[----:B------:R-:W-:-:S04]  /*127d0*/  ISETP.GT.U32.AND P0, PT, R4, 0x7f800000, PT ;  /* 0x7f8000000400780c */ /* 0x000fc80003f04070 */
[----:B------:R-:W-:-:S09]  /*127e0*/  SEL R0, R0, 0x7c, P0 ;  /* 0x0000007c00007807 */ /* 0x000fd20000000000 */
.L_x_4403:
[----:B------:R-:W-:Y:S05]  /*127f0*/  BSYNC B0 ;  /* 0x0000000000007941 */ /* 0x000fea0003800000 */
.L_x_4401:
[----:B------:R-:W-:-:S04]  /*12800*/  LOP3.LUT R4, R5, 0x80000000, RZ, 0xc0, !PT ;  /* 0x8000000005047812 */ /* 0x000fc800078ec0ff */
[----:B------:R-:W-:-:S04]  /*12810*/  SHF.R.U32.HI R5, RZ, 0x18, R4 ;  /* 0x00000018ff057819 */ /* 0x000fc80000011604 */
[----:B------:R-:W-:-:S05]  /*12820*/  LOP3.LUT R5, R0, R5, RZ, 0xfc, !PT ;  /* 0x0000000500057212 */ /* 0x000fca00078efcff */
[----:B------:R-:W-:Y:S01]  /*12830*/  STG.E.U8 desc[UR36][R2.64], R5 ;  /* 0x0000000502007986 */ /* 0x000fe2000c101124 */
[----:B------:R-:W-:Y:S05]  /*12840*/  EXIT ;  /* 0x000000000000794d */ /* 0x000fea0003800000 */
.L_x_4397:
[----:B------:R-:W-:-:S05]  /*12850*/  HADD2.F32 R0, -RZ, R18.H0_H0 ;  /* 0x20000012ff007230 */ /* 0x000fca0000004100 */
[----:B------:R-:W-:-:S05]  /*12860*/  F2FP.BF16.F32.PACK_AB R0, RZ, R0 ;  /* 0x00000000ff00723e */ /* 0x000fca00000010ff */
[----:B------:R-:W-:Y:S01]  /*12870*/  STG.E.U16 desc[UR36][R2.64], R0 ;  /* 0x0000000002007986 */ /* 0x000fe2000c101524 */
[----:B------:R-:W-:Y:S05]  /*12880*/  EXIT ;  /* 0x000000000000794d */ /* 0x000fea0003800000 */
.L_x_4394:
        /* <DEDUP_REMOVED lines=12> */
.L_x_4406:
[----:B--2---:R-:W-:Y:S01]  /*12950*/  HADD2.F32 R7, -RZ, R18.H0_H0 ;  /* 0x20000012ff077230 */ /* 0x004fe20000004100 */
        /* <DEDUP_REMOVED lines=16> */
.L_x_4409:
[----:B------:R-:W-:-:S04]  /*12a60*/  LOP3.LUT R0, R7, 0x80000000, RZ, 0xc0, !PT ;  /* 0x8000000007007812 */ /* 0x000fc800078ec0ff */
[----:B------:R-:W-:-:S04]  /*12a70*/  SHF.R.U32.HI R5, RZ, 0x18, R0 ;  /* 0x00000018ff057819 */ /* 0x000fc80000011600 */
[----:B------:R-:W-:-:S04]  /*12a80*/  LOP3.LUT R4, R4, R5, RZ, 0xfc, !PT ;  /* 0x0000000504047212 */ /* 0x000fc800078efcff */
[----:B------:R-:W-:-:S07]  /*12a90*/  PRMT R0, R4, 0x7610, R0 ;  /* 0x0000761004007816 */ /* 0x000fce0000000000 */
.L_x_4408:
[----:B------:R-:W-:Y:S05]  /*12aa0*/  BSYNC B0 ;  /* 0x0000000000007941 */ /* 0x000fea0003800000 */
.L_x_4407:
[----:B------:R-:W-:Y:S01]  /*12ab0*/  STG.E.U8 desc[UR36][R2.64], R0 ;  /* 0x0000000002007986 */ /* 0x000fe2000c101124 */
[----:B------:R-:W-:Y:S05]  /*12ac0*/  EXIT ;  /* 0x000000000000794d */ /* 0x000fea0003800000 */
.L_x_4405:
[----:B--2---:R-:W-:Y:S01]  /*12ad0*/  HADD2.F32 R7, -RZ, R18.H0_H0 ;  /* 0x20000012ff077230 */ /* 0x004fe20000004100 */
        /* <DEDUP_REMOVED lines=16> */
.L_x_4412:
[----:B------:R-:W-:-:S04]  /*12be0*/  LOP3.LUT R0, R7, 0x80000000, RZ, 0xc0, !PT ;  /* 0x8000000007007812 */ /* 0x000fc800078ec0ff */
[----:B------:R-:W-:-:S04]  /*12bf0*/  SHF.R.U32.HI R5, RZ, 0x18, R0 ;  /* 0x00000018ff057819 */ /* 0x000fc80000011600 */
[----:B------:R-:W-:-:S04]  /*12c00*/  LOP3.LUT R4, R4, R5, RZ, 0xfc, !PT ;  /* 0x0000000504047212 */ /* 0x000fc800078efcff */
[----:B------:R-:W-:-:S07]  /*12c10*/  PRMT R0, R4, 0x7610, R0 ;  /* 0x0000761004007816 */ /* 0x000fce0000000000 */
.L_x_4411:
[----:B------:R-:W-:Y:S05]  /*12c20*/  BSYNC B0 ;  /* 0x0000000000007941 */ /* 0x000fea0003800000 */
.L_x_4410:
[----:B------:R-:W-:Y:S01]  /*12c30*/  STG.E.U8 desc[UR36][R2.64], R0 ;  /* 0x0000000002007986 */ /* 0x000fe2000c101124 */
[----:B------:R-:W-:Y:S05]  /*12c40*/  EXIT ;  /* 0x000000000000794d */ /* 0x000fea0003800000 */
.L_x_4404:
        /* <DEDUP_REMOVED lines=22> */
.L_x_4387:
        /* <DEDUP_REMOVED lines=8> */
[----:B------:R-:W-:Y:S02]  /*12e30*/  IMAD.U32 R6, RZ, RZ, UR4 ;  /* 0x00000004ff067e24 */ /* 0x000fe4000f8e00ff */
[----:B--2---:R-:W-:-:S02]  /*12e40*/  IMAD.U32 R7, RZ, RZ, UR5 ;  /* 0x00000005ff077e24 */ /* 0x004fc4000f8e00ff */
[----:B------:R-:W-:Y:S02]  /*12e50*/  IMAD.U32 R10, RZ, RZ, UR6 ;  /* 0x00000006ff0a7e24 */ /* 0x000fe4000f8e00ff */
[----:B------:R-:W-:Y:S02]  /*12e60*/  IMAD.U32 R11, RZ, RZ, UR7 ;  /* 0x00000007ff0b7e24 */ /* 0x000fe4000f8e00ff */
[----:B------:R-:W-:Y:S02]  /*12e70*/  IMAD.MOV.U32 R8, RZ, RZ, 0x65 ;  /* 0x00000065ff087424 */ /* 0x000fe400078e00ff */
[----:B0--34-:R-:W-:-:S07]  /*12e80*/  IMAD.MOV.U32 R13, RZ, RZ, RZ ;  /* 0x000000ffff0d7224 */ /* 0x019fce00078e00ff */
[----:B------:R-:W-:-:S07]  /*12e90*/  LEPC R20, `(.L_x_4415) ;  /* 0x000000001014794e */ /* 0x000fce0000000000 */
[----:B-1----:R-:W-:Y:S05]  /*12ea0*/  CALL.ABS.NOINC R2 ;  /* 0x0000000002007343 */ /* 0x002fea0003c00000 */
.L_x_4415:
[----:B------:R-:W-:Y:S05]  /*12eb0*/  EXIT ;  /* 0x000000000000794d */ /* 0x000fea0003800000 */
.L_x_4414:
[----:B------:R-:W-:-:S06]  /*12ec0*/  HADD2.F32 R4, -RZ, R18.H0_H0 ;  /* 0x20000012ff047230 */ /* 0x000fcc0000004100 */
[----:B------:R-:W0:Y:S02]  /*12ed0*/  F2I.U64.TRUNC R4, R4 ;  /* 0x0000000400047311 */ /* 0x000e24000020d800 */
[----:B0-----:R-:W-:Y:S01]  /*12ee0*/  STG.E.64 desc[UR36][R2.64], R4 ;  /* 0x0000000402007986 */ /* 0x001fe2000c101b24 */
[----:B------:R-:W-:Y:S05]  /*12ef0*/  EXIT ;  /* 0x000000000000794d */ /* 0x000fea0003800000 */
.L_x_4413:
[----:B------:R-:W-:-:S04]  /*12f00*/  HADD2.F32 R18, -RZ, R18.H0_H0 ;  /* 0x20000012ff127230 */ /* 0x000fc80000004100 */
[----:B------:R-:W0:Y:S02]  /*12f10*/  F2I.FTZ.U32.TRUNC.NTZ R5, R18 ;  /* 0x0000001200057305 */ /* 0x000e24000021f000 */
[----:B0-----:R-:W-:Y:S01]  /*12f20*/  STG.E desc[UR36][R2.64], R5 ;  /* 0x0000000502007986 */ /* 0x001fe2000c101924 */
[----:B------:R-:W-:Y:S05]  /*12f30*/  EXIT ;  /* 0x000000000000794d */ /* 0x000fea0003800000 */
        .weak           $__internal_8_$__cuda_sm3x_div_rn_ftz_f32_slowpath
        .type           $__internal_8_$__cuda_sm3x_div_rn_ftz_f32_slowpath,@function
        .size           $__internal_8_$__cuda_sm3x_div_rn_ftz_f32_slowpath,(.L_x_21013 - $__internal_8_$__cuda_sm3x_div_rn_ftz_f32_slowpath)
$__internal_8_$__cuda_sm3x_div_rn_ftz_f32_slowpath:
[----:B------:R-:W-:Y:S01]  /*12f40*/  SHF.R.U32.HI R5, RZ, 0x17, R9 ;  /* 0x00000017ff057819 */ /* 0x000fe20000011609 */
[----:B------:R-:W-:Y:S01]  /*12f50*/  BSSY B2, `(.L_x_4416) ;  /* 0x0000046000027945 */ /* 0x000fe20003800000 */
[----:B------:R-:W-:-:S03]  /*12f60*/  SHF.R.U32.HI R7, RZ, 0x17, R0 ;  /* 0x00000017ff077819 */ /* 0x000fc60000011600 */
[----:B------:R-:W-:Y:S01]  /*12f70*/  BSSY B3, `(.L_x_4417) ;  /* 0x000001d000037945 */ /* 0x000fe20003800000 */
[----:B------:R-:W-:Y:S02]  /*12f80*/  LOP3.LUT R5, R5, 0xff, RZ, 0xc0, !PT ;  /* 0x000000ff05057812 */ /* 0x000fe400078ec0ff */
[----:B------:R-:W-:-:S03]  /*12f90*/  LOP3.LUT R7, R7, 0xff, RZ, 0xc0, !PT ;  /* 0x000000ff07077812 */ /* 0x000fc600078ec0ff */
[----:B------:R-:W-:Y:S02]  /*12fa0*/  VIADD R6, R5, 0xffffffff ;  /* 0xffffffff05067836 */ /* 0x000fe40000000000 */
[----:B------:R-:W-:-:S03]  /*12fb0*/  VIADD R8, R7, 0xffffffff ;  /* 0xffffffff07087836 */ /* 0x000fc60000000000 */
        /* <DEDUP_REMOVED lines=24> */
.L_x_4418:
[----:B------:R-:W-:Y:S05]  /*13140*/  BSYNC B3 ;  /* 0x0000000000037941 */ /* 0x000fea0003800000 */
.L_x_4417:
[----:B------:R-:W-:Y:S01]  /*13150*/  VIADD R5, R5, 0xffffff81 ;  /* 0xffffff8105057836 */ /* 0x000fe20000000000 */
[----:B------:R-:W-:Y:S01]  /*13160*/  BSSY B3, `(.L_x_4423) ;  /* 0x000001b000037945 */ /* 0x000fe20003800000 */
[----:B------:R-:W-:Y:S02]  /*13170*/  VIADD R7, R7, 0xffffff81 ;  /* 0xffffff8107077836 */ /* 0x000fe40000000000 */
[----:B------:R-:W-:Y:S02]  /*13180*/  IMAD R6, R5, -0x800000, R9 ;  /* 0xff80000005067824 */ /* 0x000fe400078e0209 */
[C---:B------:R-:W-:Y:S01]  /*13190*/  IMAD R0, R7.reuse, -0x800000, R0 ;  /* 0xff80000007007824 */ /* 0x040fe200078e0200 */
[----:B------:R-:W-:Y:S01]  /*131a0*/  IADD3 R5, R7, -R5, RZ ;  /* 0x8000000507057210 */ /* 0x000fe20007ffe0ff */
[----:B------:R0:W1:Y:S02]  /*131b0*/  MUFU.RCP R8, R6 ;  /* 0x0000000600087308 */ /* 0x0000640000001000 */
[----:B0-----:R-:W-:-:S04]  /*131c0*/  FADD.FTZ R6, -R6, -RZ ;  /* 0x800000ff06067221 */ /* 0x001fc80000010100 */
[----:B-1----:R-:W-:-:S04]  /*131d0*/  FFMA R9, R8, R6, 1 ;  /* 0x3f80000008097423 */ /* 0x002fc80000000006 */
        /* <DEDUP_REMOVED lines=8> */
[----:B------:R-:W-:-:S04]  /*13260*/  IMAD.IADD R6, R6, 0x1, R5 ;  /* 0x0000000106067824 */ /* 0x000fc800078e0205 */
[----:B------:R-:W-:-:S05]  /*13270*/  VIADD R7, R6, 0xffffffff ;  /* 0xffffffff06077836 */ /* 0x000fca0000000000 */
        /* <DEDUP_REMOVED lines=8> */
.L_x_4424:
[----:B------:R-:W-:-:S07]  /*13300*/  IMAD R0, R5, 0x800000, R0 ;  /* 0x0080000005007824 */ /* 0x000fce00078e0200 */
.L_x_4425:
[----:B------:R-:W-:Y:S05]  /*13310*/  BSYNC B3 ;  /* 0x0000000000037941 */ /* 0x000fea0003800000 */
.L_x_4423:
[----:B------:R-:W-:Y:S05]  /*13320*/  BRA `(.L_x_4426) ;  /* 0x0000000000207947 */ /* 0x000fea0003800000 */
.L_x_4422:
[----:B------:R-:W-:-:S04]  /*13330*/  LOP3.LUT R0, R9, 0x80000000, R0, 0x48, !PT ;  /* 0x8000000009007812 */ /* 0x000fc800078e4800 */
[----:B------:R-:W-:Y:S01]  /*13340*/  LOP3.LUT R0, R0, 0x7f800000, RZ, 0xfc, !PT ;  /* 0x7f80000000007812 */ /* 0x000fe200078efcff */
[----:B------:R-:W-:Y:S06]  /*13350*/  BRA `(.L_x_4426) ;  /* 0x0000000000147947 */ /* 0x000fec0003800000 */
.L_x_4421:
[----:B------:R-:W-:Y:S01]  /*13360*/  LOP3.LUT R0, R9, 0x80000000, R0, 0x48, !PT ;  /* 0x8000000009007812 */ /* 0x000fe200078e4800 */
[----:B------:R-:W-:Y:S06]  /*13370*/  BRA `(.L_x_4426) ;  /* 0x00000000000c7947 */ /* 0x000fec0003800000 */
.L_x_4420:
[----:B------:R-:W0:Y:S01]  /*13380*/  MUFU.RSQ R0, -QNAN ;  /* 0xffc0000000007908 */ /* 0x000e220000001400 */
[----:B------:R-:W-:Y:S05]  /*13390*/  BRA `(.L_x_4426) ;  /* 0x0000000000047947 */ /* 0x000fea0003800000 */
.L_x_4419:
[----:B------:R-:W-:-:S07]  /*133a0*/  FADD.FTZ R0, R0, R9 ;  /* 0x0000000900007221 */ /* 0x000fce0000010000 */
.L_x_4426:
[----:B------:R-:W-:Y:S05]  /*133b0*/  BSYNC B2 ;  /* 0x0000000000027941 */ /* 0x000fea0003800000 */
.L_x_4416:
[----:B------:R-:W-:-:S04]  /*133c0*/  IMAD.MOV.U32 R5, RZ, RZ, 0x0 ;  /* 0x00000000ff057424 */ /* 0x000fc800078e00ff */
[----:B0-----:R-:W-:Y:S05]  /*133d0*/  RET.REL.NODEC R4 `(_ZN2at6native27unrolled_elementwise_kernelIZZZNS0_17acosh_kernel_cudaERNS_18TensorIteratorBaseEENKUlvE_clEvENKUlvE1_clEvEUlN3c107complexINS6_4HalfEEEE_St5arrayIPcLm2EELi4E23TrivialOffsetCalculatorILi1EjESF_NS0_6memory12LoadWithCastILi1EEENSG_13StoreWithCastILi1EEEEEviT_T0_T2_T3_T4_T5_) ;  /* 0xfffffecc04087950 */ /* 0x001fea0003c3ffff */
.L_x_4427:
        /* <DEDUP_REMOVED lines=10> */
.L_x_21013:


//--------------------- .text._ZN2at6native18elementwise_kernelILi128ELi2EZNS0_22gpu_kernel_impl_nocastIZZZNS0_17acosh_kernel_cudaERNS_18TensorIteratorBaseEENKUlvE_clEvENKUlvE1_clEvEUlN3c107complexINS7_4HalfEEEE_EEvS4_RKT_EUliE_EEviT1_ --------------------------
	.section	.text._ZN2at6native18elementwise_kernelILi128ELi2EZNS0_22gpu_kernel_impl_nocastIZZZNS0_17acosh_kernel_cudaERNS_18TensorIteratorBaseEENKUlvE_clEvENKUlvE1_clEvEUlN3c107complexINS7_4HalfEEEE_EEvS4_RKT_EUliE_EEviT1_,"ax",@progbits
	.align	128
        .global         _ZN2at6native18elementwise_kernelILi128ELi2EZNS0_22gpu_kernel_impl_nocastIZZZNS0_17acosh_kernel_cudaERNS_18TensorIteratorBaseEENKUlvE_clEvENKUlvE1_clEvEUlN3c107complexINS7_4HalfEEEE_EEvS4_RKT_EUliE_EEviT1_
        .type           _ZN2at6native18elementwise_kernelILi128ELi2EZNS0_22gpu_kernel_impl_nocastIZZZNS0_17acosh_kernel_cudaERNS_18TensorIteratorBaseEENKUlvE_clEvENKUlvE1_clEvEUlN3c107complexINS7_4HalfEEEE_EEvS4_RKT_EUliE_EEviT1_,@function
        .size           _ZN2at6native18elementwise_kernelILi128ELi2EZNS0_22gpu_kernel_impl_nocastIZZZNS0_17acosh_kernel_cudaERNS_18TensorIteratorBaseEENKUlvE_clEvENKUlvE1_clEvEUlN3c107complexINS7_4HalfEEEE_EEvS4_RKT_EUliE_EEviT1_,(.L_x_21014 - _ZN2at6native18elementwise_kernelILi128ELi2EZNS0_22gpu_kernel_impl_nocastIZZZNS0_17acosh_kernel_cudaERNS_18TensorIteratorBaseEENKUlvE_clEvENKUlvE1_clEvEUlN3c107complexINS7_4HalfEEEE_EEvS4_RKT_EUliE_EEviT1_)
        .other          _ZN2at6native18elementwise_kernelILi128ELi2EZNS0_22gpu_kernel_impl_nocastIZZZNS0_17acosh_kernel_cudaERNS_18TensorIteratorBaseEENKUlvE_clEvENKUlvE1_clEvEUlN3c107complexINS7_4HalfEEEE_EEvS4_RKT_EUliE_EEviT1_,@"STO_CUDA_ENTRY STV_DEFAULT"
_ZN2at6native18elementwise_kernelILi128ELi2EZNS0_22gpu_kernel_impl_nocastIZZZNS0_17acosh_kernel_cudaERNS_18TensorIteratorBaseEENKUlvE_clEvENKUlvE1_clEvEUlN3c107complexINS7_4HalfEEEE_EEvS4_RKT_EUliE_EEviT1_:
.text._ZN2at6native18elementwise_kernelILi128ELi2EZNS0_22gpu_kernel_impl_nocastIZZZNS0_17acosh_kernel_cudaERNS_18TensorIteratorBaseEENKUlvE_clEvENKUlvE1_clEvEUlN3c107complexINS7_4HalfEEEE_EEvS4_RKT_EUliE_EEviT1_:
        /* <DEDUP_REMOVED lines=11> */
[----:B------:R-:W-:Y:S02]  /*00b0*/  MOV R13, RZ ;  /* 0x000000ff000d7202 */ /* 0x000fe40000000f00 */
[----:B0-----:R-:W-:-:S13]  /*00c0*/  ISETP.NE.AND P0, PT, R6, RZ, PT ;  /* 0x000000ff0600720c */ /* 0x001fda0003f05270 */
        /* <DEDUP_REMOVED lines=299> */
.L_x_4430:
[----:B------:R-:W-:Y:S02]  /*1380*/  ULDC.64 UR6, c[0x0][0x418] ;  /* 0x0001060000067ab9 */ /* 0x000fe40000000a00 */
[----:B------:R-:W-:-:S04]  /*1390*/  IADD3 R2, P0, R0, UR6, RZ ;  /* 0x0000000600027c10 */ /* 0x000fc8000ff1e0ff */
[----:B------:R-:W-:-:S05]  /*13a0*/  IADD3.X R3, RZ, UR7, RZ, P0, !PT ;  /* 0x00000007ff037c10 */ /* 0x000fca00087fe4ff */
[----:B------:R-:W2:Y:S01]  /*13b0*/  LDG.E R2, desc[UR4][R2.64] ;  /* 0x0000000402027981 */ /* 0x000ea2000c1e1900 */
[----:B------:R-:W-:Y:S01]  /*13c0*/  BSSY B0, `(.L_x_4431) ;  /* 0x000027e000007945 */ /* 0x000fe20003800000 */
[--C-:B--2---:R-:W-:Y:S02]  /*13d0*/  HADD2.F32 R10, -RZ, R2.reuse.H0_H0 ;  /* 0x20000002ff0a7230 */ /* 0x104fe40000004100 */
[----:B------:R-:W-:-:S03]  /*13e0*/  HADD2.F32 R8, -RZ, R2.H1_H1 ;  /* 0x30000002ff087230 */ /* 0x000fc60000004100 */
        /* <DEDUP_REMOVED lines=17> */
[----:B------:R-:W-:Y:S01]  /*1500*/  FADD.FTZ R3, R7, -1 ;  /* 0xbf80000007037421 */ /* 0x000fe20000010000 */
[----:B------:R-:W-:Y:S01]  /*1510*/  FADD.FTZ R12, |R16|, -RZ ;  /* 0x800000ff100c7221 */ /* 0x000fe20000010200 */
[----:B------:R-:W-:Y:S01]  /*1520*/  BSSY B2, `(.L_x_4436) ;  /* 0x0000096000027945 */ /* 0x000fe20003800000 */
[----:B------:R-:W-:Y:S01]  /*1530*/  FADD.FTZ R5, |R0|, -RZ ;  /* 0x800000ff00057221 */ /* 0x000fe20000010200 */
[----:B------:R-:W-:-:S04]  /*1540*/  FADD.FTZ R17, |R3|, -RZ ;  /* 0x800000ff03117221 */ /* 0x000fc80000010200 */
[CC--:B------:R-:W-:Y:S02]  /*1550*/  VIMNMX R4, R5.reuse, R12.reuse, !PT ;  /* 0x0000000c05047248 */ /* 0x0c0fe40007fe0100 */
[----:B------:R-:W-:Y:S02]  /*1560*/  VIMNMX R2, R12, R17, !PT ;  /* 0x000000110c027248 */ /* 0x000fe40007fe0100 */
[----:B------:R-:W-:Y:S02]  /*1570*/  LOP3.LUT R9, R4, 0xfe000000, RZ, 0xc0, !PT ;  /* 0xfe00000004097812 */ /* 0x000fe400078ec0ff */
[----:B------:R-:W-:Y:S02]  /*1580*/  LOP3.LUT R6, R2, 0xfe000000, RZ, 0xc0, !PT ;  /* 0xfe00000002067812 */ /* 0x000fe400078ec0ff */
[----:B------:R-:W-:Y:S02]  /*1590*/  VIMNMX R5, R5, R12, PT ;  /* 0x0000000c05057248 */ /* 0x000fe40003fe0100 */
[----:B------:R-:W-:-:S02]  /*15a0*/  IADD3 R11, -R9, 0x7e800000, RZ ;  /* 0x7e800000090b7810 */ /* 0x000fc40007ffe1ff */
[----:B------:R-:W-:Y:S02]  /*15b0*/  VIMNMX R17, R12, R17, PT ;  /* 0x000000110c117248 */ /* 0x000fe40003fe0100 */
[----:B------:R-:W-:Y:S01]  /*15c0*/  IADD3 R18, -R6, 0x7e800000, RZ ;  /* 0x7e80000006127810 */ /* 0x000fe20007ffe1ff */
[CC--:B------:R-:W-:Y:S01]  /*15d0*/  FMUL.FTZ R12, R5.reuse, R11.reuse ;  /* 0x0000000b050c7220 */ /* 0x0c0fe20000410000 */
[----:B------:R-:W-:Y:S01]  /*15e0*/  FMUL.FTZ R11, R4, R11 ;  /* 0x0000000b040b7220 */ /* 0x000fe20000410000 */
[----:B------:R-:W-:Y:S02]  /*15f0*/  FSETP.NEU.FTZ.AND P0, PT, R5, RZ, PT ;  /* 0x000000ff0500720b */ /* 0x000fe40003f1d000 */
[C---:B------:R-:W-:Y:S01]  /*1600*/  FMUL.FTZ R19, R17.reuse, R18 ;  /* 0x0000001211137220 */ /* 0x040fe20000410000 */
[----:B------:R-:W-:Y:S01]  /*1610*/  FMUL.FTZ R12, R12, R12 ;  /* 0x0000000c0c0c7220 */ /* 0x000fe20000410000 */
[----:B------:R-:W-:Y:S01]  /*1620*/  FMUL.FTZ R18, R2, R18 ;  /* 0x0000001202127220 */ /* 0x000fe20000410000 */
[----:B------:R-:W-:Y:S01]  /*1630*/  FSETP.NEU.FTZ.AND P2, PT, R17, RZ, PT ;  /* 0x000000ff1100720b */ /* 0x000fe20003f5d000 */
[----:B------:R-:W-:Y:S01]  /*1640*/  FMUL.FTZ R19, R19, R19 ;  /* 0x0000001313137220 */ /* 0x000fe20000410000 */
[----:B------:R-:W-:Y:S01]  /*1650*/  FFMA.FTZ R12, R11, R11, R12 ;  /* 0x0000000b0b0c7223 */ /* 0x000fe2000001000c */
[----:B------:R-:W-:-:S02]  /*1660*/  LOP3.LUT R9, R9, 0x800000, RZ, 0xfc, !PT ;  /* 0x0080000009097812 */ /* 0x000fc400078efcff */
[----:B------:R-:W-:Y:S01]  /*1670*/  FFMA.FTZ R19, R18, R18, R19 ;  /* 0x0000001212137223 */ /* 0x000fe20000010013 */
[----:B------:R-:W-:Y:S02]  /*1680*/  LOP3.LUT R6, R6, 0x800000, RZ, 0xfc, !PT ;  /* 0x0080000006067812 */ /* 0x000fe400078efcff */
[----:B------:R-:W0:Y:S01]  /*1690*/  MUFU.SQRT R12, R12 ;  /* 0x0000000c000c7308 */ /* 0x000e220000002000 */
[----:B------:R-:W-:-:S07]  /*16a0*/  FSETP.NEU.FTZ.AND P1, PT, R5, +INF , PT ;  /* 0x7f8000000500780b */ /* 0x000fce0003f3d000 */
        /* <DEDUP_REMOVED lines=30> */
[----:B------:R-:W-:Y:S01]  /*1890*/  MOV R17, 0x3e800000 ;  /* 0x3e80000000117802 */ /* 0x000fe20000000f00 */
[----:B------:R-:W-:Y:S02]  /*18a0*/  HFMA2.MMA R20, -RZ, RZ, 1.3056640625, -1.8671875 ;  /* 0x3d39bf78ff147435 */ /* 0x000fe400000001ff */
        /* <DEDUP_REMOVED lines=30> */
.L_x_4439:
        /* <DEDUP_REMOVED lines=10> */
.L_x_4441:
[----:B------:R-:W-:-:S04]  /*1b30*/  FADD.FTZ R4, -R0, R5 ;  /* 0x0000000500047221 */ /* 0x000fc80000010100 */
[----:B------:R-:W-:-:S07]  /*1b40*/  FMUL.FTZ R4, R4, 0.5 ;  /* 0x3f00000004047820 */ /* 0x000fce0000410000 */
.L_x_4442:
[----:B------:R-:W-:Y:S05]  /*1b50*/  BSYNC B3 ;  /* 0x0000000000037941 */ /* 0x000fea0003800000 */
.L_x_4440:
        /* <DEDUP_REMOVED lines=11> */
.L_x_4444:
[----:B------:R-:W-:-:S04]  /*1c10*/  FADD.FTZ R6, R2, -R9 ;  /* 0x8000000902067221 */ /* 0x000fc80000010000 */
[----:B------:R-:W-:-:S07]  /*1c20*/  FMUL.FTZ R9, R6, 0.5 ;  /* 0x3f00000006097820 */ /* 0x000fce0000410000 */
.L_x_4445:
[----:B------:R-:W-:Y:S05]  /*1c30*/  BSYNC B3 ;  /* 0x0000000000037941 */ /* 0x000fea0003800000 */
.L_x_4443:
[----:B------:R-:W-:Y:S01]  /*1c40*/  FADD.FTZ R9, R9, R4 ;  /* 0x0000000409097221 */ /* 0x000fe20000010000 */
[----:B------:R-:W-:Y:S01]  /*1c50*/  FADD.FTZ R4, R18, 1 ;  /* 0x3f80000012047421 */ /* 0x000fe20000010000 */
[----:B------:R-:W-:Y:S01]  /*1c60*/  MOV R17, 0x3e800000 ;  /* 0x3e80000000117802 */ /* 0x000fe20000000f00 */
[----:B------:R-:W-:Y:S02]  /*1c70*/  HFMA2.MMA R20, -RZ, RZ, 1.3056640625, -1.8671875 ;  /* 0x3d39bf78ff147435 */ /* 0x000fe400000001ff */
[----:B------:R-:W-:-:S04]  /*1c80*/  FMUL.FTZ R6, R4, R9 ;  /* 0x0000000904067220 */ /* 0x000fc80000410000 */
        /* <DEDUP_REMOVED lines=30> */
.L_x_4438:
[----:B------:R0:W1:Y:S02]  /*1e70*/  MUFU.SQRT R6, R16 ;  /* 0x0000001000067308 */ /* 0x0000640000002000 */
.L_x_4437:
[----:B------:R-:W-:Y:S05]  /*1e80*/  BSYNC B2 ;  /* 0x0000000000027941 */ /* 0x000fea0003800000 */
.L_x_4436:
        /* <DEDUP_REMOVED lines=24> */
.L_x_4452:
[----:B------:R-:W-:-:S04]  /*2010*/  FADD.FTZ R0, -R0, R5 ;  /* 0x0000000500007221 */ /* 0x000fc80000010100 */
[----:B------:R-:W-:-:S07]  /*2020*/  FMUL.FTZ R0, R0, 0.5 ;  /* 0x3f00000000007820 */ /* 0x000fce0000410000 */
.L_x_4453:
[----:B------:R-:W-:Y:S05]  /*2030*/  BSYNC B3 ;  /* 0x0000000000037941 */ /* 0x000fea0003800000 */
.L_x_4451:
        /* <DEDUP_REMOVED lines=10> */
.L_x_4455:
[----:B------:R-:W-:-:S04]  /*20e0*/  FADD.FTZ R2, -R3, R2 ;  /* 0x0000000203027221 */ /* 0x000fc80000010100 */
[----:B------:R-:W-:-:S07]  /*20f0*/  FMUL.FTZ R3, R2, 0.5 ;  /* 0x3f00000002037820 */ /* 0x000fce0000410000 */
.L_x_4456:
[----:B------:R-:W-:Y:S05]  /*2100*/  BSYNC B3 ;  /* 0x0000000000037941 */ /* 0x000fea0003800000 */
.L_x_4454:
[----:B------:R-:W-:Y:S01]  /*2110*/  FADD.FTZ R3, R3, R0 ;  /* 0x0000000003037221 */ /* 0x000fe20000010000 */
[----:B------:R-:W-:Y:S01]  /*2120*/  FADD.FTZ R18, R7, R18 ;  /* 0x0000001207127221 */ /* 0x000fe20000010000 */
[----:B------:R-:W-:-:S03]  /*2130*/  PLOP3.LUT P0, PT, PT, PT, PT, 0x80, 0x0 ;  /* 0x000000000000781c */ /* 0x000fc60003f0f070 */
[----:B------:R-:W-:-:S06]  /*2140*/  FMUL.FTZ R18, R18, R3 ;  /* 0x0000000312127220 */ /* 0x000fcc0000410000 */
[----:B------:R-:W2:Y:S01]  /*2150*/  MUFU.SQRT R18, R18 ;  /* 0x0000001200127308 */ /* 0x000ea20000002000 */
[----:B------:R-:W-:Y:S05]  /*2160*/  BRA `(.L_x_4448) ;  /* 0x0000000000687947 */ /* 0x000fea0003800000 */
.L_x_4450:
        /* <DEDUP_REMOVED lines=15> */
.L_x_4449:
        /* <DEDUP_REMOVED lines=8> */
.L_x_4447:
[----:B------:R-:W-:Y:S01]  /*22e0*/  PLOP3.LUT P0, PT, PT, PT, PT, 0x80, 0x0 ;  /* 0x000000000000781c */ /* 0x000fe20003f0f070 */
[----:B------:R-:W-:Y:S01]  /*22f0*/  FMUL.FTZ R18, R18, 16777216 ;  /* 0x4b80000012127820 */ /* 0x000fe20000410000 */
[----:B------:R-:W-:-:S11]  /*2300*/  FMUL.FTZ R7, R7, 16777216 ;  /* 0x4b80000007077820 */ /* 0x000fd60000410000 */
.L_x_4448:
[----:B------:R-:W-:Y:S05]  /*2310*/  BSYNC B2 ;  /* 0x0000000000027941 */ /* 0x000fea0003800000 */
.L_x_4446:
        /* <DEDUP_REMOVED lines=10> */
[----:B---3--:R-:W3:Y:S02]  /*23c0*/  MUFU.RSQ R5, R2 ;  /* 0x0000000200057308 */ /* 0x008ee40000001400 */
[----:B---3--:R-:W-:Y:S01]  /*23d0*/  FMUL.FTZ R7, R2, R5 ;  /* 0x0000000502077220 */ /* 0x008fe20000410000 */
[----:B------:R-:W-:-:S04]  /*23e0*/  FMUL.FTZ R10, R5, 0.5 ;  /* 0x3f000000050a7820 */ /* 0x000fc80000410000 */
[----:B------:R-:W-:-:S04]  /*23f0*/  FFMA.FTZ R10, -R7, R10, 0.5 ;  /* 0x3f000000070a7423 */ /* 0x000fc8000001010a */
[----:B------:R-:W-:-:S05]  /*2400*/  FFMA.FTZ R10, R7, R10, R7 ;  /* 0x0000000a070a7223 */ /* 0x000fca0000010007 */
[----:B------:R-:W-:Y:S02]  /*2410*/  @P0 FSEL R3, R10, RZ, P1 ;  /* 0x000000ff0a030208 */ /* 0x000fe40000800000 */
[----:B------:R-:W-:Y:S02]  /*2420*/  MOV R10, 0x3d10ecef ;  /* 0x3d10ecef000a7802 */ /* 0x000fe40000000f00 */
[----:B------:R-:W-:Y:S02]  /*2430*/  LOP3.LUT R0, R3, 0x80000000, R0, 0xb8, !PT ;  /* 0x8000000003007812 */ /* 0x000fe400078eb800 */
[----:B------:R-:W-:-:S03]  /*2440*/  FSETP.GEU.FTZ.AND P1, PT, R4, -0.56000000238418579102, PT ;  /* 0xbf0f5c290400780b */ /* 0x000fc60003f3e000 */
        /* <DEDUP_REMOVED lines=8> */
[----:B------:R-:W-:-:S03]  /*24d0*/  HFMA2.MMA R3, -RZ, RZ, 1.9599609375, 20144 ;  /* 0x3fd774ebff037435 */ /* 0x000fc600000001ff */
[----:B------:R-:W-:-:S05]  /*24e0*/  FADD.FTZ R0, -R5, -RZ ;  /* 0x800000ff05007221 */ /* 0x000fca0000010100 */
[----:B------:R-:W-:-:S05]  /*24f0*/  FSEL R0, R5, R0, P0 ;  /* 0x0000000005007208 */ /* 0x000fca0000000000 */
[----:B------:R-:W-:-:S04]  /*2500*/  @P1 FFMA.FTZ R5, R3, 0.93318945169448852539, R0 ;  /* 0x3f6ee58103051823 */ /* 0x000fc80000010000 */
[----:B------:R-:W-:Y:S01]  /*2510*/  @P0 FADD.FTZ R5, R5, R5 ;  /* 0x0000000505050221 */ /* 0x000fe20000010000 */
[----:B------:R-:W-:Y:S06]  /*2520*/  BRA `(.L_x_4460) ;  /* 0x0000000800187947 */ /* 0x000fec0003800000 */
.L_x_4459:
[----:B------:R-:W-:Y:S01]  /*2530*/  MOV R0, 0x3f000000 ;  /* 0x3f00000000007802 */ /* 0x000fe20000000f00 */
[C---:B------:R-:W-:Y:S01]  /*2540*/  FADD.FTZ R3, |R4|.reuse, -RZ ;  /* 0x800000ff04037221 */ /* 0x040fe20000010200 */
[C---:B------:R-:W-:Y:S02]  /*2550*/  FSETP.GT.FTZ.AND P0, PT, |R4|.reuse, 0.56000000238418579102, PT ;  /* 0x3f0f5c290400780b */ /* 0x040fe40003f14200 */
[----:B------:R-:W-:Y:S01]  /*2560*/  FSETP.NEU.FTZ.AND P1, PT, |R4|, 1, PT ;  /* 0x3f8000000400780b */ /* 0x000fe20003f3d200 */
[----:B------:R-:W-:-:S04]  /*2570*/  FFMA.FTZ R0, -R3, R0, 0.5 ;  /* 0x3f00000003007423 */ /* 0x000fc80000010100 */
[----:B---3--:R-:W3:Y:S02]  /*2580*/  MUFU.RSQ R5, R0 ;  /* 0x0000000000057308 */ /* 0x008ee40000001400 */
[----:B---3--:R-:W-:Y:S01]  /*2590*/  FMUL.FTZ R2, R0, R5 ;  /* 0x0000000500027220 */ /* 0x008fe20000410000 */
[----:B------:R-:W-:-:S04]  /*25a0*/  FMUL.FTZ R5, R5, 0.5 ;  /* 0x3f00000005057820 */ /* 0x000fc80000410000 */
[----:B------:R-:W-:-:S04]  /*25b0*/  FFMA.FTZ R5, -R2, R5, 0.5 ;  /* 0x3f00000002057423 */ /* 0x000fc80000010105 */
[----:B------:R-:W-:-:S05]  /*25c0*/  FFMA.FTZ R5, R2, R5, R2 ;  /* 0x0000000502057223 */ /* 0x000fca0000010002 */
[----:B------:R-:W-:Y:S01]  /*25d0*/  @P0 FSEL R3, R5, RZ, P1 ;  /* 0x000000ff05030208 */ /* 0x000fe20000800000 */
[----:B------:R-:W-:Y:S01]  /*25e0*/  HFMA2.MMA R5, -RZ, RZ, 1.265625, -5052 ;  /* 0x3d10ecefff057435 */ /* 0x000fe200000001ff */
        /* <DEDUP_REMOVED lines=10> */
[----:B------:R-:W-:-:S03]  /*2690*/  MOV R3, 0x3fd774eb ;  /* 0x3fd774eb00037802 */ /* 0x000fc60000000f00 */
[----:B------:R-:W-:-:S05]  /*26a0*/  FADD.FTZ R0, -R5, -RZ ;  /* 0x800000ff05007221 */ /* 0x000fca0000010100 */
[----:B------:R-:W-:-:S05]  /*26b0*/  FSEL R0, R5, R0, P0 ;  /* 0x0000000005007208 */ /* 0x000fca0000000000 */
[----:B------:R-:W-:-:S04]  /*26c0*/  @!P1 FFMA.FTZ R5, R3, 0.93318945169448852539, R0 ;  /* 0x3f6ee58103059823 */ /* 0x000fc80000010000 */
[----:B------:R-:W-:Y:S01]  /*26d0*/  @P0 FADD.FTZ R5, R5, R5 ;  /* 0x0000000505050221 */ /* 0x000fe20000010000 */
[----:B------:R-:W-:Y:S06]  /*26e0*/  BRA `(.L_x_4460) ;  /* 0x0000000400a87947 */ /* 0x000fec0003800000 */
.L_x_4458:
        /* <DEDUP_REMOVED lines=17> */
[----:B------:R-:W-:Y:S02]  /*2800*/  MOV R12, R7 ;  /* 0x00000007000c7202 */ /* 0x000fe40000000f00 */
[----:B------:R-:W-:-:S07]  /*2810*/  MOV R2, 0x2830 ;  /* 0x0000283000027802 */ /* 0x000fce0000000f00 */
[----:B01-3--:R-:W-:Y:S05]  /*2820*/  CALL.REL.NOINC `($__internal_9_$__cuda_sm3x_div_rn_ftz_f32_slowpath) ;  /* 0x0000005000587944 */ /* 0x00bfea0003c00000 */
.L_x_4463:
[----:B------:R-:W-:Y:S05]  /*2830*/  BSYNC B5 ;  /* 0x0000000000057941 */ /* 0x000fea0003800000 */
.L_x_4462:
        /* <DEDUP_REMOVED lines=15> */
[----:B------:R-:W-:-:S05]  /*2930*/  MOV R3, 0x3fd774eb ;  /* 0x3fd774eb00037802 */ /* 0x000fca0000000f00 */
[----:B------:R-:W-:Y:S01]  /*2940*/  FFMA.FTZ R0, R3, 1.8663789033889770508, -R0 ;  /* 0x3feee58103007823 */ /* 0x000fe20000010800 */
[----:B------:R-:W-:Y:S06]  /*2950*/  BRA `(.L_x_4466) ;  /* 0x0000000000107947 */ /* 0x000fec0003800000 */
.L_x_4465:
[----:B------:R-:W-:Y:S02]  /*2960*/  ISETP.GE.AND P0, PT, R17, RZ, PT ;  /* 0x000000ff1100720c */ /* 0x000fe40003f06270 */
[----:B------:R-:W-:-:S11]  /*2970*/  MOV R3, 0x3fd774eb ;  /* 0x3fd774eb00037802 */ /* 0x000fd60000000f00 */
[----:B------:R-:W-:-:S04]  /*2980*/  @P0 FFMA.FTZ R0, R3, 0.93318945169448852539, -R0 ;  /* 0x3f6ee58103000823 */ /* 0x000fc80000010800 */
[----:B------:R-:W-:-:S07]  /*2990*/  @!P0 FFMA.FTZ R0, R3, 0.93318945169448852539, R0 ;  /* 0x3f6ee58103008823 */ /* 0x000fce0000010000 */
.L_x_4466:
[----:B------:R-:W-:Y:S05]  /*29a0*/  BSYNC B2 ;  /* 0x0000000000027941 */ /* 0x000fea0003800000 */
.L_x_4464:
[----:B------:R-:W-:Y:S01]  /*29b0*/  FSETP.NEU.FTZ.AND P0, PT, |R17|, |R18|, PT ;  /* 0x400000121100720b */ /* 0x000fe20003f1d200 */
[----:B------:R-:W-:Y:S01]  /*29c0*/  HFMA2.MMA R2, -RZ, RZ, 2.04296875, -15.78125 ;  /* 0x4016cbe4ff027435 */ /* 0x000fe200000001ff */
[----:B------:R-:W-:Y:S01]  /*29d0*/  FSETP.NEU.FTZ.AND P1, PT, R7, RZ, PT ;  /* 0x000000ff0700720b */ /* 0x000fe20003f3d000 */
[C---:B---3--:R-:W-:Y:S01]  /*29e0*/  FADD.FTZ R5, |R17|.reuse, |R18| ;  /* 0x4000001211057221 */ /* 0x048fe20000010200 */
[----:B------:R-:W-:-:S09]  /*29f0*/  ISETP.GE.AND P2, PT, R17, RZ, PT ;  /* 0x000000ff1100720c */ /* 0x000fd20003f46270 */
[----:B------:R-:W-:Y:S02]  /*2a00*/  @!P0 FSEL R0, R2, 0.78539818525314331055, !P2 ;  /* 0x3f490fdb02008808 */ /* 0x000fe40005000000 */
[----:B------:R-:W-:Y:S02]  /*2a10*/  @!P1 FSEL R0, RZ, 3.1415927410125732422, P2 ;  /* 0x40490fdbff009808 */ /* 0x000fe40001000000 */
[----:B------:R-:W-:Y:S02]  /*2a20*/  FSETP.GTU.FTZ.AND P0, PT, |R5|, +INF , PT ;  /* 0x7f8000000500780b */ /* 0x000fe40003f1c200 */
[----:B------:R-:W-:-:S04]  /*2a30*/  LOP3.LUT R0, R0, 0x80000000, R18, 0xb8, !PT ;  /* 0x8000000000007812 */ /* 0x000fc800078eb812 */
[----:B------:R-:W-:Y:S01]  /*2a40*/  FSEL R5, R5, R0, P0 ;  /* 0x0000000005057208 */ /* 0x000fe20000000000 */
[----:B------:R-:W-:Y:S06]  /*2a50*/  BRA `(.L_x_4460) ;  /* 0x0000000000cc7947 */ /* 0x000fec0003800000 */
.L_x_4461:
        /* <DEDUP_REMOVED lines=17> */
.L_x_4468:
[----:B------:R-:W-:Y:S05]  /*2b70*/  BSYNC B5 ;  /* 0x0000000000057941 */ /* 0x000fea0003800000 */
.L_x_4467:
        /* <DEDUP_REMOVED lines=18> */
.L_x_4470:
[----:B------:R-:W-:Y:S02]  /*2ca0*/  ISETP.GE.AND P0, PT, R7, RZ, PT ;  /* 0x000000ff0700720c */ /* 0x000fe40003f06270 */
[----:B------:R-:W-:-:S11]  /*2cb0*/  MOV R3, 0x3fd774eb ;  /* 0x3fd774eb00037802 */ /* 0x000fd60000000f00 */
[----:B------:R-:W-:-:S04]  /*2cc0*/  @P0 FFMA.FTZ R0, R3, 0.93318945169448852539, -R0 ;  /* 0x3f6ee58103000823 */ /* 0x000fc80000010800 */
[----:B------:R-:W-:-:S07]  /*2cd0*/  @!P0 FFMA.FTZ R0, R3, 0.93318945169448852539, R0 ;  /* 0x3f6ee58103008823 */ /* 0x000fce0000010000 */
.L_x_4471:
[----:B------:R-:W-:Y:S05]  /*2ce0*/  BSYNC B2 ;  /* 0x0000000000027941 */ /* 0x000fea0003800000 */
.L_x_4469:
[C---:B------:R-:W-:Y:S01]  /*2cf0*/  FSETP.NEU.FTZ.AND P0, PT, |R7|.reuse, |R18|, PT ;  /* 0x400000120700720b */ /* 0x040fe20003f1d200 */
[----:B------:R-:W-:Y:S01]  /*2d00*/  HFMA2.MMA R2, -RZ, RZ, 2.04296875, -15.78125 ;  /* 0x4016cbe4ff027435 */ /* 0x000fe200000001ff */
[----:B------:R-:W-:Y:S01]  /*2d10*/  FSETP.NEU.FTZ.AND P1, PT, R10, RZ, PT ;  /* 0x000000ff0a00720b */ /* 0x000fe20003f3d000 */
[----:B---3--:R-:W-:Y:S01]  /*2d20*/  FADD.FTZ R5, |R18|, |R7| ;  /* 0x4000000712057221 */ /* 0x008fe20000010200 */
[----:B------:R-:W-:-:S09]  /*2d30*/  ISETP.GE.AND P2, PT, R7, RZ, PT ;  /* 0x000000ff0700720c */ /* 0x000fd20003f46270 */
[----:B------:R-:W-:Y:S02]  /*2d40*/  @!P0 FSEL R0, R2, 0.78539818525314331055, !P2 ;  /* 0x3f490fdb02008808 */ /* 0x000fe40005000000 */
[----:B------:R-:W-:Y:S02]  /*2d50*/  @!P1 FSEL R0, RZ, 3.1415927410125732422, P2 ;  /* 0x40490fdbff009808 */ /* 0x000fe40001000000 */
[----:B------:R-:W-:Y:S02]  /*2d60*/  FSETP.GTU.FTZ.AND P0, PT, |R5|, +INF , PT ;  /* 0x7f8000000500780b */ /* 0x000fe40003f1c200 */
[----:B------:R-:W-:-:S04]  /*2d70*/  LOP3.LUT R0, R0, 0x80000000, R18, 0xb8, !PT ;  /* 0x8000000000007812 */ /* 0x000fc800078eb812 */
[----:B------:R-:W-:-:S07]  /*2d80*/  FSEL R5, R5, R0, P0 ;  /* 0x0000000005057208 */ /* 0x000fce0000000000 */
.L_x_4460:
[----:B------:R-:W-:Y:S05]  /*2d90*/  BSYNC B4 ;  /* 0x0000000000047941 */ /* 0x000fea0003800000 */
.L_x_4457:
[----:B------:R-:W-:-:S04]  /*2da0*/  SHF.R.U32.HI R0, RZ, 0x1f, R8 ;  /* 0x0000001fff007819 */ /* 0x000fc80000011608 */
[----:B------:R-:W-:-:S13]  /*2db0*/  ISETP.NE.AND P0, PT, R0, RZ, PT ;  /* 0x000000ff0000720c */ /* 0x000fda0003f05270 */
[----:B-1----:R-:W-:Y:S01]  /*2dc0*/  @!P0 FADD.FTZ R6, -R6, -RZ ;  /* 0x800000ff06068221 */ /* 0x002fe20000010100 */
[----:B------:R-:W-:Y:S06]  /*2dd0*/  BRA `(.L_x_4472) ;  /* 0x0000000c00707947 */ /* 0x000fec0003800000 */
.L_x_4435:
[----:B------:R-:W-:Y:S01]  /*2de0*/  FADD.FTZ R5, -R10, 6.1232342629258392722e-17 ;  /* 0x248d31320a057421 */ /* 0x000fe20000010100 */
[----:B------:R-:W-:-:S03]  /*2df0*/  FADD.FTZ R6, -R8, -RZ ;  /* 0x800000ff08067221 */ /* 0x000fc60000010100 */
[----:B------:R-:W-:Y:S01]  /*2e00*/  FADD.FTZ R5, R5, 1.5707963705062866211 ;  /* 0x3fc90fdb05057421 */ /* 0x000fe20000010000 */
[----:B------:R-:W-:Y:S06]  /*2e10*/  BRA `(.L_x_4472) ;  /* 0x0000000c00607947 */ /* 0x000fec0003800000 */
.L_x_4434:
[----:B------:R-:W-:Y:S01]  /*2e20*/  FADD.FTZ R6, -R8, -RZ ;  /* 0x800000ff08067221 */ /* 0x000fe20000010100 */
[----:B------:R-:W-:Y:S01]  /*2e30*/  MOV R5, RZ ;  /* 0x000000ff00057202 */ /* 0x000fe20000000f00 */
[----:B------:R-:W-:Y:S06]  /*2e40*/  BRA `(.L_x_4472) ;  /* 0x0000000c00547947 */ /* 0x000fec0003800000 */
.L_x_4433:
        /* <DEDUP_REMOVED lines=21> */
[----:B------:R-:W-:Y:S02]  /*2fa0*/  MOV R12, R6 ;  /* 0x00000006000c7202 */ /* 0x000fe40000000f00 */
[----:B------:R-:W-:-:S07]  /*2fb0*/  MOV R2, 0x2fd0 ;  /* 0x00002fd000027802 */ /* 0x000fce0000000f00 */
[----:B------:R-:W-:Y:S05]  /*2fc0*/  CALL.REL.NOINC `($__internal_9_$__cuda_sm3x_div_rn_ftz_f32_slowpath) ;  /* 0x0000004800707944 */ /* 0x000fea0003c00000 */
.L_x_4477:
[----:B------:R-:W-:Y:S05]  /*2fd0*/  BSYNC B5 ;  /* 0x0000000000057941 */ /* 0x000fea0003800000 */
.L_x_4476:
        /* <DEDUP_REMOVED lines=18> */
.L_x_4479:
[----:B------:R-:W-:Y:S02]  /*3100*/  ISETP.GE.AND P0, PT, R10, RZ, PT ;  /* 0x000000ff0a00720c */ /* 0x000fe40003f06270 */
[----:B------:R-:W-:-:S11]  /*3110*/  MOV R3, 0x3fd774eb ;  /* 0x3fd774eb00037802 */ /* 0x000fd60000000f00 */
[----:B------:R-:W-:-:S04]  /*3120*/  @P0 FFMA.FTZ R0, R3, 0.93318945169448852539, -R0 ;  /* 0x3f6ee58103000823 */ /* 0x000fc80000010800 */
[----:B------:R-:W-:-:S07]  /*3130*/  @!P0 FFMA.FTZ R0, R3, 0.93318945169448852539, R0 ;  /* 0x3f6ee58103008823 */ /* 0x000fce0000010000 */
.L_x_4480:
[----:B------:R-:W-:Y:S05]  /*3140*/  BSYNC B2 ;  /* 0x0000000000027941 */ /* 0x000fea0003800000 */
.L_x_4478:
[----:B------:R-:W-:Y:S01]  /*3150*/  FSETP.NEU.FTZ.AND P0, PT, R7, |R8|, PT ;  /* 0x400000080700720b */ /* 0x000fe20003f1d000 */
[----:B------:R-:W-:Y:S01]  /*3160*/  HFMA2.MMA R2, -RZ, RZ, 2.04296875, -15.78125 ;  /* 0x4016cbe4ff027435 */ /* 0x000fe200000001ff */
[----:B------:R-:W-:Y:S01]  /*3170*/  FSETP.NEU.FTZ.AND P1, PT, R6, RZ, PT ;  /* 0x000000ff0600720b */ /* 0x000fe20003f3d000 */
[----:B------:R-:W0:Y:S01]  /*3180*/  MUFU.LG2 R16, R16 ;  /* 0x0000001000107308 */ /* 0x000e220000000c00 */
[----:B------:R-:W-:Y:S01]  /*3190*/  ISETP.GE.AND P2, PT, R10, RZ, PT ;  /* 0x000000ff0a00720c */ /* 0x000fe20003f46270 */
[----:B------:R-:W-:-:S08]  /*31a0*/  FADD.FTZ R7, |R8|, R7 ;  /* 0x0000000708077221 */ /* 0x000fd00000010200 */
[----:B------:R-:W-:Y:S02]  /*31b0*/  @!P0 FSEL R0, R2, 0.78539818525314331055, !P2 ;  /* 0x3f490fdb02008808 */ /* 0x000fe40005000000 */
[----:B------:R-:W-:Y:S02]  /*31c0*/  @!P1 FSEL R0, RZ, 3.1415927410125732422, P2 ;  /* 0x40490fdbff009808 */ /* 0x000fe40001000000 */
[----:B------:R-:W-:Y:S02]  /*31d0*/  FSETP.GTU.FTZ.AND P0, PT, |R7|, +INF , PT ;  /* 0x7f8000000700780b */ /* 0x000fe40003f1c200 */
[----:B------:R-:W-:Y:S01]  /*31e0*/  LOP3.LUT R0, R0, 0x80000000, R8, 0xb8, !PT ;  /* 0x8000000000007812 */ /* 0x000fe200078eb808 */
[----:B0-----:R-:W-:-:S03]  /*31f0*/  FMUL.FTZ.D2 R17, R16, 0.69314718246459960938 ;  /* 0x3f31721810117820 */ /* 0x001fc60000310000 */
[----:B------:R-:W-:Y:S01]  /*3200*/  FSEL R0, R7, R0, P0 ;  /* 0x0000000007007208 */ /* 0x000fe20000000000 */
[----:B------:R-:W-:Y:S06]  /*3210*/  BRA `(.L_x_4481) ;  /* 0x0000000800087947 */ /* 0x000fec0003800000 */
.L_x_4475:
        /* <DEDUP_REMOVED lines=11> */
[----:B------:R-:W-:Y:S05]  /*32d0*/  CALL.REL.NOINC `($__internal_9_$__cuda_sm3x_div_rn_ftz_f32_slowpath) ;  /* 0x0000004400ac7944 */ /* 0x000fea0003c00000 */
.L_x_4483:
[----:B------:R-:W-:Y:S05]  /*32e0*/  BSYNC B5 ;  /* 0x0000000000057941 */ /* 0x000fea0003800000 */
.L_x_4482:
        /* <DEDUP_REMOVED lines=18> */
.L_x_4485:
[----:B------:R-:W-:Y:S02]  /*3410*/  ISETP.GE.AND P0, PT, R10, RZ, PT ;  /* 0x000000ff0a00720c */ /* 0x000fe40003f06270 */
[----:B------:R-:W-:-:S11]  /*3420*/  MOV R3, 0x3fd774eb ;  /* 0x3fd774eb00037802 */ /* 0x000fd60000000f00 */
[----:B------:R-:W-:-:S04]  /*3430*/  @P0 FFMA.FTZ R0, R3, 0.93318945169448852539, -R0 ;  /* 0x3f6ee58103000823 */ /* 0x000fc80000010800 */
[----:B------:R-:W-:-:S07]  /*3440*/  @!P0 FFMA.FTZ R0, R3, 0.93318945169448852539, R0 ;  /* 0x3f6ee58103008823 */ /* 0x000fce0000010000 */
.L_x_4486:
[----:B------:R-:W-:Y:S05]  /*3450*/  BSYNC B2 ;  /* 0x0000000000027941 */ /* 0x000fea0003800000 */
.L_x_4484:
        /* <DEDUP_REMOVED lines=16> */
[----:B------:R-:W-:-:S03]  /*3560*/  HFMA2.MMA R3, -RZ, RZ, 2.04296875, -15.78125 ;  /* 0x4016cbe4ff037435 */ /* 0x000fc600000001ff */
        /* <DEDUP_REMOVED lines=10> */
.L_x_4474:
[----:B------:R-:W-:Y:S01]  /*3610*/  FMUL.FTZ R0, R10, 0.36787945032119750977 ;  /* 0x3ebc5ab20a007820 */ /* 0x000fe20000410000 */
[----:B------:R-:W-:Y:S01]  /*3620*/  FMUL.FTZ R2, R8, 0.36787945032119750977 ;  /* 0x3ebc5ab208027820 */ /* 0x000fe20000410000 */
[----:B------:R-:W-:Y:S01]  /*3630*/  MOV R17, 0x3f800000 ;  /* 0x3f80000000117802 */ /* 0x000fe20000000f00 */
        /* <DEDUP_REMOVED lines=10> */
[----:B------:R-:W-:Y:S02]  /*36e0*/  FMUL.FTZ R12, R5, R5 ;  /* 0x00000005050c7220 */ /* 0x000fe40000410000 */
[----:B------:R-:W-:Y:S02]  /*36f0*/  MUFU.RCP R5, R6 ;  /* 0x0000000600057308 */ /* 0x000fe40000001000 */
[----:B------:R-:W-:Y:S01]  /*3700*/  FFMA.FTZ R12, R3, R3, R12 ;  /* 0x00000003030c7223 */ /* 0x000fe2000001000c */
[----:B------:R-:W-:-:S05]  /*3710*/  LOP3.LUT R3, R4, 0x800000, RZ, 0xfc, !PT ;  /* 0x0080000004037812 */ /* 0x000fca00078efcff */
[----:B------:R-:W0:Y:S02]  /*3720*/  MUFU.SQRT R12, R12 ;  /* 0x0000000c000c7308 */ /* 0x000e240000002000 */
[----:B0-----:R-:W-:Y:S01]  /*3730*/  @P0 FMUL.FTZ R2, R12, R3 ;  /* 0x000000030c020220 */ /* 0x001fe20000410000 */
[----:B------:R-:W-:Y:S01]  /*3740*/  FSETP.NEU.FTZ.AND P0, PT, R0, +INF , PT ;  /* 0x7f8000000000780b */ /* 0x000fe20003f1d000 */
[----:B------:R-:W-:-:S03]  /*3750*/  FFMA R0, -R6, R5, 1 ;  /* 0x3f80000006007423 */ /* 0x000fc60000000105 */
[----:B------:R-:W-:Y:S01]  /*3760*/  FSEL R2, R2, +INF , P0 ;  /* 0x7f80000002027808 */ /* 0x000fe20000000000 */
[----:B------:R-:W-:-:S04]  /*3770*/  FFMA R0, R5, R0, R5 ;  /* 0x0000000005007223 */ /* 0x000fc80000000005 */
        /* <DEDUP_REMOVED lines=9> */
[----:B------:R-:W-:Y:S05]  /*3810*/  CALL.REL.NOINC `($__internal_9_$__cuda_sm3x_div_rn_ftz_f32_slowpath) ;  /* 0x00000040005c7944 */ /* 0x000fea0003c00000 */
.L_x_4488:
[----:B------:R-:W-:Y:S05]  /*3820*/  BSYNC B5 ;  /* 0x0000000000057941 */ /* 0x000fea0003800000 */
.L_x_4487:
        /* <DEDUP_REMOVED lines=18> */
.L_x_4490:
[----:B------:R-:W-:Y:S02]  /*3950*/  ISETP.GE.AND P0, PT, R10, RZ, PT ;  /* 0x000000ff0a00720c */ /* 0x000fe40003f06270 */
[----:B------:R-:W-:-:S11]  /*3960*/  MOV R3, 0x3fd774eb ;  /* 0x3fd774eb00037802 */ /* 0x000fd60000000f00 */
[----:B------:R-:W-:-:S04]  /*3970*/  @P0 FFMA.FTZ R0, R3, 0.93318945169448852539, -R0 ;  /* 0x3f6ee58103000823 */ /* 0x000fc80000010800 */
[----:B------:R-:W-:-:S07]  /*3980*/  @!P0 FFMA.FTZ R0, R3, 0.93318945169448852539, R0 ;  /* 0x3f6ee58103008823 */ /* 0x000fce0000010000 */
.L_x_4491:
[----:B------:R-:W-:Y:S05]  /*3990*/  BSYNC B2 ;  /* 0x0000000000027941 */ /* 0x000fea0003800000 */
.L_x_4489:
[----:B------:R-:W-:Y:S01]  /*39a0*/  FSETP.NEU.FTZ.AND P1, PT, R7, |R8|, PT ;  /* 0x400000080700720b */ /* 0x000fe20003f3d000 */
[----:B------:R-:W-:Y:S01]  /*39b0*/  HFMA2.MMA R2, -RZ, RZ, 2.04296875, -15.78125 ;  /* 0x4016cbe4ff027435 */ /* 0x000fe200000001ff */
        /* <DEDUP_REMOVED lines=8> */
.L_x_4481:
[----:B------:R-:W-:Y:S05]  /*3a40*/  BSYNC B4 ;  /* 0x0000000000047941 */ /* 0x000fea0003800000 */
.L_x_4473:
[----:B------:R-:W-:Y:S01]  /*3a50*/  SHF.R.U32.HI R2, RZ, 0x1f, R8 ;  /* 0x0000001fff027819 */ /* 0x000fe20000011608 */
[----:B------:R-:W-:Y:S01]  /*3a60*/  FADD.FTZ R6, R17, 0.69314718246459960938 ;  /* 0x3f31721811067421 */ /* 0x000fe20000010000 */
[----:B------:R-:W-:Y:S02]  /*3a70*/  FADD.FTZ R5, |R0|, -RZ ;  /* 0x800000ff00057221 */ /* 0x000fe40000010200 */
[----:B------:R-:W-:-:S13]  /*3a80*/  ISETP.NE.AND P0, PT, R2, RZ, PT ;  /* 0x000000ff0200720c */ /* 0x000fda0003f05270 */
[----:B------:R-:W-:Y:S01]  /*3a90*/  @!P0 FADD.FTZ R6, -R6, -RZ ;  /* 0x800000ff06068221 */ /* 0x000fe20000010100 */
[----:B------:R-:W-:Y:S06]  /*3aa0*/  BRA `(.L_x_4472) ;  /* 0x00000000003c7947 */ /* 0x000fec0003800000 */
.L_x_4432:
        /* <DEDUP_REMOVED lines=14> */
[----:B------:R-:W-:-:S07]  /*3b90*/  @!P0 MOV R5, 0x3fc90fdb ;  /* 0x3fc90fdb00058802 */ /* 0x000fce0000000f00 */
.L_x_4472:
[----:B------:R-:W-:Y:S05]  /*3ba0*/  BSYNC B0 ;  /* 0x0000000000007941 */ /* 0x000fea0003800000 */
.L_x_4431:
[----:B------:R-:W-:Y:S01]  /*3bb0*/  FSETP.GTU.FTZ.AND P0, PT, |R5|, +INF , PT ;  /* 0x7f8000000500780b */ /* 0x000fe20003f1c200 */
[----:B------:R-:W-:Y:S01]  /*3bc0*/  ULDC.64 UR6, c[0x0][0x410] ;  /* 0x0001040000067ab9 */ /* 0x000fe20000000a00 */
[----:B------:R-:W-:Y:S01]  /*3bd0*/  BSSY B0, `(.L_x_4492) ;  /* 0x000000e000007945 */ /* 0x000fe20003800000 */
[----:B------:R-:W-:Y:S01]  /*3be0*/  IADD3 R2, P1, R13, UR6, RZ ;  /* 0x000000060d027c10 */ /* 0x000fe2000ff3e0ff */
[----:B------:R-:W-:-:S03]  /*3bf0*/  FADD.FTZ R0, |R6|, -RZ ;  /* 0x800000ff06007221 */ /* 0x000fc60000010200 */
[----:B------:R-:W-:-:S06]  /*3c00*/  IADD3.X R3, RZ, UR7, RZ, P1, !PT ;  /* 0x00000007ff037c10 */ /* 0x000fcc0008ffe4ff */
[----:B------:R-:W-:Y:S05]  /*3c10*/  @P0 BRA `(.L_x_4493) ;  /* 0x0000000000180947 */ /* 0x000fea0003800000 */
[----:B------:R-:W-:Y:S02]  /*3c20*/  FSETP.GTU.FTZ.AND P0, PT, R0, +INF , PT ;  /* 0x7f8000000000780b */ /* 0x000fe40003f1c000 */
[----:B------:R-:W-:-:S11]  /*3c30*/  MOV R7, R6 ;  /* 0x0000000600077202 */ /* 0x000fd60000000f00 */
[----:B------:R-:W-:Y:S05]  /*3c40*/  @P0 BRA `(.L_x_4494) ;  /* 0x0000000000180947 */ /* 0x000fea0003800000 */
[----:B------:R-:W-:Y:S02]  /*3c50*/  LOP3.LUT R7, R5, 0x80000000, R8, 0xb8, !PT ;  /* 0x8000000005077812 */ /* 0x000fe400078eb808 */
[----:B------:R-:W-:Y:S01]  /*3c60*/  MOV R6, R0 ;  /* 0x0000000000067202 */ /* 0x000fe20000000f00 */
[----:B------:R-:W-:Y:S06]  /*3c70*/  BRA `(.L_x_4494) ;  /* 0x00000000000c7947 */ /* 0x000fec0003800000 */
.L_x_4493:
[----:B------:R-:W-:Y:S02]  /*3c80*/  FSETP.GTU.FTZ.AND P0, PT, R0, +INF , PT ;  /* 0x7f8000000000780b */ /* 0x000fe40003f1c000 */
[----:B------:R-:W-:-:S11]  /*3c90*/  MOV R7, R5 ;  /* 0x0000000500077202 */ /* 0x000fd60000000f00 */
[----:B------:R-:W-:-:S07]  /*3ca0*/  @!P0 MOV R6, R0 ;  /* 0x0000000000068202 */ /* 0x000fce0000000f00 */
.L_x_4494:
[----:B------:R-:W-:Y:S05]  /*3cb0*/  BSYNC B0 ;  /* 0x0000000000007941 */ /* 0x000fea0003800000 */
.L_x_4492:
[----:B------:R-:W-:Y:S02]  /*3cc0*/  F2FP.F16.F32.PACK_AB R7, R7, R6 ;  /* 0x000000060707723e */ /* 0x000fe400000000ff */
[----:B------:R-:W-:-:S03]  /*3cd0*/  LEA R5, R15, R14, 0x8 ;  /* 0x0000000e0f057211 */ /* 0x000fc600078e40ff */
[----:B------:R1:W-:Y:S01]  /*3ce0*/  STG.E desc[UR4][R2.64], R7 ;  /* 0x0000000702007986 */ /* 0x0003e2000c101904 */
[----:B------:R-:W-:-:S07]  /*3cf0*/  IADD3 R5, R5, 0x80, RZ ;  /* 0x0000008005057810 */ /* 0x000fce0007ffe0ff */
.L_x_4429:
[----:B------:R-:W-:Y:S05]  /*3d00*/  BSYNC B1 ;  /* 0x0000000000017941 */ /* 0x000fea0003800000 */
.L_x_4428:
[----:B------:R-:W-:Y:S02]  /*3d10*/  ULDC UR6, c[0x0][0x210] ;  /* 0x0000840000067ab9 */ /* 0x000fe40000000800 */
[----:B------:R-:W-:-:S13]  /*3d20*/  ISETP.GE.AND P0, PT, R5, UR6, PT ;  /* 0x0000000605007c0c */ /* 0x000fda000bf06270 */
[----:B------:R-:W-:Y:S05]  /*3d30*/  @P0 EXIT ;  /* 0x000000000000094d */ /* 0x000fea0003800000 */
[----:B------:R-:W3:Y:S01]  /*3d40*/  LDC R6, c[0x0][0x218] ;  /* 0x00008600ff067b82 */ /* 0x000ee20000000800 */
[----:B------:R-:W-:Y:S01]  /*3d50*/  HFMA2.MMA R0, -RZ, RZ, 0, 0 ;  /* 0x00000000ff007435 */ /* 0x000fe200000001ff */
[----:B------:R-:W-:Y:S02]  /*3d60*/  MOV R17, RZ ;  /* 0x000000ff00117202 */ /* 0x000fe40000000f00 */
[----:B---3--:R-:W-:-:S13]  /*3d70*/  ISETP.NE.AND P0, PT, R6, RZ, PT ;  /* 0x000000ff0600720c */ /* 0x008fda0003f05270 */
[----:B------:R-:W-:Y:S05]  /*3d80*/  @!P0 BRA `(.L_x_4495) ;  /* 0x0000001000a88947 */ /* 0x000fea0003800000 */
[----:B-1----:R-:W-:Y:S01]  /*3d90*/  MOV R2, RZ ;  /* 0x000000ff00027202 */ /* 0x002fe20000000f00 */
        /* <DEDUP_REMOVED lines=282> */
[----:B------:R-:W1:Y:S01]  /*4f40*/  @P0 LDC.64 R8, c[0x0][0x340] ;  /* 0x0000d000ff080b82 */ /* 0x000e620000000a00 */
[----:B------:R-:W-:Y:S01]  /*4f50*/  @P0 MOV R4, RZ ;  /* 0x000000ff00040202 */ /* 0x000fe20000000f00 */
[----:B------:R-:W-:Y:S01]  /*4f60*/  ULDC.64 UR6, c[0x0][0x400] ;  /* 0x0001000000067ab9 */ /* 0x000fe20000000a00 */
[----:B------:R-:W-:-:S05]  /*4f70*/  IADD3 R7, -R5, RZ, RZ ;  /* 0x000000ff05077210 */ /* 0x000fca0007ffe1ff */
[----:B------:R-:W3:Y:S08]  /*4f80*/  @P0 LDC R11, c[0x0][0x33c] ;  /* 0x0000cf00ff0b0b82 */ /* 0x000ef00000000800 */
[----:B------:R-:W5:Y:S01]  /*4f90*/  @P0 LDC.64 R12, c[0x0][0x408] ;  /* 0x00010200ff0c0b82 */ /* 0x000f620000000a00 */
[----:B-1----:R-:W-:-:S05]  /*4fa0*/  @P0 IMAD.HI.U32 R2, R5, R8, R4 ;  /* 0x0000000805020227 */ /* 0x002fca00078e0004 */
[----:B------:R-:W-:Y:S01]  /*4fb0*/  @P0 SHF.R.U32.HI R4, RZ, R9, R2 ;  /* 0x00000009ff040219 */ /* 0x000fe20000011602 */
[----:B------:R-:W-:-:S03]  /*4fc0*/  IMAD R2, R7, UR8, R3 ;  /* 0x0000000807027c24 */ /* 0x000fc6000f8e0203 */
[----:B------:R-:W-:Y:S01]  /*4fd0*/  @P0 IADD3 R4, -R4, RZ, RZ ;  /* 0x000000ff04040210 */ /* 0x000fe20007ffe1ff */
[C---:B------:R-:W-:Y:S02]  /*4fe0*/  IMAD R17, R2.reuse, UR6, R17 ;  /* 0x0000000602117c24 */ /* 0x040fe4000f8e0211 */
[----:B------:R-:W-:Y:S02]  /*4ff0*/  IMAD R0, R2, UR7, R0 ;  /* 0x0000000702007c24 */ /* 0x000fe4000f8e0200 */
[----:B---3--:R-:W-:-:S04]  /*5000*/  @P0 IMAD R4, R11, R4, R5 ;  /* 0x000000040b040224 */ /* 0x008fc800078e0205 */
[C---:B-----5:R-:W-:Y:S02]  /*5010*/  @P0 IMAD R17, R4.reuse, R12, R17 ;  /* 0x0000000c04110224 */ /* 0x060fe400078e0211 */
[----:B------:R-:W-:-:S07]  /*5020*/  @P0 IMAD R0, R4, R13, R0 ;  /* 0x0000000d04000224 */ /* 0x000fce00078e0200 */
.L_x_4495:
[----:B------:R-:W-:Y:S02]  /*5030*/  ULDC.64 UR6, c[0x0][0x418] ;  /* 0x0001060000067ab9 */ /* 0x000fe40000000a00 */
[----:B-1----:R-:W-:-:S04]  /*5040*/  IADD3 R2, P0, R0, UR6, RZ ;  /* 0x0000000600027c10 */ /* 0x002fc8000ff1e0ff */
[----:B------:R-:W-:Y:S01]  /*5050*/  IADD3.X R3, RZ, UR7, RZ, P0, !PT ;  /* 0x00000007ff037c10 */ /* 0x000fe200087fe4ff */
[----:B------:R-:W-:-:S04]  /*5060*/  ULDC.64 UR6, c[0x0][0x410] ;  /* 0x0001040000067ab9 */ /* 0x000fc80000000a00 */
[----:B------:R-:W3:Y:S01]  /*5070*/  LDG.E R2, desc[UR4][R2.64] ;  /* 0x0000000402027981 */ /* 0x000ee2000c1e1900 */
[----:B0-----:R-:W-:Y:S01]  /*5080*/  IADD3 R16, P2, R17, UR6, RZ ;  /* 0x0000000611107c10 */ /* 0x001fe2000ff5e0ff */
[----:B------:R-:W-:Y:S03]  /*5090*/  BSSY B0, `(.L_x_4496) ;  /* 0x000027e000007945 */ /* 0x000fe60003800000 */
[----:B------:R-:W-:Y:S01]  /*50a0*/  IADD3.X R17, RZ, UR7, RZ, P2, !PT ;  /* 0x00000007ff117c10 */ /* 0x000fe200097fe4ff */
[--C-:B---3--:R-:W-:Y:S02]  /*50b0*/  HADD2.F32 R13, -RZ, R2.reuse.H0_H0 ;  /* 0x20000002ff0d7230 */ /* 0x108fe40000004100 */
[----:B------:R-:W-:-:S03]  /*50c0*/  HADD2.F32 R8, -RZ, R2.H1_H1 ;  /* 0x30000002ff087230 */ /* 0x000fc60000004100 */
[C---:B------:R-:W-:Y:S01]  /*50d0*/  FSETP.GTU.FTZ.AND P0, PT, |R13|.reuse, +INF , PT ;  /* 0x7f8000000d00780b */ /* 0x040fe20003f1c200 */
[----:B------:R-:W-:Y:S01]  /*50e0*/  FADD.FTZ R7, |R13|, -RZ ;  /* 0x800000ff0d077221 */ /* 0x000fe20000010200 */
[----:B------:R-:W-:-:S04]  /*50f0*/  FSETP.GTU.FTZ.AND P1, PT, |R8|, +INF , PT ;  /* 0x7f8000000800780b */ /* 0x000fc80003f3c200 */
[----:B------:R-:W-:-:S13]  /*5100*/  PLOP3.LUT P0, PT, P0, P1, PT, 0xa8, 0x0 ;  /* 0x000000000000781c */ /* 0x000fda0000703570 */
[----:B------:R-:W-:Y:S05]  /*5110*/  @P0 BRA `(.L_x_4497) ;  /* 0x0000002400980947 */ /* 0x000fea0003800000 */
[----:B------:R-:W-:Y:S01]  /*5120*/  FSETP.GT.FTZ.AND P0, PT, R7, 8388608, PT ;  /* 0x4b0000000700780b */ /* 0x000fe20003f14000 */
[C---:B--2-4-:R-:W-:Y:S01]  /*5130*/  FADD.FTZ R18, |R8|.reuse, -RZ ;  /* 0x800000ff08127221 */ /* 0x054fe20000010200 */
        /* <DEDUP_REMOVED lines=100> */
.L_x_4504:
        /* <DEDUP_REMOVED lines=10> */
.L_x_4506:
[----:B------:R-:W-:-:S04]  /*5820*/  FADD.FTZ R2, -R0, R5 ;  /* 0x0000000500027221 */ /* 0x000fc80000010100 */
[----:B------:R-:W-:-:S07]  /*5830*/  FMUL.FTZ R2, R2, 0.5 ;  /* 0x3f00000002027820 */ /* 0x000fce0000410000 */
.L_x_4507:
[----:B------:R-:W-:Y:S05]  /*5840*/  BSYNC B2 ;  /* 0x0000000000027941 */ /* 0x000fea0003800000 */
.L_x_4505:
        /* <DEDUP_REMOVED lines=11> */
.L_x_4509:
[----:B------:R-:W-:-:S04]  /*5900*/  FADD.FTZ R9, R4, -R9 ;  /* 0x8000000904097221 */ /* 0x000fc80000010000 */
[----:B------:R-:W-:-:S07]  /*5910*/  FMUL.FTZ R9, R9, 0.5 ;  /* 0x3f00000009097820 */ /* 0x000fce0000410000 */
.L_x_4510:
[----:B------:R-:W-:Y:S05]  /*5920*/  BSYNC B2 ;  /* 0x0000000000027941 */ /* 0x000fea0003800000 */
.L_x_4508:
        /* <DEDUP_REMOVED lines=35> */
.L_x_4503:
[----:B------:R0:W1:Y:S02]  /*5b60*/  MUFU.SQRT R10, R18 ;  /* 0x00000012000a7308 */ /* 0x0000640000002000 */
.L_x_4502:
[----:B------:R-:W-:Y:S05]  /*5b70*/  BSYNC B1 ;  /* 0x0000000000017941 */ /* 0x000fea0003800000 */
.L_x_4501:
        /* <DEDUP_REMOVED lines=24> */
.L_x_4517:
[----:B------:R-:W-:-:S04]  /*5d00*/  FADD.FTZ R0, -R0, R5 ;  /* 0x0000000500007221 */ /* 0x000fc80000010100 */
[----:B------:R-:W-:-:S07]  /*5d10*/  FMUL.FTZ R0, R0, 0.5 ;  /* 0x3f00000000007820 */ /* 0x000fce0000410000 */
.L_x_4518:
[----:B------:R-:W-:Y:S05]  /*5d20*/  BSYNC B2 ;  /* 0x0000000000027941 */ /* 0x000fea0003800000 */
.L_x_4516:
        /* <DEDUP_REMOVED lines=10> */
.L_x_4520:
[----:B------:R-:W-:-:S04]  /*5dd0*/  FADD.FTZ R3, -R3, R4 ;  /* 0x0000000403037221 */ /* 0x000fc80000010100 */
[----:B------:R-:W-:-:S07]  /*5de0*/  FMUL.FTZ R3, R3, 0.5 ;  /* 0x3f00000003037820 */ /* 0x000fce0000410000 */
.L_x_4521:
[----:B------:R-:W-:Y:S05]  /*5df0*/  BSYNC B2 ;  /* 0x0000000000027941 */ /* 0x000fea0003800000 */
.L_x_4519:
[----:B------:R-:W-:Y:S01]  /*5e00*/  FADD.FTZ R3, R3, R0 ;  /* 0x0000000003037221 */ /* 0x000fe20000010000 */
[----:B------:R-:W-:Y:S01]  /*5e10*/  FADD.FTZ R14, R7, R14 ;  /* 0x0000000e070e7221 */ /* 0x000fe20000010000 */
[----:B------:R-:W-:-:S03]  /*5e20*/  PLOP3.LUT P0, PT, PT, PT, PT, 0x80, 0x0 ;  /* 0x000000000000781c */ /* 0x000fc60003f0f070 */
[----:B------:R-:W-:-:S06]  /*5e30*/  FMUL.FTZ R14, R14, R3 ;  /* 0x000000030e0e7220 */ /* 0x000fcc0000410000 */
[----:B------:R-:W2:Y:S01]  /*5e40*/  MUFU.SQRT R14, R14 ;  /* 0x0000000e000e7308 */ /* 0x000ea20000002000 */
[----:B------:R-:W-:Y:S05]  /*5e50*/  BRA `(.L_x_4513) ;  /* 0x0000000000687947 */ /* 0x000fea0003800000 */
.L_x_4515:
        /* <DEDUP_REMOVED lines=8> */
[----:B------:R-:W-:Y:S02]  /*5ee0*/  PLOP3.LUT P0, PT, PT, PT, PT, 0x80, 0x0 ;  /* 0x000000000000781c */ /* 0x000fe40003f0f070 */
[----:B------:R-:W2:Y:S01]  /*5ef0*/  MUFU.SQRT R3, R4 ;  /* 0x0000000400037308 */ /* 0x000ea20000002000 */
[C---:B------:R-:W-:Y:S01]  /*5f00*/  FMUL.FTZ R0, R7.reuse, R0 ;  /* 0x0000000007007220 */ /* 0x040fe20000410000 */
[----:B------:R-:W-:-:S06]  /*5f10*/  FMUL.FTZ R7, R7, 2.81474976710656000000e+14 ;  /* 0x5780000007077820 */ /* 0x000fcc0000410000 */
[----:B--2---:R-:W4:Y:S02]  /*5f20*/  MUFU.RCP R3, R3 ;  /* 0x0000000300037308 */ /* 0x004f240000001000 */
[----:B----4-:R-:W-:Y:S01]  /*5f30*/  FMUL.FTZ R14, R0, R3 ;  /* 0x00000003000e7220 */ /* 0x010fe20000410000 */
[----:B------:R-:W-:Y:S06]  /*5f40*/  BRA `(.L_x_4513) ;  /* 0x00000000002c7947 */ /* 0x000fec0003800000 */
.L_x_4514:
        /* <DEDUP_REMOVED lines=8> */
.L_x_4512:
[----:B------:R-:W-:Y:S01]  /*5fd0*/  PLOP3.LUT P0, PT, PT, PT, PT, 0x80, 0x0 ;  /* 0x000000000000781c */ /* 0x000fe20003f0f070 */
[----:B------:R-:W-:Y:S01]  /*5fe0*/  FMUL.FTZ R14, R14, 16777216 ;  /* 0x4b8000000e0e7820 */ /* 0x000fe20000410000 */
[----:B------:R-:W-:-:S11]  /*5ff0*/  FMUL.FTZ R7, R7, 16777216 ;  /* 0x4b80000007077820 */ /* 0x000fd60000410000 */
.L_x_4513:
[----:B------:R-:W-:Y:S05]  /*6000*/  BSYNC B1 ;  /* 0x0000000000017941 */ /* 0x000fea0003800000 */
.L_x_4511:
        /* <DEDUP_REMOVED lines=12> */
[----:B------:R-:W-:Y:S01]  /*60d0*/  FMUL.FTZ R12, R5, 0.5 ;  /* 0x3f000000050c7820 */ /* 0x000fe20000410000 */
[----:B------:R-:W-:-:S03]  /*60e0*/  HFMA2.MMA R5, -RZ, RZ, 1.9599609375, 20144 ;  /* 0x3fd774ebff057435 */ /* 0x000fc600000001ff */
        /* <DEDUP_REMOVED lines=19> */
.L_x_4524:
        /* <DEDUP_REMOVED lines=21> */
[----:B------:R-:W-:-:S03]  /*6370*/  MOV R5, 0x3fd774eb ;  /* 0x3fd774eb00057802 */ /* 0x000fc60000000f00 */
[----:B------:R-:W-:-:S04]  /*6380*/  FFMA.FTZ R3, R3, R4, R3 ;  /* 0x0000000403037223 */ /* 0x000fc80000010003 */
[----:B------:R-:W-:-:S05]  /*6390*/  FADD.FTZ R0, -R3, -RZ ;  /* 0x800000ff03007221 */ /* 0x000fca0000010100 */
[----:B------:R-:W-:-:S05]  /*63a0*/  FSEL R0, R3, R0, P0 ;  /* 0x0000000003007208 */ /* 0x000fca0000000000 */
[----:B------:R-:W-:-:S04]  /*63b0*/  @!P1 FFMA.FTZ R3, R5, 0.93318945169448852539, R0 ;  /* 0x3f6ee58105039823 */ /* 0x000fc80000010000 */
[----:B------:R-:W-:Y:S01]  /*63c0*/  @P0 FADD.FTZ R3, R3, R3 ;  /* 0x0000000303030221 */ /* 0x000fe20000010000 */
[----:B------:R-:W-:Y:S06]  /*63d0*/  BRA `(.L_x_4525) ;  /* 0x0000000400a87947 */ /* 0x000fec0003800000 */
.L_x_4523:
        /* <DEDUP_REMOVED lines=20> */
.L_x_4528:
[----:B------:R-:W-:Y:S05]  /*6520*/  BSYNC B4 ;  /* 0x0000000000047941 */ /* 0x000fea0003800000 */
.L_x_4527:
        /* <DEDUP_REMOVED lines=18> */
.L_x_4530:
[----:B------:R-:W-:Y:S02]  /*6650*/  ISETP.GE.AND P0, PT, R13, RZ, PT ;  /* 0x000000ff0d00720c */ /* 0x000fe40003f06270 */
[----:B------:R-:W-:-:S11]  /*6660*/  MOV R3, 0x3fd774eb ;  /* 0x3fd774eb00037802 */ /* 0x000fd60000000f00 */
[----:B------:R-:W-:-:S04]  /*6670*/  @P0 FFMA.FTZ R0, R3, 0.93318945169448852539, -R0 ;  /* 0x3f6ee58103000823 */ /* 0x000fc80000010800 */
[----:B------:R-:W-:-:S07]  /*6680*/  @!P0 FFMA.FTZ R0, R3, 0.93318945169448852539, R0 ;  /* 0x3f6ee58103008823 */ /* 0x000fce0000010000 */
.L_x_4531:
[----:B------:R-:W-:Y:S05]  /*6690*/  BSYNC B2 ;  /* 0x0000000000027941 */ /* 0x000fea0003800000 */
.L_x_4529:
[----:B------:R-:W-:Y:S01]  /*66a0*/  FSETP.NEU.FTZ.AND P0, PT, |R13|, |R14|, PT ;  /* 0x4000000e0d00720b */ /* 0x000fe20003f1d200 */
[----:B------:R-:W-:Y:S01]  /*66b0*/  HFMA2.MMA R2, -RZ, RZ, 2.04296875, -15.78125 ;  /* 0x4016cbe4ff027435 */ /* 0x000fe200000001ff */
        /* <DEDUP_REMOVED lines=9> */
.L_x_4526:
        /* <DEDUP_REMOVED lines=17> */
.L_x_4533:
[----:B------:R-:W-:Y:S05]  /*6860*/  BSYNC B4 ;  /* 0x0000000000047941 */ /* 0x000fea0003800000 */
.L_x_4532:
        /* <DEDUP_REMOVED lines=18> */
.L_x_4535:
[----:B------:R-:W-:Y:S02]  /*6990*/  ISETP.GE.AND P0, PT, R7, RZ, PT ;  /* 0x000000ff0700720c */ /* 0x000fe40003f06270 */
[----:B------:R-:W-:-:S11]  /*69a0*/  MOV R3, 0x3fd774eb ;  /* 0x3fd774eb00037802 */ /* 0x000fd60000000f00 */
[----:B------:R-:W-:-:S04]  /*69b0*/  @P0 FFMA.FTZ R0, R3, 0.93318945169448852539, -R0 ;  /* 0x3f6ee58103000823 */ /* 0x000fc80000010800 */
[----:B------:R-:W-:-:S07]  /*69c0*/  @!P0 FFMA.FTZ R0, R3, 0.93318945169448852539, R0 ;  /* 0x3f6ee58103008823 */ /* 0x000fce0000010000 */
.L_x_4536:
[----:B------:R-:W-:Y:S05]  /*69d0*/  BSYNC B2 ;  /* 0x0000000000027941 */ /* 0x000fea0003800000 */
.L_x_4534:
        /* <DEDUP_REMOVED lines=10> */
.L_x_4525:
[----:B------:R-:W-:Y:S05]  /*6a80*/  BSYNC B1 ;  /* 0x0000000000017941 */ /* 0x000fea0003800000 */
.L_x_4522:
[----:B------:R-:W-:-:S13]  /*6a90*/  ISETP.NE.AND P0, PT, R6, RZ, PT ;  /* 0x000000ff0600720c */ /* 0x000fda0003f05270 */
[----:B-1----:R-:W-:Y:S01]  /*6aa0*/  @!P0 FADD.FTZ R10, -R10, -RZ ;  /* 0x800000ff0a0a8221 */ /* 0x002fe20000010100 */
[----:B------:R-:W-:Y:S06]  /*6ab0*/  BRA `(.L_x_4537) ;  /* 0x0000000c006c7947 */ /* 0x000fec0003800000 */
.L_x_4500:
[----:B------:R-:W-:Y:S01]  /*6ac0*/  FADD.FTZ R3, -R13, 6.1232342629258392722e-17 ;  /* 0x248d31320d037421 */ /* 0x000fe20000010100 */
[----:B------:R-:W-:-:S03]  /*6ad0*/  FADD.FTZ R10, -R8, -RZ ;  /* 0x800000ff080a7221 */ /* 0x000fc60000010100 */
[----:B------:R-:W-:Y:S01]  /*6ae0*/  FADD.FTZ R3, R3, 1.5707963705062866211 ;  /* 0x3fc90fdb03037421 */ /* 0x000fe20000010000 */
[----:B------:R-:W-:Y:S06]  /*6af0*/  BRA `(.L_x_4537) ;  /* 0x0000000c005c7947 */ /* 0x000fec0003800000 */
.L_x_4499:
[----:B------:R-:W-:Y:S01]  /*6b00*/  FADD.FTZ R10, -R8, -RZ ;  /* 0x800000ff080a7221 */ /* 0x000fe20000010100 */
[----:B------:R-:W-:Y:S01]  /*6b10*/  MOV R3, RZ ;  /* 0x000000ff00037202 */ /* 0x000fe20000000f00 */
[----:B------:R-:W-:Y:S06]  /*6b20*/  BRA `(.L_x_4537) ;  /* 0x0000000c00507947 */ /* 0x000fec0003800000 */
.L_x_4498:
        /* <DEDUP_REMOVED lines=24> */
.L_x_4542:
[----:B------:R-:W-:Y:S05]  /*6cb0*/  BSYNC B4 ;  /* 0x0000000000047941 */ /* 0x000fea0003800000 */
.L_x_4541:
        /* <DEDUP_REMOVED lines=18> */
.L_x_4544:
[----:B------:R-:W-:Y:S02]  /*6de0*/  ISETP.GE.AND P0, PT, R13, RZ, PT ;  /* 0x000000ff0d00720c */ /* 0x000fe40003f06270 */
[----:B------:R-:W-:-:S11]  /*6df0*/  MOV R3, 0x3fd774eb ;  /* 0x3fd774eb00037802 */ /* 0x000fd60000000f00 */
[----:B------:R-:W-:-:S04]  /*6e00*/  @P0 FFMA.FTZ R0, R3, 0.93318945169448852539, -R0 ;  /* 0x3f6ee58103000823 */ /* 0x000fc80000010800 */
[----:B------:R-:W-:-:S07]  /*6e10*/  @!P0 FFMA.FTZ R0, R3, 0.93318945169448852539, R0 ;  /* 0x3f6ee58103008823 */ /* 0x000fce0000010000 */
.L_x_4545:
[----:B------:R-:W-:Y:S05]  /*6e20*/  BSYNC B2 ;  /* 0x0000000000027941 */ /* 0x000fea0003800000 */
.L_x_4543:
        /* <DEDUP_REMOVED lines=13> */
.L_x_4540:
        /* <DEDUP_REMOVED lines=12> */
.L_x_4548:
[----:B------:R-:W-:Y:S05]  /*6fc0*/  BSYNC B4 ;  /* 0x0000000000047941 */ /* 0x000fea0003800000 */
.L_x_4547:
        /* <DEDUP_REMOVED lines=18> */
.L_x_4550:
[----:B------:R-:W-:Y:S02]  /*70f0*/  ISETP.GE.AND P0, PT, R13, RZ, PT ;  /* 0x000000ff0d00720c */ /* 0x000fe40003f06270 */
[----:B------:R-:W-:-:S11]  /*7100*/  MOV R3, 0x3fd774eb ;  /* 0x3fd774eb00037802 */ /* 0x000fd60000000f00 */
[----:B------:R-:W-:-:S04]  /*7110*/  @P0 FFMA.FTZ R0, R3, 0.93318945169448852539, -R0 ;  /* 0x3f6ee58103000823 */ /* 0x000fc80000010800 */
[----:B------:R-:W-:-:S07]  /*7120*/  @!P0 FFMA.FTZ R0, R3, 0.93318945169448852539, R0 ;  /* 0x3f6ee58103008823 */ /* 0x000fce0000010000 */
.L_x_4551:
[----:B------:R-:W-:Y:S05]  /*7130*/  BSYNC B2 ;  /* 0x0000000000027941 */ /* 0x000fea0003800000 */
.L_x_4549:
        /* <DEDUP_REMOVED lines=27> */
.L_x_4539:
        /* <DEDUP_REMOVED lines=33> */
.L_x_4553:
[----:B------:R-:W-:Y:S05]  /*7500*/  BSYNC B4 ;  /* 0x0000000000047941 */ /* 0x000fea0003800000 */
.L_x_4552:
        /* <DEDUP_REMOVED lines=18> */
.L_x_4555:
[----:B------:R-:W-:Y:S02]  /*7630*/  ISETP.GE.AND P0, PT, R13, RZ, PT ;  /* 0x000000ff0d00720c */ /* 0x000fe40003f06270 */
[----:B------:R-:W-:-:S11]  /*7640*/  MOV R3, 0x3fd774eb ;  /* 0x3fd774eb00037802 */ /* 0x000fd60000000f00 */
[----:B------:R-:W-:-:S04]  /*7650*/  @P0 FFMA.FTZ R0, R3, 0.93318945169448852539, -R0 ;  /* 0x3f6ee58103000823 */ /* 0x000fc80000010800 */
[----:B------:R-:W-:-:S07]  /*7660*/  @!P0 FFMA.FTZ R0, R3, 0.93318945169448852539, R0 ;  /* 0x3f6ee58103008823 */ /* 0x000fce0000010000 */
.L_x_4556:
[----:B------:R-:W-:Y:S05]  /*7670*/  BSYNC B2 ;  /* 0x0000000000027941 */ /* 0x000fea0003800000 */
.L_x_4554:
        /* <DEDUP_REMOVED lines=10> */
.L_x_4546:
[----:B------:R-:W-:Y:S05]  /*7720*/  BSYNC B1 ;  /* 0x0000000000017941 */ /* 0x000fea0003800000 */
.L_x_4538:
[----:B------:R-:W-:Y:S01]  /*7730*/  ISETP.NE.AND P0, PT, R6, RZ, PT ;  /* 0x000000ff0600720c */ /* 0x000fe20003f05270 */
[----:B------:R-:W-:Y:S01]  /*7740*/  FADD.FTZ R10, R15, 0.69314718246459960938 ;  /* 0x3f3172180f0a7421 */ /* 0x000fe20000010000 */
[----:B------:R-:W-:-:S11]  /*7750*/  FADD.FTZ R3, |R0|, -RZ ;  /* 0x800000ff00037221 */ /* 0x000fd60000010200 */
[----:B------:R-:W-:Y:S01]  /*7760*/  @!P0 FADD.FTZ R10, -R10, -RZ ;  /* 0x800000ff0a0a8221 */ /* 0x000fe20000010100 */
[----:B------:R-:W-:Y:S06]  /*7770*/  BRA `(.L_x_4537) ;  /* 0x00000000003c7947 */ /* 0x000fec0003800000 */
.L_x_4497:
        /* <DEDUP_REMOVED lines=15> */
.L_x_4537:
[----:B------:R-:W-:Y:S05]  /*7870*/  BSYNC B0 ;  /* 0x0000000000007941 */ /* 0x000fea0003800000 */
.L_x_4496:
[----:B------:R-:W-:Y:S01]  /*7880*/  FSETP.GTU.FTZ.AND P0, PT, |R3|, +INF , PT ;  /* 0x7f8000000300780b */ /* 0x000fe20003f1c200 */
[----:B------:R-:W-:Y:S01]  /*7890*/  BSSY B0, `(.L_x_4557) ;  /* 0x000000c000007945 */ /* 0x000fe20003800000 */
[----:B------:R-:W-:-:S11]  /*78a0*/  FADD.FTZ R0, |R10|, -RZ ;  /* 0x800000ff0a007221 */ /* 0x000fd60000010200 */
[----:B------:R-:W-:Y:S05]  /*78b0*/  @P0 BRA `(.L_x_4558) ;  /* 0x0000000000180947 */ /* 0x000fea0003800000 */
[----:B------:R-:W-:Y:S02]  /*78c0*/  FSETP.GTU.FTZ.AND P0, PT, R0, +INF , PT ;  /* 0x7f8000000000780b */ /* 0x000fe40003f1c000 */
[----:B---3--:R-:W-:-:S11]  /*78d0*/  MOV R5, R10 ;  /* 0x0000000a00057202 */ /* 0x008fd60000000f00 */
[----:B------:R-:W-:Y:S05]  /*78e0*/  @P0 BRA `(.L_x_4559) ;  /* 0x0000000000180947 */ /* 0x000fea0003800000 */
[----:B------:R-:W-:Y:S02]  /*78f0*/  LOP3.LUT R5, R3, 0x80000000, R8, 0xb8, !PT ;  /* 0x8000000003057812 */ /* 0x000fe400078eb808 */
[----:B------:R-:W-:Y:S01]  /*7900*/  MOV R10, R0 ;  /* 0x00000000000a7202 */ /* 0x000fe20000000f00 */
[----:B------:R-:W-:Y:S06]  /*7910*/  BRA `(.L_x_4559) ;  /* 0x00000000000c7947 */ /* 0x000fec0003800000 */
.L_x_4558:
[----:B------:R-:W-:Y:S02]  /*7920*/  FSETP.GTU.FTZ.AND P0, PT, R0, +INF , PT ;  /* 0x7f8000000000780b */ /* 0x000fe40003f1c000 */
[----:B---3--:R-:W-:-:S11]  /*7930*/  MOV R5, R3 ;  /* 0x0000000300057202 */ /* 0x008fd60000000f00 */
[----:B------:R-:W-:-:S07]  /*7940*/  @!P0 MOV R10, R0 ;  /* 0x00000000000a8202 */ /* 0x000fce0000000f00 */
.L_x_4559:
[----:B------:R-:W-:Y:S05]  /*7950*/  BSYNC B0 ;  /* 0x0000000000007941 */ /* 0x000fea0003800000 */
.L_x_4557:
[----:B------:R-:W-:-:S05]  /*7960*/  F2FP.F16.F32.PACK_AB R3, R5, R10 ;  /* 0x0000000a0503723e */ /* 0x000fca00000000ff */
[----:B------:R-:W-:Y:S01]  /*7970*/  STG.E desc[UR4][R16.64], R3 ;  /* 0x0000000310007986 */ /* 0x000fe2000c101904 */
[----:B------:R-:W-:Y:S05]  /*7980*/  EXIT ;  /* 0x000000000000794d */ /* 0x000fea0003800000 */
        .weak           $__internal_9_$__cuda_sm3x_div_rn_ftz_f32_slowpath
        .type           $__internal_9_$__cuda_sm3x_div_rn_ftz_f32_slowpath,@function
        .size           $__internal_9_$__cuda_sm3x_div_rn_ftz_f32_slowpath,(.L_x_21014 - $__internal_9_$__cuda_sm3x_div_rn_ftz_f32_slowpath)
$__internal_9_$__cuda_sm3x_div_rn_ftz_f32_slowpath:
[----:B------:R-:W-:Y:S01]  /*7990*/  SHF.R.U32.HI R3, RZ, 0x17, R12 ;  /* 0x00000017ff037819 */ /* 0x000fe2000001160c */
[----:B------:R-:W-:Y:S01]  /*79a0*/  BSSY B2, `(.L_x_4560) ;  /* 0x0000046000027945 */ /* 0x000fe20003800000 */
[----:B------:R-:W-:-:S03]  /*79b0*/  SHF.R.U32.HI R4, RZ, 0x17, R11 ;  /* 0x00000017ff047819 */ /* 0x000fc6000001160b */
[----:B------:R-:W-:Y:S01]  /*79c0*/  BSSY B3, `(.L_x_4561) ;  /* 0x000001d000037945 */ /* 0x000fe20003800000 */
[----:B------:R-:W-:Y:S02]  /*79d0*/  LOP3.LUT R3, R3, 0xff, RZ, 0xc0, !PT ;  /* 0x000000ff03037812 */ /* 0x000fe400078ec0ff */
[----:B------:R-:W-:Y:S02]  /*79e0*/  LOP3.LUT R4, R4, 0xff, RZ, 0xc0, !PT ;  /* 0x000000ff04047812 */ /* 0x000fe400078ec0ff */
[----:B------:R-:W-:Y:S02]  /*79f0*/  IADD3 R0, R3, -0x1, RZ ;  /* 0xffffffff03007810 */ /* 0x000fe40007ffe0ff */
[----:B------:R-:W-:Y:S02]  /*7a00*/  IADD3 R5, R4, -0x1, RZ ;  /* 0xffffffff04057810 */ /* 0x000fe40007ffe0ff */
        /* <DEDUP_REMOVED lines=24> */
.L_x_4562:
[----:B------:R-:W-:Y:S05]  /*7b90*/  BSYNC B3 ;  /* 0x0000000000037941 */ /* 0x000fea0003800000 */
.L_x_4561:
[----:B------:R-:W-:Y:S01]  /*7ba0*/  IADD3 R3, R3, -0x7f, RZ ;  /* 0xffffff8103037810 */ /* 0x000fe20007ffe0ff */
[----:B------:R-:W-:Y:S01]  /*7bb0*/  BSSY B3, `(.L_x_4567) ;  /* 0x000001b000037945 */ /* 0x000fe20003800000 */
[----:B------:R-:W-:-:S03]  /*7bc0*/  IADD3 R4, R4, -0x7f, RZ ;  /* 0xffffff8104047810 */ /* 0x000fc60007ffe0ff */
[----:B------:R-:W-:Y:S01]  /*7bd0*/  IMAD R19, R3, -0x800000, R12 ;  /* 0xff80000003137824 */ /* 0x000fe200078e020c */
[C---:B------:R-:W-:Y:S01]  /*7be0*/  IADD3 R3, R4.reuse, -R3, RZ ;  /* 0x8000000304037210 */ /* 0x040fe20007ffe0ff */
[----:B------:R-:W-:Y:S02]  /*7bf0*/  IMAD R0, R4, -0x800000, R11 ;  /* 0xff80000004007824 */ /* 0x000fe400078e020b */
        /* <DEDUP_REMOVED lines=10> */
[----:B------:R-:W-:-:S04]  /*7ca0*/  LOP3.LUT R4, R5, 0xff, RZ, 0xc0, !PT ;  /* 0x000000ff05047812 */ /* 0x000fc800078ec0ff */
[----:B------:R-:W-:-:S04]  /*7cb0*/  IADD3 R4, R4, R3, RZ ;  /* 0x0000000304047210 */ /* 0x000fc80007ffe0ff */
        /* <DEDUP_REMOVED lines=9> */
.L_x_4568:
[----:B------:R-:W-:-:S07]  /*7d50*/  LEA R0, R3, R0, 0x17 ;  /* 0x0000000003007211 */ /* 0x000fce00078eb8ff */
.L_x_4569:
[----:B------:R-:W-:Y:S05]  /*7d60*/  BSYNC B3 ;  /* 0x0000000000037941 */ /* 0x000fea0003800000 */
.L_x_4567:
[----:B------:R-:W-:Y:S05]  /*7d70*/  BRA `(.L_x_4570) ;  /* 0x0000000000207947 */ /* 0x000fea0003800000 */
.L_x_4566:
[----:B------:R-:W-:-:S04]  /*7d80*/  LOP3.LUT R11, R12, 0x80000000, R11, 0x48, !PT ;  /* 0x800000000c0b7812 */ /* 0x000fc800078e480b */
[----:B------:R-:W-:Y:S01]  /*7d90*/  LOP3.LUT R0, R11, 0x7f800000, RZ, 0xfc, !PT ;  /* 0x7f8000000b007812 */ /* 0x000fe200078efcff */
[----:B------:R-:W-:Y:S06]  /*7da0*/  BRA `(.L_x_4570) ;  /* 0x0000000000147947 */ /* 0x000fec0003800000 */
.L_x_4565:
[----:B------:R-:W-:Y:S01]  /*7db0*/  LOP3.LUT R0, R12, 0x80000000, R11, 0x48, !PT ;  /* 0x800000000c007812 */ /* 0x000fe200078e480b */
[----:B------:R-:W-:Y:S06]  /*7dc0*/  BRA `(.L_x_4570) ;  /* 0x00000000000c7947 */ /* 0x000fec0003800000 */
.L_x_4564:
[----:B------:R-:W0:Y:S01]  /*7dd0*/  MUFU.RSQ R0, -QNAN ;  /* 0xffc0000000007908 */ /* 0x000e220000001400 */
[----:B------:R-:W-:Y:S05]  /*7de0*/  BRA `(.L_x_4570) ;  /* 0x0000000000047947 */ /* 0x000fea0003800000 */
.L_x_4563:
[----:B------:R-:W-:-:S07]  /*7df0*/  FADD.FTZ R0, R11, R12 ;  /* 0x0000000c0b007221 */ /* 0x000fce0000010000 */
.L_x_4570:
[----:B------:R-:W-:Y:S05]  /*7e00*/  BSYNC B2 ;  /* 0x0000000000027941 */ /* 0x000fea0003800000 */
.L_x_4560:
[----:B------:R-:W-:Y:S01]  /*7e10*/  HFMA2.MMA R5, -RZ, RZ, 0, 0 ;  /* 0x00000000ff057435 */ /* 0x000fe200000001ff */
[----:B------:R-:W-:-:S05]  /*7e20*/  MOV R4, R2 ;  /* 0x0000000200047202 */ /* 0x000fca0000000f00 */
[----:B0-----:R-:W-:Y:S05]  /*7e30*/  RET.REL.NODEC R4 `(_ZN2at6native18elementwise_kernelILi128ELi2EZNS0_22gpu_kernel_impl_nocastIZZZNS0_17acosh_kernel_cudaERNS_18TensorIteratorBaseEENKUlvE_clEvENKUlvE1_clEvEUlN3c107complexINS7_4HalfEEEE_EEvS4_RKT_EUliE_EEviT1_) ;  /* 0xffffff8004707950 */ /* 0x001fea0003c3ffff */
.L_x_4571:
        /* <DEDUP_REMOVED lines=12> */
.L_x_21014:


//--------------------- .text._ZN2at6native27unrolled_elementwise_kernelIZZZNS0_17acosh_kernel_cudaERNS_18TensorIteratorBaseEENKUlvE_clEvENKUlvE1_clEvEUlN3c107complexINS6_4HalfEEEE_St5arrayIPcLm2EELi4E23TrivialOffsetCalculatorILi1EjESF_NS0_6memory15LoadWithoutCastENSG_16StoreWithoutCastEEEviT_T0_T2_T3_T4_T5_ --------------------------
	.section	.text._ZN2at6native27unrolled_elementwise_kernelIZZZNS0_17acosh_kernel_cudaERNS_18TensorIteratorBaseEENKUlvE_clEvENKUlvE1_clEvEUlN3c107complexINS6_4HalfEEEE_St5arrayIPcLm2EELi4E23TrivialOffsetCalculatorILi1EjESF_NS0_6memory15LoadWithoutCastENSG_16StoreWithoutCastEEEviT_T0_T2_T3_T4_T5_,"ax",@progbits
	.align	128
        .global         _ZN2at6native27unrolled_elementwise_kernelIZZZNS0_17acosh_kernel_cudaERNS_18TensorIteratorBaseEENKUlvE_clEvENKUlvE1_clEvEUlN3c107complexINS6_4HalfEEEE_St5arrayIPcLm2EELi4E23TrivialOffsetCalculatorILi1EjESF_NS0_6memory15LoadWithoutCastENSG_16StoreWithoutCastEEEviT_T0_T2_T3_T4_T5_
        .type           _ZN2at6native27unrolled_elementwise_kernelIZZZNS0_17acosh_kernel_cudaERNS_18TensorIteratorBaseEENKUlvE_clEvENKUlvE1_clEvEUlN3c107complexINS6_4HalfEEEE_St5arrayIPcLm2EELi4E23TrivialOffsetCalculatorILi1EjESF_NS0_6memory15LoadWithoutCastENSG_16StoreWithoutCastEEEviT_T0_T2_T3_T4_T5_,@function
        .size           _ZN2at6native27unrolled_elementwise_kernelIZZZNS0_17acosh_kernel_cudaERNS_18TensorIteratorBaseEENKUlvE_clEvENKUlvE1_clEvEUlN3c107complexINS6_4HalfEEEE_St5arrayIPcLm2EELi4E23TrivialOffsetCalculatorILi1EjESF_NS0_6memory15LoadWithoutCastENSG_16StoreWithoutCastEEEviT_T0_T2_T3_T4_T5_,(.L_x_21015 - _ZN2at6native27unrolled_elementwise_kernelIZZZNS0_17acosh_kernel_cudaERNS_18TensorIteratorBaseEENKUlvE_clEvENKUlvE1_clEvEUlN3c107complexINS6_4HalfEEEE_St5arrayIPcLm2EELi4E23TrivialOffsetCalculatorILi1EjESF_NS0_6memory15LoadWithoutCastENSG_16StoreWithoutCastEEEviT_T0_T2_T3_T4_T5_)
        .other          _ZN2at6native27unrolled_elementwise_kernelIZZZNS0_17acosh_kernel_cudaERNS_18TensorIteratorBaseEENKUlvE_clEvENKUlvE1_clEvEUlN3c107complexINS6_4HalfEEEE_St5arrayIPcLm2EELi4E23TrivialOffsetCalculatorILi1EjESF_NS0_6memory15LoadWithoutCastENSG_16StoreWithoutCastEEEviT_T0_T2_T3_T4_T5_,@"STO_CUDA_ENTRY STV_DEFAULT"
_ZN2at6native27unrolled_elementwise_kernelIZZZNS0_17acosh_kernel_cudaERNS_18TensorIteratorBaseEENKUlvE_clEvENKUlvE1_clEvEUlN3c107complexINS6_4HalfEEEE_St5arrayIPcLm2EELi4E23TrivialOffsetCalculatorILi1EjESF_NS0_6memory15LoadWithoutCastENSG_16StoreWithoutCastEEEviT_T0_T2_T3_T4_T5_:
.text._ZN2at6native27unrolled_elementwise_kernelIZZZNS0_17acosh_kernel_cudaERNS_18TensorIteratorBaseEENKUlvE_clEvENKUlvE1_clEvEUlN3c107complexINS6_4HalfEEEE_St5arrayIPcLm2EELi4E23TrivialOffsetCalculatorILi1EjESF_NS0_6memory15LoadWithoutCastENSG_16StoreWithoutCastEEEviT_T0_T2_T3_T4_T5_:
[----:B------:R-:W-:Y:S01]  /*0000*/  LDC R1, c[0x0][0x28] ;  /* 0x00000a00ff017b82 */ /* 0x000fe20000000800 */
[----:B------:R-:W0:Y:S07]  /*0010*/  S2R R2, SR_CTAID.X ;  /* 0x0000000000027919 */ /* 0x000e2e0000002500 */
[----:B------:R-:W0:Y:S01]  /*0020*/  LDC R3, c[0x0][0x210] ;  /* 0x00008400ff037b82 */ /* 0x000e220000000800 */
[----:B------:R-:W-:Y:S01]  /*0030*/  ULDC.64 UR4, c[0x0][0x208] ;  /* 0x0000820000047ab9 */ /* 0x000fe20000000a00 */
[----:B------:R-:W1:Y:S01]  /*0040*/  S2R R0, SR_TID.X ;  /* 0x0000000000007919 */ /* 0x000e620000002100 */
[----:B0-----:R-:W-:-:S05]  /*0050*/  IMAD R3, R2, -0x200, R3 ;  /* 0xfffffe0002037824 */ /* 0x001fca00078e0203 */
[----:B-1----:R-:W-:-:S13]  /*0060*/  ISETP.GE.AND P2, PT, R0, R3, PT ;  /* 0x000000030000720c */ /* 0x002fda0003f46270 */
        /* <DEDUP_REMOVED lines=8> */
[----:B0-----:R-:W-:-:S06]  /*00f0*/  @!P2 IMAD.WIDE.U32 R8, R13, 0x4, R8 ;  /* 0x000000040d08a825 */ /* 0x001fcc00078e0008 */
[----:B------:R-:W2:Y:S06]  /*0100*/  @!P2 LDG.E R8, desc[UR4][R8.64] ;  /* 0x000000040808a981 */ /* 0x000eac000c1e1900 */
[----:B------:R-:W-:Y:S01]  /*0110*/  @!P3 LEA R17, R2, R0, 0x9 ;  /* 0x000000000211b211 */ /* 0x000fe200078e48ff */
[----:B------:R-:W0:Y:S01]  /*0120*/  @!P3 LDC.64 R6, c[0x0][0x220] ;  /* 0x00008800ff06bb82 */ /* 0x000e220000000a00 */
[----:B------:R-:W-:-:S04]  /*0130*/  @!P3 IADD3 R0, R0, 0x80, RZ ;  /* 0x000000800000b810 */ /* 0x000fc80007ffe0ff */
[----:B------:R-:W-:Y:S01]  /*0140*/  ISETP.GE.AND P1, PT, R0, R3, PT ;  /* 0x000000030000720c */ /* 0x000fe20003f26270 */
[----:B-1----:R-:W-:-:S06]  /*0150*/  @!P0 IMAD.WIDE.U32 R12, R15, 0x4, R10 ;  /* 0x000000040f0c8825 */ /* 0x002fcc00078e000a */
[----:B------:R-:W3:Y:S06]  /*0160*/  @!P0 LDG.E R12, desc[UR4][R12.64] ;  /* 0x000000040c0c8981 */ /* 0x000eec000c1e1900 */
[----:B------:R-:W1:Y:S01]  /*0170*/  @!P1 LDC.64 R4, c[0x0][0x220] ;  /* 0x00008800ff049b82 */ /* 0x000e620000000a00 */
[----:B------:R-:W-:Y:S01]  /*0180*/  @!P1 LEA R11, R2, R0, 0x9 ;  /* 0x00000000020b9211 */ /* 0x000fe200078e48ff */
[----:B0-----:R-:W-:-:S06]  /*0190*/  @!P3 IMAD.WIDE.U32 R6, R17, 0x4, R6 ;  /* 0x000000041106b825 */ /* 0x001fcc00078e0006 */
[----:B------:R-:W4:Y:S01]  /*01a0*/  @!P3 LDG.E R6, desc[UR4][R6.64] ;  /* 0x000000040606b981 */ /* 0x000f22000c1e1900 */
[----:B-1----:R-:W-:-:S06]  /*01b0*/  @!P1 IMAD.WIDE.U32 R4, R11, 0x4, R4 ;  /* 0x000000040b049825 */ /* 0x002fcc00078e0004 */
[----:B------:R0:W5:Y:S01]  /*01c0*/  @!P1 LDG.E R4, desc[UR4][R4.64] ;  /* 0x0000000404049981 */ /* 0x000162000c1e1900 */
[----:B------:R-:W-:Y:S02]  /*01d0*/  PRMT R11, RZ, 0x5410, RZ ;  /* 0x00005410ff0b7816 */ /* 0x000fe400000000ff */
[----:B------:R-:W-:Y:S02]  /*01e0*/  PRMT R14, RZ, 0x5410, RZ ;  /* 0x00005410ff0e7816 */ /* 0x000fe400000000ff */
[----:B------:R-:W-:Y:S01]  /*01f0*/  PRMT R22, RZ, 0x5410, RZ ;  /* 0x00005410ff167816 */ /* 0x000fe200000000ff */
[----:B------:R-:W-:Y:S01]  /*0200*/  BSSY B1, `(.L_x_4572) ;  /* 0x000029e000017945 */ /* 0x000fe20003800000 */
[----:B------:R-:W-:Y:S02]  /*0210*/  PRMT R0, RZ, 0x7610, R0 ;  /* 0x00007610ff007816 */ /* 0x000fe40000000000 */
[----:B0-----:R-:W-:-:S04]  /*0220*/  PRMT R5, RZ, 0x7610, R5 ;  /* 0x00007610ff057816 */ /* 0x001fc80000000005 */
[C---:B--2---:R-:W-:Y:S02]  /*0230*/  @!P2 PRMT R5, R8.reuse, 0x7610, R5 ;  /* 0x000076100805a816 */ /* 0x044fe40000000005 */
[----:B------:R-:W-:Y:S02]  /*0240*/  @!P2 PRMT R0, R8, 0x7632, R0 ;  /* 0x000076320800a816 */ /* 0x000fe40000000000 */
[----:B---3--:R-:W-:-:S04]  /*0250*/  @!P0 PRMT R11, R11, 0x5410, R12 ;  /* 0x000054100b0b8816 */ /* 0x008fc8000000000c */
[----:B------:R-:W-:Y:S02]  /*0260*/  @!P0 PRMT R11, R12, 0x7632, R11 ;  /* 0x000076320c0b8816 */ /* 0x000fe4000000000b */
[----:B----4-:R-:W-:-:S04]  /*0270*/  @!P3 PRMT R14, R14, 0x5410, R6 ;  /* 0x000054100e0eb816 */ /* 0x010fc80000000006 */
[----:B------:R-:W-:Y:S02]  /*0280*/  @!P3 PRMT R14, R6, 0x7632, R14 ;  /* 0x00007632060eb816 */ /* 0x000fe4000000000e */
[----:B-----5:R-:W-:-:S04]  /*0290*/  @!P1 PRMT R22, R22, 0x5410, R4 ;  /* 0x0000541016169816 */ /* 0x020fc80000000004 */
[----:B------:R-:W-:Y:S01]  /*02a0*/  @!P1 PRMT R22, R4, 0x7632, R22 ;  /* 0x0000763204169816 */ /* 0x000fe20000000016 */
[----:B------:R-:W-:Y:S06]  /*02b0*/  @P2 BRA `(.L_x_4573) ;  /* 0x0000002800482947 */ /* 0x000fec0003800000 */
        /* <DEDUP_REMOVED lines=36> */
[-C--:B------:R-:W-:Y:S01]  /*0500*/  FMUL.FTZ R20, R16, R19.reuse ;  /* 0x0000001310147220 */ /* 0x080fe20000410000 */
        /* <DEDUP_REMOVED lines=41> */
[----:B------:R-:W-:Y:S02]  /*07a0*/  MOV R21, 0x3d39bf78 ;  /* 0x3d39bf7800157802 */ /* 0x000fe40000000f00 */
        /* <DEDUP_REMOVED lines=30> */
.L_x_4582:
        /* <DEDUP_REMOVED lines=10> */
.L_x_4584:
[----:B------:R-:W-:-:S04]  /*0a30*/  FADD.FTZ R8, -R0, R13 ;  /* 0x0000000d00087221 */ /* 0x000fc80000010100 */
[----:B------:R-:W-:-:S07]  /*0a40*/  FMUL.FTZ R8, R8, 0.5 ;  /* 0x3f00000008087820 */ /* 0x000fce0000410000 */
.L_x_4585:
[----:B------:R-:W-:Y:S05]  /*0a50*/  BSYNC B3 ;  /* 0x0000000000037941 */ /* 0x000fea0003800000 */
.L_x_4583:
        /* <DEDUP_REMOVED lines=11> */
.L_x_4587:
[----:B------:R-:W-:-:S04]  /*0b10*/  FADD.FTZ R15, R10, -R15 ;  /* 0x8000000f0a0f7221 */ /* 0x000fc80000010000 */
[----:B------:R-:W-:-:S07]  /*0b20*/  FMUL.FTZ R15, R15, 0.5 ;  /* 0x3f0000000f0f7820 */ /* 0x000fce0000410000 */
.L_x_4588:
[----:B------:R-:W-:Y:S05]  /*0b30*/  BSYNC B3 ;  /* 0x0000000000037941 */ /* 0x000fea0003800000 */
.L_x_4586:
[----:B------:R-:W-:Y:S01]  /*0b40*/  FADD.FTZ R15, R15, R8 ;  /* 0x000000080f0f7221 */ /* 0x000fe20000010000 */
[----:B------:R-:W-:Y:S01]  /*0b50*/  FADD.FTZ R8, R12, 1 ;  /* 0x3f8000000c087421 */ /* 0x000fe20000010000 */
[----:B------:R-:W-:Y:S01]  /*0b60*/  HFMA2.MMA R19, -RZ, RZ, 1.625, 0 ;  /* 0x3e800000ff137435 */ /* 0x000fe200000001ff */
[----:B------:R-:W-:Y:S02]  /*0b70*/  MOV R21, 0x3d39bf78 ;  /* 0x3d39bf7800157802 */ /* 0x000fe40000000f00 */
        /* <DEDUP_REMOVED lines=31> */
.L_x_4581:
[----:B------:R0:W1:Y:S02]  /*0d70*/  MUFU.SQRT R15, R4 ;  /* 0x00000004000f7308 */ /* 0x0000640000002000 */
.L_x_4580:
[----:B------:R-:W-:Y:S05]  /*0d80*/  BSYNC B2 ;  /* 0x0000000000027941 */ /* 0x000fea0003800000 */
.L_x_4579:
[----:B------:R-:W-:Y:S01]  /*0d90*/  FSETP.GEU.FTZ.AND P0, PT, R7, 4.336808689942017736e-19, PT ;  /* 0x210000000700780b */ /* 0x000fe20003f1e000 */
[----:B------:R-:W-:Y:S01]  /*0da0*/  BSSY B2, `(.L_x_4589) ;  /* 0x0000048000027945 */ /* 0x000fe20003800000 */
[----:B-1----:R-:W-:-:S11]  /*0db0*/  MOV R8, R15 ;  /* 0x0000000f00087202 */ /* 0x002fd60000000f00 */
[----:B------:R-:W-:Y:S05]  /*0dc0*/  @!P0 BRA `(.L_x_4590) ;  /* 0x0000000400088947 */ /* 0x000fea0003800000 */
[----:B------:R-:W1:Y:S01]  /*0dd0*/  MUFU.RCP R16, R12 ;  /* 0x0000000c00107308 */ /* 0x000e620000001000 */
[----:B------:R-:W-:Y:S01]  /*0de0*/  PLOP3.LUT P0, PT, PT, PT, PT, 0x8, 0x0 ;  /* 0x000000000000781c */ /* 0x000fe20003f0e170 */
[----:B-1----:R-:W-:-:S05]  /*0df0*/  FMUL.FTZ R15, R7, R16 ;  /* 0x00000010070f7220 */ /* 0x002fca0000410000 */
        /* <DEDUP_REMOVED lines=14> */
[----:B------:R-:W1:Y:S02]  /*0ee0*/  @P0 MUFU.RCP R13, R13 ;  /* 0x0000000d000d0308 */ /* 0x000e640000001000 */
[----:B-1----:R-:W-:Y:S01]  /*0ef0*/  @P0 FMUL.FTZ.D2 R0, R0, R13 ;  /* 0x0000000d00000220 */ /* 0x002fe20000310000 */
[----:B------:R-:W-:Y:S01]  /*0f00*/  @!P0 FMUL.FTZ R0, |R6|, 0.5 ;  /* 0x3f00000006008820 */ /* 0x000fe20000410200 */
[----:B------:R-:W-:Y:S06]  /*0f10*/  BRA `(.L_x_4596) ;  /* 0x0000000000087947 */ /* 0x000fec0003800000 */
.L_x_4595:
[----:B------:R-:W-:-:S04]  /*0f20*/  FADD.FTZ R0, -R0, R13 ;  /* 0x0000000d00007221 */ /* 0x000fc80000010100 */
[----:B------:R-:W-:-:S07]  /*0f30*/  FMUL.FTZ R0, R0, 0.5 ;  /* 0x3f00000000007820 */ /* 0x000fce0000410000 */
.L_x_4596:
[----:B------:R-:W-:Y:S05]  /*0f40*/  BSYNC B3 ;  /* 0x0000000000037941 */ /* 0x000fea0003800000 */
.L_x_4594:
        /* <DEDUP_REMOVED lines=10> */
.L_x_4598:
[----:B------:R-:W-:-:S04]  /*0ff0*/  FADD.FTZ R9, -R9, R10 ;  /* 0x0000000a09097221 */ /* 0x000fc80000010100 */
[----:B------:R-:W-:-:S07]  /*1000*/  FMUL.FTZ R9, R9, 0.5 ;  /* 0x3f00000009097820 */ /* 0x000fce0000410000 */
.L_x_4599:
[----:B------:R-:W-:Y:S05]  /*1010*/  BSYNC B3 ;  /* 0x0000000000037941 */ /* 0x000fea0003800000 */
.L_x_4597:
[----:B------:R-:W-:Y:S01]  /*1020*/  FADD.FTZ R9, R9, R0 ;  /* 0x0000000009097221 */ /* 0x000fe20000010000 */
[----:B------:R-:W-:Y:S01]  /*1030*/  FADD.FTZ R12, R7, R12 ;  /* 0x0000000c070c7221 */ /* 0x000fe20000010000 */
[----:B------:R-:W-:-:S03]  /*1040*/  PLOP3.LUT P0, PT, PT, PT, PT, 0x80, 0x0 ;  /* 0x000000000000781c */ /* 0x000fc60003f0f070 */
[----:B------:R-:W-:-:S04]  /*1050*/  FMUL.FTZ R9, R12, R9 ;  /* 0x000000090c097220 */ /* 0x000fc80000410000 */
[----:B------:R1:W2:Y:S01]  /*1060*/  MUFU.SQRT R10, R9 ;  /* 0x00000009000a7308 */ /* 0x0002a20000002000 */
[----:B------:R-:W-:Y:S05]  /*1070*/  BRA `(.L_x_4591) ;  /* 0x0000000000687947 */ /* 0x000fea0003800000 */
.L_x_4593:
[----:B------:R-:W-:-:S13]  /*1080*/  FSETP.GT.FTZ.AND P1, PT, R7, 1, PT ;  /* 0x3f8000000700780b */ /* 0x000fda0003f34000 */
[----:B------:R-:W-:Y:S01]  /*1090*/  @!P1 FADD.FTZ R13, -R7, 1 ;  /* 0x3f800000070d9421 */ /* 0x000fe20000010100 */
[----:B------:R-:W-:-:S03]  /*10a0*/  @!P1 PLOP3.LUT P0, PT, PT, PT, PT, 0x80, 0x0 ;  /* 0x000000000000981c */ /* 0x000fc60003f0f070 */
[----:B------:R-:W-:-:S04]  /*10b0*/  @!P1 FMUL.FTZ R13, R0, R13 ;  /* 0x0000000d000d9220 */ /* 0x000fc80000410000 */
[----:B------:R3:W4:Y:S01]  /*10c0*/  @!P1 MUFU.SQRT R10, R13 ;  /* 0x0000000d000a9308 */ /* 0x0007220000002000 */
[----:B------:R-:W-:Y:S05]  /*10d0*/  @!P1 BRA `(.L_x_4591) ;  /* 0x0000000000509947 */ /* 0x000fea0003800000 */
[----:B0-----:R-:W-:Y:S01]  /*10e0*/  FMUL.FTZ R4, R0, R9 ;  /* 0x0000000900047220 */ /* 0x001fe20000410000 */
[----:B------:R-:W-:Y:S01]  /*10f0*/  FMUL.FTZ R0, |R6|, 2.81474976710656000000e+14 ;  /* 0x5780000006007820 */ /* 0x000fe20000410200 */
[----:B------:R-:W-:-:S03]  /*1100*/  PLOP3.LUT P0, PT, PT, PT, PT, 0x80, 0x0 ;  /* 0x000000000000781c */ /* 0x000fc60003f0f070 */
[C---:B------:R-:W-:Y:S01]  /*1110*/  FMUL.FTZ R0, R7.reuse, R0 ;  /* 0x0000000007007220 */ /* 0x040fe20000410000 */
[----:B------:R-:W0:Y:S01]  /*1120*/  MUFU.SQRT R4, R4 ;  /* 0x0000000400047308 */ /* 0x000e220000002000 */
[----:B------:R-:W-:-:S07]  /*1130*/  FMUL.FTZ R7, R7, 2.81474976710656000000e+14 ;  /* 0x5780000007077820 */ /* 0x000fce0000410000 */
[----:B0-----:R-:W4:Y:S02]  /*1140*/  MUFU.RCP R9, R4 ;  /* 0x0000000400097308 */ /* 0x001f240000001000 */
[----:B----4-:R-:W-:Y:S01]  /*1150*/  FMUL.FTZ R10, R0, R9 ;  /* 0x00000009000a7220 */ /* 0x010fe20000410000 */
[----:B------:R-:W-:Y:S06]  /*1160*/  BRA `(.L_x_4591) ;  /* 0x00000000002c7947 */ /* 0x000fec0003800000 */
.L_x_4592:
[----:B------:R-:W-:Y:S01]  /*1170*/  FADD.FTZ R0, R12, 1 ;  /* 0x3f8000000c007421 */ /* 0x000fe20000010000 */
[----:B------:R-:W-:Y:S01]  /*1180*/  MUFU.SQRT R9, R4 ;  /* 0x0000000400097308 */ /* 0x000fe20000002000 */
[----:B------:R-:W-:Y:S01]  /*1190*/  HFMA2.MMA R7, -RZ, RZ, 1.875, 0 ;  /* 0x3f800000ff077435 */ /* 0x000fe200000001ff */
[----:B------:R-:W-:Y:S01]  /*11a0*/  PLOP3.LUT P0, PT, PT, PT, PT, 0x80, 0x0 ;  /* 0x000000000000781c */ /* 0x000fe20003f0f070 */
[----:B------:R-:W-:-:S06]  /*11b0*/  FMUL.FTZ R0, R0, 0.5 ;  /* 0x3f00000000007820 */ /* 0x000fcc0000410000 */
[----:B------:R-:W1:Y:S02]  /*11c0*/  MUFU.SQRT R0, R0 ;  /* 0x0000000000007308 */ /* 0x000e640000002000 */
[----:B-1----:R-:W-:Y:S01]  /*11d0*/  FMUL.FTZ R10, R9, R0 ;  /* 0x00000000090a7220 */ /* 0x002fe20000410000 */
[----:B------:R-:W-:Y:S06]  /*11e0*/  BRA `(.L_x_4591) ;  /* 0x00000000000c7947 */ /* 0x000fec0003800000 */
.L_x_4590:
[----:B------:R-:W-:Y:S01]  /*11f0*/  PLOP3.LUT P0, PT, PT, PT, PT, 0x80, 0x0 ;  /* 0x000000000000781c */ /* 0x000fe20003f0f070 */
[----:B------:R-:W-:Y:S01]  /*1200*/  FMUL.FTZ R10, R12, 16777216 ;  /* 0x4b8000000c0a7820 */ /* 0x000fe20000410000 */
[----:B------:R-:W-:-:S11]  /*1210*/  FMUL.FTZ R7, R7, 16777216 ;  /* 0x4b80000007077820 */ /* 0x000fd60000410000 */
.L_x_4591:
[----:B------:R-:W-:Y:S05]  /*1220*/  BSYNC B2 ;  /* 0x0000000000027941 */ /* 0x000fea0003800000 */
.L_x_4589:
[----:B------:R-:W-:Y:S04]  /*1230*/  BSSY B4, `(.L_x_4600) ;  /* 0x00000a9000047945 */ /* 0x000fe80003800000 */
[----:B------:R-:W-:Y:S05]  /*1240*/  @P0 BRA `(.L_x_4601) ;  /* 0x0000000000ec0947 */ /* 0x000fea0003800000 */
[----:B------:R-:W-:-:S13]  /*1250*/  ISETP.GT.AND P0, PT, R5, -0x1, PT ;  /* 0xffffffff0500780c */ /* 0x000fda0003f04270 */
[----:B------:R-:W-:Y:S05]  /*1260*/  @P0 BRA `(.L_x_4602) ;  /* 0x0000000000740947 */ /* 0x000fea0003800000 */
[----:B0-----:R-:W-:Y:S01]  /*1270*/  HFMA2.MMA R4, -RZ, RZ, 1.75, 0 ;  /* 0x3f000000ff047435 */ /* 0x001fe200000001ff */
[----:B------:R-:W-:-:S04]  /*1280*/  FADD.FTZ R0, -R15, -RZ ;  /* 0x800000ff0f007221 */ /* 0x000fc80000010100 */
[C---:B------:R-:W-:Y:S01]  /*1290*/  FADD.FTZ R5, |R0|.reuse, -RZ ;  /* 0x800000ff00057221 */ /* 0x040fe20000010200 */
[C---:B------:R-:W-:Y:S02]  /*12a0*/  FSETP.GT.FTZ.AND P0, PT, |R0|.reuse, 0.56000000238418579102, PT ;  /* 0x3f0f5c290000780b */ /* 0x040fe40003f14200 */
[----:B------:R-:W-:Y:S02]  /*12b0*/  FSETP.NEU.FTZ.AND P1, PT, |R0|, 1, PT ;  /* 0x3f8000000000780b */ /* 0x000fe40003f3d200 */
[----:B------:R-:W-:-:S04]  /*12c0*/  FFMA.FTZ R4, -R5, R4, 0.5 ;  /* 0x3f00000005047423 */ /* 0x000fc80000010104 */
[----:B------:R-:W1:Y:S02]  /*12d0*/  MUFU.RSQ R7, R4 ;  /* 0x0000000400077308 */ /* 0x000e640000001400 */
[----:B-1----:R-:W-:Y:S01]  /*12e0*/  FMUL.FTZ R9, R4, R7 ;  /* 0x0000000704097220 */ /* 0x002fe20000410000 */
[----:B--2-4-:R-:W-:-:S04]  /*12f0*/  FMUL.FTZ R10, R7, 0.5 ;  /* 0x3f000000070a7820 */ /* 0x014fc80000410000 */
        /* <DEDUP_REMOVED lines=20> */
.L_x_4602:
[----:B------:R-:W-:Y:S01]  /*1440*/  MOV R5, 0x3f000000 ;  /* 0x3f00000000057802 */ /* 0x000fe20000000f00 */
[C---:B------:R-:W-:Y:S01]  /*1450*/  FADD.FTZ R0, |R15|.reuse, -RZ ;  /* 0x800000ff0f007221 */ /* 0x040fe20000010200 */
[C---:B------:R-:W-:Y:S02]  /*1460*/  FSETP.GT.FTZ.AND P0, PT, |R15|.reuse, 0.56000000238418579102, PT ;  /* 0x3f0f5c290f00780b */ /* 0x040fe40003f14200 */
[----:B------:R-:W-:Y:S01]  /*1470*/  FSETP.NEU.FTZ.AND P1, PT, |R15|, 1, PT ;  /* 0x3f8000000f00780b */ /* 0x000fe20003f3d200 */
[----:B0-----:R-:W-:-:S04]  /*1480*/  FFMA.FTZ R4, -R0, R5, 0.5 ;  /* 0x3f00000000047423 */ /* 0x001fc80000010105 */
[----:B------:R-:W0:Y:S02]  /*1490*/  MUFU.RSQ R5, R4 ;  /* 0x0000000400057308 */ /* 0x000e240000001400 */
[----:B0-----:R-:W-:Y:S01]  /*14a0*/  FMUL.FTZ R7, R4, R5 ;  /* 0x0000000504077220 */ /* 0x001fe20000410000 */
[----:B--2-4-:R-:W-:-:S04]  /*14b0*/  FMUL.FTZ R10, R5, 0.5 ;  /* 0x3f000000050a7820 */ /* 0x014fc80000410000 */
        /* <DEDUP_REMOVED lines=20> */
.L_x_4601:
[----:B------:R-:W-:-:S13]  /*1600*/  ISETP.GT.AND P0, PT, R5, -0x1, PT ;  /* 0xffffffff0500780c */ /* 0x000fda0003f04270 */
[----:B------:R-:W-:Y:S05]  /*1610*/  @P0 BRA `(.L_x_4604) ;  /* 0x0000000000d80947 */ /* 0x000fea0003800000 */
[----:B------:R-:W-:Y:S01]  /*1620*/  FADD.FTZ R7, -R7, -RZ ;  /* 0x800000ff07077221 */ /* 0x000fe20000010100 */
[C---:B--2-4-:R-:W-:Y:S01]  /*1630*/  FADD.FTZ R5, |R10|.reuse, -RZ ;  /* 0x800000ff0a057221 */ /* 0x054fe20000010200 */
[----:B------:R-:W-:Y:S02]  /*1640*/  BSSY B5, `(.L_x_4605) ;  /* 0x0000011000057945 */ /* 0x000fe40003800000 */
[----:B------:R-:W-:Y:S01]  /*1650*/  FADD.FTZ R0, |R7|, -RZ ;  /* 0x800000ff07007221 */ /* 0x000fe20000010200 */
[----:B------:R-:W-:-:S04]  /*1660*/  FSETP.GT.FTZ.AND P6, PT, |R10|, |R7|, PT ;  /* 0x400000070a00720b */ /* 0x000fc80003fd4200 */
[----:B0-----:R-:W-:Y:S02]  /*1670*/  FSEL R4, R5, R0, P6 ;  /* 0x0000000005047208 */ /* 0x001fe40003000000 */
[----:B------:R-:W-:Y:S02]  /*1680*/  FSEL R0, R0, R5, P6 ;  /* 0x0000000500007208 */ /* 0x000fe40003000000 */
[----:B-1----:R-:W0:Y:S08]  /*1690*/  MUFU.RCP R9, R4 ;  /* 0x0000000400097308 */ /* 0x002e300000001000 */
        /* <DEDUP_REMOVED lines=9> */
[----:B---3--:R-:W-:Y:S05]  /*1730*/  CALL.REL.NOINC `($__internal_10_$__cuda_sm3x_div_rn_ftz_f32_slowpath) ;  /* 0x0000009000cc7944 */ /* 0x008fea0003c00000 */
[----:B------:R-:W-:-:S07]  /*1740*/  MOV R5, R0 ;  /* 0x0000000000057202 */ /* 0x000fce0000000f00 */
.L_x_4606:
[----:B------:R-:W-:Y:S05]  /*1750*/  BSYNC B5 ;  /* 0x0000000000057941 */ /* 0x000fea0003800000 */
.L_x_4605:
        /* <DEDUP_REMOVED lines=18> */
.L_x_4608:
[----:B------:R-:W-:Y:S02]  /*1880*/  ISETP.GE.AND P0, PT, R7, RZ, PT ;  /* 0x000000ff0700720c */ /* 0x000fe40003f06270 */
[----:B------:R-:W-:-:S11]  /*1890*/  MOV R5, 0x3fd774eb ;  /* 0x3fd774eb00057802 */ /* 0x000fd60000000f00 */
[----:B------:R-:W-:-:S04]  /*18a0*/  @P0 FFMA.FTZ R0, R5, 0.93318945169448852539, -R0 ;  /* 0x3f6ee58105000823 */ /* 0x000fc80000010800 */
[----:B------:R-:W-:-:S07]  /*18b0*/  @!P0 FFMA.FTZ R0, R5, 0.93318945169448852539, R0 ;  /* 0x3f6ee58105008823 */ /* 0x000fce0000010000 */
.L_x_4609:
[----:B------:R-:W-:Y:S05]  /*18c0*/  BSYNC B2 ;  /* 0x0000000000027941 */ /* 0x000fea0003800000 */
.L_x_4607:
[C---:B------:R-:W-:Y:S02]  /*18d0*/  FSETP.NEU.FTZ.AND P0, PT, |R7|.reuse, |R10|, PT ;  /* 0x4000000a0700720b */ /* 0x040fe40003f1d200 */
[----:B------:R-:W-:Y:S01]  /*18e0*/  FSETP.NEU.FTZ.AND P1, PT, R4, RZ, PT ;  /* 0x000000ff0400720b */ /* 0x000fe20003f3d000 */
[----:B------:R-:W-:Y:S01]  /*18f0*/  HFMA2.MMA R4, -RZ, RZ, 2.04296875, -15.78125 ;  /* 0x4016cbe4ff047435 */ /* 0x000fe200000001ff */
[C---:B------:R-:W-:Y:S01]  /*1900*/  ISETP.GE.AND P2, PT, R7.reuse, RZ, PT ;  /* 0x000000ff0700720c */ /* 0x040fe20003f46270 */
[----:B------:R-:W-:-:S08]  /*1910*/  FADD.FTZ R7, |R7|, |R10| ;  /* 0x4000000a07077221 */ /* 0x000fd00000010200 */
[----:B------:R-:W-:Y:S02]  /*1920*/  @!P0 FSEL R0, R4, 0.78539818525314331055, !P2 ;  /* 0x3f490fdb04008808 */ /* 0x000fe40005000000 */
[----:B------:R-:W-:Y:S02]  /*1930*/  @!P1 FSEL R0, RZ, 3.1415927410125732422, P2 ;  /* 0x40490fdbff009808 */ /* 0x000fe40001000000 */
[----:B------:R-:W-:Y:S02]  /*1940*/  FSETP.GTU.FTZ.AND P0, PT, |R7|, +INF , PT ;  /* 0x7f8000000700780b */ /* 0x000fe40003f1c200 */
[----:B------:R-:W-:-:S04]  /*1950*/  LOP3.LUT R0, R0, 0x80000000, R10, 0xb8, !PT ;  /* 0x8000000000007812 */ /* 0x000fc800078eb80a */
[----:B------:R-:W-:Y:S01]  /*1960*/  FSEL R7, R7, R0, P0 ;  /* 0x0000000007077208 */ /* 0x000fe20000000000 */
[----:B------:R-:W-:Y:S06]  /*1970*/  BRA `(.L_x_4603) ;  /* 0x0000000000d07947 */ /* 0x000fec0003800000 */
.L_x_4604:
[----:B------:R-:W-:Y:S01]  /*1980*/  FADD.FTZ R0, |R7|, -RZ ;  /* 0x800000ff07007221 */ /* 0x000fe20000010200 */
[C---:B-12-4-:R-:W-:Y:S01]  /*1990*/  FADD.FTZ R9, |R10|.reuse, -RZ ;  /* 0x800000ff0a097221 */ /* 0x056fe20000010200 */
[----:B------:R-:W-:Y:S01]  /*19a0*/  FSETP.GT.FTZ.AND P6, PT, |R10|, |R7|, PT ;  /* 0x400000070a00720b */ /* 0x000fe20003fd4200 */
[----:B------:R-:W-:Y:S03]  /*19b0*/  BSSY B5, `(.L_x_4610) ;  /* 0x000000f000057945 */ /* 0x000fe60003800000 */
[----:B0-----:R-:W-:Y:S02]  /*19c0*/  FSEL R4, R9, R0, P6 ;  /* 0x0000000009047208 */ /* 0x001fe40003000000 */
[----:B------:R-:W-:Y:S02]  /*19d0*/  FSEL R0, R0, R9, P6 ;  /* 0x0000000900007208 */ /* 0x000fe40003000000 */
[----:B------:R-:W0:Y:S08]  /*19e0*/  MUFU.RCP R5, R4 ;  /* 0x0000000400057308 */ /* 0x000e300000001000 */
        /* <DEDUP_REMOVED lines=11> */
.L_x_4611:
[----:B------:R-:W-:Y:S05]  /*1aa0*/  BSYNC B5 ;  /* 0x0000000000057941 */ /* 0x000fea0003800000 */
.L_x_4610:
        /* <DEDUP_REMOVED lines=18> */
.L_x_4613:
[----:B------:R-:W-:Y:S02]  /*1bd0*/  ISETP.GE.AND P0, PT, R7, RZ, PT ;  /* 0x000000ff0700720c */ /* 0x000fe40003f06270 */
[----:B------:R-:W-:-:S11]  /*1be0*/  MOV R5, 0x3fd774eb ;  /* 0x3fd774eb00057802 */ /* 0x000fd60000000f00 */
[----:B------:R-:W-:-:S04]  /*1bf0*/  @P0 FFMA.FTZ R0, R5, 0.93318945169448852539, -R0 ;  /* 0x3f6ee58105000823 */ /* 0x000fc80000010800 */
[----:B------:R-:W-:-:S07]  /*1c00*/  @!P0 FFMA.FTZ R0, R5, 0.93318945169448852539, R0 ;  /* 0x3f6ee58105008823 */ /* 0x000fce0000010000 */
.L_x_4614:
[----:B------:R-:W-:Y:S05]  /*1c10*/  BSYNC B2 ;  /* 0x0000000000027941 */ /* 0x000fea0003800000 */
.L_x_4612:
[C---:B------:R-:W-:Y:S02]  /*1c20*/  FSETP.NEU.FTZ.AND P0, PT, |R7|.reuse, |R10|, PT ;  /* 0x4000000a0700720b */ /* 0x040fe40003f1d200 */
[----:B------:R-:W-:Y:S01]  /*1c30*/  FSETP.NEU.FTZ.AND P1, PT, R4, RZ, PT ;  /* 0x000000ff0400720b */ /* 0x000fe20003f3d000 */
[----:B------:R-:W-:Y:S01]  /*1c40*/  HFMA2.MMA R4, -RZ, RZ, 2.04296875, -15.78125 ;  /* 0x4016cbe4ff047435 */ /* 0x000fe200000001ff */
[----:B------:R-:W-:Y:S01]  /*1c50*/  ISETP.GE.AND P2, PT, R7, RZ, PT ;  /* 0x000000ff0700720c */ /* 0x000fe20003f46270 */
[----:B------:R-:W-:-:S08]  /*1c60*/  FADD.FTZ R7, |R10|, |R7| ;  /* 0x400000070a077221 */ /* 0x000fd00000010200 */
[----:B------:R-:W-:Y:S02]  /*1c70*/  @!P0 FSEL R0, R4, 0.78539818525314331055, !P2 ;  /* 0x3f490fdb04008808 */ /* 0x000fe40005000000 */
[----:B------:R-:W-:Y:S02]  /*1c80*/  @!P1 FSEL R0, RZ, 3.1415927410125732422, P2 ;  /* 0x40490fdbff009808 */ /* 0x000fe40001000000 */
[----:B------:R-:W-:Y:S02]  /*1c90*/  FSETP.GTU.FTZ.AND P0, PT, |R7|, +INF , PT ;  /* 0x7f8000000700780b */ /* 0x000fe40003f1c200 */
[----:B------:R-:W-:-:S04]  /*1ca0*/  LOP3.LUT R0, R0, 0x80000000, R10, 0xb8, !PT ;  /* 0x8000000000007812 */ /* 0x000fc800078eb80a */
[----:B------:R-:W-:-:S07]  /*1cb0*/  FSEL R7, R7, R0, P0 ;  /* 0x0000000007077208 */ /* 0x000fce0000000000 */
.L_x_4603:
[----:B------:R-:W-:Y:S05]  /*1cc0*/  BSYNC B4 ;  /* 0x0000000000047941 */ /* 0x000fea0003800000 */
.L_x_4600:
[----:B------:R-:W-:-:S04]  /*1cd0*/  SHF.R.U32.HI R0, RZ, 0x1f, R6 ;  /* 0x0000001fff007819 */ /* 0x000fc80000011606 */
[----:B------:R-:W-:-:S13]  /*1ce0*/  ISETP.NE.AND P0, PT, R0, RZ, PT ;  /* 0x000000ff0000720c */ /* 0x000fda0003f05270 */
[----:B------:R-:W-:-:S05]  /*1cf0*/  @!P0 FADD.FTZ R8, -R8, -RZ ;  /* 0x800000ff08088221 */ /* 0x000fca0000010100 */
[----:B------:R-:W-:Y:S01]  /*1d00*/  MOV R4, R8 ;  /* 0x0000000800047202 */ /* 0x000fe20000000f00 */
[----:B------:R-:W-:Y:S06]  /*1d10*/  BRA `(.L_x_4615) ;  /* 0x0000000c007c7947 */ /* 0x000fec0003800000 */
.L_x_4578:
[----:B------:R-:W-:Y:S01]  /*1d20*/  FADD.FTZ R5, -R5, 6.1232342629258392722e-17 ;  /* 0x248d313205057421 */ /* 0x000fe20000010100 */
[----:B------:R-:W-:-:S03]  /*1d30*/  FADD.FTZ R4, -R6, -RZ ;  /* 0x800000ff06047221 */ /* 0x000fc60000010100 */
[----:B------:R-:W-:Y:S01]  /*1d40*/  FADD.FTZ R7, R5, 1.5707963705062866211 ;  /* 0x3fc90fdb05077421 */ /* 0x000fe20000010000 */
[----:B------:R-:W-:Y:S06]  /*1d50*/  BRA `(.L_x_4615) ;  /* 0x0000000c006c7947 */ /* 0x000fec0003800000 */
.L_x_4577:
[----:B------:R-:W-:Y:S01]  /*1d60*/  HFMA2.MMA R7, -RZ, RZ, 0, 0 ;  /* 0x00000000ff077435 */ /* 0x000fe200000001ff */
[----:B------:R-:W-:Y:S01]  /*1d70*/  FADD.FTZ R4, -R6, -RZ ;  /* 0x800000ff06047221 */ /* 0x000fe20000010100 */
[----:B------:R-:W-:Y:S09]  /*1d80*/  BRA `(.L_x_4615) ;  /* 0x0000000c00607947 */ /* 0x000ff20003800000 */
.L_x_4576:
        /* <DEDUP_REMOVED lines=23> */
[----:B------:R-:W-:Y:S05]  /*1f00*/  CALL.REL.NOINC `($__internal_10_$__cuda_sm3x_div_rn_ftz_f32_slowpath) ;  /* 0x0000008800d87944 */ /* 0x000fea0003c00000 */
[----:B------:R-:W-:-:S07]  /*1f10*/  MOV R10, R0 ;  /* 0x00000000000a7202 */ /* 0x000fce0000000f00 */
.L_x_4620:
[----:B------:R-:W-:Y:S05]  /*1f20*/  BSYNC B5 ;  /* 0x0000000000057941 */ /* 0x000fea0003800000 */
.L_x_4619:
        /* <DEDUP_REMOVED lines=18> */
.L_x_4622:
[----:B------:R-:W-:Y:S02]  /*2050*/  ISETP.GE.AND P0, PT, R5, RZ, PT ;  /* 0x000000ff0500720c */ /* 0x000fe40003f06270 */
[----:B------:R-:W-:-:S11]  /*2060*/  MOV R0, 0x3fd774eb ;  /* 0x3fd774eb00007802 */ /* 0x000fd60000000f00 */
[----:B------:R-:W-:-:S04]  /*2070*/  @P0 FFMA.FTZ R9, R0, 0.93318945169448852539, -R9 ;  /* 0x3f6ee58100090823 */ /* 0x000fc80000010809 */
[----:B------:R-:W-:-:S07]  /*2080*/  @!P0 FFMA.FTZ R9, R0, 0.93318945169448852539, R9 ;  /* 0x3f6ee58100098823 */ /* 0x000fce0000010009 */
.L_x_4623:
[----:B------:R-:W-:Y:S05]  /*2090*/  BSYNC B2 ;  /* 0x0000000000027941 */ /* 0x000fea0003800000 */
.L_x_4621:
        /* <DEDUP_REMOVED lines=13> */
.L_x_4618:
        /* <DEDUP_REMOVED lines=11> */
[----:B------:R-:W-:Y:S05]  /*2220*/  CALL.REL.NOINC `($__internal_10_$__cuda_sm3x_div_rn_ftz_f32_slowpath) ;  /* 0x0000008800107944 */ /* 0x000fea0003c00000 */
[----:B------:R-:W-:-:S07]  /*2230*/  MOV R9, R0 ;  /* 0x0000000000097202 */ /* 0x000fce0000000f00 */
.L_x_4626:
[----:B------:R-:W-:Y:S05]  /*2240*/  BSYNC B5 ;  /* 0x0000000000057941 */ /* 0x000fea0003800000 */
.L_x_4625:
        /* <DEDUP_REMOVED lines=18> */
.L_x_4628:
[----:B------:R-:W-:Y:S02]  /*2370*/  ISETP.GE.AND P0, PT, R5, RZ, PT ;  /* 0x000000ff0500720c */ /* 0x000fe40003f06270 */
[----:B------:R-:W-:-:S11]  /*2380*/  MOV R9, 0x3fd774eb ;  /* 0x3fd774eb00097802 */ /* 0x000fd60000000f00 */
[----:B------:R-:W-:-:S04]  /*2390*/  @P0 FFMA.FTZ R0, R9, 0.93318945169448852539, -R0 ;  /* 0x3f6ee58109000823 */ /* 0x000fc80000010800 */
[----:B------:R-:W-:-:S07]  /*23a0*/  @!P0 FFMA.FTZ R0, R9, 0.93318945169448852539, R0 ;  /* 0x3f6ee58109008823 */ /* 0x000fce0000010000 */
.L_x_4629:
[----:B------:R-:W-:Y:S05]  /*23b0*/  BSYNC B2 ;  /* 0x0000000000027941 */ /* 0x000fea0003800000 */
.L_x_4627:
        /* <DEDUP_REMOVED lines=16> */
[----:B------:R-:W-:Y:S02]  /*24c0*/  FSEL R4, R9, +INF , P0 ;  /* 0x7f80000009047808 */ /* 0x000fe40000000000 */
[----:B------:R-:W-:Y:S01]  /*24d0*/  ISETP.GE.AND P0, PT, R5, RZ, PT ;  /* 0x000000ff0500720c */ /* 0x000fe20003f06270 */
[----:B------:R-:W-:-:S03]  /*24e0*/  HFMA2.MMA R5, -RZ, RZ, 2.04296875, -15.78125 ;  /* 0x4016cbe4ff057435 */ /* 0x000fc600000001ff */
[----:B------:R-:W0:Y:S07]  /*24f0*/  MUFU.LG2 R4, R4 ;  /* 0x0000000400047308 */ /* 0x000e2e0000000c00 */
[----:B------:R-:W-:Y:S02]  /*2500*/  @!P1 FSEL R0, R5, 0.78539818525314331055, !P0 ;  /* 0x3f490fdb05009808 */ /* 0x000fe40004000000 */
[----:B------:R-:W-:Y:S02]  /*2510*/  @!P2 FSEL R0, RZ, 3.1415927410125732422, P0 ;  /* 0x40490fdbff00a808 */ /* 0x000fe40000000000 */
[----:B------:R-:W-:-:S02]  /*2520*/  FSETP.GTU.FTZ.AND P0, PT, |R7|, +INF , PT ;  /* 0x7f8000000700780b */ /* 0x000fc40003f1c200 */
[----:B------:R-:W-:-:S04]  /*2530*/  LOP3.LUT R0, R0, 0x80000000, R6, 0xb8, !PT ;  /* 0x8000000000007812 */ /* 0x000fc800078eb806 */
[----:B------:R-:W-:Y:S01]  /*2540*/  FSEL R7, R7, R0, P0 ;  /* 0x0000000007077208 */ /* 0x000fe20000000000 */
[----:B0-----:R-:W-:Y:S01]  /*2550*/  FMUL.FTZ R9, R4, 0.69314718246459960938 ;  /* 0x3f31721804097820 */ /* 0x001fe20000410000 */
[----:B------:R-:W-:Y:S06]  /*2560*/  BRA `(.L_x_4624) ;  /* 0x0000000400107947 */ /* 0x000fec0003800000 */
.L_x_4617:
[----:B------:R-:W-:Y:S01]  /*2570*/  FMUL.FTZ R4, R5, 0.36787945032119750977 ;  /* 0x3ebc5ab205047820 */ /* 0x000fe20000410000 */
[----:B------:R-:W-:Y:S01]  /*2580*/  FMUL.FTZ R9, R6, 0.36787945032119750977 ;  /* 0x3ebc5ab206097820 */ /* 0x000fe20000410000 */
[----:B------:R-:W-:Y:S02]  /*2590*/  BSSY B5, `(.L_x_4630) ;  /* 0x0000020000057945 */ /* 0x000fe40003800000 */
        /* <DEDUP_REMOVED lines=16> */
[----:B------:R-:W-:Y:S01]  /*26a0*/  FFMA R4, -R8, R13, 1 ;  /* 0x3f80000008047423 */ /* 0x000fe2000000010d */
[----:B------:R-:W-:Y:S02]  /*26b0*/  MOV R9, 0x3f800000 ;  /* 0x3f80000000097802 */ /* 0x000fe40000000f00 */
        /* <DEDUP_REMOVED lines=11> */
[----:B------:R-:W-:Y:S05]  /*2770*/  CALL.REL.NOINC `($__internal_10_$__cuda_sm3x_div_rn_ftz_f32_slowpath) ;  /* 0x0000008000bc7944 */ /* 0x000fea0003c00000 */
[----:B------:R-:W-:-:S07]  /*2780*/  MOV R4, R0 ;  /* 0x0000000000047202 */ /* 0x000fce0000000f00 */
.L_x_4631:
[----:B------:R-:W-:Y:S05]  /*2790*/  BSYNC B5 ;  /* 0x0000000000057941 */ /* 0x000fea0003800000 */
.L_x_4630:
        /* <DEDUP_REMOVED lines=18> */
.L_x_4633:
[----:B------:R-:W-:Y:S02]  /*28c0*/  ISETP.GE.AND P0, PT, R5, RZ, PT ;  /* 0x000000ff0500720c */ /* 0x000fe40003f06270 */
[----:B------:R-:W-:-:S11]  /*28d0*/  MOV R13, 0x3fd774eb ;  /* 0x3fd774eb000d7802 */ /* 0x000fd60000000f00 */
[----:B------:R-:W-:-:S04]  /*28e0*/  @P0 FFMA.FTZ R4, R13, 0.93318945169448852539, -R4 ;  /* 0x3f6ee5810d040823 */ /* 0x000fc80000010804 */
[----:B------:R-:W-:-:S07]  /*28f0*/  @!P0 FFMA.FTZ R4, R13, 0.93318945169448852539, R4 ;  /* 0x3f6ee5810d048823 */ /* 0x000fce0000010004 */
.L_x_4634:
[----:B------:R-:W-:Y:S05]  /*2900*/  BSYNC B2 ;  /* 0x0000000000027941 */ /* 0x000fea0003800000 */
.L_x_4632:
        /* <DEDUP_REMOVED lines=10> */
.L_x_4624:
[----:B------:R-:W-:Y:S05]  /*29b0*/  BSYNC B4 ;  /* 0x0000000000047941 */ /* 0x000fea0003800000 */
.L_x_4616:
[----:B------:R-:W-:Y:S01]  /*29c0*/  SHF.R.U32.HI R0, RZ, 0x1f, R6 ;  /* 0x0000001fff007819 */ /* 0x000fe20000011606 */
[----:B------:R-:W-:Y:S01]  /*29d0*/  FADD.FTZ R4, R9, 0.69314718246459960938 ;  /* 0x3f31721809047421 */ /* 0x000fe20000010000 */
[----:B------:R-:W-:Y:S02]  /*29e0*/  FADD.FTZ R7, |R7|, -RZ ;  /* 0x800000ff07077221 */ /* 0x000fe40000010200 */
[----:B------:R-:W-:-:S13]  /*29f0*/  ISETP.NE.AND P0, PT, R0, RZ, PT ;  /* 0x000000ff0000720c */ /* 0x000fda0003f05270 */
[----:B------:R-:W-:Y:S01]  /*2a00*/  @!P0 FADD.FTZ R4, -R4, -RZ ;  /* 0x800000ff04048221 */ /* 0x000fe20000010100 */
[----:B------:R-:W-:Y:S06]  /*2a10*/  BRA `(.L_x_4615) ;  /* 0x00000000003c7947 */ /* 0x000fec0003800000 */
.L_x_4575:
        /* <DEDUP_REMOVED lines=15> */
.L_x_4615:
[----:B------:R-:W-:Y:S05]  /*2b10*/  BSYNC B0 ;  /* 0x0000000000007941 */ /* 0x000fea0003800000 */
.L_x_4574:
[----:B------:R-:W-:Y:S01]  /*2b20*/  FSETP.GTU.FTZ.AND P0, PT, |R7|, +INF , PT ;  /* 0x7f8000000700780b */ /* 0x000fe20003f1c200 */
[----:B------:R-:W-:-:S12]  /*2b30*/  FADD.FTZ R0, |R4|, -RZ ;  /* 0x800000ff04007221 */ /* 0x000fd80000010200 */
[----:B------:R-:W-:Y:S05]  /*2b40*/  @P0 BRA `(.L_x_4635) ;  /* 0x0000000000180947 */ /* 0x000fea0003800000 */
[----:B------:R-:W-:Y:S02]  /*2b50*/  FSETP.GTU.FTZ.AND P0, PT, R0, +INF , PT ;  /* 0x7f8000000000780b */ /* 0x000fe40003f1c000 */
[----:B------:R-:W-:-:S11]  /*2b60*/  MOV R5, R4 ;  /* 0x0000000400057202 */ /* 0x000fd60000000f00 */
[----:B------:R-:W-:Y:S05]  /*2b70*/  @P0 BRA `(.L_x_4573) ;  /* 0x0000000000180947 */ /* 0x000fea0003800000 */
[----:B------:R-:W-:Y:S02]  /*2b80*/  LOP3.LUT R5, R7, 0x80000000, R6, 0xb8, !PT ;  /* 0x8000000007057812 */ /* 0x000fe400078eb806 */
[----:B------:R-:W-:Y:S01]  /*2b90*/  MOV R4, R0 ;  /* 0x0000000000047202 */ /* 0x000fe20000000f00 */
[----:B------:R-:W-:Y:S06]  /*2ba0*/  BRA `(.L_x_4573) ;  /* 0x00000000000c7947 */ /* 0x000fec0003800000 */
.L_x_4635:
[----:B------:R-:W-:Y:S02]  /*2bb0*/  FSETP.GTU.FTZ.AND P0, PT, R0, +INF , PT ;  /* 0x7f8000000000780b */ /* 0x000fe40003f1c000 */
[----:B------:R-:W-:-:S11]  /*2bc0*/  MOV R5, R7 ;  /* 0x0000000700057202 */ /* 0x000fd60000000f00 */
[----:B------:R-:W-:-:S07]  /*2bd0*/  @!P0 MOV R4, R0 ;  /* 0x0000000000048202 */ /* 0x000fce0000000f00 */
.L_x_4573:
[----:B------:R-:W-:Y:S05]  /*2be0*/  BSYNC B1 ;  /* 0x0000000000017941 */ /* 0x000fea0003800000 */
.L_x_4572:
[----:B------:R-:W0:Y:S01]  /*2bf0*/  S2R R6, SR_TID.X ;  /* 0x0000000000067919 */ /* 0x000e220000002100 */
[----:B------:R-:W-:Y:S01]  /*2c00*/  BSSY B1, `(.L_x_4636) ;  /* 0x0000295000017945 */ /* 0x000fe20003800000 */
[----:B0-----:R-:W-:-:S04]  /*2c10*/  IADD3 R0, R6, 0x80, RZ ;  /* 0x0000008006007810 */ /* 0x001fc80007ffe0ff */
[----:B------:R-:W-:-:S13]  /*2c20*/  ISETP.GE.AND P0, PT, R0, R3, PT ;  /* 0x000000030000720c */ /* 0x000fda0003f06270 */
[----:B------:R-:W-:Y:S05]  /*2c30*/  @P0 BRA `(.L_x_4637) ;  /* 0x0000002800440947 */ /* 0x000fea0003800000 */
[--C-:B------:R-:W-:Y:S01]  /*2c40*/  HADD2.F32 R8, -RZ, R11.reuse.H1_H1 ;  /* 0x3000000bff087230 */ /* 0x100fe20000004100 */
[----:B------:R-:W-:Y:S01]  /*2c50*/  BSSY B0, `(.L_x_4638) ;  /* 0x0000283000007945 */ /* 0x000fe20003800000 */
[----:B-1----:R-:W-:-:S03]  /*2c60*/  HADD2.F32 R9, -RZ, R11.H0_H0 ;  /* 0x2000000bff097230 */ /* 0x002fc60000004100 */
        /* <DEDUP_REMOVED lines=23> */
[-C--:B---3--:R-:W-:Y:S02]  /*2de0*/  VIMNMX R13, R17, R20.reuse, !PT ;  /* 0x00000014110d7248 */ /* 0x088fe40007fe0100 */
        /* <DEDUP_REMOVED lines=83> */
.L_x_4646:
        /* <DEDUP_REMOVED lines=10> */
.L_x_4648:
[----:B------:R-:W-:-:S04]  /*33c0*/  FADD.FTZ R10, -R0, R13 ;  /* 0x0000000d000a7221 */ /* 0x000fc80000010100 */
[----:B------:R-:W-:-:S07]  /*33d0*/  FMUL.FTZ R10, R10, 0.5 ;  /* 0x3f0000000a0a7820 */ /* 0x000fce0000410000 */
.L_x_4649:
[----:B------:R-:W-:Y:S05]  /*33e0*/  BSYNC B3 ;  /* 0x0000000000037941 */ /* 0x000fea0003800000 */
.L_x_4647:
        /* <DEDUP_REMOVED lines=11> */
.L_x_4651:
[----:B------:R-:W-:-:S04]  /*34a0*/  FADD.FTZ R18, R16, -R19 ;  /* 0x8000001310127221 */ /* 0x000fc80000010000 */
[----:B------:R-:W-:-:S07]  /*34b0*/  FMUL.FTZ R19, R18, 0.5 ;  /* 0x3f00000012137820 */ /* 0x000fce0000410000 */
.L_x_4652:
[----:B------:R-:W-:Y:S05]  /*34c0*/  BSYNC B3 ;  /* 0x0000000000037941 */ /* 0x000fea0003800000 */
.L_x_4650:
        /* <DEDUP_REMOVED lines=35> */
.L_x_4645:
[----:B------:R0:W1:Y:S02]  /*3700*/  MUFU.SQRT R18, R7 ;  /* 0x0000000700127308 */ /* 0x0000640000002000 */
.L_x_4644:
[----:B------:R-:W-:Y:S05]  /*3710*/  BSYNC B2 ;  /* 0x0000000000027941 */ /* 0x000fea0003800000 */
.L_x_4643:
        /* <DEDUP_REMOVED lines=25> */
.L_x_4659:
[----:B------:R-:W-:-:S04]  /*38b0*/  FADD.FTZ R0, -R0, R13 ;  /* 0x0000000d00007221 */ /* 0x000fc80000010100 */
[----:B------:R-:W-:-:S07]  /*38c0*/  FMUL.FTZ R0, R0, 0.5 ;  /* 0x3f00000000007820 */ /* 0x000fce0000410000 */
.L_x_4660:
[----:B------:R-:W-:Y:S05]  /*38d0*/  BSYNC B3 ;  /* 0x0000000000037941 */ /* 0x000fea0003800000 */
.L_x_4658:
        /* <DEDUP_REMOVED lines=10> */
.L_x_4662:
[----:B------:R-:W-:-:S04]  /*3980*/  FADD.FTZ R15, -R15, R16 ;  /* 0x000000100f0f7221 */ /* 0x000fc80000010100 */
[----:B------:R-:W-:-:S07]  /*3990*/  FMUL.FTZ R15, R15, 0.5 ;  /* 0x3f0000000f0f7820 */ /* 0x000fce0000410000 */
.L_x_4663:
[----:B------:R-:W-:Y:S05]  /*39a0*/  BSYNC B3 ;  /* 0x0000000000037941 */ /* 0x000fea0003800000 */
.L_x_4661:
[----:B------:R-:W-:Y:S01]  /*39b0*/  FADD.FTZ R0, R15, R0 ;  /* 0x000000000f007221 */ /* 0x000fe20000010000 */
[----:B------:R-:W-:Y:S01]  /*39c0*/  FADD.FTZ R17, R12, R17 ;  /* 0x000000110c117221 */ /* 0x000fe20000010000 */
[----:B------:R-:W-:-:S03]  /*39d0*/  PLOP3.LUT P0, PT, PT, PT, PT, 0x80, 0x0 ;  /* 0x000000000000781c */ /* 0x000fc60003f0f070 */
[----:B------:R-:W-:-:S04]  /*39e0*/  FMUL.FTZ R0, R17, R0 ;  /* 0x0000000011007220 */ /* 0x000fc80000410000 */
[----:B------:R3:W4:Y:S01]  /*39f0*/  MUFU.SQRT R13, R0 ;  /* 0x00000000000d7308 */ /* 0x0007220000002000 */
[----:B------:R-:W-:Y:S05]  /*3a00*/  BRA `(.L_x_4655) ;  /* 0x0000000000687947 */ /* 0x000fea0003800000 */
.L_x_4657:
[----:B------:R-:W-:-:S13]  /*3a10*/  FSETP.GT.FTZ.AND P1, PT, R12, 1, PT ;  /* 0x3f8000000c00780b */ /* 0x000fda0003f34000 */
[----:B0-----:R-:W-:Y:S01]  /*3a20*/  @!P1 FADD.FTZ R7, -R12, 1 ;  /* 0x3f8000000c079421 */ /* 0x001fe20000010100 */
[----:B------:R-:W-:-:S03]  /*3a30*/  @!P1 PLOP3.LUT P0, PT, PT, PT, PT, 0x80, 0x0 ;  /* 0x000000000000981c */ /* 0x000fc60003f0f070 */
[----:B------:R-:W-:-:S04]  /*3a40*/  @!P1 FMUL.FTZ R7, R0, R7 ;  /* 0x0000000700079220 */ /* 0x000fc80000410000 */
[----:B------:R1:W2:Y:S01]  /*3a50*/  @!P1 MUFU.SQRT R13, R7 ;  /* 0x00000007000d9308 */ /* 0x0002a20000002000 */
[----:B------:R-:W-:Y:S05]  /*3a60*/  @!P1 BRA `(.L_x_4655) ;  /* 0x0000000000509947 */ /* 0x000fea0003800000 */
[----:B------:R-:W-:Y:S01]  /*3a70*/  FMUL.FTZ R15, R0, R15 ;  /* 0x0000000f000f7220 */ /* 0x000fe20000410000 */
[----:B-1----:R-:W-:Y:S01]  /*3a80*/  FMUL.FTZ R7, |R9|, 2.81474976710656000000e+14 ;  /* 0x5780000009077820 */ /* 0x002fe20000410200 */
[----:B------:R-:W-:Y:S02]  /*3a90*/  PLOP3.LUT P0, PT, PT, PT, PT, 0x80, 0x0 ;  /* 0x000000000000781c */ /* 0x000fe40003f0f070 */
[----:B------:R-:W0:Y:S01]  /*3aa0*/  MUFU.SQRT R0, R15 ;  /* 0x0000000f00007308 */ /* 0x000e220000002000 */
[C---:B------:R-:W-:Y:S01]  /*3ab0*/  FMUL.FTZ R7, R12.reuse, R7 ;  /* 0x000000070c077220 */ /* 0x040fe20000410000 */
[----:B------:R-:W-:-:S06]  /*3ac0*/  FMUL.FTZ R12, R12, 2.81474976710656000000e+14 ;  /* 0x578000000c0c7820 */ /* 0x000fcc0000410000 */
[----:B0-----:R-:W2:Y:S02]  /*3ad0*/  MUFU.RCP R0, R0 ;  /* 0x0000000000007308 */ /* 0x001ea40000001000 */
[----:B--2---:R-:W-:Y:S01]  /*3ae0*/  FMUL.FTZ R13, R7, R0 ;  /* 0x00000000070d7220 */ /* 0x004fe20000410000 */
[----:B------:R-:W-:Y:S06]  /*3af0*/  BRA `(.L_x_4655) ;  /* 0x00000000002c7947 */ /* 0x000fec0003800000 */
.L_x_4656:
[----:B------:R-:W-:Y:S01]  /*3b00*/  FADD.FTZ R0, R17, 1 ;  /* 0x3f80000011007421 */ /* 0x000fe20000010000 */
[----:B0-----:R-:W-:Y:S01]  /*3b10*/  MUFU.SQRT R7, R7 ;  /* 0x0000000700077308 */ /* 0x001fe20000002000 */
[----:B------:R-:W-:Y:S01]  /*3b20*/  HFMA2.MMA R12, -RZ, RZ, 1.875, 0 ;  /* 0x3f800000ff0c7435 */ /* 0x000fe200000001ff */
[----:B------:R-:W-:Y:S01]  /*3b30*/  PLOP3.LUT P0, PT, PT, PT, PT, 0x80, 0x0 ;  /* 0x000000000000781c */ /* 0x000fe20003f0f070 */
[----:B------:R-:W-:-:S06]  /*3b40*/  FMUL.FTZ R0, R0, 0.5 ;  /* 0x3f00000000007820 */ /* 0x000fcc0000410000 */
[----:B------:R-:W0:Y:S02]  /*3b50*/  MUFU.SQRT R0, R0 ;  /* 0x0000000000007308 */ /* 0x000e240000002000 */
[----:B0-----:R-:W-:Y:S01]  /*3b60*/  FMUL.FTZ R13, R7, R0 ;  /* 0x00000000070d7220 */ /* 0x001fe20000410000 */
[----:B------:R-:W-:Y:S06]  /*3b70*/  BRA `(.L_x_4655) ;  /* 0x00000000000c7947 */ /* 0x000fec0003800000 */
.L_x_4654:
[----:B------:R-:W-:Y:S01]  /*3b80*/  PLOP3.LUT P0, PT, PT, PT, PT, 0x80, 0x0 ;  /* 0x000000000000781c */ /* 0x000fe20003f0f070 */
[----:B------:R-:W-:Y:S01]  /*3b90*/  FMUL.FTZ R13, R17, 16777216 ;  /* 0x4b800000110d7820 */ /* 0x000fe20000410000 */
[----:B------:R-:W-:-:S11]  /*3ba0*/  FMUL.FTZ R12, R12, 16777216 ;  /* 0x4b8000000c0c7820 */ /* 0x000fd60000410000 */
.L_x_4655:
[----:B------:R-:W-:Y:S05]  /*3bb0*/  BSYNC B2 ;  /* 0x0000000000027941 */ /* 0x000fea0003800000 */
.L_x_4653:
[----:B------:R-:W-:Y:S04]  /*3bc0*/  BSSY B4, `(.L_x_4664) ;  /* 0x00000a9000047945 */ /* 0x000fe80003800000 */
[----:B------:R-:W-:Y:S05]  /*3bd0*/  @P0 BRA `(.L_x_4665) ;  /* 0x0000000000ec0947 */ /* 0x000fea0003800000 */
[----:B------:R-:W-:-:S13]  /*3be0*/  ISETP.GT.AND P0, PT, R8, -0x1, PT ;  /* 0xffffffff0800780c */ /* 0x000fda0003f04270 */
[----:B------:R-:W-:Y:S05]  /*3bf0*/  @P0 BRA `(.L_x_4666) ;  /* 0x0000000000740947 */ /* 0x000fea0003800000 */
[----:B------:R-:W-:Y:S01]  /*3c00*/  HFMA2.MMA R8, -RZ, RZ, 1.75, 0 ;  /* 0x3f000000ff087435 */ /* 0x000fe200000001ff */
[----:B---3--:R-:W-:-:S04]  /*3c10*/  FADD.FTZ R0, -R18, -RZ ;  /* 0x800000ff12007221 */ /* 0x008fc80000010100 */
[C---:B01----:R-:W-:Y:S01]  /*3c20*/  FADD.FTZ R7, |R0|.reuse, -RZ ;  /* 0x800000ff00077221 */ /* 0x043fe20000010200 */
[C---:B------:R-:W-:Y:S02]  /*3c30*/  FSETP.GT.FTZ.AND P0, PT, |R0|.reuse, 0.56000000238418579102, PT ;  /* 0x3f0f5c290000780b */ /* 0x040fe40003f14200 */
[----:B------:R-:W-:Y:S02]  /*3c40*/  FSETP.NEU.FTZ.AND P1, PT, |R0|, 1, PT ;  /* 0x3f8000000000780b */ /* 0x000fe40003f3d200 */
[----:B------:R-:W-:-:S04]  /*3c50*/  FFMA.FTZ R8, -R7, R8, 0.5 ;  /* 0x3f00000007087423 */ /* 0x000fc80000010108 */
[----:B--2-4-:R-:W0:Y:S02]  /*3c60*/  MUFU.RSQ R13, R8 ;  /* 0x00000008000d7308 */ /* 0x014e240000001400 */
[----:B0-----:R-:W-:Y:S01]  /*3c70*/  FMUL.FTZ R12, R8, R13 ;  /* 0x0000000d080c7220 */ /* 0x001fe20000410000 */
[----:B------:R-:W-:-:S04]  /*3c80*/  FMUL.FTZ R13, R13, 0.5 ;  /* 0x3f0000000d0d7820 */ /* 0x000fc80000410000 */
[----:B------:R-:W-:-:S04]  /*3c90*/  FFMA.FTZ R13, -R12, R13, 0.5 ;  /* 0x3f0000000c0d7423 */ /* 0x000fc8000001010d */
[----:B------:R-:W-:Y:S01]  /*3ca0*/  FFMA.FTZ R13, R12, R13, R12 ;  /* 0x0000000d0c0d7223 */ /* 0x000fe2000001000c */
[----:B------:R-:W-:-:S04]  /*3cb0*/  MOV R12, 0x3d10ecef ;  /* 0x3d10ecef000c7802 */ /* 0x000fc80000000f00 */
        /* <DEDUP_REMOVED lines=10> */
[----:B------:R-:W-:-:S03]  /*3d60*/  HFMA2.MMA R8, -RZ, RZ, 1.9599609375, 20144 ;  /* 0x3fd774ebff087435 */ /* 0x000fc600000001ff */
[----:B------:R-:W-:-:S04]  /*3d70*/  FFMA.FTZ R0, R0, R7, R0 ;  /* 0x0000000700007223 */ /* 0x000fc80000010000 */
[----:B------:R-:W-:-:S05]  /*3d80*/  FADD.FTZ R7, -R0, -RZ ;  /* 0x800000ff00077221 */ /* 0x000fca0000010100 */
[----:B------:R-:W-:-:S05]  /*3d90*/  FSEL R7, R0, R7, P0 ;  /* 0x0000000700077208 */ /* 0x000fca0000000000 */
[----:B------:R-:W-:-:S04]  /*3da0*/  @P1 FFMA.FTZ R0, R8, 0.93318945169448852539, R7 ;  /* 0x3f6ee58108001823 */ /* 0x000fc80000010007 */
[----:B------:R-:W-:Y:S01]  /*3db0*/  @P0 FADD.FTZ R0, R0, R0 ;  /* 0x0000000000000221 */ /* 0x000fe20000010000 */
[----:B------:R-:W-:Y:S06]  /*3dc0*/  BRA `(.L_x_4667) ;  /* 0x0000000800207947 */ /* 0x000fec0003800000 */
.L_x_4666:
[----:B---3--:R-:W-:Y:S01]  /*3dd0*/  MOV R0, 0x3f000000 ;  /* 0x3f00000000007802 */ /* 0x008fe20000000f00 */
[C---:B01----:R-:W-:Y:S01]  /*3de0*/  FADD.FTZ R7, |R18|.reuse, -RZ ;  /* 0x800000ff12077221 */ /* 0x043fe20000010200 */
[C---:B------:R-:W-:Y:S02]  /*3df0*/  FSETP.GT.FTZ.AND P0, PT, |R18|.reuse, 0.56000000238418579102, PT ;  /* 0x3f0f5c291200780b */ /* 0x040fe40003f14200 */
[----:B------:R-:W-:Y:S01]  /*3e00*/  FSETP.NEU.FTZ.AND P1, PT, |R18|, 1, PT ;  /* 0x3f8000001200780b */ /* 0x000fe20003f3d200 */
[----:B------:R-:W-:-:S04]  /*3e10*/  FFMA.FTZ R0, -R7, R0, 0.5 ;  /* 0x3f00000007007423 */ /* 0x000fc80000010100 */
[----:B--2-4-:R-:W0:Y:S02]  /*3e20*/  MUFU.RSQ R13, R0 ;  /* 0x00000000000d7308 */ /* 0x014e240000001400 */
[----:B0-----:R-:W-:Y:S01]  /*3e30*/  FMUL.FTZ R8, R0, R13 ;  /* 0x0000000d00087220 */ /* 0x001fe20000410000 */
        /* <DEDUP_REMOVED lines=21> */
.L_x_4665:
[----:B------:R-:W-:-:S13]  /*3f90*/  ISETP.GT.AND P0, PT, R8, -0x1, PT ;  /* 0xffffffff0800780c */ /* 0x000fda0003f04270 */
[----:B------:R-:W-:Y:S05]  /*3fa0*/  @P0 BRA `(.L_x_4668) ;  /* 0x0000000000d80947 */ /* 0x000fea0003800000 */
[----:B------:R-:W-:Y:S01]  /*3fb0*/  FADD.FTZ R12, -R12, -RZ ;  /* 0x800000ff0c0c7221 */ /* 0x000fe20000010100 */
[C---:B--2-4-:R-:W-:Y:S01]  /*3fc0*/  FADD.FTZ R15, |R13|.reuse, -RZ ;  /* 0x800000ff0d0f7221 */ /* 0x054fe20000010200 */
[----:B------:R-:W-:Y:S02]  /*3fd0*/  BSSY B5, `(.L_x_4669) ;  /* 0x0000011000057945 */ /* 0x000fe40003800000 */
[----:B---3--:R-:W-:Y:S01]  /*3fe0*/  FADD.FTZ R0, |R12|, -RZ ;  /* 0x800000ff0c007221 */ /* 0x008fe20000010200 */
[----:B------:R-:W-:-:S04]  /*3ff0*/  FSETP.GT.FTZ.AND P6, PT, |R13|, |R12|, PT ;  /* 0x4000000c0d00720b */ /* 0x000fc80003fd4200 */
[----:B01----:R-:W-:Y:S02]  /*4000*/  FSEL R7, R15, R0, P6 ;  /* 0x000000000f077208 */ /* 0x003fe40003000000 */
        /* <DEDUP_REMOVED lines=13> */
.L_x_4670:
[----:B------:R-:W-:Y:S05]  /*40e0*/  BSYNC B5 ;  /* 0x0000000000057941 */ /* 0x000fea0003800000 */
.L_x_4669:
        /* <DEDUP_REMOVED lines=18> */
.L_x_4672:
[----:B------:R-:W-:Y:S02]  /*4210*/  ISETP.GE.AND P0, PT, R12, RZ, PT ;  /* 0x000000ff0c00720c */ /* 0x000fe40003f06270 */
[----:B------:R-:W-:-:S11]  /*4220*/  MOV R15, 0x3fd774eb ;  /* 0x3fd774eb000f7802 */ /* 0x000fd60000000f00 */
[----:B------:R-:W-:-:S04]  /*4230*/  @P0 FFMA.FTZ R8, R15, 0.93318945169448852539, -R8 ;  /* 0x3f6ee5810f080823 */ /* 0x000fc80000010808 */
[----:B------:R-:W-:-:S07]  /*4240*/  @!P0 FFMA.FTZ R8, R15, 0.93318945169448852539, R8 ;  /* 0x3f6ee5810f088823 */ /* 0x000fce0000010008 */
.L_x_4673:
[----:B------:R-:W-:Y:S05]  /*4250*/  BSYNC B2 ;  /* 0x0000000000027941 */ /* 0x000fea0003800000 */
.L_x_4671:
[C---:B------:R-:W-:Y:S01]  /*4260*/  FSETP.NEU.FTZ.AND P0, PT, |R12|.reuse, |R13|, PT ;  /* 0x4000000d0c00720b */ /* 0x040fe20003f1d200 */
[----:B------:R-:W-:Y:S01]  /*4270*/  HFMA2.MMA R0, -RZ, RZ, 2.04296875, -15.78125 ;  /* 0x4016cbe4ff007435 */ /* 0x000fe200000001ff */
        /* <DEDUP_REMOVED lines=9> */
.L_x_4668:
[----:B---3--:R-:W-:Y:S01]  /*4310*/  FADD.FTZ R0, |R12|, -RZ ;  /* 0x800000ff0c007221 */ /* 0x008fe20000010200 */
[C---:B--2-4-:R-:W-:Y:S01]  /*4320*/  FADD.FTZ R17, |R13|.reuse, -RZ ;  /* 0x800000ff0d117221 */ /* 0x054fe20000010200 */
[----:B------:R-:W-:Y:S01]  /*4330*/  FSETP.GT.FTZ.AND P6, PT, |R13|, |R12|, PT ;  /* 0x4000000c0d00720b */ /* 0x000fe20003fd4200 */
[----:B------:R-:W-:Y:S03]  /*4340*/  BSSY B5, `(.L_x_4674) ;  /* 0x000000f000057945 */ /* 0x000fe60003800000 */
        /* <DEDUP_REMOVED lines=14> */
.L_x_4675:
[----:B------:R-:W-:Y:S05]  /*4430*/  BSYNC B5 ;  /* 0x0000000000057941 */ /* 0x000fea0003800000 */
.L_x_4674:
        /* <DEDUP_REMOVED lines=18> */
.L_x_4677:
[----:B------:R-:W-:Y:S02]  /*4560*/  ISETP.GE.AND P0, PT, R12, RZ, PT ;  /* 0x000000ff0c00720c */ /* 0x000fe40003f06270 */
[----:B------:R-:W-:-:S11]  /*4570*/  MOV R15, 0x3fd774eb ;  /* 0x3fd774eb000f7802 */ /* 0x000fd60000000f00 */
[----:B------:R-:W-:-:S04]  /*4580*/  @P0 FFMA.FTZ R8, R15, 0.93318945169448852539, -R8 ;  /* 0x3f6ee5810f080823 */ /* 0x000fc80000010808 */
[----:B------:R-:W-:-:S07]  /*4590*/  @!P0 FFMA.FTZ R8, R15, 0.93318945169448852539, R8 ;  /* 0x3f6ee5810f088823 */ /* 0x000fce0000010008 */
.L_x_4678:
[----:B------:R-:W-:Y:S05]  /*45a0*/  BSYNC B2 ;  /* 0x0000000000027941 */ /* 0x000fea0003800000 */
.L_x_4676:
        /* <DEDUP_REMOVED lines=10> */
.L_x_4667:
[----:B------:R-:W-:Y:S05]  /*4650*/  BSYNC B4 ;  /* 0x0000000000047941 */ /* 0x000fea0003800000 */
.L_x_4664:
[----:B------:R-:W-:-:S13]  /*4660*/  ISETP.NE.AND P0, PT, R11, RZ, PT ;  /* 0x000000ff0b00720c */ /* 0x000fda0003f05270 */
[----:B------:R-:W-:-:S05]  /*4670*/  @!P0 FADD.FTZ R10, -R10, -RZ ;  /* 0x800000ff0a0a8221 */ /* 0x000fca0000010100 */
[----:B------:R-:W-:Y:S01]  /*4680*/  MOV R7, R10 ;  /* 0x0000000a00077202 */ /* 0x000fe20000000f00 */
[----:B------:R-:W-:Y:S06]  /*4690*/  BRA `(.L_x_4679) ;  /* 0x0000000c00787947 */ /* 0x000fec0003800000 */
.L_x_4642:
[----:B------:R-:W-:Y:S01]  /*46a0*/  FADD.FTZ R0, -R8, 6.1232342629258392722e-17 ;  /* 0x248d313208007421 */ /* 0x000fe20000010100 */
[----:B------:R-:W-:-:S03]  /*46b0*/  FADD.FTZ R7, -R9, -RZ ;  /* 0x800000ff09077221 */ /* 0x000fc60000010100 */
[----:B------:R-:W-:Y:S01]  /*46c0*/  FADD.FTZ R0, R0, 1.5707963705062866211 ;  /* 0x3fc90fdb00007421 */ /* 0x000fe20000010000 */
[----:B------:R-:W-:Y:S06]  /*46d0*/  BRA `(.L_x_4679) ;  /* 0x0000000c00687947 */ /* 0x000fec0003800000 */
.L_x_4641:
[----:B------:R-:W-:Y:S01]  /*46e0*/  HFMA2.MMA R0, -RZ, RZ, 0, 0 ;  /* 0x00000000ff007435 */ /* 0x000fe200000001ff */
[----:B------:R-:W-:Y:S01]  /*46f0*/  FADD.FTZ R7, -R9, -RZ ;  /* 0x800000ff09077221 */ /* 0x000fe20000010100 */
[----:B------:R-:W-:Y:S09]  /*4700*/  BRA `(.L_x_4679) ;  /* 0x0000000c005c7947 */ /* 0x000ff20003800000 */
.L_x_4640:
        /* <DEDUP_REMOVED lines=14> */
[----:B---3--:R-:W-:Y:S01]  /*47f0*/  FFMA R13, R7, R16, R7 ;  /* 0x00000010070d7223 */ /* 0x008fe20000000007 */
        /* <DEDUP_REMOVED lines=10> */
.L_x_4684:
[----:B------:R-:W-:Y:S05]  /*48a0*/  BSYNC B5 ;  /* 0x0000000000057941 */ /* 0x000fea0003800000 */
.L_x_4683:
        /* <DEDUP_REMOVED lines=18> */
.L_x_4686:
[----:B------:R-:W-:Y:S02]  /*49d0*/  ISETP.GE.AND P0, PT, R8, RZ, PT ;  /* 0x000000ff0800720c */ /* 0x000fe40003f06270 */
[----:B------:R-:W-:-:S11]  /*49e0*/  MOV R13, 0x3fd774eb ;  /* 0x3fd774eb000d7802 */ /* 0x000fd60000000f00 */
[----:B------:R-:W-:-:S04]  /*49f0*/  @P0 FFMA.FTZ R0, R13, 0.93318945169448852539, -R0 ;  /* 0x3f6ee5810d000823 */ /* 0x000fc80000010800 */
[----:B------:R-:W-:-:S07]  /*4a00*/  @!P0 FFMA.FTZ R0, R13, 0.93318945169448852539, R0 ;  /* 0x3f6ee5810d008823 */ /* 0x000fce0000010000 */
.L_x_4687:
[----:B------:R-:W-:Y:S05]  /*4a10*/  BSYNC B2 ;  /* 0x0000000000027941 */ /* 0x000fea0003800000 */
.L_x_4685:
[----:B------:R-:W-:Y:S01]  /*4a20*/  FSETP.NEU.FTZ.AND P0, PT, R12, |R9|, PT ;  /* 0x400000090c00720b */ /* 0x000fe20003f1d000 */
[----:B------:R-:W0:Y:S01]  /*4a30*/  MUFU.LG2 R7, R7 ;  /* 0x0000000700077308 */ /* 0x000e220000000c00 */
[----:B------:R-:W-:Y:S01]  /*4a40*/  FSETP.NEU.FTZ.AND P1, PT, R10, RZ, PT ;  /* 0x000000ff0a00720b */ /* 0x000fe20003f3d000 */
[----:B------:R-:W-:Y:S01]  /*4a50*/  FADD.FTZ R12, |R9|, R12 ;  /* 0x0000000c090c7221 */ /* 0x000fe20000010200 */
[----:B------:R-:W-:Y:S01]  /*4a60*/  ISETP.GE.AND P2, PT, R8, RZ, PT ;  /* 0x000000ff0800720c */ /* 0x000fe20003f46270 */
[----:B------:R-:W-:-:S10]  /*4a70*/  HFMA2.MMA R8, -RZ, RZ, 2.04296875, -15.78125 ;  /* 0x4016cbe4ff087435 */ /* 0x000fd400000001ff */
[----:B------:R-:W-:Y:S02]  /*4a80*/  @!P0 FSEL R0, R8, 0.78539818525314331055, !P2 ;  /* 0x3f490fdb08008808 */ /* 0x000fe40005000000 */
[----:B------:R-:W-:Y:S01]  /*4a90*/  @!P1 FSEL R0, RZ, 3.1415927410125732422, P2 ;  /* 0x40490fdbff009808 */ /* 0x000fe20001000000 */
[----:B0-----:R-:W-:Y:S01]  /*4aa0*/  FMUL.FTZ.D2 R13, R7, 0.69314718246459960938 ;  /* 0x3f317218070d7820 */ /* 0x001fe20000310000 */
[----:B------:R-:W-:Y:S02]  /*4ab0*/  FSETP.GTU.FTZ.AND P0, PT, |R12|, +INF , PT ;  /* 0x7f8000000c00780b */ /* 0x000fe40003f1c200 */
[----:B------:R-:W-:-:S04]  /*4ac0*/  LOP3.LUT R15, R0, 0x80000000, R9, 0xb8, !PT ;  /* 0x80000000000f7812 */ /* 0x000fc800078eb809 */
[----:B------:R-:W-:Y:S01]  /*4ad0*/  FSEL R0, R12, R15, P0 ;  /* 0x0000000f0c007208 */ /* 0x000fe20000000000 */
[----:B------:R-:W-:Y:S06]  /*4ae0*/  BRA `(.L_x_4688) ;  /* 0x0000000800107947 */ /* 0x000fec0003800000 */
.L_x_4682:
[----:B---3--:R-:W0:Y:S01]  /*4af0*/  MUFU.RCP R13, R10 ;  /* 0x0000000a000d7308 */ /* 0x008e220000001000 */
        /* <DEDUP_REMOVED lines=12> */
.L_x_4690:
[----:B------:R-:W-:Y:S05]  /*4bc0*/  BSYNC B5 ;  /* 0x0000000000057941 */ /* 0x000fea0003800000 */
.L_x_4689:
        /* <DEDUP_REMOVED lines=18> */
.L_x_4692:
[----:B------:R-:W-:Y:S02]  /*4cf0*/  ISETP.GE.AND P0, PT, R8, RZ, PT ;  /* 0x000000ff0800720c */ /* 0x000fe40003f06270 */
[----:B------:R-:W-:-:S11]  /*4d00*/  MOV R13, 0x3fd774eb ;  /* 0x3fd774eb000d7802 */ /* 0x000fd60000000f00 */
[----:B------:R-:W-:-:S04]  /*4d10*/  @P0 FFMA.FTZ R0, R13, 0.93318945169448852539, -R0 ;  /* 0x3f6ee5810d000823 */ /* 0x000fc80000010800 */
[----:B------:R-:W-:-:S07]  /*4d20*/  @!P0 FFMA.FTZ R0, R13, 0.93318945169448852539, R0 ;  /* 0x3f6ee5810d008823 */ /* 0x000fce0000010000 */
.L_x_4693:
[----:B------:R-:W-:Y:S05]  /*4d30*/  BSYNC B2 ;  /* 0x0000000000027941 */ /* 0x000fea0003800000 */
.L_x_4691:
        /* <DEDUP_REMOVED lines=11> */
[----:B------:R-:W-:-:S04]  /*4df0*/  FFMA.FTZ R17, R16, R16, R17 ;  /* 0x0000001010117223 */ /* 0x000fc80000010011 */
[----:B------:R-:W0:Y:S02]  /*4e00*/  MUFU.SQRT R16, R17 ;  /* 0x0000001100107308 */ /* 0x000e240000002000 */
[----:B0-----:R-:W-:Y:S01]  /*4e10*/  @P0 FMUL.FTZ R13, R15, R16 ;  /* 0x000000100f0d0220 */ /* 0x001fe20000410000 */
[----:B------:R-:W-:-:S04]  /*4e20*/  FSETP.NEU.FTZ.AND P0, PT, R7, +INF , PT ;  /* 0x7f8000000700780b */ /* 0x000fc80003f1d000 */
[----:B------:R-:W-:Y:S01]  /*4e30*/  FSEL R7, R13, +INF , P0 ;  /* 0x7f8000000d077808 */ /* 0x000fe20000000000 */
[----:B------:R-:W-:Y:S01]  /*4e40*/  FADD.FTZ R13, |R9|, R12 ;  /* 0x0000000c090d7221 */ /* 0x000fe20000010200 */
        /* <DEDUP_REMOVED lines=10> */
.L_x_4681:
[----:B------:R-:W-:Y:S01]  /*4ef0*/  FMUL.FTZ R7, R8, 0.36787945032119750977 ;  /* 0x3ebc5ab208077820 */ /* 0x000fe20000410000 */
[----:B---3--:R-:W-:Y:S01]  /*4f00*/  FMUL.FTZ R13, R9, 0.36787945032119750977 ;  /* 0x3ebc5ab2090d7820 */ /* 0x008fe20000410000 */
        /* <DEDUP_REMOVED lines=32> */
.L_x_4695:
[----:B------:R-:W-:Y:S05]  /*5110*/  BSYNC B5 ;  /* 0x0000000000057941 */ /* 0x000fea0003800000 */
.L_x_4694:
        /* <DEDUP_REMOVED lines=18> */
.L_x_4697:
[----:B------:R-:W-:Y:S02]  /*5240*/  ISETP.GE.AND P0, PT, R8, RZ, PT ;  /* 0x000000ff0800720c */ /* 0x000fe40003f06270 */
[----:B------:R-:W-:-:S11]  /*5250*/  MOV R7, 0x3fd774eb ;  /* 0x3fd774eb00077802 */ /* 0x000fd60000000f00 */
[----:B------:R-:W-:-:S04]  /*5260*/  @P0 FFMA.FTZ R0, R7, 0.93318945169448852539, -R0 ;  /* 0x3f6ee58107000823 */ /* 0x000fc80000010800 */
[----:B------:R-:W-:-:S07]  /*5270*/  @!P0 FFMA.FTZ R0, R7, 0.93318945169448852539, R0 ;  /* 0x3f6ee58107008823 */ /* 0x000fce0000010000 */
.L_x_4698:
[----:B------:R-:W-:Y:S05]  /*5280*/  BSYNC B2 ;  /* 0x0000000000027941 */ /* 0x000fea0003800000 */
.L_x_4696:
[----:B------:R-:W-:Y:S01]  /*5290*/  FSETP.NEU.FTZ.AND P1, PT, R12, |R9|, PT ;  /* 0x400000090c00720b */ /* 0x000fe20003f3d000 */
[----:B------:R-:W-:Y:S01]  /*52a0*/  HFMA2.MMA R7, -RZ, RZ, 2.04296875, -15.78125 ;  /* 0x4016cbe4ff077435 */ /* 0x000fe200000001ff */
[----:B------:R-:W-:Y:S02]  /*52b0*/  FSETP.NEU.FTZ.AND P2, PT, R10, RZ, PT ;  /* 0x000000ff0a00720b */ /* 0x000fe40003f5d000 */
[----:B------:R-:W-:-:S09]  /*52c0*/  ISETP.GE.AND P0, PT, R8, RZ, PT ;  /* 0x000000ff0800720c */ /* 0x000fd20003f06270 */
[----:B------:R-:W-:Y:S01]  /*52d0*/  @!P1 FSEL R0, R7, 0.78539818525314331055, !P0 ;  /* 0x3f490fdb07009808 */ /* 0x000fe20004000000 */
[----:B------:R-:W-:Y:S01]  /*52e0*/  FADD.FTZ R7, |R9|, R12 ;  /* 0x0000000c09077221 */ /* 0x000fe20000010200 */
[----:B------:R-:W-:-:S04]  /*52f0*/  @!P2 FSEL R0, RZ, 3.1415927410125732422, P0 ;  /* 0x40490fdbff00a808 */ /* 0x000fc80000000000 */
[----:B------:R-:W-:Y:S02]  /*5300*/  FSETP.GTU.FTZ.AND P0, PT, |R7|, +INF , PT ;  /* 0x7f8000000700780b */ /* 0x000fe40003f1c200 */
[----:B------:R-:W-:-:S04]  /*5310*/  LOP3.LUT R0, R0, 0x80000000, R9, 0xb8, !PT ;  /* 0x8000000000007812 */ /* 0x000fc800078eb809 */
[----:B------:R-:W-:-:S07]  /*5320*/  FSEL R0, R7, R0, P0 ;  /* 0x0000000007007208 */ /* 0x000fce0000000000 */
.L_x_4688:
[----:B------:R-:W-:Y:S05]  /*5330*/  BSYNC B4 ;  /* 0x0000000000047941 */ /* 0x000fea0003800000 */
.L_x_4680:
[----:B------:R-:W-:Y:S01]  /*5340*/  ISETP.NE.AND P0, PT, R11, RZ, PT ;  /* 0x000000ff0b00720c */ /* 0x000fe20003f05270 */
[----:B------:R-:W-:Y:S01]  /*5350*/  FADD.FTZ R7, R13, 0.69314718246459960938 ;  /* 0x3f3172180d077421 */ /* 0x000fe20000010000 */
[----:B------:R-:W-:-:S11]  /*5360*/  FADD.FTZ R0, |R0|, -RZ ;  /* 0x800000ff00007221 */ /* 0x000fd60000010200 */
[----:B------:R-:W-:Y:S01]  /*5370*/  @!P0 FADD.FTZ R7, -R7, -RZ ;  /* 0x800000ff07078221 */ /* 0x000fe20000010100 */
[----:B------:R-:W-:Y:S06]  /*5380*/  BRA `(.L_x_4679) ;  /* 0x00000000003c7947 */ /* 0x000fec0003800000 */
.L_x_4639:
        /* <DEDUP_REMOVED lines=15> */
.L_x_4679:
[----:B------:R-:W-:Y:S05]  /*5480*/  BSYNC B0 ;  /* 0x0000000000007941 */ /* 0x000fea0003800000 */
.L_x_4638:
        /* <DEDUP_REMOVED lines=9> */
.L_x_4699:
[----:B------:R-:W-:Y:S02]  /*5520*/  FSETP.GTU.FTZ.AND P0, PT, R10, +INF , PT ;  /* 0x7f8000000a00780b */ /* 0x000fe40003f1c000 */
[----:B------:R-:W-:-:S11]  /*5530*/  MOV R8, R0 ;  /* 0x0000000000087202 */ /* 0x000fd60000000f00 */
[----:B------:R-:W-:-:S07]  /*5540*/  @!P0 MOV R7, R10 ;  /* 0x0000000a00078202 */ /* 0x000fce0000000f00 */
.L_x_4637:
[----:B------:R-:W-:Y:S05]  /*5550*/  BSYNC B1 ;  /* 0x0000000000017941 */ /* 0x000fea0003800000 */
.L_x_4636:
[----:B------:R-:W-:Y:S01]  /*5560*/  IADD3 R0, R6, 0x100, RZ ;  /* 0x0000010006007810 */ /* 0x000fe20007ffe0ff */
[----:B------:R-:W-:Y:S03]  /*5570*/  BSSY B1, `(.L_x_4700) ;  /* 0x0000294000017945 */ /* 0x000fe60003800000 */
[----:B------:R-:W-:-:S13]  /*5580*/  ISETP.GE.AND P0, PT, R0, R3, PT ;  /* 0x000000030000720c */ /* 0x000fda0003f06270 */
[----:B------:R-:W-:Y:S05]  /*5590*/  @P0 BRA `(.L_x_4701) ;  /* 0x0000002800440947 */ /* 0x000fea0003800000 */
[--C-:B------:R-:W-:Y:S01]  /*55a0*/  HADD2.F32 R10, -RZ, R14.reuse.H1_H1 ;  /* 0x3000000eff0a7230 */ /* 0x100fe20000004100 */
        /* <DEDUP_REMOVED lines=8> */
[C---:B-1----:R-:W-:Y:S01]  /*5630*/  FADD.FTZ R9, |R11|.reuse, -RZ ;  /* 0x800000ff0b097221 */ /* 0x042fe20000010200 */
[----:B------:R-:W-:Y:S02]  /*5640*/  FSETP.GT.FTZ.AND P1, PT, |R11|, 8388608, PT ;  /* 0x4b0000000b00780b */ /* 0x000fe40003f34200 */
[----:B---3--:R-:W-:Y:S02]  /*5650*/  SHF.R.U32.HI R13, RZ, 0x1f, R11 ;  /* 0x0000001fff0d7819 */ /* 0x008fe4000001160b */
        /* <DEDUP_REMOVED lines=98> */
.L_x_4710:
        /* <DEDUP_REMOVED lines=10> */
.L_x_4712:
[----:B------:R-:W-:-:S04]  /*5d20*/  FADD.FTZ R12, -R0, R17 ;  /* 0x00000011000c7221 */ /* 0x000fc80000010100 */
[----:B------:R-:W-:-:S07]  /*5d30*/  FMUL.FTZ R12, R12, 0.5 ;  /* 0x3f0000000c0c7820 */ /* 0x000fce0000410000 */
.L_x_4713:
[----:B------:R-:W-:Y:S05]  /*5d40*/  BSYNC B3 ;  /* 0x0000000000037941 */ /* 0x000fea0003800000 */
.L_x_4711:
        /* <DEDUP_REMOVED lines=11> */
.L_x_4715:
[----:B------:R-:W-:-:S04]  /*5e00*/  FADD.FTZ R18, R16, -R19 ;  /* 0x8000001310127221 */ /* 0x000fc80000010000 */
[----:B------:R-:W-:-:S07]  /*5e10*/  FMUL.FTZ R19, R18, 0.5 ;  /* 0x3f00000012137820 */ /* 0x000fce0000410000 */
.L_x_4716:
[----:B------:R-:W-:Y:S05]  /*5e20*/  BSYNC B3 ;  /* 0x0000000000037941 */ /* 0x000fea0003800000 */
.L_x_4714:
        /* <DEDUP_REMOVED lines=35> */
.L_x_4709:
[----:B------:R0:W1:Y:S02]  /*6060*/  MUFU.SQRT R18, R9 ;  /* 0x0000000900127308 */ /* 0x0000640000002000 */
.L_x_4708:
[----:B------:R-:W-:Y:S05]  /*6070*/  BSYNC B2 ;  /* 0x0000000000027941 */ /* 0x000fea0003800000 */
.L_x_4707:
        /* <DEDUP_REMOVED lines=25> */
.L_x_4723:
[----:B------:R-:W-:-:S04]  /*6210*/  FADD.FTZ R0, -R0, R17 ;  /* 0x0000001100007221 */ /* 0x000fc80000010100 */
[----:B------:R-:W-:-:S07]  /*6220*/  FMUL.FTZ R0, R0, 0.5 ;  /* 0x3f00000000007820 */ /* 0x000fce0000410000 */
.L_x_4724:
[----:B------:R-:W-:Y:S05]  /*6230*/  BSYNC B3 ;  /* 0x0000000000037941 */ /* 0x000fea0003800000 */
.L_x_4722:
        /* <DEDUP_REMOVED lines=10> */
.L_x_4726:
[----:B------:R-:W-:-:S04]  /*62e0*/  FADD.FTZ R15, -R15, R16 ;  /* 0x000000100f0f7221 */ /* 0x000fc80000010100 */
[----:B------:R-:W-:-:S07]  /*62f0*/  FMUL.FTZ R15, R15, 0.5 ;  /* 0x3f0000000f0f7820 */ /* 0x000fce0000410000 */
.L_x_4727:
[----:B------:R-:W-:Y:S05]  /*6300*/  BSYNC B3 ;  /* 0x0000000000037941 */ /* 0x000fea0003800000 */
.L_x_4725:
[----:B------:R-:W-:Y:S01]  /*6310*/  FADD.FTZ R0, R15, R0 ;  /* 0x000000000f007221 */ /* 0x000fe20000010000 */
[----:B------:R-:W-:Y:S01]  /*6320*/  FADD.FTZ R23, R14, R23 ;  /* 0x000000170e177221 */ /* 0x000fe20000010000 */
[----:B------:R-:W-:-:S03]  /*6330*/  PLOP3.LUT P0, PT, PT, PT, PT, 0x80, 0x0 ;  /* 0x000000000000781c */ /* 0x000fc60003f0f070 */
[----:B------:R-:W-:-:S06]  /*6340*/  FMUL.FTZ R23, R23, R0 ;  /* 0x0000000017177220 */ /* 0x000fcc0000410000 */
[----:B------:R-:W1:Y:S01]  /*6350*/  MUFU.SQRT R23, R23 ;  /* 0x0000001700177308 */ /* 0x000e620000002000 */
[----:B------:R-:W-:Y:S05]  /*6360*/  BRA `(.L_x_4719) ;  /* 0x0000000000687947 */ /* 0x000fea0003800000 */
.L_x_4721:
[----:B------:R-:W-:-:S13]  /*6370*/  FSETP.GT.FTZ.AND P1, PT, R14, 1, PT ;  /* 0x3f8000000e00780b */ /* 0x000fda0003f34000 */
[----:B0-----:R-:W-:Y:S01]  /*6380*/  @!P1 FADD.FTZ R9, -R14, 1 ;  /* 0x3f8000000e099421 */ /* 0x001fe20000010100 */
[----:B------:R-:W-:-:S03]  /*6390*/  @!P1 PLOP3.LUT P0, PT, PT, PT, PT, 0x80, 0x0 ;  /* 0x000000000000981c */ /* 0x000fc60003f0f070 */
[----:B------:R-:W-:-:S04]  /*63a0*/  @!P1 FMUL.FTZ R9, R0, R9 ;  /* 0x0000000900099220 */ /* 0x000fc80000410000 */
[----:B------:R2:W3:Y:S01]  /*63b0*/  @!P1 MUFU.SQRT R23, R9 ;  /* 0x0000000900179308 */ /* 0x0004e20000002000 */
[----:B------:R-:W-:Y:S05]  /*63c0*/  @!P1 BRA `(.L_x_4719) ;  /* 0x0000000000509947 */ /* 0x000fea0003800000 */
[----:B------:R-:W-:Y:S01]  /*63d0*/  FMUL.FTZ R15, R0, R15 ;  /* 0x0000000f000f7220 */ /* 0x000fe20000410000 */
[----:B--2---:R-:W-:Y:S01]  /*63e0*/  FMUL.FTZ R9, |R11|, 2.81474976710656000000e+14 ;  /* 0x578000000b097820 */ /* 0x004fe20000410200 */
[----:B------:R-:W-:Y:S02]  /*63f0*/  PLOP3.LUT P0, PT, PT, PT, PT, 0x80, 0x0 ;  /* 0x000000000000781c */ /* 0x000fe40003f0f070 */
[----:B------:R-:W0:Y:S01]  /*6400*/  MUFU.SQRT R0, R15 ;  /* 0x0000000f00007308 */ /* 0x000e220000002000 */
[C---:B------:R-:W-:Y:S01]  /*6410*/  FMUL.FTZ R9, R14.reuse, R9 ;  /* 0x000000090e097220 */ /* 0x040fe20000410000 */
[----:B------:R-:W-:-:S06]  /*6420*/  FMUL.FTZ R14, R14, 2.81474976710656000000e+14 ;  /* 0x578000000e0e7820 */ /* 0x000fcc0000410000 */
[----:B0-----:R-:W3:Y:S02]  /*6430*/  MUFU.RCP R0, R0 ;  /* 0x0000000000007308 */ /* 0x001ee40000001000 */
[----:B---3--:R-:W-:Y:S01]  /*6440*/  FMUL.FTZ R23, R9, R0 ;  /* 0x0000000009177220 */ /* 0x008fe20000410000 */
[----:B------:R-:W-:Y:S06]  /*6450*/  BRA `(.L_x_4719) ;  /* 0x00000000002c7947 */ /* 0x000fec0003800000 */
.L_x_4720:
        /* <DEDUP_REMOVED lines=8> */
.L_x_4718:
[----:B------:R-:W-:Y:S01]  /*64e0*/  PLOP3.LUT P0, PT, PT, PT, PT, 0x80, 0x0 ;  /* 0x000000000000781c */ /* 0x000fe20003f0f070 */
[----:B------:R-:W-:Y:S01]  /*64f0*/  FMUL.FTZ R23, R23, 16777216 ;  /* 0x4b80000017177820 */ /* 0x000fe20000410000 */
[----:B------:R-:W-:-:S11]  /*6500*/  FMUL.FTZ R14, R14, 16777216 ;  /* 0x4b8000000e0e7820 */ /* 0x000fd60000410000 */
.L_x_4719:
[----:B------:R-:W-:Y:S05]  /*6510*/  BSYNC B2 ;  /* 0x0000000000027941 */ /* 0x000fea0003800000 */
.L_x_4717:
[----:B------:R-:W-:Y:S04]  /*6520*/  BSSY B4, `(.L_x_4728) ;  /* 0x00000a9000047945 */ /* 0x000fe80003800000 */
[----:B------:R-:W-:Y:S05]  /*6530*/  @P0 BRA `(.L_x_4729) ;  /* 0x0000000000ec0947 */ /* 0x000fea0003800000 */
[----:B------:R-:W-:-:S13]  /*6540*/  ISETP.GT.AND P0, PT, R10, -0x1, PT ;  /* 0xffffffff0a00780c */ /* 0x000fda0003f04270 */
[----:B------:R-:W-:Y:S05]  /*6550*/  @P0 BRA `(.L_x_4730) ;  /* 0x0000000000740947 */ /* 0x000fea0003800000 */
[----:B------:R-:W-:Y:S01]  /*6560*/  HFMA2.MMA R10, -RZ, RZ, 1.75, 0 ;  /* 0x3f000000ff0a7435 */ /* 0x000fe200000001ff */
[----:B------:R-:W-:-:S04]  /*6570*/  FADD.FTZ R0, -R18, -RZ ;  /* 0x800000ff12007221 */ /* 0x000fc80000010100 */
[C---:B0-2---:R-:W-:Y:S01]  /*6580*/  FADD.FTZ R9, |R0|.reuse, -RZ ;  /* 0x800000ff00097221 */ /* 0x045fe20000010200 */
        /* <DEDUP_REMOVED lines=26> */
.L_x_4730:
[----:B------:R-:W-:Y:S01]  /*6730*/  MOV R0, 0x3f000000 ;  /* 0x3f00000000007802 */ /* 0x000fe20000000f00 */
[C---:B0-2---:R-:W-:Y:S01]  /*6740*/  FADD.FTZ R9, |R18|.reuse, -RZ ;  /* 0x800000ff12097221 */ /* 0x045fe20000010200 */
[C---:B------:R-:W-:Y:S02]  /*6750*/  FSETP.GT.FTZ.AND P0, PT, |R18|.reuse, 0.56000000238418579102, PT ;  /* 0x3f0f5c291200780b */ /* 0x040fe40003f14200 */
[----:B------:R-:W-:Y:S01]  /*6760*/  FSETP.NEU.FTZ.AND P1, PT, |R18|, 1, PT ;  /* 0x3f8000001200780b */ /* 0x000fe20003f3d200 */
[----:B------:R-:W-:-:S04]  /*6770*/  FFMA.FTZ R0, -R9, R0, 0.5 ;  /* 0x3f00000009007423 */ /* 0x000fc80000010100 */
[----:B------:R-:W0:Y:S02]  /*6780*/  MUFU.RSQ R15, R0 ;  /* 0x00000000000f7308 */ /* 0x000e240000001400 */
        /* <DEDUP_REMOVED lines=22> */
.L_x_4729:
[----:B------:R-:W-:-:S13]  /*68f0*/  ISETP.GT.AND P0, PT, R10, -0x1, PT ;  /* 0xffffffff0a00780c */ /* 0x000fda0003f04270 */
[----:B------:R-:W-:Y:S05]  /*6900*/  @P0 BRA `(.L_x_4732) ;  /* 0x0000000000d80947 */ /* 0x000fea0003800000 */
[----:B------:R-:W-:Y:S01]  /*6910*/  FADD.FTZ R14, -R14, -RZ ;  /* 0x800000ff0e0e7221 */ /* 0x000fe20000010100 */
[C---:B-1-3--:R-:W-:Y:S01]  /*6920*/  FADD.FTZ R15, |R23|.reuse, -RZ ;  /* 0x800000ff170f7221 */ /* 0x04afe20000010200 */
[----:B------:R-:W-:Y:S02]  /*6930*/  BSSY B5, `(.L_x_4733) ;  /* 0x0000011000057945 */ /* 0x000fe40003800000 */
[----:B------:R-:W-:Y:S01]  /*6940*/  FADD.FTZ R0, |R14|, -RZ ;  /* 0x800000ff0e007221 */ /* 0x000fe20000010200 */
[----:B------:R-:W-:-:S04]  /*6950*/  FSETP.GT.FTZ.AND P6, PT, |R23|, |R14|, PT ;  /* 0x4000000e1700720b */ /* 0x000fc80003fd4200 */
[----:B0-2---:R-:W-:Y:S02]  /*6960*/  FSEL R9, R15, R0, P6 ;  /* 0x000000000f097208 */ /* 0x005fe40003000000 */
        /* <DEDUP_REMOVED lines=13> */
.L_x_4734:
[----:B------:R-:W-:Y:S05]  /*6a40*/  BSYNC B5 ;  /* 0x0000000000057941 */ /* 0x000fea0003800000 */
.L_x_4733:
        /* <DEDUP_REMOVED lines=18> */
.L_x_4736:
[----:B------:R-:W-:Y:S02]  /*6b70*/  ISETP.GE.AND P0, PT, R14, RZ, PT ;  /* 0x000000ff0e00720c */ /* 0x000fe40003f06270 */
[----:B------:R-:W-:-:S11]  /*6b80*/  MOV R15, 0x3fd774eb ;  /* 0x3fd774eb000f7802 */ /* 0x000fd60000000f00 */
[----:B------:R-:W-:-:S04]  /*6b90*/  @P0 FFMA.FTZ R10, R15, 0.93318945169448852539, -R10 ;  /* 0x3f6ee5810f0a0823 */ /* 0x000fc8000001080a */
[----:B------:R-:W-:-:S07]  /*6ba0*/  @!P0 FFMA.FTZ R10, R15, 0.93318945169448852539, R10 ;  /* 0x3f6ee5810f0a8823 */ /* 0x000fce000001000a */
.L_x_4737:
[----:B------:R-:W-:Y:S05]  /*6bb0*/  BSYNC B2 ;  /* 0x0000000000027941 */ /* 0x000fea0003800000 */
.L_x_4735:
        /* <DEDUP_REMOVED lines=11> */
.L_x_4732:
[----:B------:R-:W-:Y:S01]  /*6c70*/  FADD.FTZ R0, |R14|, -RZ ;  /* 0x800000ff0e007221 */ /* 0x000fe20000010200 */
[C---:B-1-3--:R-:W-:Y:S01]  /*6c80*/  FADD.FTZ R17, |R23|.reuse, -RZ ;  /* 0x800000ff17117221 */ /* 0x04afe20000010200 */
[----:B------:R-:W-:Y:S01]  /*6c90*/  FSETP.GT.FTZ.AND P6, PT, |R23|, |R14|, PT ;  /* 0x4000000e1700720b */ /* 0x000fe20003fd4200 */
[----:B------:R-:W-:Y:S03]  /*6ca0*/  BSSY B5, `(.L_x_4738) ;  /* 0x000000f000057945 */ /* 0x000fe60003800000 */
        /* <DEDUP_REMOVED lines=14> */
.L_x_4739:
[----:B------:R-:W-:Y:S05]  /*6d90*/  BSYNC B5 ;  /* 0x0000000000057941 */ /* 0x000fea0003800000 */
.L_x_4738:
        /* <DEDUP_REMOVED lines=18> */
.L_x_4741:
[----:B------:R-:W-:Y:S02]  /*6ec0*/  ISETP.GE.AND P0, PT, R14, RZ, PT ;  /* 0x000000ff0e00720c */ /* 0x000fe40003f06270 */
[----:B------:R-:W-:-:S11]  /*6ed0*/  MOV R15, 0x3fd774eb ;  /* 0x3fd774eb000f7802 */ /* 0x000fd60000000f00 */
[----:B------:R-:W-:-:S04]  /*6ee0*/  @P0 FFMA.FTZ R10, R15, 0.93318945169448852539, -R10 ;  /* 0x3f6ee5810f0a0823 */ /* 0x000fc8000001080a */
[----:B------:R-:W-:-:S07]  /*6ef0*/  @!P0 FFMA.FTZ R10, R15, 0.93318945169448852539, R10 ;  /* 0x3f6ee5810f0a8823 */ /* 0x000fce000001000a */
.L_x_4742:
[----:B------:R-:W-:Y:S05]  /*6f00*/  BSYNC B2 ;  /* 0x0000000000027941 */ /* 0x000fea0003800000 */
.L_x_4740:
        /* <DEDUP_REMOVED lines=10> */
.L_x_4731:
[----:B------:R-:W-:Y:S05]  /*6fb0*/  BSYNC B4 ;  /* 0x0000000000047941 */ /* 0x000fea0003800000 */
.L_x_4728:
[----:B------:R-:W-:-:S13]  /*6fc0*/  ISETP.NE.AND P0, PT, R13, RZ, PT ;  /* 0x000000ff0d00720c */ /* 0x000fda0003f05270 */
[----:B------:R-:W-:-:S05]  /*6fd0*/  @!P0 FADD.FTZ R12, -R12, -RZ ;  /* 0x800000ff0c0c8221 */ /* 0x000fca0000010100 */
[----:B------:R-:W-:Y:S01]  /*6fe0*/  MOV R9, R12 ;  /* 0x0000000c00097202 */ /* 0x000fe20000000f00 */
[----:B------:R-:W-:Y:S06]  /*6ff0*/  BRA `(.L_x_4743) ;  /* 0x0000000c00787947 */ /* 0x000fec0003800000 */
.L_x_4706:
[----:B------:R-:W-:Y:S01]  /*7000*/  FADD.FTZ R0, -R10, 6.1232342629258392722e-17 ;  /* 0x248d31320a007421 */ /* 0x000fe20000010100 */
[----:B------:R-:W-:-:S03]  /*7010*/  FADD.FTZ R9, -R11, -RZ ;  /* 0x800000ff0b097221 */ /* 0x000fc60000010100 */
[----:B------:R-:W-:Y:S01]  /*7020*/  FADD.FTZ R0, R0, 1.5707963705062866211 ;  /* 0x3fc90fdb00007421 */ /* 0x000fe20000010000 */
[----:B------:R-:W-:Y:S06]  /*7030*/  BRA `(.L_x_4743) ;  /* 0x0000000c00687947 */ /* 0x000fec0003800000 */
.L_x_4705:
[----:B------:R-:W-:Y:S01]  /*7040*/  HFMA2.MMA R0, -RZ, RZ, 0, 0 ;  /* 0x00000000ff007435 */ /* 0x000fe200000001ff */
[----:B------:R-:W-:Y:S01]  /*7050*/  FADD.FTZ R9, -R11, -RZ ;  /* 0x800000ff0b097221 */ /* 0x000fe20000010100 */
[----:B------:R-:W-:Y:S09]  /*7060*/  BRA `(.L_x_4743) ;  /* 0x0000000c005c7947 */ /* 0x000ff20003800000 */
.L_x_4704:
        /* <DEDUP_REMOVED lines=25> */
.L_x_4748:
[----:B------:R-:W-:Y:S05]  /*7200*/  BSYNC B5 ;  /* 0x0000000000057941 */ /* 0x000fea0003800000 */
.L_x_4747:
        /* <DEDUP_REMOVED lines=18> */
.L_x_4750:
[----:B------:R-:W-:Y:S02]  /*7330*/  ISETP.GE.AND P0, PT, R10, RZ, PT ;  /* 0x000000ff0a00720c */ /* 0x000fe40003f06270 */
[----:B------:R-:W-:-:S11]  /*7340*/  MOV R15, 0x3fd774eb ;  /* 0x3fd774eb000f7802 */ /* 0x000fd60000000f00 */
[----:B------:R-:W-:-:S04]  /*7350*/  @P0 FFMA.FTZ R0, R15, 0.93318945169448852539, -R0 ;  /* 0x3f6ee5810f000823 */ /* 0x000fc80000010800 */
[----:B------:R-:W-:-:S07]  /*7360*/  @!P0 FFMA.FTZ R0, R15, 0.93318945169448852539, R0 ;  /* 0x3f6ee5810f008823 */ /* 0x000fce0000010000 */
.L_x_4751:
[----:B------:R-:W-:Y:S05]  /*7370*/  BSYNC B2 ;  /* 0x0000000000027941 */ /* 0x000fea0003800000 */
.L_x_4749:
        /* <DEDUP_REMOVED lines=13> */
.L_x_4746:
        /* <DEDUP_REMOVED lines=13> */
.L_x_4754:
[----:B------:R-:W-:Y:S05]  /*7520*/  BSYNC B5 ;  /* 0x0000000000057941 */ /* 0x000fea0003800000 */
.L_x_4753:
        /* <DEDUP_REMOVED lines=18> */
.L_x_4756:
[----:B------:R-:W-:Y:S02]  /*7650*/  ISETP.GE.AND P0, PT, R10, RZ, PT ;  /* 0x000000ff0a00720c */ /* 0x000fe40003f06270 */
[----:B------:R-:W-:-:S11]  /*7660*/  MOV R15, 0x3fd774eb ;  /* 0x3fd774eb000f7802 */ /* 0x000fd60000000f00 */
[----:B------:R-:W-:-:S04]  /*7670*/  @P0 FFMA.FTZ R0, R15, 0.93318945169448852539, -R0 ;  /* 0x3f6ee5810f000823 */ /* 0x000fc80000010800 */
[----:B------:R-:W-:-:S07]  /*7680*/  @!P0 FFMA.FTZ R0, R15, 0.93318945169448852539, R0 ;  /* 0x3f6ee5810f008823 */ /* 0x000fce0000010000 */
.L_x_4757:
[----:B------:R-:W-:Y:S05]  /*7690*/  BSYNC B2 ;  /* 0x0000000000027941 */ /* 0x000fea0003800000 */
.L_x_4755:
        /* <DEDUP_REMOVED lines=19> */
[----:B------:R-:W-:Y:S01]  /*77d0*/  @!P1 FSEL R0, R9, 0.78539818525314331055, !P0 ;  /* 0x3f490fdb09009808 */ /* 0x000fe20004000000 */
[----:B------:R-:W-:Y:S01]  /*77e0*/  FADD.FTZ R9, |R11|, R14 ;  /* 0x0000000e0b097221 */ /* 0x000fe20000010200 */
[----:B------:R-:W-:-:S04]  /*77f0*/  @!P2 FSEL R0, RZ, 3.1415927410125732422, P0 ;  /* 0x40490fdbff00a808 */ /* 0x000fc80000000000 */
[----:B------:R-:W-:Y:S02]  /*7800*/  FSETP.GTU.FTZ.AND P0, PT, |R9|, +INF , PT ;  /* 0x7f8000000900780b */ /* 0x000fe40003f1c200 */
[----:B------:R-:W-:-:S04]  /*7810*/  LOP3.LUT R0, R0, 0x80000000, R11, 0xb8, !PT ;  /* 0x8000000000007812 */ /* 0x000fc800078eb80b */
[----:B------:R-:W-:Y:S01]  /*7820*/  FSEL R0, R9, R0, P0 ;  /* 0x0000000009007208 */ /* 0x000fe20000000000 */
[----:B0-----:R-:W-:Y:S01]  /*7830*/  FMUL.FTZ R18, R15, 0.69314718246459960938 ;  /* 0x3f3172180f127820 */ /* 0x001fe20000410000 */
[----:B------:R-:W-:Y:S06]  /*7840*/  BRA `(.L_x_4752) ;  /* 0x0000000400107947 */ /* 0x000fec0003800000 */
.L_x_4745:
        /* <DEDUP_REMOVED lines=13> */
[----:B------:R-:W-:Y:S01]  /*7920*/  FMUL.FTZ R19, R18, R18 ;  /* 0x0000001212137220 */ /* 0x000fe20000410000 */
[----:B------:R-:W-:-:S03]  /*7930*/  MOV R18, 0x3f800000 ;  /* 0x3f80000000127802 */ /* 0x000fc60000000f00 */
        /* <DEDUP_REMOVED lines=19> */
.L_x_4759:
[----:B------:R-:W-:Y:S05]  /*7a70*/  BSYNC B5 ;  /* 0x0000000000057941 */ /* 0x000fea0003800000 */
.L_x_4758:
        /* <DEDUP_REMOVED lines=18> */
.L_x_4761:
[----:B------:R-:W-:Y:S02]  /*7ba0*/  ISETP.GE.AND P0, PT, R10, RZ, PT ;  /* 0x000000ff0a00720c */ /* 0x000fe40003f06270 */
[----:B------:R-:W-:-:S11]  /*7bb0*/  MOV R9, 0x3fd774eb ;  /* 0x3fd774eb00097802 */ /* 0x000fd60000000f00 */
[----:B------:R-:W-:-:S04]  /*7bc0*/  @P0 FFMA.FTZ R0, R9, 0.93318945169448852539, -R0 ;  /* 0x3f6ee58109000823 */ /* 0x000fc80000010800 */
[----:B------:R-:W-:-:S07]  /*7bd0*/  @!P0 FFMA.FTZ R0, R9, 0.93318945169448852539, R0 ;  /* 0x3f6ee58109008823 */ /* 0x000fce0000010000 */
.L_x_4762:
[----:B------:R-:W-:Y:S05]  /*7be0*/  BSYNC B2 ;  /* 0x0000000000027941 */ /* 0x000fea0003800000 */
.L_x_4760:
        /* <DEDUP_REMOVED lines=10> */
.L_x_4752:
[----:B------:R-:W-:Y:S05]  /*7c90*/  BSYNC B4 ;  /* 0x0000000000047941 */ /* 0x000fea0003800000 */
.L_x_4744:
[----:B------:R-:W-:Y:S01]  /*7ca0*/  ISETP.NE.AND P0, PT, R13, RZ, PT ;  /* 0x000000ff0d00720c */ /* 0x000fe20003f05270 */
[----:B------:R-:W-:Y:S01]  /*7cb0*/  FADD.FTZ R9, R18, 0.69314718246459960938 ;  /* 0x3f31721812097421 */ /* 0x000fe20000010000 */
[----:B------:R-:W-:-:S11]  /*7cc0*/  FADD.FTZ R0, |R0|, -RZ ;  /* 0x800000ff00007221 */ /* 0x000fd60000010200 */
[----:B------:R-:W-:Y:S01]  /*7cd0*/  @!P0 FADD.FTZ R9, -R9, -RZ ;  /* 0x800000ff09098221 */ /* 0x000fe20000010100 */
[----:B------:R-:W-:Y:S06]  /*7ce0*/  BRA `(.L_x_4743) ;  /* 0x00000000003c7947 */ /* 0x000fec0003800000 */
.L_x_4703:
[----:B------:R-:W-:-:S13]  /*7cf0*/  FSETP.NEU.FTZ.AND P0, PT, R14, +INF , PT ;  /* 0x7f8000000e00780b */ /* 0x000fda0003f1d000 */
[----:B------:R-:W-:Y:S01]  /*7d00*/  @!P0 FADD.FTZ R0, R11, R11 ;  /* 0x0000000b0b008221 */ /* 0x000fe20000010000 */
[----:B-1----:R-:W-:Y:S01]  /*7d10*/  @!P0 MOV R9, 0xff800000 ;  /* 0xff80000000098802 */ /* 0x002fe20000000f00 */
        /* <DEDUP_REMOVED lines=12> */
.L_x_4743:
[----:B------:R-:W-:Y:S05]  /*7de0*/  BSYNC B0 ;  /* 0x0000000000007941 */ /* 0x000fea0003800000 */
.L_x_4702:
        /* <DEDUP_REMOVED lines=9> */
.L_x_4763:
[----:B------:R-:W-:Y:S02]  /*7e80*/  FSETP.GTU.FTZ.AND P0, PT, R12, +INF , PT ;  /* 0x7f8000000c00780b */ /* 0x000fe40003f1c000 */
[----:B------:R-:W-:-:S11]  /*7e90*/  MOV R10, R0 ;  /* 0x00000000000a7202 */ /* 0x000fd60000000f00 */
[----:B------:R-:W-:-:S07]  /*7ea0*/  @!P0 MOV R9, R12 ;  /* 0x0000000c00098202 */ /* 0x000fce0000000f00 */
.L_x_4701:
[----:B------:R-:W-:Y:S05]  /*7eb0*/  BSYNC B1 ;  /* 0x0000000000017941 */ /* 0x000fea0003800000 */
.L_x_4700:
        /* <DEDUP_REMOVED lines=8> */
[----:B---3--:R-:W-:Y:S01]  /*7f40*/  FADD.FTZ R13, |R11|, -RZ ;  /* 0x800000ff0b0d7221 */ /* 0x008fe20000010200 */
        /* <DEDUP_REMOVED lines=21> */
[CC--:B------:R-:W-:Y:S02]  /*80a0*/  VIMNMX R17, R19.reuse, R20.reuse, !PT ;  /* 0x0000001413117248 */ /* 0x0c0fe40007fe0100 */
[----:B------:R-:W-:Y:S02]  /*80b0*/  VIMNMX R19, R19, R20, PT ;  /* 0x0000001413137248 */ /* 0x000fe40003fe0100 */
[----:B------:R-:W-:Y:S02]  /*80c0*/  LOP3.LUT R18, R17, 0xfe000000, RZ, 0xc0, !PT ;  /* 0xfe00000011127812 */ /* 0x000fe400078ec0ff */
[-C--:B------:R-:W-:Y:S02]  /*80d0*/  VIMNMX R16, R20, R21.reuse, !PT ;  /* 0x0000001514107248 */ /* 0x080fe40007fe0100 */
[----:B------:R-:W-:Y:S02]  /*80e0*/  IADD3 R22, -R18, 0x7e800000, RZ ;  /* 0x7e80000012167810 */ /* 0x000fe40007ffe1ff */
[----:B------:R-:W-:-:S02]  /*80f0*/  VIMNMX R20, R20, R21, PT ;  /* 0x0000001514147248 */ /* 0x000fc40003fe0100 */
[----:B------:R-:W-:Y:S01]  /*8100*/  LOP3.LUT R21, R16, 0xfe000000, RZ, 0xc0, !PT ;  /* 0xfe00000010157812 */ /* 0x000fe200078ec0ff */
[-C--:B-1----:R-:W-:Y:S01]  /*8110*/  FMUL.FTZ R23, R19, R22.reuse ;  /* 0x0000001613177220 */ /* 0x082fe20000410000 */
[----:B------:R-:W-:Y:S01]  /*8120*/  FMUL.FTZ R22, R17, R22 ;  /* 0x0000001611167220 */ /* 0x000fe20000410000 */
[----:B------:R-:W-:Y:S02]  /*8130*/  FSETP.NEU.FTZ.AND P0, PT, R19, RZ, PT ;  /* 0x000000ff1300720b */ /* 0x000fe40003f1d000 */
[----:B------:R-:W-:Y:S01]  /*8140*/  FMUL.FTZ R23, R23, R23 ;  /* 0x0000001717177220 */ /* 0x000fe20000410000 */
[C---:B------:R-:W-:Y:S02]  /*8150*/  IADD3 R25, -R21.reuse, 0x7e800000, RZ ;  /* 0x7e80000015197810 */ /* 0x040fe40007ffe1ff */
[----:B------:R-:W-:Y:S01]  /*8160*/  FSETP.NEU.FTZ.AND P2, PT, R20, RZ, PT ;  /* 0x000000ff1400720b */ /* 0x000fe20003f5d000 */
[----:B------:R-:W-:Y:S01]  /*8170*/  FFMA.FTZ R23, R22, R22, R23 ;  /* 0x0000001616177223 */ /* 0x000fe20000010017 */
[----:B------:R-:W-:Y:S01]  /*8180*/  LOP3.LUT R18, R18, 0x800000, RZ, 0xfc, !PT ;  /* 0x0080000012127812 */ /* 0x000fe200078efcff */
[-C--:B------:R-:W-:Y:S01]  /*8190*/  FMUL.FTZ R22, R20, R25.reuse ;  /* 0x0000001914167220 */ /* 0x080fe20000410000 */
[----:B------:R-:W-:Y:S01]  /*81a0*/  FMUL.FTZ R25, R16, R25 ;  /* 0x0000001910197220 */ /* 0x000fe20000410000 */
[----:B------:R-:W-:-:S02]  /*81b0*/  LOP3.LUT R21, R21, 0x800000, RZ, 0xfc, !PT ;  /* 0x0080000015157812 */ /* 0x000fc400078efcff */
[----:B------:R-:W-:Y:S01]  /*81c0*/  FMUL.FTZ R22, R22, R22 ;  /* 0x0000001616167220 */ /* 0x000fe20000410000 */
[----:B------:R-:W0:Y:S01]  /*81d0*/  MUFU.SQRT R23, R23 ;  /* 0x0000001700177308 */ /* 0x000e220000002000 */
[----:B------:R-:W-:Y:S02]  /*81e0*/  FSETP.NEU.FTZ.AND P1, PT, R19, +INF , PT ;  /* 0x7f8000001300780b */ /* 0x000fe40003f3d000 */
[----:B------:R-:W-:-:S06]  /*81f0*/  FFMA.FTZ R22, R25, R25, R22 ;  /* 0x0000001919167223 */ /* 0x000fcc0000010016 */
        /* <DEDUP_REMOVED lines=62> */
.L_x_4774:
        /* <DEDUP_REMOVED lines=10> */
.L_x_4776:
[----:B------:R-:W-:-:S04]  /*8680*/  FADD.FTZ R18, -R0, R17 ;  /* 0x0000001100127221 */ /* 0x000fc80000010100 */
[----:B------:R-:W-:-:S07]  /*8690*/  FMUL.FTZ R18, R18, 0.5 ;  /* 0x3f00000012127820 */ /* 0x000fce0000410000 */
.L_x_4777:
[----:B------:R-:W-:Y:S05]  /*86a0*/  BSYNC B3 ;  /* 0x0000000000037941 */ /* 0x000fea0003800000 */
.L_x_4775:
        /* <DEDUP_REMOVED lines=11> */
.L_x_4779:
[----:B------:R-:W-:-:S04]  /*8760*/  FADD.FTZ R19, R16, -R19 ;  /* 0x8000001310137221 */ /* 0x000fc80000010000 */
[----:B------:R-:W-:-:S07]  /*8770*/  FMUL.FTZ R19, R19, 0.5 ;  /* 0x3f00000013137820 */ /* 0x000fce0000410000 */
.L_x_4780:
[----:B------:R-:W-:Y:S05]  /*8780*/  BSYNC B3 ;  /* 0x0000000000037941 */ /* 0x000fea0003800000 */
.L_x_4778:
        /* <DEDUP_REMOVED lines=35> */
.L_x_4773:
[----:B------:R0:W1:Y:S02]  /*89c0*/  MUFU.SQRT R19, R26 ;  /* 0x0000001a00137308 */ /* 0x0000640000002000 */
.L_x_4772:
[----:B------:R-:W-:Y:S05]  /*89d0*/  BSYNC B2 ;  /* 0x0000000000027941 */ /* 0x000fea0003800000 */
.L_x_4771:
        /* <DEDUP_REMOVED lines=25> */
.L_x_4787:
[----:B------:R-:W-:-:S04]  /*8b70*/  FADD.FTZ R0, -R0, R17 ;  /* 0x0000001100007221 */ /* 0x000fc80000010100 */
[----:B------:R-:W-:-:S07]  /*8b80*/  FMUL.FTZ R0, R0, 0.5 ;  /* 0x3f00000000007820 */ /* 0x000fce0000410000 */
.L_x_4788:
[----:B------:R-:W-:Y:S05]  /*8b90*/  BSYNC B3 ;  /* 0x0000000000037941 */ /* 0x000fea0003800000 */
.L_x_4786:
        /* <DEDUP_REMOVED lines=10> */
.L_x_4790:
[----:B------:R-:W-:-:S04]  /*8c40*/  FADD.FTZ R15, -R15, R16 ;  /* 0x000000100f0f7221 */ /* 0x000fc80000010100 */
[----:B------:R-:W-:-:S07]  /*8c50*/  FMUL.FTZ R15, R15, 0.5 ;  /* 0x3f0000000f0f7820 */ /* 0x000fce0000410000 */
.L_x_4791:
[----:B------:R-:W-:Y:S05]  /*8c60*/  BSYNC B3 ;  /* 0x0000000000037941 */ /* 0x000fea0003800000 */
.L_x_4789:
[----:B------:R-:W-:Y:S01]  /*8c70*/  FADD.FTZ R15, R15, R0 ;  /* 0x000000000f0f7221 */ /* 0x000fe20000010000 */
[----:B------:R-:W-:Y:S01]  /*8c80*/  FADD.FTZ R22, R13, R22 ;  /* 0x000000160d167221 */ /* 0x000fe20000010000 */
[----:B------:R-:W-:-:S03]  /*8c90*/  PLOP3.LUT P0, PT, PT, PT, PT, 0x80, 0x0 ;  /* 0x000000000000781c */ /* 0x000fc60003f0f070 */
[----:B------:R-:W-:-:S06]  /*8ca0*/  FMUL.FTZ R22, R22, R15 ;  /* 0x0000000f16167220 */ /* 0x000fcc0000410000 */
[----:B------:R-:W1:Y:S01]  /*8cb0*/  MUFU.SQRT R22, R22 ;  /* 0x0000001600167308 */ /* 0x000e620000002000 */
[----:B------:R-:W-:Y:S05]  /*8cc0*/  BRA `(.L_x_4783) ;  /* 0x0000000000687947 */ /* 0x000fea0003800000 */
.L_x_4785:
        /* <DEDUP_REMOVED lines=9> */
[----:B------:R-:W1:Y:S01]  /*8d60*/  MUFU.SQRT R15, R16 ;  /* 0x00000010000f7308 */ /* 0x000e620000002000 */
[C---:B------:R-:W-:Y:S01]  /*8d70*/  FMUL.FTZ R0, R13.reuse, R0 ;  /* 0x000000000d007220 */ /* 0x040fe20000410000 */
[----:B------:R-:W-:-:S06]  /*8d80*/  FMUL.FTZ R13, R13, 2.81474976710656000000e+14 ;  /* 0x578000000d0d7820 */ /* 0x000fcc0000410000 */
[----:B-1----:R-:W3:Y:S02]  /*8d90*/  MUFU.RCP R15, R15 ;  /* 0x0000000f000f7308 */ /* 0x002ee40000001000 */
[----:B---3--:R-:W-:Y:S01]  /*8da0*/  FMUL.FTZ R22, R0, R15 ;  /* 0x0000000f00167220 */ /* 0x008fe20000410000 */
[----:B------:R-:W-:Y:S06]  /*8db0*/  BRA `(.L_x_4783) ;  /* 0x00000000002c7947 */ /* 0x000fec0003800000 */
.L_x_4784:
        /* <DEDUP_REMOVED lines=8> */
.L_x_4782:
[----:B------:R-:W-:Y:S01]  /*8e40*/  PLOP3.LUT P0, PT, PT, PT, PT, 0x80, 0x0 ;  /* 0x000000000000781c */ /* 0x000fe20003f0f070 */
[----:B------:R-:W-:Y:S01]  /*8e50*/  FMUL.FTZ R22, R22, 16777216 ;  /* 0x4b80000016167820 */ /* 0x000fe20000410000 */
[----:B------:R-:W-:-:S11]  /*8e60*/  FMUL.FTZ R13, R13, 16777216 ;  /* 0x4b8000000d0d7820 */ /* 0x000fd60000410000 */
.L_x_4783:
[----:B------:R-:W-:Y:S05]  /*8e70*/  BSYNC B2 ;  /* 0x0000000000027941 */ /* 0x000fea0003800000 */
.L_x_4781:
        /* <DEDUP_REMOVED lines=10> */
[----:B------:R-:W4:Y:S02]  /*8f20*/  MUFU.RSQ R16, R13 ;  /* 0x0000000d00107308 */ /* 0x000f240000001400 */
[----:B----4-:R-:W-:Y:S01]  /*8f30*/  FMUL.FTZ R15, R13, R16 ;  /* 0x000000100d0f7220 */ /* 0x010fe20000410000 */
        /* <DEDUP_REMOVED lines=21> */
.L_x_4794:
[----:B------:R-:W-:Y:S01]  /*9090*/  MOV R0, 0x3f000000 ;  /* 0x3f00000000007802 */ /* 0x000fe20000000f00 */
[C---:B------:R-:W-:Y:S01]  /*90a0*/  FADD.FTZ R11, |R20|.reuse, -RZ ;  /* 0x800000ff140b7221 */ /* 0x040fe20000010200 */
[C---:B------:R-:W-:Y:S02]  /*90b0*/  FSETP.GT.FTZ.AND P0, PT, |R20|.reuse, 0.56000000238418579102, PT ;  /* 0x3f0f5c291400780b */ /* 0x040fe40003f14200 */
[----:B------:R-:W-:Y:S01]  /*90c0*/  FSETP.NEU.FTZ.AND P1, PT, |R20|, 1, PT ;  /* 0x3f8000001400780b */ /* 0x000fe20003f3d200 */
[----:B------:R-:W-:-:S04]  /*90d0*/  FFMA.FTZ R0, -R11, R0, 0.5 ;  /* 0x3f0000000b007423 */ /* 0x000fc80000010100 */
[----:B------:R-:W4:Y:S02]  /*90e0*/  MUFU.RSQ R13, R0 ;  /* 0x00000000000d7308 */ /* 0x000f240000001400 */
[----:B----4-:R-:W-:Y:S01]  /*90f0*/  FMUL.FTZ R15, R0, R13 ;  /* 0x0000000d000f7220 */ /* 0x010fe20000410000 */
        /* <DEDUP_REMOVED lines=21> */
.L_x_4793:
[----:B------:R-:W-:-:S13]  /*9250*/  ISETP.GT.AND P0, PT, R11, -0x1, PT ;  /* 0xffffffff0b00780c */ /* 0x000fda0003f04270 */
[----:B------:R-:W-:Y:S05]  /*9260*/  @P0 BRA `(.L_x_4796) ;  /* 0x0000000000d80947 */ /* 0x000fea0003800000 */
[----:B------:R-:W-:Y:S01]  /*9270*/  FADD.FTZ R13, -R13, -RZ ;  /* 0x800000ff0d0d7221 */ /* 0x000fe20000010100 */
[C---:B-1-3--:R-:W-:Y:S01]  /*9280*/  FADD.FTZ R15, |R22|.reuse, -RZ ;  /* 0x800000ff160f7221 */ /* 0x04afe20000010200 */
[----:B------:R-:W-:Y:S02]  /*9290*/  BSSY B5, `(.L_x_4797) ;  /* 0x0000011000057945 */ /* 0x000fe40003800000 */
[----:B------:R-:W-:Y:S01]  /*92a0*/  FADD.FTZ R0, |R13|, -RZ ;  /* 0x800000ff0d007221 */ /* 0x000fe20000010200 */
[----:B------:R-:W-:-:S04]  /*92b0*/  FSETP.GT.FTZ.AND P6, PT, |R22|, |R13|, PT ;  /* 0x4000000d1600720b */ /* 0x000fc80003fd4200 */
[----:B------:R-:W-:Y:S02]  /*92c0*/  FSEL R11, R15, R0, P6 ;  /* 0x000000000f0b7208 */ /* 0x000fe40003000000 */
[----:B------:R-:W-:Y:S02]  /*92d0*/  FSEL R0, R0, R15, P6 ;  /* 0x0000000f00007208 */ /* 0x000fe40003000000 */
[----:B------:R-:W2:Y:S08]  /*92e0*/  MUFU.RCP R16, R11 ;  /* 0x0000000b00107308 */ /* 0x000eb00000001000 */
[----:B------:R-:W1:Y:S01]  /*92f0*/  FCHK P0, R0, R11 ;  /* 0x0000000b00007302 */ /* 0x000e620000000000 */
[----:B--2---:R-:W-:-:S04]  /*9300*/  FFMA R17, -R11, R16, 1 ;  /* 0x3f8000000b117423 */ /* 0x004fc80000000110 */
[----:B------:R-:W-:-:S04]  /*9310*/  FFMA R17, R16, R17, R16 ;  /* 0x0000001110117223 */ /* 0x000fc80000000010 */
[----:B------:R-:W-:-:S04]  /*9320*/  FFMA R16, R0, R17, RZ ;  /* 0x0000001100107223 */ /* 0x000fc800000000ff */
[----:B------:R-:W-:-:S04]  /*9330*/  FFMA R15, -R11, R16, R0 ;  /* 0x000000100b0f7223 */ /* 0x000fc80000000100 */
[----:B------:R-:W-:Y:S01]  /*9340*/  FFMA R15, R17, R15, R16 ;  /* 0x0000000f110f7223 */ /* 0x000fe20000000010 */
[----:B-1----:R-:W-:Y:S06]  /*9350*/  @!P0 BRA `(.L_x_4798) ;  /* 0x0000000000108947 */ /* 0x002fec0003800000 */
[----:B------:R-:W-:Y:S02]  /*9360*/  MOV R19, R11 ;  /* 0x0000000b00137202 */ /* 0x000fe40000000f00 */
[----:B------:R-:W-:-:S07]  /*9370*/  MOV R20, 0x9390 ;  /* 0x0000939000147802 */ /* 0x000fce0000000f00 */
[----:B0-----:R-:W-:Y:S05]  /*9380*/  CALL.REL.NOINC `($__internal_10_$__cuda_sm3x_div_rn_ftz_f32_slowpath) ;  /* 0x0000001400b87944 */ /* 0x001fea0003c00000 */
[----:B------:R-:W-:-:S07]  /*9390*/  MOV R15, R0 ;  /* 0x00000000000f7202 */ /* 0x000fce0000000f00 */
.L_x_4798:
[----:B------:R-:W-:Y:S05]  /*93a0*/  BSYNC B5 ;  /* 0x0000000000057941 */ /* 0x000fea0003800000 */
.L_x_4797:
        /* <DEDUP_REMOVED lines=18> */
.L_x_4800:
[----:B------:R-:W-:Y:S02]  /*94d0*/  ISETP.GE.AND P0, PT, R13, RZ, PT ;  /* 0x000000ff0d00720c */ /* 0x000fe40003f06270 */
[----:B------:R-:W-:-:S11]  /*94e0*/  MOV R15, 0x3fd774eb ;  /* 0x3fd774eb000f7802 */ /* 0x000fd60000000f00 */
[----:B------:R-:W-:-:S04]  /*94f0*/  @P0 FFMA.FTZ R0, R15, 0.93318945169448852539, -R0 ;  /* 0x3f6ee5810f000823 */ /* 0x000fc80000010800 */
[----:B------:R-:W-:-:S07]  /*9500*/  @!P0 FFMA.FTZ R0, R15, 0.93318945169448852539, R0 ;  /* 0x3f6ee5810f008823 */ /* 0x000fce0000010000 */
.L_x_4801:
[----:B------:R-:W-:Y:S05]  /*9510*/  BSYNC B2 ;  /* 0x0000000000027941 */ /* 0x000fea0003800000 */
.L_x_4799:
[----:B------:R-:W-:Y:S02]  /*9520*/  FSETP.NEU.FTZ.AND P0, PT, |R13|, |R22|, PT ;  /* 0x400000160d00720b */ /* 0x000fe40003f1d200 */
        /* <DEDUP_REMOVED lines=10> */
.L_x_4796:
[----:B------:R-:W-:Y:S01]  /*95d0*/  FADD.FTZ R0, |R13|, -RZ ;  /* 0x800000ff0d007221 */ /* 0x000fe20000010200 */
[C---:B-123--:R-:W-:Y:S01]  /*95e0*/  FADD.FTZ R17, |R22|.reuse, -RZ ;  /* 0x800000ff16117221 */ /* 0x04efe20000010200 */
[----:B------:R-:W-:Y:S01]  /*95f0*/  FSETP.GT.FTZ.AND P6, PT, |R22|, |R13|, PT ;  /* 0x4000000d1600720b */ /* 0x000fe20003fd4200 */
[----:B------:R-:W-:Y:S03]  /*9600*/  BSSY B5, `(.L_x_4802) ;  /* 0x000000f000057945 */ /* 0x000fe60003800000 */
[----:B------:R-:W-:Y:S02]  /*9610*/  FSEL R11, R17, R0, P6 ;  /* 0x00000000110b7208 */ /* 0x000fe40003000000 */
[----:B------:R-:W-:Y:S02]  /*9620*/  FSEL R0, R0, R17, P6 ;  /* 0x0000001100007208 */ /* 0x000fe40003000000 */
[----:B------:R-:W1:Y:S08]  /*9630*/  MUFU.RCP R16, R11 ;  /* 0x0000000b00107308 */ /* 0x000e700000001000 */
[----:B------:R-:W2:Y:S01]  /*9640*/  FCHK P0, R0, R11 ;  /* 0x0000000b00007302 */ /* 0x000ea20000000000 */
[----:B-1----:R-:W-:-:S04]  /*9650*/  FFMA R15, -R11, R16, 1 ;  /* 0x3f8000000b0f7423 */ /* 0x002fc80000000110 */
[----:B------:R-:W-:-:S04]  /*9660*/  FFMA R15, R16, R15, R16 ;  /* 0x0000000f100f7223 */ /* 0x000fc80000000010 */
[----:B------:R-:W-:-:S04]  /*9670*/  FFMA R16, R0, R15, RZ ;  /* 0x0000000f00107223 */ /* 0x000fc800000000ff */
[----:B------:R-:W-:-:S04]  /*9680*/  FFMA R17, -R11, R16, R0 ;  /* 0x000000100b117223 */ /* 0x000fc80000000100 */
[----:B------:R-:W-:Y:S01]  /*9690*/  FFMA R15, R15, R17, R16 ;  /* 0x000000110f0f7223 */ /* 0x000fe20000000010 */
[----:B--2---:R-:W-:Y:S06]  /*96a0*/  @!P0 BRA `(.L_x_4803) ;  /* 0x0000000000108947 */ /* 0x004fec0003800000 */
[----:B------:R-:W-:Y:S02]  /*96b0*/  MOV R19, R11 ;  /* 0x0000000b00137202 */ /* 0x000fe40000000f00 */
[----:B------:R-:W-:-:S07]  /*96c0*/  MOV R20, 0x96e0 ;  /* 0x000096e000147802 */ /* 0x000fce0000000f00 */
[----:B0-----:R-:W-:Y:S05]  /*96d0*/  CALL.REL.NOINC `($__internal_10_$__cuda_sm3x_div_rn_ftz_f32_slowpath) ;  /* 0x0000001000e47944 */ /* 0x001fea0003c00000 */
[----:B------:R-:W-:-:S07]  /*96e0*/  MOV R15, R0 ;  /* 0x00000000000f7202 */ /* 0x000fce0000000f00 */
.L_x_4803:
[----:B------:R-:W-:Y:S05]  /*96f0*/  BSYNC B5 ;  /* 0x0000000000057941 */ /* 0x000fea0003800000 */
.L_x_4802:
        /* <DEDUP_REMOVED lines=18> */
.L_x_4805:
[----:B------:R-:W-:Y:S02]  /*9820*/  ISETP.GE.AND P0, PT, R13, RZ, PT ;  /* 0x000000ff0d00720c */ /* 0x000fe40003f06270 */
[----:B------:R-:W-:-:S11]  /*9830*/  MOV R15, 0x3fd774eb ;  /* 0x3fd774eb000f7802 */ /* 0x000fd60000000f00 */
[----:B------:R-:W-:-:S04]  /*9840*/  @P0 FFMA.FTZ R0, R15, 0.93318945169448852539, -R0 ;  /* 0x3f6ee5810f000823 */ /* 0x000fc80000010800 */
[----:B------:R-:W-:-:S07]  /*9850*/  @!P0 FFMA.FTZ R0, R15, 0.93318945169448852539, R0 ;  /* 0x3f6ee5810f008823 */ /* 0x000fce0000010000 */
.L_x_4806:
[----:B------:R-:W-:Y:S05]  /*9860*/  BSYNC B2 ;  /* 0x0000000000027941 */ /* 0x000fea0003800000 */
.L_x_4804:
[----:B------:R-:W-:Y:S02]  /*9870*/  FSETP.NEU.FTZ.AND P0, PT, |R13|, |R22|, PT ;  /* 0x400000160d00720b */ /* 0x000fe40003f1d200 */
        /* <DEDUP_REMOVED lines=9> */
.L_x_4795:
[----:B------:R-:W-:Y:S05]  /*9910*/  BSYNC B4 ;  /* 0x0000000000047941 */ /* 0x000fea0003800000 */
.L_x_4792:
[----:B------:R-:W-:-:S13]  /*9920*/  ISETP.NE.AND P0, PT, R14, RZ, PT ;  /* 0x000000ff0e00720c */ /* 0x000fda0003f05270 */
[----:B------:R-:W-:Y:S01]  /*9930*/  @!P0 FADD.FTZ R18, -R18, -RZ ;  /* 0x800000ff12128221 */ /* 0x000fe20000010100 */
[----:B------:R-:W-:Y:S06]  /*9940*/  BRA `(.L_x_4807) ;  /* 0x0000000c00787947 */ /* 0x000fec0003800000 */
.L_x_4770:
[----:B------:R-:W-:Y:S01]  /*9950*/  FADD.FTZ R11, -R11, 6.1232342629258392722e-17 ;  /* 0x248d31320b0b7421 */ /* 0x000fe20000010100 */
[----:B------:R-:W-:-:S03]  /*9960*/  FADD.FTZ R18, -R12, -RZ ;  /* 0x800000ff0c127221 */ /* 0x000fc60000010100 */
[----:B------:R-:W-:Y:S01]  /*9970*/  FADD.FTZ R13, R11, 1.5707963705062866211 ;  /* 0x3fc90fdb0b0d7421 */ /* 0x000fe20000010000 */
[----:B------:R-:W-:Y:S06]  /*9980*/  BRA `(.L_x_4807) ;  /* 0x0000000c00687947 */ /* 0x000fec0003800000 */
.L_x_4769:
[----:B------:R-:W-:Y:S01]  /*9990*/  FADD.FTZ R18, -R12, -RZ ;  /* 0x800000ff0c127221 */ /* 0x000fe20000010100 */
[----:B------:R-:W-:Y:S01]  /*99a0*/  MOV R13, RZ ;  /* 0x000000ff000d7202 */ /* 0x000fe20000000f00 */
[----:B------:R-:W-:Y:S06]  /*99b0*/  BRA `(.L_x_4807) ;  /* 0x0000000c005c7947 */ /* 0x000fec0003800000 */
.L_x_4768:
        /* <DEDUP_REMOVED lines=12> */
[----:B------:R-:W2:Y:S01]  /*9a80*/  FCHK P0, R0, R18 ;  /* 0x0000001200007302 */ /* 0x000ea20000000000 */
[----:B0-----:R-:W-:-:S04]  /*9a90*/  FFMA R16, -R18, R15, 1 ;  /* 0x3f80000012107423 */ /* 0x001fc8000000010f */
[----:B------:R-:W-:Y:S01]  /*9aa0*/  FFMA R17, R15, R16, R15 ;  /* 0x000000100f117223 */ /* 0x000fe2000000000f */
[----:B------:R-:W-:-:S03]  /*9ab0*/  FMUL.FTZ R15, R0, R0 ;  /* 0x00000000000f7220 */ /* 0x000fc60000410000 */
[----:B------:R-:W-:Y:S01]  /*9ac0*/  FFMA R16, R0, R17, RZ ;  /* 0x0000001100107223 */ /* 0x000fe200000000ff */
[----:B------:R-:W-:-:S03]  /*9ad0*/  FFMA.FTZ R22, R18, R18, R15 ;  /* 0x0000001212167223 */ /* 0x000fc6000001000f */
[----:B------:R-:W-:-:S04]  /*9ae0*/  FFMA R19, -R18, R16, R0 ;  /* 0x0000001012137223 */ /* 0x000fc80000000100 */
[----:B------:R-:W-:Y:S01]  /*9af0*/  FFMA R16, R17, R19, R16 ;  /* 0x0000001311107223 */ /* 0x000fe20000000010 */
[----:B--2---:R-:W-:Y:S06]  /*9b00*/  @!P0 BRA `(.L_x_4812) ;  /* 0x0000000000108947 */ /* 0x004fec0003800000 */
[----:B------:R-:W-:Y:S02]  /*9b10*/  MOV R19, R18 ;  /* 0x0000001200137202 */ /* 0x000fe40000000f00 */
[----:B------:R-:W-:-:S07]  /*9b20*/  MOV R20, 0x9b40 ;  /* 0x00009b4000147802 */ /* 0x000fce0000000f00 */
[----:B-1----:R-:W-:Y:S05]  /*9b30*/  CALL.REL.NOINC `($__internal_10_$__cuda_sm3x_div_rn_ftz_f32_slowpath) ;  /* 0x0000000c00cc7944 */ /* 0x002fea0003c00000 */
[----:B------:R-:W-:-:S07]  /*9b40*/  MOV R16, R0 ;  /* 0x0000000000107202 */ /* 0x000fce0000000f00 */
.L_x_4812:
[----:B------:R-:W-:Y:S05]  /*9b50*/  BSYNC B5 ;  /* 0x0000000000057941 */ /* 0x000fea0003800000 */
.L_x_4811:
        /* <DEDUP_REMOVED lines=18> */
.L_x_4814:
[----:B------:R-:W-:Y:S02]  /*9c80*/  ISETP.GE.AND P0, PT, R11, RZ, PT ;  /* 0x000000ff0b00720c */ /* 0x000fe40003f06270 */
[----:B------:R-:W-:-:S11]  /*9c90*/  MOV R0, 0x3fd774eb ;  /* 0x3fd774eb00007802 */ /* 0x000fd60000000f00 */
[----:B------:R-:W-:-:S04]  /*9ca0*/  @P0 FFMA.FTZ R15, R0, 0.93318945169448852539, -R15 ;  /* 0x3f6ee581000f0823 */ /* 0x000fc8000001080f */
[----:B------:R-:W-:-:S07]  /*9cb0*/  @!P0 FFMA.FTZ R15, R0, 0.93318945169448852539, R15 ;  /* 0x3f6ee581000f8823 */ /* 0x000fce000001000f */
.L_x_4815:
[----:B------:R-:W-:Y:S05]  /*9cc0*/  BSYNC B2 ;  /* 0x0000000000027941 */ /* 0x000fea0003800000 */
.L_x_4813:
[----:B------:R-:W-:Y:S01]  /*9cd0*/  FSETP.NEU.FTZ.AND P0, PT, R13, |R12|, PT ;  /* 0x4000000c0d00720b */ /* 0x000fe20003f1d000 */
[----:B------:R-:W-:Y:S01]  /*9ce0*/  HFMA2.MMA R0, -RZ, RZ, 2.04296875, -15.78125 ;  /* 0x4016cbe4ff007435 */ /* 0x000fe200000001ff */
[----:B------:R-:W-:Y:S01]  /*9cf0*/  FSETP.NEU.FTZ.AND P1, PT, R18, RZ, PT ;  /* 0x000000ff1200720b */ /* 0x000fe20003f3d000 */
[----:B------:R-:W1:Y:S01]  /*9d00*/  MUFU.LG2 R22, R22 ;  /* 0x0000001600167308 */ /* 0x000e620000000c00 */
[----:B------:R-:W-:-:S09]  /*9d10*/  ISETP.GE.AND P2, PT, R11, RZ, PT ;  /* 0x000000ff0b00720c */ /* 0x000fd20003f46270 */
[----:B------:R-:W-:Y:S01]  /*9d20*/  @!P0 FSEL R15, R0, 0.78539818525314331055, !P2 ;  /* 0x3f490fdb000f8808 */ /* 0x000fe20005000000 */
[----:B------:R-:W-:Y:S01]  /*9d30*/  FADD.FTZ R0, |R12|, R13 ;  /* 0x0000000d0c007221 */ /* 0x000fe20000010200 */
[----:B------:R-:W-:-:S04]  /*9d40*/  @!P1 FSEL R15, RZ, 3.1415927410125732422, P2 ;  /* 0x40490fdbff0f9808 */ /* 0x000fc80001000000 */
[----:B------:R-:W-:Y:S01]  /*9d50*/  FSETP.GTU.FTZ.AND P0, PT, |R0|, +INF , PT ;  /* 0x7f8000000000780b */ /* 0x000fe20003f1c200 */
[----:B-1----:R-:W-:Y:S01]  /*9d60*/  FMUL.FTZ.D2 R23, R22, 0.69314718246459960938 ;  /* 0x3f31721816177820 */ /* 0x002fe20000310000 */
[----:B------:R-:W-:-:S04]  /*9d70*/  LOP3.LUT R15, R15, 0x80000000, R12, 0xb8, !PT ;  /* 0x800000000f0f7812 */ /* 0x000fc800078eb80c */
[----:B------:R-:W-:Y:S01]  /*9d80*/  FSEL R0, R0, R15, P0 ;  /* 0x0000000f00007208 */ /* 0x000fe20000000000 */
[----:B------:R-:W-:Y:S06]  /*9d90*/  BRA `(.L_x_4816) ;  /* 0x0000000800107947 */ /* 0x000fec0003800000 */
.L_x_4810:
[----:B------:R-:W0:Y:S01]  /*9da0*/  MUFU.RCP R15, R18 ;  /* 0x00000012000f7308 */ /* 0x000e220000001000 */
[----:B------:R-:W-:Y:S07]  /*9db0*/  BSSY B5, `(.L_x_4817) ;  /* 0x000000c000057945 */ /* 0x000fee0003800000 */
[----:B------:R-:W2:Y:S01]  /*9dc0*/  FCHK P0, R0, R18 ;  /* 0x0000001200007302 */ /* 0x000ea20000000000 */
[----:B0-----:R-:W-:-:S04]  /*9dd0*/  FFMA R16, -R18, R15, 1 ;  /* 0x3f80000012107423 */ /* 0x001fc8000000010f */
[----:B------:R-:W-:-:S04]  /*9de0*/  FFMA R15, R15, R16, R15 ;  /* 0x000000100f0f7223 */ /* 0x000fc8000000000f */
[----:B------:R-:W-:-:S04]  /*9df0*/  FFMA R16, R0, R15, RZ ;  /* 0x0000000f00107223 */ /* 0x000fc800000000ff */
[----:B------:R-:W-:-:S04]  /*9e00*/  FFMA R17, -R18, R16, R0 ;  /* 0x0000001012117223 */ /* 0x000fc80000000100 */
[----:B------:R-:W-:Y:S01]  /*9e10*/  FFMA R15, R15, R17, R16 ;  /* 0x000000110f0f7223 */ /* 0x000fe20000000010 */
[----:B--2---:R-:W-:Y:S06]  /*9e20*/  @!P0 BRA `(.L_x_4818) ;  /* 0x0000000000108947 */ /* 0x004fec0003800000 */
[----:B------:R-:W-:Y:S02]  /*9e30*/  MOV R19, R18 ;  /* 0x0000001200137202 */ /* 0x000fe40000000f00 */
[----:B------:R-:W-:-:S07]  /*9e40*/  MOV R20, 0x9e60 ;  /* 0x00009e6000147802 */ /* 0x000fce0000000f00 */
[----:B-1----:R-:W-:Y:S05]  /*9e50*/  CALL.REL.NOINC `($__internal_10_$__cuda_sm3x_div_rn_ftz_f32_slowpath) ;  /* 0x0000000c00047944 */ /* 0x002fea0003c00000 */
[----:B------:R-:W-:-:S07]  /*9e60*/  MOV R15, R0 ;  /* 0x00000000000f7202 */ /* 0x000fce0000000f00 */
.L_x_4818:
[----:B------:R-:W-:Y:S05]  /*9e70*/  BSYNC B5 ;  /* 0x0000000000057941 */ /* 0x000fea0003800000 */
.L_x_4817:
        /* <DEDUP_REMOVED lines=18> */
.L_x_4820:
[----:B------:R-:W-:Y:S02]  /*9fa0*/  ISETP.GE.AND P0, PT, R11, RZ, PT ;  /* 0x000000ff0b00720c */ /* 0x000fe40003f06270 */
[----:B------:R-:W-:-:S11]  /*9fb0*/  MOV R15, 0x3fd774eb ;  /* 0x3fd774eb000f7802 */ /* 0x000fd60000000f00 */
[----:B------:R-:W-:-:S04]  /*9fc0*/  @P0 FFMA.FTZ R0, R15, 0.93318945169448852539, -R0 ;  /* 0x3f6ee5810f000823 */ /* 0x000fc80000010800 */
[----:B------:R-:W-:-:S07]  /*9fd0*/  @!P0 FFMA.FTZ R0, R15, 0.93318945169448852539, R0 ;  /* 0x3f6ee5810f008823 */ /* 0x000fce0000010000 */
.L_x_4821:
[----:B------:R-:W-:Y:S05]  /*9fe0*/  BSYNC B2 ;  /* 0x0000000000027941 */ /* 0x000fea0003800000 */
.L_x_4819:
        /* <DEDUP_REMOVED lines=12> */
[----:B------:R-:W-:-:S04]  /*a0b0*/  FFMA.FTZ R20, R17, R17, R20 ;  /* 0x0000001111147223 */ /* 0x000fc80000010014 */
[----:B------:R-:W0:Y:S02]  /*a0c0*/  MUFU.SQRT R17, R20 ;  /* 0x0000001400117308 */ /* 0x000e240000002000 */
[----:B0-----:R-:W-:Y:S01]  /*a0d0*/  @P0 FMUL.FTZ R15, R16, R17 ;  /* 0x00000011100f0220 */ /* 0x001fe20000410000 */
[----:B------:R-:W-:-:S04]  /*a0e0*/  FSETP.NEU.FTZ.AND P0, PT, R26, +INF , PT ;  /* 0x7f8000001a00780b */ /* 0x000fc80003f1d000 */
[----:B------:R-:W-:Y:S02]  /*a0f0*/  FSEL R15, R15, +INF , P0 ;  /* 0x7f8000000f0f7808 */ /* 0x000fe40000000000 */
[----:B------:R-:W-:Y:S01]  /*a100*/  ISETP.GE.AND P0, PT, R11, RZ, PT ;  /* 0x000000ff0b00720c */ /* 0x000fe20003f06270 */
[----:B------:R-:W-:-:S03]  /*a110*/  HFMA2.MMA R11, -RZ, RZ, 2.04296875, -15.78125 ;  /* 0x4016cbe4ff0b7435 */ /* 0x000fc600000001ff */
[----:B------:R-:W1:Y:S07]  /*a120*/  MUFU.LG2 R15, R15 ;  /* 0x0000000f000f7308 */ /* 0x000e6e0000000c00 */
[----:B------:R-:W-:Y:S02]  /*a130*/  @!P1 FSEL R0, R11, 0.78539818525314331055, !P0 ;  /* 0x3f490fdb0b009808 */ /* 0x000fe40004000000 */
[----:B------:R-:W-:Y:S02]  /*a140*/  @!P2 FSEL R0, RZ, 3.1415927410125732422, P0 ;  /* 0x40490fdbff00a808 */ /* 0x000fe40000000000 */
[----:B------:R-:W-:-:S02]  /*a150*/  FSETP.GTU.FTZ.AND P0, PT, |R13|, +INF , PT ;  /* 0x7f8000000d00780b */ /* 0x000fc40003f1c200 */
[----:B------:R-:W-:-:S04]  /*a160*/  LOP3.LUT R0, R0, 0x80000000, R12, 0xb8, !PT ;  /* 0x8000000000007812 */ /* 0x000fc800078eb80c */
[----:B------:R-:W-:Y:S01]  /*a170*/  FSEL R0, R13, R0, P0 ;  /* 0x000000000d007208 */ /* 0x000fe20000000000 */
[----:B-1----:R-:W-:Y:S01]  /*a180*/  FMUL.FTZ R23, R15, 0.69314718246459960938 ;  /* 0x3f3172180f177820 */ /* 0x002fe20000410000 */
[----:B------:R-:W-:Y:S06]  /*a190*/  BRA `(.L_x_4816) ;  /* 0x0000000400107947 */ /* 0x000fec0003800000 */
.L_x_4809:
[----:B------:R-:W-:Y:S01]  /*a1a0*/  FMUL.FTZ R15, R11, 0.36787945032119750977 ;  /* 0x3ebc5ab20b0f7820 */ /* 0x000fe20000410000 */
[----:B------:R-:W-:Y:S01]  /*a1b0*/  FMUL.FTZ R16, R12, 0.36787945032119750977 ;  /* 0x3ebc5ab20c107820 */ /* 0x000fe20000410000 */
[----:B-1----:R-:W-:Y:S01]  /*a1c0*/  MUFU.RCP R23, R18 ;  /* 0x0000001200177308 */ /* 0x002fe20000001000 */
        /* <DEDUP_REMOVED lines=31> */
.L_x_4823:
[----:B------:R-:W-:Y:S05]  /*a3c0*/  BSYNC B5 ;  /* 0x0000000000057941 */ /* 0x000fea0003800000 */
.L_x_4822:
        /* <DEDUP_REMOVED lines=18> */
.L_x_4825:
[----:B------:R-:W-:Y:S02]  /*a4f0*/  ISETP.GE.AND P0, PT, R11, RZ, PT ;  /* 0x000000ff0b00720c */ /* 0x000fe40003f06270 */
[----:B------:R-:W-:-:S11]  /*a500*/  MOV R15, 0x3fd774eb ;  /* 0x3fd774eb000f7802 */ /* 0x000fd60000000f00 */
[----:B------:R-:W-:-:S04]  /*a510*/  @P0 FFMA.FTZ R0, R15, 0.93318945169448852539, -R0 ;  /* 0x3f6ee5810f000823 */ /* 0x000fc80000010800 */
[----:B------:R-:W-:-:S07]  /*a520*/  @!P0 FFMA.FTZ R0, R15, 0.93318945169448852539, R0 ;  /* 0x3f6ee5810f008823 */ /* 0x000fce0000010000 */
.L_x_4826:
[----:B------:R-:W-:Y:S05]  /*a530*/  BSYNC B2 ;  /* 0x0000000000027941 */ /* 0x000fea0003800000 */
.L_x_4824:
[----:B------:R-:W-:Y:S01]  /*a540*/  FSETP.NEU.FTZ.AND P1, PT, R13, |R12|, PT ;  /* 0x4000000c0d00720b */ /* 0x000fe20003f3d000 */
[----:B------:R-:W-:Y:S01]  /*a550*/  FADD.FTZ R13, |R12|, R13 ;  /* 0x0000000d0c0d7221 */ /* 0x000fe20000010200 */
[----:B------:R-:W-:Y:S02]  /*a560*/  FSETP.NEU.FTZ.AND P2, PT, R18, RZ, PT ;  /* 0x000000ff1200720b */ /* 0x000fe40003f5d000 */
[----:B------:R-:W-:Y:S01]  /*a570*/  ISETP.GE.AND P0, PT, R11, RZ, PT ;  /* 0x000000ff0b00720c */ /* 0x000fe20003f06270 */
[----:B------:R-:W-:-:S10]  /*a580*/  HFMA2.MMA R11, -RZ, RZ, 2.04296875, -15.78125 ;  /* 0x4016cbe4ff0b7435 */ /* 0x000fd400000001ff */
[----:B------:R-:W-:Y:S02]  /*a590*/  @!P1 FSEL R0, R11, 0.78539818525314331055, !P0 ;  /* 0x3f490fdb0b009808 */ /* 0x000fe40004000000 */
[----:B------:R-:W-:Y:S02]  /*a5a0*/  @!P2 FSEL R0, RZ, 3.1415927410125732422, P0 ;  /* 0x40490fdbff00a808 */ /* 0x000fe40000000000 */
[----:B------:R-:W-:Y:S02]  /*a5b0*/  FSETP.GTU.FTZ.AND P0, PT, |R13|, +INF , PT ;  /* 0x7f8000000d00780b */ /* 0x000fe40003f1c200 */
[----:B------:R-:W-:-:S04]  /*a5c0*/  LOP3.LUT R0, R0, 0x80000000, R12, 0xb8, !PT ;  /* 0x8000000000007812 */ /* 0x000fc800078eb80c */
[----:B------:R-:W-:-:S07]  /*a5d0*/  FSEL R0, R13, R0, P0 ;  /* 0x000000000d007208 */ /* 0x000fce0000000000 */
.L_x_4816:
[----:B------:R-:W-:Y:S05]  /*a5e0*/  BSYNC B4 ;  /* 0x0000000000047941 */ /* 0x000fea0003800000 */
.L_x_4808:
[----:B------:R-:W-:Y:S01]  /*a5f0*/  ISETP.NE.AND P0, PT, R14, RZ, PT ;  /* 0x000000ff0e00720c */ /* 0x000fe20003f05270 */
[----:B------:R-:W-:Y:S01]  /*a600*/  FADD.FTZ R18, R23, 0.69314718246459960938 ;  /* 0x3f31721817127421 */ /* 0x000fe20000010000 */
[----:B------:R-:W-:-:S11]  /*a610*/  FADD.FTZ R13, |R0|, -RZ ;  /* 0x800000ff000d7221 */ /* 0x000fd60000010200 */
[----:B------:R-:W-:Y:S01]  /*a620*/  @!P0 FADD.FTZ R18, -R18, -RZ ;  /* 0x800000ff12128221 */ /* 0x000fe20000010100 */
[----:B------:R-:W-:Y:S06]  /*a630*/  BRA `(.L_x_4807) ;  /* 0x00000000003c7947 */ /* 0x000fec0003800000 */
.L_x_4767:
        /* <DEDUP_REMOVED lines=15> */
.L_x_4807:
[----:B------:R-:W-:Y:S05]  /*a730*/  BSYNC B0 ;  /* 0x0000000000007941 */ /* 0x000fea0003800000 */
.L_x_4766:
        /* <DEDUP_REMOVED lines=9> */
.L_x_4827:
[----:B------:R-:W-:Y:S02]  /*a7d0*/  FSETP.GTU.FTZ.AND P0, PT, R0, +INF , PT ;  /* 0x7f8000000000780b */ /* 0x000fe40003f1c000 */
[----:B------:R-:W-:-:S11]  /*a7e0*/  MOV R11, R13 ;  /* 0x0000000d000b7202 */ /* 0x000fd60000000f00 */
[----:B------:R-:W-:-:S07]  /*a7f0*/  @!P0 MOV R18, R0 ;  /* 0x0000000000128202 */ /* 0x000fce0000000f00 */
.L_x_4765:
[----:B------:R-:W-:Y:S05]  /*a800*/  BSYNC B1 ;  /* 0x0000000000017941 */ /* 0x000fea0003800000 */
.L_x_4764:
[----:B------:R-:W-:Y:S01]  /*a810*/  ISETP.GE.AND P0, PT, R6, R3, PT ;  /* 0x000000030600720c */ /* 0x000fe20003f06270 */
[----:B------:R-:W-:Y:S04]  /*a820*/  BSSY B0, `(.L_x_4828) ;  /* 0x000001b000007945 */ /* 0x000fe80003800000 */
[----:B------:R-:W-:Y:S08]  /*a830*/  BSSY B1, `(.L_x_4829) ;  /* 0x0000012000017945 */ /* 0x000ff00003800000 */
[----:B------:R-:W-:Y:S05]  /*a840*/  @P0 BRA `(.L_x_4830) ;  /* 0x0000000000400947 */ /* 0x000fea0003800000 */
[----:B------:R-:W4:Y:S01]  /*a850*/  S2R R19, SR_TID.X ;  /* 0x0000000000137919 */ /* 0x000f220000002100 */
[----:B---3--:R-:W3:Y:S01]  /*a860*/  LDC.64 R12, c[0x0][0x218] ;  /* 0x00008600ff0c7b82 */ /* 0x008ee20000000a00 */
[----:B--2---:R-:W-:Y:S02]  /*a870*/  F2FP.F16.F32.PACK_AB R17, R5, R4 ;  /* 0x000000040511723e */ /* 0x004fe400000000ff */
[----:B----4-:R-:W-:Y:S02]  /*a880*/  LEA R15, R2, R19, 0x9 ;  /* 0x00000013020f7211 */ /* 0x010fe400078e48ff */
[----:B------:R-:W-:-:S03]  /*a890*/  IADD3 R6, R19, 0x80, RZ ;  /* 0x0000008013067810 */ /* 0x000fc60007ffe0ff */
[----:B---3--:R-:W-:Y:S01]  /*a8a0*/  IMAD.WIDE.U32 R4, R15, 0x4, R12 ;  /* 0x000000040f047825 */ /* 0x008fe200078e000c */
[----:B------:R-:W-:-:S04]  /*a8b0*/  ISETP.GE.AND P0, PT, R6, R3, PT ;  /* 0x000000030600720c */ /* 0x000fc80003f06270 */
[----:B------:R2:W-:Y:S09]  /*a8c0*/  STG.E desc[UR4][R4.64], R17 ;  /* 0x0000001104007986 */ /* 0x0005f2000c101904 */
[----:B------:R-:W-:Y:S05]  /*a8d0*/  @P0 BREAK B1 ;  /* 0x0000000000010942 */ /* 0x000fea0003800000 */
[----:B------:R-:W-:Y:S05]  /*a8e0*/  @P0 BRA `(.L_x_4831) ;  /* 0x0000000000380947 */ /* 0x000fea0003800000 */
[----:B--2---:R-:W2:Y:S01]  /*a8f0*/  LDC.64 R4, c[0x0][0x218] ;  /* 0x00008600ff047b82 */ /* 0x004ea20000000a00 */
[----:B------:R-:W-:Y:S02]  /*a900*/  LEA R13, R2, R6, 0x9 ;  /* 0x00000006020d7211 */ /* 0x000fe400078e48ff */
[----:B------:R-:W-:Y:S02]  /*a910*/  F2FP.F16.F32.PACK_AB R7, R8, R7 ;  /* 0x000000070807723e */ /* 0x000fe400000000ff */
[----:B------:R-:W-:Y:S01]  /*a920*/  IADD3 R6, R6, 0x80, RZ ;  /* 0x0000008006067810 */ /* 0x000fe20007ffe0ff */
[----:B--2---:R-:W-:-:S05]  /*a930*/  IMAD.WIDE.U32 R4, R13, 0x4, R4 ;  /* 0x000000040d047825 */ /* 0x004fca00078e0004 */
[----:B------:R4:W-:Y:S02]  /*a940*/  STG.E desc[UR4][R4.64], R7 ;  /* 0x0000000704007986 */ /* 0x0009e4000c101904 */
.L_x_4830:
[----:B------:R-:W-:Y:S05]  /*a950*/  BSYNC B1 ;  /* 0x0000000000017941 */ /* 0x000fea0003800000 */
.L_x_4829:
[----:B------:R-:W-:-:S13]  /*a960*/  ISETP.GE.AND P0, PT, R6, R3, PT ;  /* 0x000000030600720c */ /* 0x000fda0003f06270 */
[----:B----4-:R-:W4:Y:S01]  /*a970*/  @!P0 LDC.64 R4, c[0x0][0x218] ;  /* 0x00008600ff048b82 */ /* 0x010f220000000a00 */
[----:B------:R-:W-:Y:S02]  /*a980*/  @!P0 LEA R7, R2, R6, 0x9 ;  /* 0x0000000602078211 */ /* 0x000fe400078e48ff */
[----:B-1----:R-:W-:Y:S02]  /*a990*/  @!P0 F2FP.F16.F32.PACK_AB R9, R10, R9 ;  /* 0x000000090a09823e */ /* 0x002fe400000000ff */
[----:B------:R-:W-:Y:S01]  /*a9a0*/  @!P0 IADD3 R6, R6, 0x80, RZ ;  /* 0x0000008006068810 */ /* 0x000fe20007ffe0ff */
[----:B----4-:R-:W-:-:S05]  /*a9b0*/  @!P0 IMAD.WIDE.U32 R4, R7, 0x4, R4 ;  /* 0x0000000407048825 */ /* 0x010fca00078e0004 */
[----:B------:R4:W-:Y:S02]  /*a9c0*/  @!P0 STG.E desc[UR4][R4.64], R9 ;  /* 0x0000000904008986 */ /* 0x0009e4000c101904 */
.L_x_4831:
[----:B------:R-:W-:Y:S05]  /*a9d0*/  BSYNC B0 ;  /* 0x0000000000007941 */ /* 0x000fea0003800000 */
.L_x_4828:
[----:B------:R-:W-:Y:S05]  /*a9e0*/  WARPSYNC.ALL ;  /* 0x0000000000007948 */ /* 0x000fea0003800000 */
[----:B------:R-:W-:-:S13]  /*a9f0*/  ISETP.GE.AND P0, PT, R6, R3, PT ;  /* 0x000000030600720c */ /* 0x000fda0003f06270 */
[----:B------:R-:W-:Y:S05]  /*aa00*/  @P0 EXIT ;  /* 0x000000000000094d */ /* 0x000fea0003800000 */
[----:B--2-4-:R-:W2:Y:S01]  /*aa10*/  LDC.64 R4, c[0x0][0x218] ;  /* 0x00008600ff047b82 */ /* 0x014ea20000000a00 */
[----:B------:R-:W-:Y:S02]  /*aa20*/  LEA R3, R2, R6, 0x9 ;  /* 0x0000000602037211 */ /* 0x000fe400078e48ff */
[----:B------:R-:W-:-:S03]  /*aa30*/  F2FP.F16.F32.PACK_AB R7, R11, R18 ;  /* 0x000000120b07723e */ /* 0x000fc600000000ff */
[----:B--2---:R-:W-:-:S05]  /*aa40*/  IMAD.WIDE.U32 R2, R3, 0x4, R4 ;  /* 0x0000000403027825 */ /* 0x004fca00078e0004 */
[----:B------:R-:W-:Y:S01]  /*aa50*/  STG.E desc[UR4][R2.64], R7 ;  /* 0x0000000702007986 */ /* 0x000fe2000c101904 */
[----:B------:R-:W-:Y:S05]  /*aa60*/  EXIT ;  /* 0x000000000000794d */ /* 0x000fea0003800000 */
        .weak           $__internal_10_$__cuda_sm3x_div_rn_ftz_f32_slowpath
        .type           $__internal_10_$__cuda_sm3x_div_rn_ftz_f32_slowpath,@function
        .size           $__internal_10_$__cuda_sm3x_div_rn_ftz_f32_slowpath,(.L_x_21015 - $__internal_10_$__cuda_sm3x_div_rn_ftz_f32_slowpath)
$__internal_10_$__cuda_sm3x_div_rn_ftz_f32_slowpath:
[----:B------:R-:W-:Y:S01]  /*aa70*/  SHF.R.U32.HI R16, RZ, 0x17, R19 ;  /* 0x00000017ff107819 */ /* 0x000fe20000011613 */
[----:B------:R-:W-:Y:S01]  /*aa80*/  BSSY B2, `(.L_x_4832) ;  /* 0x0000046000027945 */ /* 0x000fe20003800000 */
[----:B------:R-:W-:-:S03]  /*aa90*/  SHF.R.U32.HI R15, RZ, 0x17, R0 ;  /* 0x00000017ff0f7819 */ /* 0x000fc60000011600 */
[----:B------:R-:W-:Y:S01]  /*aaa0*/  BSSY B3, `(.L_x_4833) ;  /* 0x000001d000037945 */ /* 0x000fe20003800000 */
[----:B------:R-:W-:Y:S02]  /*aab0*/  LOP3.LUT R16, R16, 0xff, RZ, 0xc0, !PT ;  /* 0x000000ff10107812 */ /* 0x000fe400078ec0ff */
[----:B------:R-:W-:Y:S02]  /*aac0*/  LOP3.LUT R15, R15, 0xff, RZ, 0xc0, !PT ;  /* 0x000000ff0f0f7812 */ /* 0x000fe400078ec0ff */
[----:B------:R-:W-:-:S04]  /*aad0*/  IADD3 R17, R16, -0x1, RZ ;  /* 0xffffffff10117810 */ /* 0x000fc80007ffe0ff */
[----:B------:R-:W-:Y:S02]  /*aae0*/  ISETP.GT.U32.AND P0, PT, R17, 0xfd, PT ;  /* 0x000000fd1100780c */ /* 0x000fe40003f04070 */
[----:B------:R-:W-:-:S04]  /*aaf0*/  IADD3 R17, R15, -0x1, RZ ;  /* 0xffffffff0f117810 */ /* 0x000fc80007ffe0ff */
        /* <DEDUP_REMOVED lines=23> */
.L_x_4834:
[----:B------:R-:W-:Y:S05]  /*ac70*/  BSYNC B3 ;  /* 0x0000000000037941 */ /* 0x000fea0003800000 */
.L_x_4833:
[----:B------:R-:W-:Y:S01]  /*ac80*/  IADD3 R16, R16, -0x7f, RZ ;  /* 0xffffff8110107810 */ /* 0x000fe20007ffe0ff */
[----:B------:R-:W-:Y:S01]  /*ac90*/  BSSY B3, `(.L_x_4839) ;  /* 0x000001b000037945 */ /* 0x000fe20003800000 */
[----:B------:R-:W-:-:S03]  /*aca0*/  IADD3 R15, R15, -0x7f, RZ ;  /* 0xffffff810f0f7810 */ /* 0x000fc60007ffe0ff */
        /* <DEDUP_REMOVED lines=24> */
.L_x_4840:
[----:B------:R-:W-:-:S07]  /*ae30*/  LEA R0, R15, R0, 0x17 ;  /* 0x000000000f007211 */ /* 0x000fce00078eb8ff */
.L_x_4841:
[----:B------:R-:W-:Y:S05]  /*ae40*/  BSYNC B3 ;  /* 0x0000000000037941 */ /* 0x000fea0003800000 */
.L_x_4839:
[----:B------:R-:W-:Y:S05]  /*ae50*/  BRA `(.L_x_4842) ;  /* 0x0000000000207947 */ /* 0x000fea0003800000 */
.L_x_4838:
[----:B------:R-:W-:-:S04]  /*ae60*/  LOP3.LUT R0, R19, 0x80000000, R0, 0x48, !PT ;  /* 0x8000000013007812 */ /* 0x000fc800078e4800 */
[----:B------:R-:W-:Y:S01]  /*ae70*/  LOP3.LUT R0, R0, 0x7f800000, RZ, 0xfc, !PT ;  /* 0x7f80000000007812 */ /* 0x000fe200078efcff */
[----:B------:R-:W-:Y:S06]  /*ae80*/  BRA `(.L_x_4842) ;  /* 0x0000000000147947 */ /* 0x000fec0003800000 */
.L_x_4837:
[----:B------:R-:W-:Y:S01]  /*ae90*/  LOP3.LUT R0, R19, 0x80000000, R0, 0x48, !PT ;  /* 0x8000000013007812 */ /* 0x000fe200078e4800 */
[----:B------:R-:W-:Y:S06]  /*aea0*/  BRA `(.L_x_4842) ;  /* 0x00000000000c7947 */ /* 0x000fec0003800000 */
.L_x_4836:
[----:B------:R-:W0:Y:S01]  /*aeb0*/  MUFU.RSQ R0, -QNAN ;  /* 0xffc0000000007908 */ /* 0x000e220000001400 */
[----:B------:R-:W-:Y:S05]  /*aec0*/  BRA `(.L_x_4842) ;  /* 0x0000000000047947 */ /* 0x000fea0003800000 */
.L_x_4835:
[----:B------:R-:W-:-:S07]  /*aed0*/  FADD.FTZ R0, R0, R19 ;  /* 0x0000001300007221 */ /* 0x000fce0000010000 */
.L_x_4842:
[----:B------:R-:W-:Y:S05]  /*aee0*/  BSYNC B2 ;  /* 0x0000000000027941 */ /* 0x000fea0003800000 */
.L_x_4832:
[----:B------:R-:W-:Y:S01]  /*aef0*/  HFMA2.MMA R17, -RZ, RZ, 0, 0 ;  /* 0x00000000ff117435 */ /* 0x000fe200000001ff */
[----:B------:R-:W-:-:S05]  /*af00*/  MOV R16, R20 ;  /* 0x0000001400107202 */ /* 0x000fca0000000f00 */
[----:B0-----:R-:W-:Y:S05]  /*af10*/  RET.REL.NODEC R16 `(_ZN2at6native27unrolled_elementwise_kernelIZZZNS0_17acosh_kernel_cudaERNS_18TensorIteratorBaseEENKUlvE_clEvENKUlvE1_clEvEUlN3c107complexINS6_4HalfEEEE_St5arrayIPcLm2EELi4E23TrivialOffsetCalculatorILi1EjESF_NS0_6memory15LoadWithoutCastENSG_16StoreWithoutCastEEEviT_T0_T2_T3_T4_T5_) ;  /* 0xffffff5010387950 */ /* 0x001fea0003c3ffff */
.L_x_4843:
        /* <DEDUP_REMOVED lines=14> */
.L_x_21015:


//--------------------- .text._ZN2at6native29vectorized_elementwise_kernelILi2EZZZNS0_17acosh_kernel_cudaERNS_18TensorIteratorBaseEENKUlvE_clEvENKUlvE1_clEvEUlN3c107complexINS6_4HalfEEEE_St5arrayIPcLm2EEEEviT0_T1_ --------------------------
	.section	.text._ZN2at6native29vectorized_elementwise_kernelILi2EZZZNS0_17acosh_kernel_cudaERNS_18TensorIteratorBaseEENKUlvE_clEvENKUlvE1_clEvEUlN3c107complexINS6_4HalfEEEE_St5arrayIPcLm2EEEEviT0_T1_,"ax",@progbits
	.align	128
        .global         _ZN2at6native29vectorized_elementwise_kernelILi2EZZZNS0_17acosh_kernel_cudaERNS_18TensorIteratorBaseEENKUlvE_clEvENKUlvE1_clEvEUlN3c107complexINS6_4HalfEEEE_St5arrayIPcLm2EEEEviT0_T1_
        .type           _ZN2at6native29vectorized_elementwise_kernelILi2EZZZNS0_17acosh_kernel_cudaERNS_18TensorIteratorBaseEENKUlvE_clEvENKUlvE1_clEvEUlN3c107complexINS6_4HalfEEEE_St5arrayIPcLm2EEEEviT0_T1_,@function
        .size           _ZN2at6native29vectorized_elementwise_kernelILi2EZZZNS0_17acosh_kernel_cudaERNS_18TensorIteratorBaseEENKUlvE_clEvENKUlvE1_clEvEUlN3c107complexINS6_4HalfEEEE_St5arrayIPcLm2EEEEviT0_T1_,(.L_x_21016 - _ZN2at6native29vectorized_elementwise_kernelILi2EZZZNS0_17acosh_kernel_cudaERNS_18TensorIteratorBaseEENKUlvE_clEvENKUlvE1_clEvEUlN3c107complexINS6_4HalfEEEE_St5arrayIPcLm2EEEEviT0_T1_)
        .other          _ZN2at6native29vectorized_elementwise_kernelILi2EZZZNS0_17acosh_kernel_cudaERNS_18TensorIteratorBaseEENKUlvE_clEvENKUlvE1_clEvEUlN3c107complexINS6_4HalfEEEE_St5arrayIPcLm2EEEEviT0_T1_,@"STO_CUDA_ENTRY STV_DEFAULT"
_ZN2at6native29vectorized_elementwise_kernelILi2EZZZNS0_17acosh_kernel_cudaERNS_18TensorIteratorBaseEENKUlvE_clEvENKUlvE1_clEvEUlN3c107complexINS6_4HalfEEEE_St5arrayIPcLm2EEEEviT0_T1_:
.text._ZN2at6native29vectorized_elementwise_kernelILi2EZZZNS0_17acosh_kernel_cudaERNS_18TensorIteratorBaseEENKUlvE_clEvENKUlvE1_clEvEUlN3c107complexINS6_4HalfEEEE_St5arrayIPcLm2EEEEviT0_T1_:
        /* <DEDUP_REMOVED lines=13> */
[----:B------:R0:W5:Y:S04]  /*00d0*/  LDG.E.64 R10, desc[UR4][R18.64+0x400] ;  /* 0x00040004120a7981 */ /* 0x000168000c1e1b00 */
[----:B------:R0:W5:Y:S04]  /*00e0*/  LDG.E.64 R8, desc[UR4][R18.64+0x800] ;  /* 0x0008000412087981 */ /* 0x000168000c1e1b00 */
[----:B------:R0:W5:Y:S01]  /*00f0*/  LDG.E.64 R6, desc[UR4][R18.64+0xc00] ;  /* 0x000c000412067981 */ /* 0x000162000c1e1b00 */
[----:B------:R-:W-:Y:S01]  /*0100*/  BSSY B2, `(.L_x_4845) ;  /* 0x000027d000027945 */ /* 0x000fe20003800000 */
[----:B--2---:R-:W-:-:S02]  /*0110*/  HADD2.F32 R13, -RZ, R4.H0_H0 ;  /* 0x20000004ff0d7230 */ /* 0x004fc40000004100 */
[----:B------:R-:W-:-:S03]  /*0120*/  HADD2.F32 R15, -RZ, R4.H1_H1 ;  /* 0x30000004ff0f7230 */ /* 0x000fc60000004100 */
[C---:B------:R-:W-:Y:S01]  /*0130*/  FSETP.GTU.FTZ.AND P0, PT, |R13|.reuse, +INF , PT ;  /* 0x7f8000000d00780b */ /* 0x040fe20003f1c200 */
[----:B------:R-:W-:Y:S01]  /*0140*/  FADD.FTZ R16, |R13|, -RZ ;  /* 0x800000ff0d107221 */ /* 0x000fe20000010200 */
[----:B------:R-:W-:-:S04]  /*0150*/  FSETP.GTU.FTZ.AND P1, PT, |R15|, +INF , PT ;  /* 0x7f8000000f00780b */ /* 0x000fc80003f3c200 */
[----:B------:R-:W-:-:S13]  /*0160*/  PLOP3.LUT P0, PT, P0, P1, PT, 0xa8, 0x0 ;  /* 0x000000000000781c */ /* 0x000fda0000703570 */
[----:B0-----:R-:W-:Y:S05]  /*0170*/  @P0 BRA `(.L_x_4846) ;  /* 0x0000002400980947 */ /* 0x001fea0003800000 */
        /* <DEDUP_REMOVED lines=18> */
[-C--:B------:R-:W-:Y:S02]  /*02a0*/  VIMNMX R14, R4, R21.reuse, !PT ;  /* 0x00000015040e7248 */ /* 0x080fe40007fe0100 */
[CC--:B------:R-:W-:Y:S02]  /*02b0*/  VIMNMX R24, R21.reuse, R20.reuse, !PT ;  /* 0x0000001415187248 */ /* 0x0c0fe40007fe0100 */
[----:B------:R-:W-:Y:S02]  /*02c0*/  LOP3.LUT R18, R14, 0xfe000000, RZ, 0xc0, !PT ;  /* 0xfe0000000e127812 */ /* 0x000fe400078ec0ff */
[----:B------:R-:W-:Y:S02]  /*02d0*/  LOP3.LUT R25, R24, 0xfe000000, RZ, 0xc0, !PT ;  /* 0xfe00000018197812 */ /* 0x000fe400078ec0ff */
[----:B------:R-:W-:Y:S02]  /*02e0*/  VIMNMX R4, R4, R21, PT ;  /* 0x0000001504047248 */ /* 0x000fe40003fe0100 */
[----:B------:R-:W-:-:S02]  /*02f0*/  VIMNMX R22, R21, R20, PT ;  /* 0x0000001415167248 */ /* 0x000fc40003fe0100 */
[----:B------:R-:W-:Y:S02]  /*0300*/  IADD3 R23, -R18, 0x7e800000, RZ ;  /* 0x7e80000012177810 */ /* 0x000fe40007ffe1ff */
[C---:B------:R-:W-:Y:S02]  /*0310*/  IADD3 R21, -R25.reuse, 0x7e800000, RZ ;  /* 0x7e80000019157810 */ /* 0x040fe40007ffe1ff */
[C---:B------:R-:W-:Y:S01]  /*0320*/  FSETP.NEU.FTZ.AND P0, PT, R4.reuse, RZ, PT ;  /* 0x000000ff0400720b */ /* 0x040fe20003f1d000 */
[-C--:B------:R-:W-:Y:S01]  /*0330*/  FMUL.FTZ R20, R4, R23.reuse ;  /* 0x0000001704147220 */ /* 0x080fe20000410000 */
[----:B------:R-:W-:Y:S01]  /*0340*/  FMUL.FTZ R23, R14, R23 ;  /* 0x000000170e177220 */ /* 0x000fe20000410000 */
[-C--:B------:R-:W-:Y:S01]  /*0350*/  FMUL.FTZ R26, R22, R21.reuse ;  /* 0x00000015161a7220 */ /* 0x080fe20000410000 */
[----:B------:R-:W-:Y:S01]  /*0360*/  FMUL.FTZ R21, R24, R21 ;  /* 0x0000001518157220 */ /* 0x000fe20000410000 */
[----:B------:R-:W-:Y:S01]  /*0370*/  FMUL.FTZ R20, R20, R20 ;  /* 0x0000001414147220 */ /* 0x000fe20000410000 */
[----:B------:R-:W-:Y:S01]  /*0380*/  FSETP.NEU.FTZ.AND P2, PT, R22, RZ, PT ;  /* 0x000000ff1600720b */ /* 0x000fe20003f5d000 */
[----:B------:R-:W-:Y:S01]  /*0390*/  FMUL.FTZ R26, R26, R26 ;  /* 0x0000001a1a1a7220 */ /* 0x000fe20000410000 */
[----:B------:R-:W-:Y:S01]  /*03a0*/  LOP3.LUT R25, R25, 0x800000, RZ, 0xfc, !PT ;  /* 0x0080000019197812 */ /* 0x000fe200078efcff */
[----:B------:R-:W-:Y:S01]  /*03b0*/  FFMA.FTZ R20, R23, R23, R20 ;  /* 0x0000001717147223 */ /* 0x000fe20000010014 */
[----:B------:R-:W-:Y:S01]  /*03c0*/  FSETP.NEU.FTZ.AND P1, PT, R4, +INF , PT ;  /* 0x7f8000000400780b */ /* 0x000fe20003f3d000 */
[----:B------:R-:W-:Y:S01]  /*03d0*/  FFMA.FTZ R26, R21, R21, R26 ;  /* 0x00000015151a7223 */ /* 0x000fe2000001001a */
[----:B------:R-:W-:-:S03]  /*03e0*/  LOP3.LUT R21, R18, 0x800000, RZ, 0xfc, !PT ;  /* 0x0080000012157812 */ /* 0x000fc600078efcff */
        /* <DEDUP_REMOVED lines=32> */
[----:B------:R-:W-:-:S04]  /*05f0*/  MOV R27, 0x3d39bf78 ;  /* 0x3d39bf78001b7802 */ /* 0x000fc80000000f00 */
        /* <DEDUP_REMOVED lines=30> */
.L_x_4853:
        /* <DEDUP_REMOVED lines=10> */
.L_x_4855:
[----:B------:R-:W-:-:S04]  /*0880*/  FADD.FTZ R14, -R0, R21 ;  /* 0x00000015000e7221 */ /* 0x000fc80000010100 */
[----:B------:R-:W-:-:S07]  /*0890*/  FMUL.FTZ R14, R14, 0.5 ;  /* 0x3f0000000e0e7820 */ /* 0x000fce0000410000 */
.L_x_4856:
[----:B------:R-:W-:Y:S05]  /*08a0*/  BSYNC B1 ;  /* 0x0000000000017941 */ /* 0x000fea0003800000 */
.L_x_4854:
        /* <DEDUP_REMOVED lines=11> */
.L_x_4858:
[----:B------:R-:W-:-:S04]  /*0960*/  FADD.FTZ R18, R4, -R25 ;  /* 0x8000001904127221 */ /* 0x000fc80000010000 */
[----:B------:R-:W-:-:S07]  /*0970*/  FMUL.FTZ R25, R18, 0.5 ;  /* 0x3f00000012197820 */ /* 0x000fce0000410000 */
.L_x_4859:
[----:B------:R-:W-:Y:S05]  /*0980*/  BSYNC B1 ;  /* 0x0000000000017941 */ /* 0x000fea0003800000 */
.L_x_4857:
[----:B------:R-:W-:Y:S01]  /*0990*/  FADD.FTZ R25, R25, R14 ;  /* 0x0000000e19197221 */ /* 0x000fe20000010000 */
[----:B------:R-:W-:Y:S01]  /*09a0*/  FADD.FTZ R14, R23, 1 ;  /* 0x3f800000170e7421 */ /* 0x000fe20000010000 */
[----:B------:R-:W-:-:S03]  /*09b0*/  MOV R29, 0x3d39bf78 ;  /* 0x3d39bf78001d7802 */ /* 0x000fc60000000f00 */
[----:B------:R-:W-:-:S06]  /*09c0*/  FMUL.FTZ R14, R14, R25 ;  /* 0x000000190e0e7220 */ /* 0x000fcc0000410000 */
[----:B------:R-:W0:Y:S02]  /*09d0*/  MUFU.SQRT R14, R14 ;  /* 0x0000000e000e7308 */ /* 0x000e240000002000 */
[----:B0-----:R-:W-:Y:S01]  /*09e0*/  FADD.FTZ R27, R25, R14 ;  /* 0x0000000e191b7221 */ /* 0x001fe20000010000 */
        /* <DEDUP_REMOVED lines=29> */
.L_x_4852:
[----:B------:R0:W1:Y:S02]  /*0bc0*/  MUFU.SQRT R14, R19 ;  /* 0x00000013000e7308 */ /* 0x0000640000002000 */
.L_x_4851:
[----:B------:R-:W-:Y:S05]  /*0bd0*/  BSYNC B0 ;  /* 0x0000000000007941 */ /* 0x000fea0003800000 */
.L_x_4850:
        /* <DEDUP_REMOVED lines=24> */
.L_x_4866:
[----:B------:R-:W-:-:S04]  /*0d60*/  FADD.FTZ R0, -R0, R21 ;  /* 0x0000001500007221 */ /* 0x000fc80000010100 */
[----:B------:R-:W-:-:S07]  /*0d70*/  FMUL.FTZ R0, R0, 0.5 ;  /* 0x3f00000000007820 */ /* 0x000fce0000410000 */
.L_x_4867:
[----:B------:R-:W-:Y:S05]  /*0d80*/  BSYNC B1 ;  /* 0x0000000000017941 */ /* 0x000fea0003800000 */
.L_x_4865:
        /* <DEDUP_REMOVED lines=10> */
.L_x_4869:
[----:B------:R-:W-:-:S04]  /*0e30*/  FADD.FTZ R3, -R3, R4 ;  /* 0x0000000403037221 */ /* 0x000fc80000010100 */
[----:B------:R-:W-:-:S07]  /*0e40*/  FMUL.FTZ R3, R3, 0.5 ;  /* 0x3f00000003037820 */ /* 0x000fce0000410000 */
.L_x_4870:
[----:B------:R-:W-:Y:S05]  /*0e50*/  BSYNC B1 ;  /* 0x0000000000017941 */ /* 0x000fea0003800000 */
.L_x_4868:
[----:B------:R-:W-:Y:S01]  /*0e60*/  FADD.FTZ R0, R3, R0 ;  /* 0x0000000003007221 */ /* 0x000fe20000010000 */
[----:B------:R-:W-:Y:S01]  /*0e70*/  FADD.FTZ R23, R16, R23 ;  /* 0x0000001710177221 */ /* 0x000fe20000010000 */
[----:B------:R-:W-:-:S03]  /*0e80*/  PLOP3.LUT P0, PT, PT, PT, PT, 0x80, 0x0 ;  /* 0x000000000000781c */ /* 0x000fc60003f0f070 */
[----:B------:R-:W-:-:S04]  /*0e90*/  FMUL.FTZ R0, R23, R0 ;  /* 0x0000000017007220 */ /* 0x000fc80000410000 */
[----:B------:R2:W3:Y:S01]  /*0ea0*/  MUFU.SQRT R21, R0 ;  /* 0x0000000000157308 */ /* 0x0004e20000002000 */
[----:B------:R-:W-:Y:S05]  /*0eb0*/  BRA `(.L_x_4862) ;  /* 0x0000000000687947 */ /* 0x000fea0003800000 */
.L_x_4864:
[----:B------:R-:W-:-:S13]  /*0ec0*/  FSETP.GT.FTZ.AND P1, PT, R16, 1, PT ;  /* 0x3f8000001000780b */ /* 0x000fda0003f34000 */
[----:B0-----:R-:W-:Y:S01]  /*0ed0*/  @!P1 FADD.FTZ R19, -R16, 1 ;  /* 0x3f80000010139421 */ /* 0x001fe20000010100 */
[----:B------:R-:W-:-:S03]  /*0ee0*/  @!P1 PLOP3.LUT P0, PT, PT, PT, PT, 0x80, 0x0 ;  /* 0x000000000000981c */ /* 0x000fc60003f0f070 */
[----:B------:R-:W-:-:S04]  /*0ef0*/  @!P1 FMUL.FTZ R19, R0, R19 ;  /* 0x0000001300139220 */ /* 0x000fc80000410000 */
[----:B------:R4:W0:Y:S01]  /*0f00*/  @!P1 MUFU.SQRT R21, R19 ;  /* 0x0000001300159308 */ /* 0x0008220000002000 */
[----:B------:R-:W-:Y:S05]  /*0f10*/  @!P1 BRA `(.L_x_4862) ;  /* 0x0000000000509947 */ /* 0x000fea0003800000 */
[----:B------:R-:W-:Y:S01]  /*0f20*/  FMUL.FTZ R4, R0, R3 ;  /* 0x0000000300047220 */ /* 0x000fe20000410000 */
[----:B------:R-:W-:Y:S01]  /*0f30*/  FMUL.FTZ R3, |R15|, 2.81474976710656000000e+14 ;  /* 0x578000000f037820 */ /* 0x000fe20000410200 */
[----:B------:R-:W-:Y:S02]  /*0f40*/  PLOP3.LUT P0, PT, PT, PT, PT, 0x80, 0x0 ;  /* 0x000000000000781c */ /* 0x000fe40003f0f070 */
[----:B------:R-:W2:Y:S01]  /*0f50*/  MUFU.SQRT R0, R4 ;  /* 0x0000000400007308 */ /* 0x000ea20000002000 */
[C---:B------:R-:W-:Y:S01]  /*0f60*/  FMUL.FTZ R3, R16.reuse, R3 ;  /* 0x0000000310037220 */ /* 0x040fe20000410000 */
[----:B------:R-:W-:-:S06]  /*0f70*/  FMUL.FTZ R16, R16, 2.81474976710656000000e+14 ;  /* 0x5780000010107820 */ /* 0x000fcc0000410000 */
[----:B--2---:R-:W0:Y:S02]  /*0f80*/  MUFU.RCP R0, R0 ;  /* 0x0000000000007308 */ /* 0x004e240000001000 */
[----:B0-----:R-:W-:Y:S01]  /*0f90*/  FMUL.FTZ R21, R3, R0 ;  /* 0x0000000003157220 */ /* 0x001fe20000410000 */
[----:B------:R-:W-:Y:S06]  /*0fa0*/  BRA `(.L_x_4862) ;  /* 0x00000000002c7947 */ /* 0x000fec0003800000 */
.L_x_4863:
        /* <DEDUP_REMOVED lines=8> */
.L_x_4861:
[----:B------:R-:W-:Y:S01]  /*1030*/  PLOP3.LUT P0, PT, PT, PT, PT, 0x80, 0x0 ;  /* 0x000000000000781c */ /* 0x000fe20003f0f070 */
[----:B------:R-:W-:Y:S01]  /*1040*/  FMUL.FTZ R21, R23, 16777216 ;  /* 0x4b80000017157820 */ /* 0x000fe20000410000 */
[----:B------:R-:W-:-:S11]  /*1050*/  FMUL.FTZ R16, R16, 16777216 ;  /* 0x4b80000010107820 */ /* 0x000fd60000410000 */
.L_x_4862:
[----:B------:R-:W-:Y:S05]  /*1060*/  BSYNC B0 ;  /* 0x0000000000007941 */ /* 0x000fea0003800000 */
.L_x_4860:
[----:B------:R-:W-:Y:S04]  /*1070*/  BSSY B3, `(.L_x_4871) ;  /* 0x00000a7000037945 */ /* 0x000fe80003800000 */
[----:B------:R-:W-:Y:S05]  /*1080*/  @P0 BRA `(.L_x_4872) ;  /* 0x0000000000ec0947 */ /* 0x000fea0003800000 */
[----:B------:R-:W-:-:S13]  /*1090*/  ISETP.GT.AND P0, PT, R13, -0x1, PT ;  /* 0xffffffff0d00780c */ /* 0x000fda0003f04270 */
[----:B------:R-:W-:Y:S05]  /*10a0*/  @P0 BRA `(.L_x_4873) ;  /* 0x0000000000740947 */ /* 0x000fea0003800000 */
[----:B------:R-:W-:Y:S01]  /*10b0*/  HFMA2.MMA R4, -RZ, RZ, 1.75, 0 ;  /* 0x3f000000ff047435 */ /* 0x000fe200000001ff */
[----:B--2---:R-:W-:-:S04]  /*10c0*/  FADD.FTZ R0, -R18, -RZ ;  /* 0x800000ff12007221 */ /* 0x004fc80000010100 */
[C---:B------:R-:W-:Y:S01]  /*10d0*/  FADD.FTZ R3, |R0|.reuse, -RZ ;  /* 0x800000ff00037221 */ /* 0x040fe20000010200 */
[C---:B------:R-:W-:Y:S02]  /*10e0*/  FSETP.GT.FTZ.AND P0, PT, |R0|.reuse, 0.56000000238418579102, PT ;  /* 0x3f0f5c290000780b */ /* 0x040fe40003f14200 */
[----:B------:R-:W-:Y:S02]  /*10f0*/  FSETP.NEU.FTZ.AND P1, PT, |R0|, 1, PT ;  /* 0x3f8000000000780b */ /* 0x000fe40003f3d200 */
[----:B------:R-:W-:-:S04]  /*1100*/  FFMA.FTZ R4, -R3, R4, 0.5 ;  /* 0x3f00000003047423 */ /* 0x000fc80000010104 */
[----:B------:R-:W2:Y:S02]  /*1110*/  MUFU.RSQ R13, R4 ;  /* 0x00000004000d7308 */ /* 0x000ea40000001400 */
[----:B--2---:R-:W-:Y:S01]  /*1120*/  FMUL.FTZ R16, R4, R13 ;  /* 0x0000000d04107220 */ /* 0x004fe20000410000 */
        /* <DEDUP_REMOVED lines=21> */
.L_x_4873:
[----:B--2---:R-:W-:Y:S01]  /*1280*/  MOV R0, 0x3f000000 ;  /* 0x3f00000000007802 */ /* 0x004fe20000000f00 */
        /* <DEDUP_REMOVED lines=27> */
.L_x_4872:
[----:B------:R-:W-:-:S13]  /*1440*/  ISETP.GT.AND P0, PT, R13, -0x1, PT ;  /* 0xffffffff0d00780c */ /* 0x000fda0003f04270 */
[----:B------:R-:W-:Y:S05]  /*1450*/  @P0 BRA `(.L_x_4875) ;  /* 0x0000000000d40947 */ /* 0x000fea0003800000 */
[----:B------:R-:W-:Y:S01]  /*1460*/  FADD.FTZ R16, -R16, -RZ ;  /* 0x800000ff10107221 */ /* 0x000fe20000010100 */
[C---:B0-23--:R-:W-:Y:S01]  /*1470*/  FADD.FTZ R0, |R21|.reuse, -RZ ;  /* 0x800000ff15007221 */ /* 0x04dfe20000010200 */
[----:B------:R-:W-:Y:S02]  /*1480*/  BSSY B4, `(.L_x_4876) ;  /* 0x0000010000047945 */ /* 0x000fe40003800000 */
[----:B------:R-:W-:Y:S01]  /*1490*/  FADD.FTZ R31, |R16|, -RZ ;  /* 0x800000ff101f7221 */ /* 0x000fe20000010200 */
[----:B------:R-:W-:-:S04]  /*14a0*/  FSETP.GT.FTZ.AND P6, PT, |R21|, |R16|, PT ;  /* 0x400000101500720b */ /* 0x000fc80003fd4200 */
[----:B------:R-:W-:Y:S02]  /*14b0*/  FSEL R18, R0, R31, P6 ;  /* 0x0000001f00127208 */ /* 0x000fe40003000000 */
[----:B------:R-:W-:Y:S02]  /*14c0*/  FSEL R31, R31, R0, P6 ;  /* 0x000000001f1f7208 */ /* 0x000fe40003000000 */
[----:B------:R-:W0:Y:S08]  /*14d0*/  MUFU.RCP R3, R18 ;  /* 0x0000001200037308 */ /* 0x000e300000001000 */
        /* <DEDUP_REMOVED lines=9> */
[----:B-1--45:R-:W-:Y:S05]  /*1570*/  CALL.REL.NOINC `($__internal_11_$__cuda_sm3x_div_rn_ftz_f32_slowpath) ;  /* 0x0000028000d87944 */ /* 0x032fea0003c00000 */
.L_x_4877:
[----:B------:R-:W-:Y:S05]  /*1580*/  BSYNC B4 ;  /* 0x0000000000047941 */ /* 0x000fea0003800000 */
.L_x_4876:
        /* <DEDUP_REMOVED lines=18> */
.L_x_4879:
[----:B------:R-:W-:Y:S02]  /*16b0*/  ISETP.GE.AND P0, PT, R16, RZ, PT ;  /* 0x000000ff1000720c */ /* 0x000fe40003f06270 */
[----:B------:R-:W-:-:S11]  /*16c0*/  MOV R3, 0x3fd774eb ;  /* 0x3fd774eb00037802 */ /* 0x000fd60000000f00 */
[----:B------:R-:W-:-:S04]  /*16d0*/  @P0 FFMA.FTZ R0, R3, 0.93318945169448852539, -R0 ;  /* 0x3f6ee58103000823 */ /* 0x000fc80000010800 */
[----:B------:R-:W-:-:S07]  /*16e0*/  @!P0 FFMA.FTZ R0, R3, 0.93318945169448852539, R0 ;  /* 0x3f6ee58103008823 */ /* 0x000fce0000010000 */
.L_x_4880:
[----:B------:R-:W-:Y:S05]  /*16f0*/  BSYNC B0 ;  /* 0x0000000000007941 */ /* 0x000fea0003800000 */
.L_x_4878:
[----:B------:R-:W-:Y:S01]  /*1700*/  FSETP.NEU.FTZ.AND P0, PT, |R16|, |R21|, PT ;  /* 0x400000151000720b */ /* 0x000fe20003f1d200 */
[----:B------:R-:W-:Y:S01]  /*1710*/  HFMA2.MMA R3, -RZ, RZ, 2.04296875, -15.78125 ;  /* 0x4016cbe4ff037435 */ /* 0x000fe200000001ff */
[----:B------:R-:W-:Y:S02]  /*1720*/  FSETP.NEU.FTZ.AND P1, PT, R18, RZ, PT ;  /* 0x000000ff1200720b */ /* 0x000fe40003f3d000 */
        /* <DEDUP_REMOVED lines=8> */
.L_x_4875:
[----:B------:R-:W-:Y:S01]  /*17b0*/  FADD.FTZ R31, |R16|, -RZ ;  /* 0x800000ff101f7221 */ /* 0x000fe20000010200 */
[C---:B0--3--:R-:W-:Y:S01]  /*17c0*/  FADD.FTZ R4, |R21|.reuse, -RZ ;  /* 0x800000ff15047221 */ /* 0x049fe20000010200 */
[----:B------:R-:W-:Y:S01]  /*17d0*/  FSETP.GT.FTZ.AND P6, PT, |R21|, |R16|, PT ;  /* 0x400000101500720b */ /* 0x000fe20003fd4200 */
[----:B------:R-:W-:Y:S03]  /*17e0*/  BSSY B4, `(.L_x_4881) ;  /* 0x000000e000047945 */ /* 0x000fe60003800000 */
[----:B------:R-:W-:Y:S02]  /*17f0*/  FSEL R18, R4, R31, P6 ;  /* 0x0000001f04127208 */ /* 0x000fe40003000000 */
[----:B------:R-:W-:Y:S02]  /*1800*/  FSEL R31, R31, R4, P6 ;  /* 0x000000041f1f7208 */ /* 0x000fe40003000000 */
[----:B------:R-:W2:Y:S08]  /*1810*/  MUFU.RCP R3, R18 ;  /* 0x0000001200037308 */ /* 0x000eb00000001000 */
[----:B------:R-:W0:Y:S01]  /*1820*/  FCHK P0, R31, R18 ;  /* 0x000000121f007302 */ /* 0x000e220000000000 */
[----:B--2---:R-:W-:-:S04]  /*1830*/  FFMA R0, -R18, R3, 1 ;  /* 0x3f80000012007423 */ /* 0x004fc80000000103 */
[----:B------:R-:W-:-:S04]  /*1840*/  FFMA R0, R3, R0, R3 ;  /* 0x0000000003007223 */ /* 0x000fc80000000003 */
[----:B------:R-:W-:-:S04]  /*1850*/  FFMA R3, R31, R0, RZ ;  /* 0x000000001f037223 */ /* 0x000fc800000000ff */
[----:B------:R-:W-:-:S04]  /*1860*/  FFMA R4, -R18, R3, R31 ;  /* 0x0000000312047223 */ /* 0x000fc8000000011f */
[----:B------:R-:W-:Y:S01]  /*1870*/  FFMA R0, R0, R4, R3 ;  /* 0x0000000400007223 */ /* 0x000fe20000000003 */
[----:B0-----:R-:W-:Y:S06]  /*1880*/  @!P0 BRA `(.L_x_4882) ;  /* 0x00000000000c8947 */ /* 0x001fec0003800000 */
[----:B------:R-:W-:Y:S02]  /*1890*/  MOV R30, R18 ;  /* 0x00000012001e7202 */ /* 0x000fe40000000f00 */
[----:B------:R-:W-:-:S07]  /*18a0*/  MOV R4, 0x18c0 ;  /* 0x000018c000047802 */ /* 0x000fce0000000f00 */
[----:B-1--45:R-:W-:Y:S05]  /*18b0*/  CALL.REL.NOINC `($__internal_11_$__cuda_sm3x_div_rn_ftz_f32_slowpath) ;  /* 0x0000028000087944 */ /* 0x032fea0003c00000 */
.L_x_4882:
[----:B------:R-:W-:Y:S05]  /*18c0*/  BSYNC B4 ;  /* 0x0000000000047941 */ /* 0x000fea0003800000 */
.L_x_4881:
        /* <DEDUP_REMOVED lines=18> */
.L_x_4884:
[----:B------:R-:W-:Y:S02]  /*19f0*/  ISETP.GE.AND P0, PT, R16, RZ, PT ;  /* 0x000000ff1000720c */ /* 0x000fe40003f06270 */
[----:B------:R-:W-:-:S11]  /*1a00*/  MOV R3, 0x3fd774eb ;  /* 0x3fd774eb00037802 */ /* 0x000fd60000000f00 */
[----:B------:R-:W-:-:S04]  /*1a10*/  @P0 FFMA.FTZ R0, R3, 0.93318945169448852539, -R0 ;  /* 0x3f6ee58103000823 */ /* 0x000fc80000010800 */
[----:B------:R-:W-:-:S07]  /*1a20*/  @!P0 FFMA.FTZ R0, R3, 0.93318945169448852539, R0 ;  /* 0x3f6ee58103008823 */ /* 0x000fce0000010000 */
.L_x_4885:
[----:B------:R-:W-:Y:S05]  /*1a30*/  BSYNC B0 ;  /* 0x0000000000007941 */ /* 0x000fea0003800000 */
.L_x_4883:
[----:B------:R-:W-:Y:S01]  /*1a40*/  FSETP.NEU.FTZ.AND P0, PT, |R16|, |R21|, PT ;  /* 0x400000151000720b */ /* 0x000fe20003f1d200 */
[----:B------:R-:W-:Y:S01]  /*1a50*/  HFMA2.MMA R3, -RZ, RZ, 2.04296875, -15.78125 ;  /* 0x4016cbe4ff037435 */ /* 0x000fe200000001ff */
[----:B------:R-:W-:Y:S02]  /*1a60*/  FSETP.NEU.FTZ.AND P1, PT, R18, RZ, PT ;  /* 0x000000ff1200720b */ /* 0x000fe40003f3d000 */
[----:B------:R-:W-:Y:S01]  /*1a70*/  ISETP.GE.AND P2, PT, R16, RZ, PT ;  /* 0x000000ff1000720c */ /* 0x000fe20003f46270 */
[----:B------:R-:W-:-:S08]  /*1a80*/  FADD.FTZ R16, |R21|, |R16| ;  /* 0x4000001015107221 */ /* 0x000fd00000010200 */
[----:B------:R-:W-:Y:S02]  /*1a90*/  @!P0 FSEL R0, R3, 0.78539818525314331055, !P2 ;  /* 0x3f490fdb03008808 */ /* 0x000fe40005000000 */
[----:B------:R-:W-:Y:S02]  /*1aa0*/  @!P1 FSEL R0, RZ, 3.1415927410125732422, P2 ;  /* 0x40490fdbff009808 */ /* 0x000fe40001000000 */
[----:B------:R-:W-:Y:S02]  /*1ab0*/  FSETP.GTU.FTZ.AND P0, PT, |R16|, +INF , PT ;  /* 0x7f8000001000780b */ /* 0x000fe40003f1c200 */
[----:B------:R-:W-:-:S04]  /*1ac0*/  LOP3.LUT R21, R0, 0x80000000, R21, 0xb8, !PT ;  /* 0x8000000000157812 */ /* 0x000fc800078eb815 */
[----:B------:R-:W-:-:S07]  /*1ad0*/  FSEL R0, R16, R21, P0 ;  /* 0x0000001510007208 */ /* 0x000fce0000000000 */
.L_x_4874:
[----:B------:R-:W-:Y:S05]  /*1ae0*/  BSYNC B3 ;  /* 0x0000000000037941 */ /* 0x000fea0003800000 */
.L_x_4871:
[----:B------:R-:W-:-:S13]  /*1af0*/  ISETP.NE.AND P0, PT, R17, RZ, PT ;  /* 0x000000ff1100720c */ /* 0x000fda0003f05270 */
[----:B-1----:R-:W-:Y:S01]  /*1b00*/  @!P0 FADD.FTZ R14, -R14, -RZ ;  /* 0x800000ff0e0e8221 */ /* 0x002fe20000010100 */
[----:B------:R-:W-:Y:S06]  /*1b10*/  BRA `(.L_x_4886) ;  /* 0x0000000c006c7947 */ /* 0x000fec0003800000 */
.L_x_4849:
[----:B------:R-:W-:Y:S01]  /*1b20*/  FADD.FTZ R0, -R13, 6.1232342629258392722e-17 ;  /* 0x248d31320d007421 */ /* 0x000fe20000010100 */
[----:B------:R-:W-:-:S03]  /*1b30*/  FADD.FTZ R14, -R15, -RZ ;  /* 0x800000ff0f0e7221 */ /* 0x000fc60000010100 */
[----:B------:R-:W-:Y:S01]  /*1b40*/  FADD.FTZ R0, R0, 1.5707963705062866211 ;  /* 0x3fc90fdb00007421 */ /* 0x000fe20000010000 */
[----:B------:R-:W-:Y:S06]  /*1b50*/  BRA `(.L_x_4886) ;  /* 0x0000000c005c7947 */ /* 0x000fec0003800000 */
.L_x_4848:
[----:B------:R-:W-:Y:S01]  /*1b60*/  FADD.FTZ R14, -R15, -RZ ;  /* 0x800000ff0f0e7221 */ /* 0x000fe20000010100 */
[----:B------:R-:W-:Y:S01]  /*1b70*/  MOV R0, RZ ;  /* 0x000000ff00007202 */ /* 0x000fe20000000f00 */
[----:B------:R-:W-:Y:S06]  /*1b80*/  BRA `(.L_x_4886) ;  /* 0x0000000c00507947 */ /* 0x000fec0003800000 */
.L_x_4847:
        /* <DEDUP_REMOVED lines=23> */
[----:B-----5:R-:W-:Y:S05]  /*1d00*/  CALL.REL.NOINC `($__internal_11_$__cuda_sm3x_div_rn_ftz_f32_slowpath) ;  /* 0x0000027800f47944 */ /* 0x020fea0003c00000 */
.L_x_4891:
[----:B------:R-:W-:Y:S05]  /*1d10*/  BSYNC B4 ;  /* 0x0000000000047941 */ /* 0x000fea0003800000 */
.L_x_4890:
        /* <DEDUP_REMOVED lines=18> */
.L_x_4893:
[----:B------:R-:W-:Y:S02]  /*1e40*/  ISETP.GE.AND P0, PT, R13, RZ, PT ;  /* 0x000000ff0d00720c */ /* 0x000fe40003f06270 */
[----:B------:R-:W-:-:S11]  /*1e50*/  MOV R3, 0x3fd774eb ;  /* 0x3fd774eb00037802 */ /* 0x000fd60000000f00 */
[----:B------:R-:W-:-:S04]  /*1e60*/  @P0 FFMA.FTZ R0, R3, 0.93318945169448852539, -R0 ;  /* 0x3f6ee58103000823 */ /* 0x000fc80000010800 */
[----:B------:R-:W-:-:S07]  /*1e70*/  @!P0 FFMA.FTZ R0, R3, 0.93318945169448852539, R0 ;  /* 0x3f6ee58103008823 */ /* 0x000fce0000010000 */
.L_x_4894:
[----:B------:R-:W-:Y:S05]  /*1e80*/  BSYNC B0 ;  /* 0x0000000000007941 */ /* 0x000fea0003800000 */
.L_x_4892:
        /* <DEDUP_REMOVED lines=13> */
.L_x_4889:
        /* <DEDUP_REMOVED lines=12> */
.L_x_4897:
[----:B------:R-:W-:Y:S05]  /*2020*/  BSYNC B4 ;  /* 0x0000000000047941 */ /* 0x000fea0003800000 */
.L_x_4896:
        /* <DEDUP_REMOVED lines=18> */
.L_x_4899:
[----:B------:R-:W-:Y:S02]  /*2150*/  ISETP.GE.AND P0, PT, R13, RZ, PT ;  /* 0x000000ff0d00720c */ /* 0x000fe40003f06270 */
[----:B------:R-:W-:-:S11]  /*2160*/  MOV R3, 0x3fd774eb ;  /* 0x3fd774eb00037802 */ /* 0x000fd60000000f00 */
[----:B------:R-:W-:-:S04]  /*2170*/  @P0 FFMA.FTZ R0, R3, 0.93318945169448852539, -R0 ;  /* 0x3f6ee58103000823 */ /* 0x000fc80000010800 */
[----:B------:R-:W-:-:S07]  /*2180*/  @!P0 FFMA.FTZ R0, R3, 0.93318945169448852539, R0 ;  /* 0x3f6ee58103008823 */ /* 0x000fce0000010000 */
.L_x_4900:
[----:B------:R-:W-:Y:S05]  /*2190*/  BSYNC B0 ;  /* 0x0000000000007941 */ /* 0x000fea0003800000 */
.L_x_4898:
        /* <DEDUP_REMOVED lines=17> */
[----:B------:R-:W-:Y:S01]  /*22b0*/  ISETP.GE.AND P0, PT, R13, RZ, PT ;  /* 0x000000ff0d00720c */ /* 0x000fe20003f06270 */
[----:B------:R-:W-:-:S03]  /*22c0*/  FADD.FTZ R13, |R15|, R16 ;  /* 0x000000100f0d7221 */ /* 0x000fc60000010200 */
        /* <DEDUP_REMOVED lines=8> */
.L_x_4888:
        /* <DEDUP_REMOVED lines=32> */
[----:B-----5:R-:W-:Y:S05]  /*2550*/  CALL.REL.NOINC `($__internal_11_$__cuda_sm3x_div_rn_ftz_f32_slowpath) ;  /* 0x0000027000e07944 */ /* 0x020fea0003c00000 */
.L_x_4902:
[----:B------:R-:W-:Y:S05]  /*2560*/  BSYNC B4 ;  /* 0x0000000000047941 */ /* 0x000fea0003800000 */
.L_x_4901:
        /* <DEDUP_REMOVED lines=18> */
.L_x_4904:
[----:B------:R-:W-:Y:S02]  /*2690*/  ISETP.GE.AND P0, PT, R13, RZ, PT ;  /* 0x000000ff0d00720c */ /* 0x000fe40003f06270 */
[----:B------:R-:W-:-:S11]  /*26a0*/  MOV R3, 0x3fd774eb ;  /* 0x3fd774eb00037802 */ /* 0x000fd60000000f00 */
[----:B------:R-:W-:-:S04]  /*26b0*/  @P0 FFMA.FTZ R0, R3, 0.93318945169448852539, -R0 ;  /* 0x3f6ee58103000823 */ /* 0x000fc80000010800 */
[----:B------:R-:W-:-:S07]  /*26c0*/  @!P0 FFMA.FTZ R0, R3, 0.93318945169448852539, R0 ;  /* 0x3f6ee58103008823 */ /* 0x000fce0000010000 */
.L_x_4905:
[----:B------:R-:W-:Y:S05]  /*26d0*/  BSYNC B0 ;  /* 0x0000000000007941 */ /* 0x000fea0003800000 */
.L_x_4903:
        /* <DEDUP_REMOVED lines=10> */
.L_x_4895:
[----:B------:R-:W-:Y:S05]  /*2780*/  BSYNC B3 ;  /* 0x0000000000037941 */ /* 0x000fea0003800000 */
.L_x_4887:
[----:B------:R-:W-:Y:S01]  /*2790*/  ISETP.NE.AND P0, PT, R17, RZ, PT ;  /* 0x000000ff1100720c */ /* 0x000fe20003f05270 */
[----:B------:R-:W-:Y:S01]  /*27a0*/  FADD.FTZ R14, R18, 0.69314718246459960938 ;  /* 0x3f317218120e7421 */ /* 0x000fe20000010000 */
[----:B------:R-:W-:-:S11]  /*27b0*/  FADD.FTZ R0, |R0|, -RZ ;  /* 0x800000ff00007221 */ /* 0x000fd60000010200 */
[----:B------:R-:W-:Y:S01]  /*27c0*/  @!P0 FADD.FTZ R14, -R14, -RZ ;  /* 0x800000ff0e0e8221 */ /* 0x000fe20000010100 */
[----:B------:R-:W-:Y:S06]  /*27d0*/  BRA `(.L_x_4886) ;  /* 0x00000000003c7947 */ /* 0x000fec0003800000 */
.L_x_4846:
        /* <DEDUP_REMOVED lines=15> */
.L_x_4886:
[----:B------:R-:W-:Y:S05]  /*28d0*/  BSYNC B2 ;  /* 0x0000000000027941 */ /* 0x000fea0003800000 */
.L_x_4845:
[----:B------:R-:W-:Y:S01]  /*28e0*/  FSETP.GTU.FTZ.AND P0, PT, |R0|, +INF , PT ;  /* 0x7f8000000000780b */ /* 0x000fe20003f1c200 */
[----:B------:R-:W-:Y:S01]  /*28f0*/  BSSY B0, `(.L_x_4906) ;  /* 0x000000c000007945 */ /* 0x000fe20003800000 */
[----:B------:R-:W-:-:S11]  /*2900*/  FADD.FTZ R3, |R14|, -RZ ;  /* 0x800000ff0e037221 */ /* 0x000fd60000010200 */
[----:B------:R-:W-:Y:S05]  /*2910*/  @P0 BRA `(.L_x_4907) ;  /* 0x0000000000180947 */ /* 0x000fea0003800000 */
[----:B------:R-:W-:Y:S02]  /*2920*/  FSETP.GTU.FTZ.AND P0, PT, R3, +INF , PT ;  /* 0x7f8000000300780b */ /* 0x000fe40003f1c000 */
[----:B------:R-:W-:-:S11]  /*2930*/  MOV R13, R14 ;  /* 0x0000000e000d7202 */ /* 0x000fd60000000f00 */
[----:B------:R-:W-:Y:S05]  /*2940*/  @P0 BRA `(.L_x_4908) ;  /* 0x0000000000180947 */ /* 0x000fea0003800000 */
[----:B------:R-:W-:Y:S02]  /*2950*/  LOP3.LUT R13, R0, 0x80000000, R15, 0xb8, !PT ;  /* 0x80000000000d7812 */ /* 0x000fe400078eb80f */
[----:B------:R-:W-:Y:S01]  /*2960*/  MOV R14, R3 ;  /* 0x00000003000e7202 */ /* 0x000fe20000000f00 */
[----:B------:R-:W-:Y:S06]  /*2970*/  BRA `(.L_x_4908) ;  /* 0x00000000000c7947 */ /* 0x000fec0003800000 */
.L_x_4907:
[----:B------:R-:W-:Y:S02]  /*2980*/  FSETP.GTU.FTZ.AND P0, PT, R3, +INF , PT ;  /* 0x7f8000000300780b */ /* 0x000fe40003f1c000 */
[----:B------:R-:W-:-:S11]  /*2990*/  MOV R13, R0 ;  /* 0x00000000000d7202 */ /* 0x000fd60000000f00 */
[----:B------:R-:W-:-:S07]  /*29a0*/  @!P0 MOV R14, R3 ;  /* 0x00000003000e8202 */ /* 0x000fce0000000f00 */
.L_x_4908:
[----:B------:R-:W-:Y:S05]  /*29b0*/  BSYNC B0 ;  /* 0x0000000000007941 */ /* 0x000fea0003800000 */
.L_x_4906:
[--C-:B------:R-:W-:Y:S01]  /*29c0*/  HADD2.F32 R17, -RZ, R5.reuse.H0_H0 ;  /* 0x20000005ff117230 */ /* 0x100fe20000004100 */
[----:B------:R-:W-:Y:S01]  /*29d0*/  BSSY B2, `(.L_x_4909) ;  /* 0x000027c000027945 */ /* 0x000fe20003800000 */
[----:B------:R-:W-:-:S03]  /*29e0*/  HADD2.F32 R15, -RZ, R5.H1_H1 ;  /* 0x30000005ff0f7230 */ /* 0x000fc60000004100 */
[C---:B------:R-:W-:Y:S01]  /*29f0*/  FSETP.GTU.FTZ.AND P0, PT, |R17|.reuse, +INF , PT ;  /* 0x7f8000001100780b */ /* 0x040fe20003f1c200 */
[----:B------:R-:W-:Y:S01]  /*2a00*/  FADD.FTZ R20, |R17|, -RZ ;  /* 0x800000ff11147221 */ /* 0x000fe20000010200 */
[----:B------:R-:W-:-:S04]  /*2a10*/  FSETP.GTU.FTZ.AND P1, PT, |R15|, +INF , PT ;  /* 0x7f8000000f00780b */ /* 0x000fc80003f3c200 */
[----:B------:R-:W-:-:S13]  /*2a20*/  PLOP3.LUT P0, PT, P0, P1, PT, 0xa8, 0x0 ;  /* 0x000000000000781c */ /* 0x000fda0000703570 */
[----:B------:R-:W-:Y:S05]  /*2a30*/  @P0 BRA `(.L_x_4910) ;  /* 0x0000002400980947 */ /* 0x000fea0003800000 */
[----:B------:R-:W-:Y:S01]  /*2a40*/  FSETP.GT.FTZ.AND P0, PT, R20, 8388608, PT ;  /* 0x4b0000001400780b */ /* 0x000fe20003f14000 */
[C---:B0---4-:R-:W-:Y:S01]  /*2a50*/  FADD.FTZ R19, |R15|.reuse, -RZ ;  /* 0x800000ff0f137221 */ /* 0x051fe20000010200 */
        /* <DEDUP_REMOVED lines=18> */
[----:B---3--:R-:W-:Y:S02]  /*2b80*/  LOP3.LUT R21, R16, 0xfe000000, RZ, 0xc0, !PT ;  /* 0xfe00000010157812 */ /* 0x008fe400078ec0ff */
        /* <DEDUP_REMOVED lines=21> */
[----:B------:R-:W-:Y:S01]  /*2ce0*/  FSETP.NEU.FTZ.AND P0, PT, R24, +INF , PT ;  /* 0x7f8000001800780b */ /* 0x000fe20003f1d000 */
[----:B-1----:R-:W-:-:S03]  /*2cf0*/  @P2 FMUL.FTZ R25, R28, R5 ;  /* 0x000000051c192220 */ /* 0x002fc60000410000 */
[----:B------:R-:W-:Y:S02]  /*2d00*/  FSEL R5, R16, +INF , P1 ;  /* 0x7f80000010057808 */ /* 0x000fe40000800000 */
        /* <DEDUP_REMOVED lines=57> */
.L_x_4917:
        /* <DEDUP_REMOVED lines=10> */
.L_x_4919:
[----:B------:R-:W-:-:S04]  /*3140*/  FADD.FTZ R4, -R0, R5 ;  /* 0x0000000500047221 */ /* 0x000fc80000010100 */
[----:B------:R-:W-:-:S07]  /*3150*/  FMUL.FTZ R4, R4, 0.5 ;  /* 0x3f00000004047820 */ /* 0x000fce0000410000 */
.L_x_4920:
[----:B------:R-:W-:Y:S05]  /*3160*/  BSYNC B1 ;  /* 0x0000000000017941 */ /* 0x000fea0003800000 */
.L_x_4918:
        /* <DEDUP_REMOVED lines=11> */
.L_x_4922:
[----:B------:R-:W-:-:S04]  /*3220*/  FADD.FTZ R16, R22, -R23 ;  /* 0x8000001716107221 */ /* 0x000fc80000010000 */
[----:B------:R-:W-:-:S07]  /*3230*/  FMUL.FTZ R23, R16, 0.5 ;  /* 0x3f00000010177820 */ /* 0x000fce0000410000 */
.L_x_4923:
[----:B------:R-:W-:Y:S05]  /*3240*/  BSYNC B1 ;  /* 0x0000000000017941 */ /* 0x000fea0003800000 */
.L_x_4921:
        /* <DEDUP_REMOVED lines=35> */
.L_x_4916:
[----:B------:R0:W1:Y:S02]  /*3480*/  MUFU.SQRT R16, R19 ;  /* 0x0000001300107308 */ /* 0x0000640000002000 */
.L_x_4915:
[----:B------:R-:W-:Y:S05]  /*3490*/  BSYNC B0 ;  /* 0x0000000000007941 */ /* 0x000fea0003800000 */
.L_x_4914:
        /* <DEDUP_REMOVED lines=24> */
.L_x_4930:
[----:B------:R-:W-:-:S04]  /*3620*/  FADD.FTZ R0, -R0, R5 ;  /* 0x0000000500007221 */ /* 0x000fc80000010100 */
[----:B------:R-:W-:-:S07]  /*3630*/  FMUL.FTZ R0, R0, 0.5 ;  /* 0x3f00000000007820 */ /* 0x000fce0000410000 */
.L_x_4931:
[----:B------:R-:W-:Y:S05]  /*3640*/  BSYNC B1 ;  /* 0x0000000000017941 */ /* 0x000fea0003800000 */
.L_x_4929:
        /* <DEDUP_REMOVED lines=10> */
.L_x_4933:
[----:B------:R-:W-:-:S04]  /*36f0*/  FADD.FTZ R3, -R3, R22 ;  /* 0x0000001603037221 */ /* 0x000fc80000010100 */
[----:B------:R-:W-:-:S07]  /*3700*/  FMUL.FTZ R3, R3, 0.5 ;  /* 0x3f00000003037820 */ /* 0x000fce0000410000 */
.L_x_4934:
[----:B------:R-:W-:Y:S05]  /*3710*/  BSYNC B1 ;  /* 0x0000000000017941 */ /* 0x000fea0003800000 */
.L_x_4932:
[----:B------:R-:W-:Y:S01]  /*3720*/  FADD.FTZ R0, R3, R0 ;  /* 0x0000000003007221 */ /* 0x000fe20000010000 */
[----:B------:R-:W-:Y:S01]  /*3730*/  FADD.FTZ R21, R20, R21 ;  /* 0x0000001514157221 */ /* 0x000fe20000010000 */
[----:B------:R-:W-:-:S03]  /*3740*/  PLOP3.LUT P0, PT, PT, PT, PT, 0x80, 0x0 ;  /* 0x000000000000781c */ /* 0x000fc60003f0f070 */
[----:B------:R-:W-:-:S04]  /*3750*/  FMUL.FTZ R0, R21, R0 ;  /* 0x0000000015007220 */ /* 0x000fc80000410000 */
[----:B------:R2:W3:Y:S01]  /*3760*/  MUFU.SQRT R5, R0 ;  /* 0x0000000000057308 */ /* 0x0004e20000002000 */
[----:B------:R-:W-:Y:S05]  /*3770*/  BRA `(.L_x_4926) ;  /* 0x0000000000687947 */ /* 0x000fea0003800000 */
.L_x_4928:
[----:B------:R-:W-:-:S13]  /*3780*/  FSETP.GT.FTZ.AND P1, PT, R20, 1, PT ;  /* 0x3f8000001400780b */ /* 0x000fda0003f34000 */
[----:B------:R-:W-:Y:S01]  /*3790*/  @!P1 FADD.FTZ R5, -R20, 1 ;  /* 0x3f80000014059421 */ /* 0x000fe20000010100 */
[----:B------:R-:W-:-:S03]  /*37a0*/  @!P1 PLOP3.LUT P0, PT, PT, PT, PT, 0x80, 0x0 ;  /* 0x000000000000981c */ /* 0x000fc60003f0f070 */
[----:B------:R-:W-:-:S06]  /*37b0*/  @!P1 FMUL.FTZ R5, R0, R5 ;  /* 0x0000000500059220 */ /* 0x000fcc0000410000 */
[----:B------:R-:W4:Y:S01]  /*37c0*/  @!P1 MUFU.SQRT R5, R5 ;  /* 0x0000000500059308 */ /* 0x000f220000002000 */
[----:B------:R-:W-:Y:S05]  /*37d0*/  @!P1 BRA `(.L_x_4926) ;  /* 0x0000000000509947 */ /* 0x000fea0003800000 */
[----:B0-----:R-:W-:Y:S01]  /*37e0*/  FMUL.FTZ R19, R0, R3 ;  /* 0x0000000300137220 */ /* 0x001fe20000410000 */
[----:B------:R-:W-:Y:S01]  /*37f0*/  FMUL.FTZ R3, |R15|, 2.81474976710656000000e+14 ;  /* 0x578000000f037820 */ /* 0x000fe20000410200 */
[----:B------:R-:W-:Y:S02]  /*3800*/  PLOP3.LUT P0, PT, PT, PT, PT, 0x80, 0x0 ;  /* 0x000000000000781c */ /* 0x000fe40003f0f070 */
[----:B------:R-:W0:Y:S01]  /*3810*/  MUFU.SQRT R0, R19 ;  /* 0x0000001300007308 */ /* 0x000e220000002000 */
[C---:B------:R-:W-:Y:S01]  /*3820*/  FMUL.FTZ R3, R20.reuse, R3 ;  /* 0x0000000314037220 */ /* 0x040fe20000410000 */
[----:B------:R-:W-:-:S06]  /*3830*/  FMUL.FTZ R20, R20, 2.81474976710656000000e+14 ;  /* 0x5780000014147820 */ /* 0x000fcc0000410000 */
[----:B0-----:R-:W4:Y:S02]  /*3840*/  MUFU.RCP R0, R0 ;  /* 0x0000000000007308 */ /* 0x001f240000001000 */
[----:B----4-:R-:W-:Y:S01]  /*3850*/  FMUL.FTZ R5, R3, R0 ;  /* 0x0000000003057220 */ /* 0x010fe20000410000 */
[----:B------:R-:W-:Y:S06]  /*3860*/  BRA `(.L_x_4926) ;  /* 0x00000000002c7947 */ /* 0x000fec0003800000 */
.L_x_4927:
        /* <DEDUP_REMOVED lines=8> */
.L_x_4925:
[----:B------:R-:W-:Y:S01]  /*38f0*/  PLOP3.LUT P0, PT, PT, PT, PT, 0x80, 0x0 ;  /* 0x000000000000781c */ /* 0x000fe20003f0f070 */
[----:B------:R-:W-:Y:S01]  /*3900*/  FMUL.FTZ R5, R21, 16777216 ;  /* 0x4b80000015057820 */ /* 0x000fe20000410000 */
[----:B------:R-:W-:-:S11]  /*3910*/  FMUL.FTZ R20, R20, 16777216 ;  /* 0x4b80000014147820 */ /* 0x000fd60000410000 */
.L_x_4926:
[----:B------:R-:W-:Y:S05]  /*3920*/  BSYNC B0 ;  /* 0x0000000000007941 */ /* 0x000fea0003800000 */
.L_x_4924:
        /* <DEDUP_REMOVED lines=9> */
[----:B---34-:R-:W-:-:S04]  /*39c0*/  FFMA.FTZ R5, -R3, R20, 0.5 ;  /* 0x3f00000003057423 */ /* 0x018fc80000010114 */
[----:B------:R-:W2:Y:S02]  /*39d0*/  MUFU.RSQ R20, R5 ;  /* 0x0000000500147308 */ /* 0x000ea40000001400 */
[----:B--2---:R-:W-:Y:S01]  /*39e0*/  FMUL.FTZ R17, R5, R20 ;  /* 0x0000001405117220 */ /* 0x004fe20000410000 */
[----:B------:R-:W-:-:S04]  /*39f0*/  FMUL.FTZ R20, R20, 0.5 ;  /* 0x3f00000014147820 */ /* 0x000fc80000410000 */
[----:B------:R-:W-:-:S04]  /*3a00*/  FFMA.FTZ R20, -R17, R20, 0.5 ;  /* 0x3f00000011147423 */ /* 0x000fc80000010114 */
[----:B------:R-:W-:-:S05]  /*3a10*/  FFMA.FTZ R20, R17, R20, R17 ;  /* 0x0000001411147223 */ /* 0x000fca0000010011 */
[----:B------:R-:W-:Y:S02]  /*3a20*/  @P0 FSEL R3, R20, RZ, P1 ;  /* 0x000000ff14030208 */ /* 0x000fe40000800000 */
[----:B------:R-:W-:Y:S02]  /*3a30*/  MOV R20, 0x3d10ecef ;  /* 0x3d10ecef00147802 */ /* 0x000fe40000000f00 */
[----:B------:R-:W-:Y:S02]  /*3a40*/  LOP3.LUT R0, R3, 0x80000000, R0, 0xb8, !PT ;  /* 0x8000000003007812 */ /* 0x000fe400078eb800 */
[----:B------:R-:W-:Y:S01]  /*3a50*/  FSETP.GEU.FTZ.AND P1, PT, R4, -0.56000000238418579102, PT ;  /* 0xbf0f5c290400780b */ /* 0x000fe20003f3e000 */
[----:B------:R-:W-:Y:S02]  /*3a60*/  HFMA2.MMA R4, -RZ, RZ, 1.9599609375, 20144 ;  /* 0x3fd774ebff047435 */ /* 0x000fe400000001ff */
        /* <DEDUP_REMOVED lines=13> */
.L_x_4937:
[----:B--2---:R-:W-:Y:S01]  /*3b40*/  MOV R0, 0x3f000000 ;  /* 0x3f00000000007802 */ /* 0x004fe20000000f00 */
[C---:B------:R-:W-:Y:S01]  /*3b50*/  FADD.FTZ R3, |R4|.reuse, -RZ ;  /* 0x800000ff04037221 */ /* 0x040fe20000010200 */
[C---:B------:R-:W-:Y:S02]  /*3b60*/  FSETP.GT.FTZ.AND P0, PT, |R4|.reuse, 0.56000000238418579102, PT ;  /* 0x3f0f5c290400780b */ /* 0x040fe40003f14200 */
[----:B------:R-:W-:Y:S01]  /*3b70*/  FSETP.NEU.FTZ.AND P1, PT, |R4|, 1, PT ;  /* 0x3f8000000400780b */ /* 0x000fe20003f3d200 */
[----:B------:R-:W-:-:S04]  /*3b80*/  FFMA.FTZ R0, -R3, R0, 0.5 ;  /* 0x3f00000003007423 */ /* 0x000fc80000010100 */
[----:B---34-:R-:W2:Y:S02]  /*3b90*/  MUFU.RSQ R5, R0 ;  /* 0x0000000000057308 */ /* 0x018ea40000001400 */
[----:B--2---:R-:W-:Y:S01]  /*3ba0*/  FMUL.FTZ R17, R0, R5 ;  /* 0x0000000500117220 */ /* 0x004fe20000410000 */
[----:B------:R-:W-:-:S04]  /*3bb0*/  FMUL.FTZ R20, R5, 0.5 ;  /* 0x3f00000005147820 */ /* 0x000fc80000410000 */
[----:B------:R-:W-:-:S04]  /*3bc0*/  FFMA.FTZ R20, -R17, R20, 0.5 ;  /* 0x3f00000011147423 */ /* 0x000fc80000010114 */
[----:B------:R-:W-:-:S05]  /*3bd0*/  FFMA.FTZ R20, R17, R20, R17 ;  /* 0x0000001411147223 */ /* 0x000fca0000010011 */
[----:B------:R-:W-:Y:S01]  /*3be0*/  @P0 FSEL R3, R20, RZ, P1 ;  /* 0x000000ff14030208 */ /* 0x000fe20000800000 */
[----:B------:R-:W-:Y:S01]  /*3bf0*/  HFMA2.MMA R20, -RZ, RZ, 1.265625, -5052 ;  /* 0x3d10ecefff147435 */ /* 0x000fe200000001ff */
[----:B------:R-:W-:Y:S02]  /*3c00*/  FSETP.GT.FTZ.AND P1, PT, R4, 0.56000000238418579102, PT ;  /* 0x3f0f5c290400780b */ /* 0x000fe40003f34000 */
[----:B------:R-:W-:Y:S02]  /*3c10*/  LOP3.LUT R3, R3, 0x80000000, R4, 0xb8, !PT ;  /* 0x8000000003037812 */ /* 0x000fe400078eb804 */
[----:B------:R-:W-:-:S03]  /*3c20*/  MOV R4, 0x3fd774eb ;  /* 0x3fd774eb00047802 */ /* 0x000fc60000000f00 */
        /* <DEDUP_REMOVED lines=13> */
.L_x_4936:
[----:B------:R-:W-:-:S13]  /*3d00*/  ISETP.GT.AND P0, PT, R17, -0x1, PT ;  /* 0xffffffff1100780c */ /* 0x000fda0003f04270 */
[----:B------:R-:W-:Y:S05]  /*3d10*/  @P0 BRA `(.L_x_4939) ;  /* 0x0000000000d40947 */ /* 0x000fea0003800000 */
[----:B------:R-:W-:Y:S01]  /*3d20*/  FADD.FTZ R20, -R20, -RZ ;  /* 0x800000ff14147221 */ /* 0x000fe20000010100 */
[C---:B--234-:R-:W-:Y:S01]  /*3d30*/  FADD.FTZ R0, |R5|.reuse, -RZ ;  /* 0x800000ff05007221 */ /* 0x05cfe20000010200 */
        /* <DEDUP_REMOVED lines=15> */
[----:B01---5:R-:W-:Y:S05]  /*3e30*/  CALL.REL.NOINC `($__internal_11_$__cuda_sm3x_div_rn_ftz_f32_slowpath) ;  /* 0x0000025800a87944 */ /* 0x023fea0003c00000 */
.L_x_4941:
[----:B------:R-:W-:Y:S05]  /*3e40*/  BSYNC B4 ;  /* 0x0000000000047941 */ /* 0x000fea0003800000 */
.L_x_4940:
        /* <DEDUP_REMOVED lines=18> */
.L_x_4943:
[----:B------:R-:W-:Y:S02]  /*3f70*/  ISETP.GE.AND P0, PT, R20, RZ, PT ;  /* 0x000000ff1400720c */ /* 0x000fe40003f06270 */
[----:B------:R-:W-:-:S11]  /*3f80*/  MOV R3, 0x3fd774eb ;  /* 0x3fd774eb00037802 */ /* 0x000fd60000000f00 */
[----:B------:R-:W-:-:S04]  /*3f90*/  @P0 FFMA.FTZ R0, R3, 0.93318945169448852539, -R0 ;  /* 0x3f6ee58103000823 */ /* 0x000fc80000010800 */
[----:B------:R-:W-:-:S07]  /*3fa0*/  @!P0 FFMA.FTZ R0, R3, 0.93318945169448852539, R0 ;  /* 0x3f6ee58103008823 */ /* 0x000fce0000010000 */
.L_x_4944:
[----:B------:R-:W-:Y:S05]  /*3fb0*/  BSYNC B0 ;  /* 0x0000000000007941 */ /* 0x000fea0003800000 */
.L_x_4942:
        /* <DEDUP_REMOVED lines=11> */
.L_x_4939:
[----:B------:R-:W-:Y:S01]  /*4070*/  FADD.FTZ R31, |R20|, -RZ ;  /* 0x800000ff141f7221 */ /* 0x000fe20000010200 */
[C---:B---34-:R-:W-:Y:S01]  /*4080*/  FADD.FTZ R4, |R5|.reuse, -RZ ;  /* 0x800000ff05047221 */ /* 0x058fe20000010200 */
        /* <DEDUP_REMOVED lines=15> */
.L_x_4946:
[----:B------:R-:W-:Y:S05]  /*4180*/  BSYNC B4 ;  /* 0x0000000000047941 */ /* 0x000fea0003800000 */
.L_x_4945:
        /* <DEDUP_REMOVED lines=18> */
.L_x_4948:
[----:B------:R-:W-:Y:S02]  /*42b0*/  ISETP.GE.AND P0, PT, R20, RZ, PT ;  /* 0x000000ff1400720c */ /* 0x000fe40003f06270 */
[----:B------:R-:W-:-:S11]  /*42c0*/  MOV R3, 0x3fd774eb ;  /* 0x3fd774eb00037802 */ /* 0x000fd60000000f00 */
[----:B------:R-:W-:-:S04]  /*42d0*/  @P0 FFMA.FTZ R0, R3, 0.93318945169448852539, -R0 ;  /* 0x3f6ee58103000823 */ /* 0x000fc80000010800 */
[----:B------:R-:W-:-:S07]  /*42e0*/  @!P0 FFMA.FTZ R0, R3, 0.93318945169448852539, R0 ;  /* 0x3f6ee58103008823 */ /* 0x000fce0000010000 */
.L_x_4949:
[----:B------:R-:W-:Y:S05]  /*42f0*/  BSYNC B0 ;  /* 0x0000000000007941 */ /* 0x000fea0003800000 */
.L_x_4947:
        /* <DEDUP_REMOVED lines=10> */
.L_x_4938:
[----:B------:R-:W-:Y:S05]  /*43a0*/  BSYNC B3 ;  /* 0x0000000000037941 */ /* 0x000fea0003800000 */
.L_x_4935:
[----:B------:R-:W-:-:S13]  /*43b0*/  ISETP.NE.AND P0, PT, R18, RZ, PT ;  /* 0x000000ff1200720c */ /* 0x000fda0003f05270 */
[----:B-1----:R-:W-:Y:S01]  /*43c0*/  @!P0 FADD.FTZ R16, -R16, -RZ ;  /* 0x800000ff10108221 */ /* 0x002fe20000010100 */
[----:B------:R-:W-:Y:S06]  /*43d0*/  BRA `(.L_x_4950) ;  /* 0x0000000c006c7947 */ /* 0x000fec0003800000 */
.L_x_4913:
[----:B------:R-:W-:Y:S01]  /*43e0*/  FADD.FTZ R0, -R17, 6.1232342629258392722e-17 ;  /* 0x248d313211007421 */ /* 0x000fe20000010100 */
[----:B------:R-:W-:-:S03]  /*43f0*/  FADD.FTZ R16, -R15, -RZ ;  /* 0x800000ff0f107221 */ /* 0x000fc60000010100 */
[----:B------:R-:W-:Y:S01]  /*4400*/  FADD.FTZ R0, R0, 1.5707963705062866211 ;  /* 0x3fc90fdb00007421 */ /* 0x000fe20000010000 */
[----:B------:R-:W-:Y:S06]  /*4410*/  BRA `(.L_x_4950) ;  /* 0x0000000c005c7947 */ /* 0x000fec0003800000 */
.L_x_4912:
[----:B------:R-:W-:Y:S01]  /*4420*/  FADD.FTZ R16, -R15, -RZ ;  /* 0x800000ff0f107221 */ /* 0x000fe20000010100 */
[----:B------:R-:W-:Y:S01]  /*4430*/  MOV R0, RZ ;  /* 0x000000ff00007202 */ /* 0x000fe20000000f00 */
[----:B------:R-:W-:Y:S06]  /*4440*/  BRA `(.L_x_4950) ;  /* 0x0000000c00507947 */ /* 0x000fec0003800000 */
.L_x_4911:
        /* <DEDUP_REMOVED lines=23> */
[----:B---3-5:R-:W-:Y:S05]  /*45c0*/  CALL.REL.NOINC `($__internal_11_$__cuda_sm3x_div_rn_ftz_f32_slowpath) ;  /* 0x0000025000c47944 */ /* 0x028fea0003c00000 */
.L_x_4955:
[----:B------:R-:W-:Y:S05]  /*45d0*/  BSYNC B4 ;  /* 0x0000000000047941 */ /* 0x000fea0003800000 */
.L_x_4954:
        /* <DEDUP_REMOVED lines=18> */
.L_x_4957:
[----:B------:R-:W-:Y:S02]  /*4700*/  ISETP.GE.AND P0, PT, R17, RZ, PT ;  /* 0x000000ff1100720c */ /* 0x000fe40003f06270 */
[----:B------:R-:W-:-:S11]  /*4710*/  MOV R3, 0x3fd774eb ;  /* 0x3fd774eb00037802 */ /* 0x000fd60000000f00 */
[----:B------:R-:W-:-:S04]  /*4720*/  @P0 FFMA.FTZ R0, R3, 0.93318945169448852539, -R0 ;  /* 0x3f6ee58103000823 */ /* 0x000fc80000010800 */
[----:B------:R-:W-:-:S07]  /*4730*/  @!P0 FFMA.FTZ R0, R3, 0.93318945169448852539, R0 ;  /* 0x3f6ee58103008823 */ /* 0x000fce0000010000 */
.L_x_4958:
[----:B------:R-:W-:Y:S05]  /*4740*/  BSYNC B0 ;  /* 0x0000000000007941 */ /* 0x000fea0003800000 */
.L_x_4956:
        /* <DEDUP_REMOVED lines=13> */
.L_x_4953:
        /* <DEDUP_REMOVED lines=12> */
.L_x_4961:
[----:B------:R-:W-:Y:S05]  /*48e0*/  BSYNC B4 ;  /* 0x0000000000047941 */ /* 0x000fea0003800000 */
.L_x_4960:
        /* <DEDUP_REMOVED lines=18> */
.L_x_4963:
[----:B------:R-:W-:Y:S02]  /*4a10*/  ISETP.GE.AND P0, PT, R17, RZ, PT ;  /* 0x000000ff1100720c */ /* 0x000fe40003f06270 */
[----:B------:R-:W-:-:S11]  /*4a20*/  MOV R3, 0x3fd774eb ;  /* 0x3fd774eb00037802 */ /* 0x000fd60000000f00 */
[----:B------:R-:W-:-:S04]  /*4a30*/  @P0 FFMA.FTZ R0, R3, 0.93318945169448852539, -R0 ;  /* 0x3f6ee58103000823 */ /* 0x000fc80000010800 */
[----:B------:R-:W-:-:S07]  /*4a40*/  @!P0 FFMA.FTZ R0, R3, 0.93318945169448852539, R0 ;  /* 0x3f6ee58103008823 */ /* 0x000fce0000010000 */
.L_x_4964:
[----:B------:R-:W-:Y:S05]  /*4a50*/  BSYNC B0 ;  /* 0x0000000000007941 */ /* 0x000fea0003800000 */
.L_x_4962:
        /* <DEDUP_REMOVED lines=15> */
[----:B------:R-:W-:Y:S01]  /*4b50*/  HFMA2.MMA R4, -RZ, RZ, 2.04296875, -15.78125 ;  /* 0x4016cbe4ff047435 */ /* 0x000fe200000001ff */
[----:B------:R-:W-:Y:S02]  /*4b60*/  FADD.FTZ R5, |R15|, R20 ;  /* 0x000000140f057221 */ /* 0x000fe40000010200 */
        /* <DEDUP_REMOVED lines=10> */
.L_x_4952:
        /* <DEDUP_REMOVED lines=14> */
[----:B------:R-:W-:Y:S02]  /*4cf0*/  FFMA.FTZ R22, R3, R3, R22 ;  /* 0x0000000303167223 */ /* 0x000fe40000010016 */
[----:B------:R-:W-:Y:S08]  /*4d00*/  MUFU.RCP R3, R16 ;  /* 0x0000001000037308 */ /* 0x000ff00000001000 */
[----:B------:R-:W0:Y:S02]  /*4d10*/  MUFU.SQRT R22, R22 ;  /* 0x0000001600167308 */ /* 0x000e240000002000 */
[----:B0-----:R-:W-:Y:S01]  /*4d20*/  @P0 FMUL.FTZ R4, R22, R5 ;  /* 0x0000000516040220 */ /* 0x001fe20000410000 */
[----:B------:R-:W-:Y:S01]  /*4d30*/  FSETP.NEU.FTZ.AND P0, PT, R0, +INF , PT ;  /* 0x7f8000000000780b */ /* 0x000fe20003f1d000 */
[----:B------:R-:W-:Y:S01]  /*4d40*/  FFMA R0, -R16, R3, 1 ;  /* 0x3f80000010007423 */ /* 0x000fe20000000103 */
[----:B------:R-:W-:-:S02]  /*4d50*/  MOV R5, 0x3f800000 ;  /* 0x3f80000000057802 */ /* 0x000fc40000000f00 */
        /* <DEDUP_REMOVED lines=11> */
[----:B---3-5:R-:W-:Y:S05]  /*4e10*/  CALL.REL.NOINC `($__internal_11_$__cuda_sm3x_div_rn_ftz_f32_slowpath) ;  /* 0x0000024800b07944 */ /* 0x028fea0003c00000 */
.L_x_4966:
[----:B------:R-:W-:Y:S05]  /*4e20*/  BSYNC B4 ;  /* 0x0000000000047941 */ /* 0x000fea0003800000 */
.L_x_4965:
        /* <DEDUP_REMOVED lines=18> */
.L_x_4968:
[----:B------:R-:W-:Y:S02]  /*4f50*/  ISETP.GE.AND P0, PT, R17, RZ, PT ;  /* 0x000000ff1100720c */ /* 0x000fe40003f06270 */
[----:B------:R-:W-:-:S11]  /*4f60*/  MOV R3, 0x3fd774eb ;  /* 0x3fd774eb00037802 */ /* 0x000fd60000000f00 */
[----:B------:R-:W-:-:S04]  /*4f70*/  @P0 FFMA.FTZ R0, R3, 0.93318945169448852539, -R0 ;  /* 0x3f6ee58103000823 */ /* 0x000fc80000010800 */
[----:B------:R-:W-:-:S07]  /*4f80*/  @!P0 FFMA.FTZ R0, R3, 0.93318945169448852539, R0 ;  /* 0x3f6ee58103008823 */ /* 0x000fce0000010000 */
.L_x_4969:
[----:B------:R-:W-:Y:S05]  /*4f90*/  BSYNC B0 ;  /* 0x0000000000007941 */ /* 0x000fea0003800000 */
.L_x_4967:
        /* <DEDUP_REMOVED lines=10> */
.L_x_4959:
[----:B------:R-:W-:Y:S05]  /*5040*/  BSYNC B3 ;  /* 0x0000000000037941 */ /* 0x000fea0003800000 */
.L_x_4951:
[----:B------:R-:W-:Y:S01]  /*5050*/  ISETP.NE.AND P0, PT, R18, RZ, PT ;  /* 0x000000ff1200720c */ /* 0x000fe20003f05270 */
[----:B------:R-:W-:Y:S01]  /*5060*/  FADD.FTZ R16, R5, 0.69314718246459960938 ;  /* 0x3f31721805107421 */ /* 0x000fe20000010000 */
[----:B------:R-:W-:-:S11]  /*5070*/  FADD.FTZ R0, |R0|, -RZ ;  /* 0x800000ff00007221 */ /* 0x000fd60000010200 */
[----:B------:R-:W-:Y:S01]  /*5080*/  @!P0 FADD.FTZ R16, -R16, -RZ ;  /* 0x800000ff10108221 */ /* 0x000fe20000010100 */
[----:B------:R-:W-:Y:S06]  /*5090*/  BRA `(.L_x_4950) ;  /* 0x00000000003c7947 */ /* 0x000fec0003800000 */
.L_x_4910:
        /* <DEDUP_REMOVED lines=15> */
.L_x_4950:
[----:B------:R-:W-:Y:S05]  /*5190*/  BSYNC B2 ;  /* 0x0000000000027941 */ /* 0x000fea0003800000 */
.L_x_4909:
        /* <DEDUP_REMOVED lines=10> */
.L_x_4971:
[----:B------:R-:W-:Y:S02]  /*5240*/  FSETP.GTU.FTZ.AND P0, PT, R3, +INF , PT ;  /* 0x7f8000000300780b */ /* 0x000fe40003f1c000 */
[----:B------:R-:W-:-:S11]  /*5250*/  MOV R5, R0 ;  /* 0x0000000000057202 */ /* 0x000fd60000000f00 */
[----:B------:R-:W-:-:S07]  /*5260*/  @!P0 MOV R16, R3 ;  /* 0x0000000300108202 */ /* 0x000fce0000000f00 */
.L_x_4972:
[----:B------:R-:W-:Y:S05]  /*5270*/  BSYNC B0 ;  /* 0x0000000000007941 */ /* 0x000fea0003800000 */
.L_x_4970:
[--C-:B-----5:R-:W-:Y:S01]  /*5280*/  HADD2.F32 R18, -RZ, R10.reuse.H0_H0 ;  /* 0x2000000aff127230 */ /* 0x120fe20000004100 */
        /* <DEDUP_REMOVED lines=25> */
[CC--:B---3--:R-:W-:Y:S02]  /*5420*/  VIMNMX R21, R4.reuse, R15.reuse, !PT ;  /* 0x0000000f04157248 */ /* 0x0c8fe40007fe0100 */
[----:B------:R-:W-:Y:S02]  /*5430*/  VIMNMX R26, R15, R24, !PT ;  /* 0x000000180f1a7248 */ /* 0x000fe40007fe0100 */
[----:B------:R-:W-:Y:S02]  /*5440*/  LOP3.LUT R22, R21, 0xfe000000, RZ, 0xc0, !PT ;  /* 0xfe00000015167812 */ /* 0x000fe400078ec0ff */
[----:B------:R-:W-:Y:S02]  /*5450*/  VIMNMX R4, R4, R15, PT ;  /* 0x0000000f04047248 */ /* 0x000fe40003fe0100 */
[----:B------:R-:W-:Y:S02]  /*5460*/  IADD3 R23, -R22, 0x7e800000, RZ ;  /* 0x7e80000016177810 */ /* 0x000fe40007ffe1ff */
[----:B------:R-:W-:-:S02]  /*5470*/  LOP3.LUT R27, R26, 0xfe000000, RZ, 0xc0, !PT ;  /* 0xfe0000001a1b7812 */ /* 0x000fc400078ec0ff */
[----:B------:R-:W-:Y:S01]  /*5480*/  VIMNMX R25, R15, R24, PT ;  /* 0x000000180f197248 */ /* 0x000fe20003fe0100 */
[CC--:B------:R-:W-:Y:S01]  /*5490*/  FMUL.FTZ R15, R4.reuse, R23.reuse ;  /* 0x00000017040f7220 */ /* 0x0c0fe20000410000 */
        /* <DEDUP_REMOVED lines=76> */
.L_x_4981:
        /* <DEDUP_REMOVED lines=10> */
.L_x_4983:
[----:B------:R-:W-:-:S04]  /*5a00*/  FADD.FTZ R4, -R0, R21 ;  /* 0x0000001500047221 */ /* 0x000fc80000010100 */
[----:B------:R-:W-:-:S07]  /*5a10*/  FMUL.FTZ R4, R4, 0.5 ;  /* 0x3f00000004047820 */ /* 0x000fce0000410000 */
.L_x_4984:
[----:B------:R-:W-:Y:S05]  /*5a20*/  BSYNC B1 ;  /* 0x0000000000017941 */ /* 0x000fea0003800000 */
.L_x_4982:
        /* <DEDUP_REMOVED lines=11> */
.L_x_4986:
[----:B------:R-:W-:-:S04]  /*5ae0*/  FADD.FTZ R15, R22, -R15 ;  /* 0x8000000f160f7221 */ /* 0x000fc80000010000 */
[----:B------:R-:W-:-:S07]  /*5af0*/  FMUL.FTZ R15, R15, 0.5 ;  /* 0x3f0000000f0f7820 */ /* 0x000fce0000410000 */
.L_x_4987:
[----:B------:R-:W-:Y:S05]  /*5b00*/  BSYNC B1 ;  /* 0x0000000000017941 */ /* 0x000fea0003800000 */
.L_x_4985:
        /* <DEDUP_REMOVED lines=35> */
.L_x_4980:
[----:B------:R0:W1:Y:S02]  /*5d40*/  MUFU.SQRT R15, R19 ;  /* 0x00000013000f7308 */ /* 0x0000640000002000 */
.L_x_4979:
[----:B------:R-:W-:Y:S05]  /*5d50*/  BSYNC B0 ;  /* 0x0000000000007941 */ /* 0x000fea0003800000 */
.L_x_4978:
        /* <DEDUP_REMOVED lines=24> */
.L_x_4994:
[----:B------:R-:W-:-:S04]  /*5ee0*/  FADD.FTZ R0, -R0, R21 ;  /* 0x0000001500007221 */ /* 0x000fc80000010100 */
[----:B------:R-:W-:-:S07]  /*5ef0*/  FMUL.FTZ R0, R0, 0.5 ;  /* 0x3f00000000007820 */ /* 0x000fce0000410000 */
.L_x_4995:
[----:B------:R-:W-:Y:S05]  /*5f00*/  BSYNC B1 ;  /* 0x0000000000017941 */ /* 0x000fea0003800000 */
.L_x_4993:
        /* <DEDUP_REMOVED lines=10> */
.L_x_4997:
[----:B------:R-:W-:-:S04]  /*5fb0*/  FADD.FTZ R3, -R3, R22 ;  /* 0x0000001603037221 */ /* 0x000fc80000010100 */
[----:B------:R-:W-:-:S07]  /*5fc0*/  FMUL.FTZ R3, R3, 0.5 ;  /* 0x3f00000003037820 */ /* 0x000fce0000410000 */
.L_x_4998:
[----:B------:R-:W-:Y:S05]  /*5fd0*/  BSYNC B1 ;  /* 0x0000000000017941 */ /* 0x000fea0003800000 */
.L_x_4996:
[----:B------:R-:W-:Y:S01]  /*5fe0*/  FADD.FTZ R0, R3, R0 ;  /* 0x0000000003007221 */ /* 0x000fe20000010000 */
[----:B------:R-:W-:Y:S01]  /*5ff0*/  FADD.FTZ R23, R10, R23 ;  /* 0x000000170a177221 */ /* 0x000fe20000010000 */
[----:B------:R-:W-:-:S03]  /*6000*/  PLOP3.LUT P0, PT, PT, PT, PT, 0x80, 0x0 ;  /* 0x000000000000781c */ /* 0x000fc60003f0f070 */
[----:B------:R-:W-:-:S04]  /*6010*/  FMUL.FTZ R0, R23, R0 ;  /* 0x0000000017007220 */ /* 0x000fc80000410000 */
[----:B------:R4:W2:Y:S01]  /*6020*/  MUFU.SQRT R21, R0 ;  /* 0x0000000000157308 */ /* 0x0008a20000002000 */
[----:B------:R-:W-:Y:S05]  /*6030*/  BRA `(.L_x_4990) ;  /* 0x0000000000687947 */ /* 0x000fea0003800000 */
.L_x_4992:
[----:B------:R-:W-:-:S13]  /*6040*/  FSETP.GT.FTZ.AND P1, PT, R10, 1, PT ;  /* 0x3f8000000a00780b */ /* 0x000fda0003f34000 */
[----:B0-----:R-:W-:Y:S01]  /*6050*/  @!P1 FADD.FTZ R19, -R10, 1 ;  /* 0x3f8000000a139421 */ /* 0x001fe20000010100 */
[----:B------:R-:W-:-:S03]  /*6060*/  @!P1 PLOP3.LUT P0, PT, PT, PT, PT, 0x80, 0x0 ;  /* 0x000000000000981c */ /* 0x000fc60003f0f070 */
[----:B------:R-:W-:-:S04]  /*6070*/  @!P1 FMUL.FTZ R19, R0, R19 ;  /* 0x0000001300139220 */ /* 0x000fc80000410000 */
[----:B------:R2:W3:Y:S01]  /*6080*/  @!P1 MUFU.SQRT R21, R19 ;  /* 0x0000001300159308 */ /* 0x0004e20000002000 */
[----:B------:R-:W-:Y:S05]  /*6090*/  @!P1 BRA `(.L_x_4990) ;  /* 0x0000000000509947 */ /* 0x000fea0003800000 */
[----:B--2---:R-:W-:Y:S01]  /*60a0*/  FMUL.FTZ R19, R0, R3 ;  /* 0x0000000300137220 */ /* 0x004fe20000410000 */
[----:B------:R-:W-:Y:S01]  /*60b0*/  FMUL.FTZ R3, |R17|, 2.81474976710656000000e+14 ;  /* 0x5780000011037820 */ /* 0x000fe20000410200 */
[----:B------:R-:W-:Y:S02]  /*60c0*/  PLOP3.LUT P0, PT, PT, PT, PT, 0x80, 0x0 ;  /* 0x000000000000781c */ /* 0x000fe40003f0f070 */
[----:B------:R-:W0:Y:S01]  /*60d0*/  MUFU.SQRT R0, R19 ;  /* 0x0000001300007308 */ /* 0x000e220000002000 */
[C---:B------:R-:W-:Y:S01]  /*60e0*/  FMUL.FTZ R3, R10.reuse, R3 ;  /* 0x000000030a037220 */ /* 0x040fe20000410000 */
[----:B------:R-:W-:-:S06]  /*60f0*/  FMUL.FTZ R10, R10, 2.81474976710656000000e+14 ;  /* 0x578000000a0a7820 */ /* 0x000fcc0000410000 */
[----:B0-----:R-:W3:Y:S02]  /*6100*/  MUFU.RCP R0, R0 ;  /* 0x0000000000007308 */ /* 0x001ee40000001000 */
[----:B---3--:R-:W-:Y:S01]  /*6110*/  FMUL.FTZ R21, R3, R0 ;  /* 0x0000000003157220 */ /* 0x008fe20000410000 */
[----:B------:R-:W-:Y:S06]  /*6120*/  BRA `(.L_x_4990) ;  /* 0x00000000002c7947 */ /* 0x000fec0003800000 */
.L_x_4991:
        /* <DEDUP_REMOVED lines=8> */
.L_x_4989:
[----:B------:R-:W-:Y:S01]  /*61b0*/  PLOP3.LUT P0, PT, PT, PT, PT, 0x80, 0x0 ;  /* 0x000000000000781c */ /* 0x000fe20003f0f070 */
[----:B------:R-:W-:Y:S01]  /*61c0*/  FMUL.FTZ R21, R23, 16777216 ;  /* 0x4b80000017157820 */ /* 0x000fe20000410000 */
[----:B------:R-:W-:-:S11]  /*61d0*/  FMUL.FTZ R10, R10, 16777216 ;  /* 0x4b8000000a0a7820 */ /* 0x000fd60000410000 */
.L_x_4990:
[----:B------:R-:W-:Y:S05]  /*61e0*/  BSYNC B0 ;  /* 0x0000000000007941 */ /* 0x000fea0003800000 */
.L_x_4988:
[----:B------:R-:W-:Y:S04]  /*61f0*/  BSSY B3, `(.L_x_4999) ;  /* 0x00000a7000037945 */ /* 0x000fe80003800000 */
[----:B------:R-:W-:Y:S05]  /*6200*/  @P0 BRA `(.L_x_5000) ;  /* 0x0000000000ec0947 */ /* 0x000fea0003800000 */
[----:B------:R-:W-:-:S13]  /*6210*/  ISETP.GT.AND P0, PT, R18, -0x1, PT ;  /* 0xffffffff1200780c */ /* 0x000fda0003f04270 */
[----:B------:R-:W-:Y:S05]  /*6220*/  @P0 BRA `(.L_x_5001) ;  /* 0x0000000000740947 */ /* 0x000fea0003800000 */
[----:B------:R-:W-:Y:S01]  /*6230*/  HFMA2.MMA R10, -RZ, RZ, 1.75, 0 ;  /* 0x3f000000ff0a7435 */ /* 0x000fe200000001ff */
[----:B----4-:R-:W-:-:S04]  /*6240*/  FADD.FTZ R0, -R4, -RZ ;  /* 0x800000ff04007221 */ /* 0x010fc80000010100 */
[C---:B------:R-:W-:Y:S01]  /*6250*/  FADD.FTZ R3, |R0|.reuse, -RZ ;  /* 0x800000ff00037221 */ /* 0x040fe20000010200 */
[C---:B------:R-:W-:Y:S02]  /*6260*/  FSETP.GT.FTZ.AND P0, PT, |R0|.reuse, 0.56000000238418579102, PT ;  /* 0x3f0f5c290000780b */ /* 0x040fe40003f14200 */
[----:B------:R-:W-:Y:S02]  /*6270*/  FSETP.NEU.FTZ.AND P1, PT, |R0|, 1, PT ;  /* 0x3f8000000000780b */ /* 0x000fe40003f3d200 */
[----:B------:R-:W-:-:S04]  /*6280*/  FFMA.FTZ R10, -R3, R10, 0.5 ;  /* 0x3f000000030a7423 */ /* 0x000fc8000001010a */
[----:B0-2---:R-:W0:Y:S02]  /*6290*/  MUFU.RSQ R19, R10 ;  /* 0x0000000a00137308 */ /* 0x005e240000001400 */
[----:B0-----:R-:W-:Y:S01]  /*62a0*/  FMUL.FTZ R18, R10, R19 ;  /* 0x000000130a127220 */ /* 0x001fe20000410000 */
[----:B------:R-:W-:-:S04]  /*62b0*/  FMUL.FTZ R19, R19, 0.5 ;  /* 0x3f00000013137820 */ /* 0x000fc80000410000 */
[----:B------:R-:W-:-:S04]  /*62c0*/  FFMA.FTZ R19, -R18, R19, 0.5 ;  /* 0x3f00000012137423 */ /* 0x000fc80000010113 */
[----:B------:R-:W-:Y:S01]  /*62d0*/  FFMA.FTZ R19, R18, R19, R18 ;  /* 0x0000001312137223 */ /* 0x000fe20000010012 */
[----:B------:R-:W-:-:S04]  /*62e0*/  MOV R18, 0x3d10ecef ;  /* 0x3d10ecef00127802 */ /* 0x000fc80000000f00 */
[----:B------:R-:W-:Y:S02]  /*62f0*/  @P0 FSEL R3, R19, RZ, P1 ;  /* 0x000000ff13030208 */ /* 0x000fe40000800000 */
[----:B------:R-:W-:Y:S01]  /*6300*/  FSETP.GEU.FTZ.AND P1, PT, R4, -0.56000000238418579102, PT ;  /* 0xbf0f5c290400780b */ /* 0x000fe20003f3e000 */
[----:B------:R-:W-:Y:S01]  /*6310*/  HFMA2.MMA R4, -RZ, RZ, 1.9599609375, 20144 ;  /* 0x3fd774ebff047435 */ /* 0x000fe200000001ff */
        /* <DEDUP_REMOVED lines=14> */
.L_x_5001:
[----:B----4-:R-:W-:Y:S01]  /*6400*/  MOV R0, 0x3f000000 ;  /* 0x3f00000000007802 */ /* 0x010fe20000000f00 */
[C---:B------:R-:W-:Y:S01]  /*6410*/  FADD.FTZ R3, |R4|.reuse, -RZ ;  /* 0x800000ff04037221 */ /* 0x040fe20000010200 */
[C---:B------:R-:W-:Y:S02]  /*6420*/  FSETP.GT.FTZ.AND P0, PT, |R4|.reuse, 0.56000000238418579102, PT ;  /* 0x3f0f5c290400780b */ /* 0x040fe40003f14200 */
[----:B------:R-:W-:Y:S01]  /*6430*/  FSETP.NEU.FTZ.AND P1, PT, |R4|, 1, PT ;  /* 0x3f8000000400780b */ /* 0x000fe20003f3d200 */
[----:B------:R-:W-:-:S04]  /*6440*/  FFMA.FTZ R0, -R3, R0, 0.5 ;  /* 0x3f00000003007423 */ /* 0x000fc80000010100 */
[----:B0-2---:R-:W0:Y:S02]  /*6450*/  MUFU.RSQ R19, R0 ;  /* 0x0000000000137308 */ /* 0x005e240000001400 */
[----:B0-----:R-:W-:Y:S01]  /*6460*/  FMUL.FTZ R10, R0, R19 ;  /* 0x00000013000a7220 */ /* 0x001fe20000410000 */
        /* <DEDUP_REMOVED lines=21> */
.L_x_5000:
        /* <DEDUP_REMOVED lines=19> */
[----:B01----:R-:W-:Y:S05]  /*66f0*/  CALL.REL.NOINC `($__internal_11_$__cuda_sm3x_div_rn_ftz_f32_slowpath) ;  /* 0x0000023000787944 */ /* 0x003fea0003c00000 */
.L_x_5005:
[----:B------:R-:W-:Y:S05]  /*6700*/  BSYNC B4 ;  /* 0x0000000000047941 */ /* 0x000fea0003800000 */
.L_x_5004:
        /* <DEDUP_REMOVED lines=18> */
.L_x_5007:
[----:B------:R-:W-:Y:S02]  /*6830*/  ISETP.GE.AND P0, PT, R10, RZ, PT ;  /* 0x000000ff0a00720c */ /* 0x000fe40003f06270 */
[----:B------:R-:W-:-:S11]  /*6840*/  MOV R3, 0x3fd774eb ;  /* 0x3fd774eb00037802 */ /* 0x000fd60000000f00 */
[----:B------:R-:W-:-:S04]  /*6850*/  @P0 FFMA.FTZ R0, R3, 0.93318945169448852539, -R0 ;  /* 0x3f6ee58103000823 */ /* 0x000fc80000010800 */
[----:B------:R-:W-:-:S07]  /*6860*/  @!P0 FFMA.FTZ R0, R3, 0.93318945169448852539, R0 ;  /* 0x3f6ee58103008823 */ /* 0x000fce0000010000 */
.L_x_5008:
[----:B------:R-:W-:Y:S05]  /*6870*/  BSYNC B0 ;  /* 0x0000000000007941 */ /* 0x000fea0003800000 */
.L_x_5006:
        /* <DEDUP_REMOVED lines=11> */
.L_x_5003:
        /* <DEDUP_REMOVED lines=16> */
[----:B01----:R-:W-:Y:S05]  /*6a30*/  CALL.REL.NOINC `($__internal_11_$__cuda_sm3x_div_rn_ftz_f32_slowpath) ;  /* 0x0000022c00a87944 */ /* 0x003fea0003c00000 */
.L_x_5010:
[----:B------:R-:W-:Y:S05]  /*6a40*/  BSYNC B4 ;  /* 0x0000000000047941 */ /* 0x000fea0003800000 */
.L_x_5009:
        /* <DEDUP_REMOVED lines=18> */
.L_x_5012:
[----:B------:R-:W-:Y:S02]  /*6b70*/  ISETP.GE.AND P0, PT, R10, RZ, PT ;  /* 0x000000ff0a00720c */ /* 0x000fe40003f06270 */
[----:B------:R-:W-:-:S11]  /*6b80*/  MOV R3, 0x3fd774eb ;  /* 0x3fd774eb00037802 */ /* 0x000fd60000000f00 */
[----:B------:R-:W-:-:S04]  /*6b90*/  @P0 FFMA.FTZ R0, R3, 0.93318945169448852539, -R0 ;  /* 0x3f6ee58103000823 */ /* 0x000fc80000010800 */
[----:B------:R-:W-:-:S07]  /*6ba0*/  @!P0 FFMA.FTZ R0, R3, 0.93318945169448852539, R0 ;  /* 0x3f6ee58103008823 */ /* 0x000fce0000010000 */
.L_x_5013:
[----:B------:R-:W-:Y:S05]  /*6bb0*/  BSYNC B0 ;  /* 0x0000000000007941 */ /* 0x000fea0003800000 */
.L_x_5011:
        /* <DEDUP_REMOVED lines=10> */
.L_x_5002:
[----:B------:R-:W-:Y:S05]  /*6c60*/  BSYNC B3 ;  /* 0x0000000000037941 */ /* 0x000fea0003800000 */
.L_x_4999:
[----:B------:R-:W-:-:S13]  /*6c70*/  ISETP.NE.AND P0, PT, R20, RZ, PT ;  /* 0x000000ff1400720c */ /* 0x000fda0003f05270 */
[----:B-1----:R-:W-:Y:S01]  /*6c80*/  @!P0 FADD.FTZ R15, -R15, -RZ ;  /* 0x800000ff0f0f8221 */ /* 0x002fe20000010100 */
[----:B------:R-:W-:Y:S06]  /*6c90*/  BRA `(.L_x_5014) ;  /* 0x0000000c006c7947 */ /* 0x000fec0003800000 */
.L_x_4977:
[----:B------:R-:W-:Y:S01]  /*6ca0*/  FADD.FTZ R0, -R18, 6.1232342629258392722e-17 ;  /* 0x248d313212007421 */ /* 0x000fe20000010100 */
[----:B------:R-:W-:-:S03]  /*6cb0*/  FADD.FTZ R15, -R17, -RZ ;  /* 0x800000ff110f7221 */ /* 0x000fc60000010100 */
[----:B------:R-:W-:Y:S01]  /*6cc0*/  FADD.FTZ R0, R0, 1.5707963705062866211 ;  /* 0x3fc90fdb00007421 */ /* 0x000fe20000010000 */
[----:B------:R-:W-:Y:S06]  /*6cd0*/  BRA `(.L_x_5014) ;  /* 0x0000000c005c7947 */ /* 0x000fec0003800000 */
.L_x_4976:
[----:B------:R-:W-:Y:S01]  /*6ce0*/  FADD.FTZ R15, -R17, -RZ ;  /* 0x800000ff110f7221 */ /* 0x000fe20000010100 */
[----:B------:R-:W-:Y:S01]  /*6cf0*/  MOV R0, RZ ;  /* 0x000000ff00007202 */ /* 0x000fe20000000f00 */
[----:B------:R-:W-:Y:S06]  /*6d00*/  BRA `(.L_x_5014) ;  /* 0x0000000c00507947 */ /* 0x000fec0003800000 */
.L_x_4975:
        /* <DEDUP_REMOVED lines=18> */
[----:B---3--:R-:W-:-:S04]  /*6e30*/  FFMA R21, -R15, R3, R31 ;  /* 0x000000030f157223 */ /* 0x008fc8000000011f */
[----:B------:R-:W-:Y:S01]  /*6e40*/  FFMA R0, R4, R21, R3 ;  /* 0x0000001504007223 */ /* 0x000fe20000000003 */
[----:B-1----:R-:W-:Y:S06]  /*6e50*/  @!P0 BRA `(.L_x_5019) ;  /* 0x00000000000c8947 */ /* 0x002fec0003800000 */
[----:B------:R-:W-:Y:S02]  /*6e60*/  MOV R30, R15 ;  /* 0x0000000f001e7202 */ /* 0x000fe40000000f00 */
[----:B------:R-:W-:-:S07]  /*6e70*/  MOV R4, 0x6e90 ;  /* 0x00006e9000047802 */ /* 0x000fce0000000f00 */
[----:B------:R-:W-:Y:S05]  /*6e80*/  CALL.REL.NOINC `($__internal_11_$__cuda_sm3x_div_rn_ftz_f32_slowpath) ;  /* 0x0000022800947944 */ /* 0x000fea0003c00000 */
.L_x_5019:
[----:B------:R-:W-:Y:S05]  /*6e90*/  BSYNC B4 ;  /* 0x0000000000047941 */ /* 0x000fea0003800000 */
.L_x_5018:
        /* <DEDUP_REMOVED lines=18> */
.L_x_5021:
[----:B------:R-:W-:Y:S02]  /*6fc0*/  ISETP.GE.AND P0, PT, R18, RZ, PT ;  /* 0x000000ff1200720c */ /* 0x000fe40003f06270 */
[----:B------:R-:W-:-:S11]  /*6fd0*/  MOV R3, 0x3fd774eb ;  /* 0x3fd774eb00037802 */ /* 0x000fd60000000f00 */
[----:B------:R-:W-:-:S04]  /*6fe0*/  @P0 FFMA.FTZ R0, R3, 0.93318945169448852539, -R0 ;  /* 0x3f6ee58103000823 */ /* 0x000fc80000010800 */
[----:B------:R-:W-:-:S07]  /*6ff0*/  @!P0 FFMA.FTZ R0, R3, 0.93318945169448852539, R0 ;  /* 0x3f6ee58103008823 */ /* 0x000fce0000010000 */
.L_x_5022:
[----:B------:R-:W-:Y:S05]  /*7000*/  BSYNC B0 ;  /* 0x0000000000007941 */ /* 0x000fea0003800000 */
.L_x_5020:
        /* <DEDUP_REMOVED lines=13> */
.L_x_5017:
        /* <DEDUP_REMOVED lines=11> */
[----:B---3--:R-:W-:Y:S05]  /*7190*/  CALL.REL.NOINC `($__internal_11_$__cuda_sm3x_div_rn_ftz_f32_slowpath) ;  /* 0x0000022400d07944 */ /* 0x008fea0003c00000 */
.L_x_5025:
[----:B------:R-:W-:Y:S05]  /*71a0*/  BSYNC B4 ;  /* 0x0000000000047941 */ /* 0x000fea0003800000 */
.L_x_5024:
        /* <DEDUP_REMOVED lines=18> */
.L_x_5027:
[----:B------:R-:W-:Y:S02]  /*72d0*/  ISETP.GE.AND P0, PT, R18, RZ, PT ;  /* 0x000000ff1200720c */ /* 0x000fe40003f06270 */
[----:B------:R-:W-:-:S11]  /*72e0*/  MOV R3, 0x3fd774eb ;  /* 0x3fd774eb00037802 */ /* 0x000fd60000000f00 */
[----:B------:R-:W-:-:S04]  /*72f0*/  @P0 FFMA.FTZ R0, R3, 0.93318945169448852539, -R0 ;  /* 0x3f6ee58103000823 */ /* 0x000fc80000010800 */
[----:B------:R-:W-:-:S07]  /*7300*/  @!P0 FFMA.FTZ R0, R3, 0.93318945169448852539, R0 ;  /* 0x3f6ee58103008823 */ /* 0x000fce0000010000 */
.L_x_5028:
[----:B------:R-:W-:Y:S05]  /*7310*/  BSYNC B0 ;  /* 0x0000000000007941 */ /* 0x000fea0003800000 */
.L_x_5026:
[CC--:B------:R-:W-:Y:S02]  /*7320*/  VIMNMX R3, R19.reuse, R10.reuse, !PT ;  /* 0x0000000a13037248 */ /* 0x0c0fe40007fe0100 */
[----:B------:R-:W-:Y:S02]  /*7330*/  VIMNMX R19, R19, R10, PT ;  /* 0x0000000a13137248 */ /* 0x000fe40003fe0100 */
[----:B------:R-:W-:Y:S02]  /*7340*/  LOP3.LUT R4, R3, 0xfe000000, RZ, 0xc0, !PT ;  /* 0xfe00000003047812 */ /* 0x000fe400078ec0ff */
[----:B------:R-:W-:Y:S02]  /*7350*/  FSETP.NEU.FTZ.AND P0, PT, R19, RZ, PT ;  /* 0x000000ff1300720b */ /* 0x000fe40003f1d000 */
[C---:B------:R-:W-:Y:S02]  /*7360*/  IADD3 R22, -R4.reuse, 0x7e800000, RZ ;  /* 0x7e80000004167810 */ /* 0x040fe40007ffe1ff */
[----:B------:R-:W-:-:S02]  /*7370*/  LOP3.LUT R4, R4, 0x800000, RZ, 0xfc, !PT ;  /* 0x0080000004047812 */ /* 0x000fc400078efcff */
[----:B------:R-:W-:Y:S01]  /*7380*/  FSETP.NEU.FTZ.AND P1, PT, R10, |R17|, PT ;  /* 0x400000110a00720b */ /* 0x000fe20003f3d000 */
[-C--:B---3--:R-:W-:Y:S01]  /*7390*/  FMUL.FTZ R21, R19, R22.reuse ;  /* 0x0000001613157220 */ /* 0x088fe20000410000 */
        /* <DEDUP_REMOVED lines=19> */
.L_x_5016:
        /* <DEDUP_REMOVED lines=12> */
[-C--:B---3--:R-:W-:Y:S01]  /*7590*/  FMUL.FTZ R21, R0, R3.reuse ;  /* 0x0000000300157220 */ /* 0x088fe20000410000 */
[----:B------:R-:W-:-:S03]  /*75a0*/  FMUL.FTZ R3, R4, R3 ;  /* 0x0000000304037220 */ /* 0x000fc60000410000 */
[----:B------:R-:W-:Y:S01]  /*75b0*/  FMUL.FTZ R22, R21, R21 ;  /* 0x0000001515167220 */ /* 0x000fe20000410000 */
[----:B------:R-:W-:-:S03]  /*75c0*/  MOV R21, 0x3f800000 ;  /* 0x3f80000000157802 */ /* 0x000fc60000000f00 */
[----:B------:R-:W-:Y:S01]  /*75d0*/  FFMA.FTZ R22, R3, R3, R22 ;  /* 0x0000000303167223 */ /* 0x000fe20000010016 */
[----:B0-----:R-:W-:-:S05]  /*75e0*/  FFMA R3, -R15, R24, 1 ;  /* 0x3f8000000f037423 */ /* 0x001fca0000000118 */
[----:B------:R-:W0:Y:S02]  /*75f0*/  MUFU.SQRT R22, R22 ;  /* 0x0000001600167308 */ /* 0x000e240000002000 */
[----:B0-----:R-:W-:Y:S01]  /*7600*/  @P0 FMUL.FTZ R4, R22, R19 ;  /* 0x0000001316040220 */ /* 0x001fe20000410000 */
[----:B------:R-:W-:Y:S01]  /*7610*/  FSETP.NEU.FTZ.AND P0, PT, R0, +INF , PT ;  /* 0x7f8000000000780b */ /* 0x000fe20003f1d000 */
[----:B------:R-:W-:-:S03]  /*7620*/  FFMA R0, R24, R3, R24 ;  /* 0x0000000318007223 */ /* 0x000fc60000000018 */
        /* <DEDUP_REMOVED lines=8> */
[----:B------:R-:W-:Y:S02]  /*76b0*/  MOV R30, R15 ;  /* 0x0000000f001e7202 */ /* 0x000fe40000000f00 */
[----:B------:R-:W-:-:S07]  /*76c0*/  MOV R4, 0x76e0 ;  /* 0x000076e000047802 */ /* 0x000fce0000000f00 */
[----:B------:R-:W-:Y:S05]  /*76d0*/  CALL.REL.NOINC `($__internal_11_$__cuda_sm3x_div_rn_ftz_f32_slowpath) ;  /* 0x0000022000807944 */ /* 0x000fea0003c00000 */
.L_x_5030:
[----:B------:R-:W-:Y:S05]  /*76e0*/  BSYNC B4 ;  /* 0x0000000000047941 */ /* 0x000fea0003800000 */
.L_x_5029:
        /* <DEDUP_REMOVED lines=18> */
.L_x_5032:
[----:B------:R-:W-:Y:S02]  /*7810*/  ISETP.GE.AND P0, PT, R18, RZ, PT ;  /* 0x000000ff1200720c */ /* 0x000fe40003f06270 */
[----:B------:R-:W-:-:S11]  /*7820*/  MOV R3, 0x3fd774eb ;  /* 0x3fd774eb00037802 */ /* 0x000fd60000000f00 */
[----:B------:R-:W-:-:S04]  /*7830*/  @P0 FFMA.FTZ R0, R3, 0.93318945169448852539, -R0 ;  /* 0x3f6ee58103000823 */ /* 0x000fc80000010800 */
[----:B------:R-:W-:-:S07]  /*7840*/  @!P0 FFMA.FTZ R0, R3, 0.93318945169448852539, R0 ;  /* 0x3f6ee58103008823 */ /* 0x000fce0000010000 */
.L_x_5033:
[----:B------:R-:W-:Y:S05]  /*7850*/  BSYNC B0 ;  /* 0x0000000000007941 */ /* 0x000fea0003800000 */
.L_x_5031:
        /* <DEDUP_REMOVED lines=10> */
.L_x_5023:
[----:B------:R-:W-:Y:S05]  /*7900*/  BSYNC B3 ;  /* 0x0000000000037941 */ /* 0x000fea0003800000 */
.L_x_5015:
[----:B------:R-:W-:Y:S01]  /*7910*/  ISETP.NE.AND P0, PT, R20, RZ, PT ;  /* 0x000000ff1400720c */ /* 0x000fe20003f05270 */
[----:B------:R-:W-:Y:S01]  /*7920*/  FADD.FTZ R15, R21, 0.69314718246459960938 ;  /* 0x3f317218150f7421 */ /* 0x000fe20000010000 */
[----:B------:R-:W-:-:S11]  /*7930*/  FADD.FTZ R0, |R0|, -RZ ;  /* 0x800000ff00007221 */ /* 0x000fd60000010200 */
[----:B------:R-:W-:Y:S01]  /*7940*/  @!P0 FADD.FTZ R15, -R15, -RZ ;  /* 0x800000ff0f0f8221 */ /* 0x000fe20000010100 */
[----:B------:R-:W-:Y:S06]  /*7950*/  BRA `(.L_x_5014) ;  /* 0x00000000003c7947 */ /* 0x000fec0003800000 */
.L_x_4974:
        /* <DEDUP_REMOVED lines=15> */
.L_x_5014:
[----:B------:R-:W-:Y:S05]  /*7a50*/  BSYNC B2 ;  /* 0x0000000000027941 */ /* 0x000fea0003800000 */
.L_x_4973:
        /* <DEDUP_REMOVED lines=10> */
.L_x_5035:
[----:B------:R-:W-:Y:S02]  /*7b00*/  FSETP.GTU.FTZ.AND P0, PT, R3, +INF , PT ;  /* 0x7f8000000300780b */ /* 0x000fe40003f1c000 */
[----:B------:R-:W-:-:S11]  /*7b10*/  MOV R10, R0 ;  /* 0x00000000000a7202 */ /* 0x000fd60000000f00 */
[----:B------:R-:W-:-:S07]  /*7b20*/  @!P0 MOV R15, R3 ;  /* 0x00000003000f8202 */ /* 0x000fce0000000f00 */
.L_x_5036:
[----:B------:R-:W-:Y:S05]  /*7b30*/  BSYNC B0 ;  /* 0x0000000000007941 */ /* 0x000fea0003800000 */
.L_x_5034:
[--C-:B0---4-:R-:W-:Y:S01]  /*7b40*/  HADD2.F32 R19, -RZ, R11.reuse.H0_H0 ;  /* 0x2000000bff137230 */ /* 0x111fe20000004100 */
        /* <DEDUP_REMOVED lines=109> */
.L_x_5045:
        /* <DEDUP_REMOVED lines=10> */
.L_x_5047:
[----:B------:R-:W-:-:S04]  /*82c0*/  FADD.FTZ R4, -R0, R21 ;  /* 0x0000001500047221 */ /* 0x000fc80000010100 */
[----:B------:R-:W-:-:S07]  /*82d0*/  FMUL.FTZ R4, R4, 0.5 ;  /* 0x3f00000004047820 */ /* 0x000fce0000410000 */
.L_x_5048:
[----:B------:R-:W-:Y:S05]  /*82e0*/  BSYNC B1 ;  /* 0x0000000000017941 */ /* 0x000fea0003800000 */
.L_x_5046:
        /* <DEDUP_REMOVED lines=11> */
.L_x_5050:
[----:B------:R-:W-:-:S04]  /*83a0*/  FADD.FTZ R20, R22, -R27 ;  /* 0x8000001b16147221 */ /* 0x000fc80000010000 */
[----:B------:R-:W-:-:S07]  /*83b0*/  FMUL.FTZ R27, R20, 0.5 ;  /* 0x3f000000141b7820 */ /* 0x000fce0000410000 */
.L_x_5051:
[----:B------:R-:W-:Y:S05]  /*83c0*/  BSYNC B1 ;  /* 0x0000000000017941 */ /* 0x000fea0003800000 */
.L_x_5049:
        /* <DEDUP_REMOVED lines=35> */
.L_x_5044:
[----:B------:R0:W1:Y:S02]  /*8600*/  MUFU.SQRT R20, R23 ;  /* 0x0000001700147308 */ /* 0x0000640000002000 */
.L_x_5043:
[----:B------:R-:W-:Y:S05]  /*8610*/  BSYNC B0 ;  /* 0x0000000000007941 */ /* 0x000fea0003800000 */
.L_x_5042:
        /* <DEDUP_REMOVED lines=24> */
.L_x_5058:
[----:B------:R-:W-:-:S04]  /*87a0*/  FADD.FTZ R0, -R0, R21 ;  /* 0x0000001500007221 */ /* 0x000fc80000010100 */
[----:B------:R-:W-:-:S07]  /*87b0*/  FMUL.FTZ R0, R0, 0.5 ;  /* 0x3f00000000007820 */ /* 0x000fce0000410000 */
.L_x_5059:
[----:B------:R-:W-:Y:S05]  /*87c0*/  BSYNC B1 ;  /* 0x0000000000017941 */ /* 0x000fea0003800000 */
.L_x_5057:
        /* <DEDUP_REMOVED lines=10> */
.L_x_5061:
[----:B------:R-:W-:-:S04]  /*8870*/  FADD.FTZ R3, -R3, R22 ;  /* 0x0000001603037221 */ /* 0x000fc80000010100 */
[----:B------:R-:W-:-:S07]  /*8880*/  FMUL.FTZ R3, R3, 0.5 ;  /* 0x3f00000003037820 */ /* 0x000fce0000410000 */
.L_x_5062:
[----:B------:R-:W-:Y:S05]  /*8890*/  BSYNC B1 ;  /* 0x0000000000017941 */ /* 0x000fea0003800000 */
.L_x_5060:
[----:B------:R-:W-:Y:S01]  /*88a0*/  FADD.FTZ R0, R3, R0 ;  /* 0x0000000003007221 */ /* 0x000fe20000010000 */
[----:B------:R-:W-:Y:S01]  /*88b0*/  FADD.FTZ R25, R18, R25 ;  /* 0x0000001912197221 */ /* 0x000fe20000010000 */
[----:B------:R-:W-:-:S03]  /*88c0*/  PLOP3.LUT P0, PT, PT, PT, PT, 0x80, 0x0 ;  /* 0x000000000000781c */ /* 0x000fc60003f0f070 */
[----:B------:R-:W-:-:S04]  /*88d0*/  FMUL.FTZ R0, R25, R0 ;  /* 0x0000000019007220 */ /* 0x000fc80000410000 */
[----:B------:R3:W4:Y:S01]  /*88e0*/  MUFU.SQRT R21, R0 ;  /* 0x0000000000157308 */ /* 0x0007220000002000 */
[----:B------:R-:W-:Y:S05]  /*88f0*/  BRA `(.L_x_5054) ;  /* 0x0000000000687947 */ /* 0x000fea0003800000 */
.L_x_5056:
[----:B------:R-:W-:-:S13]  /*8900*/  FSETP.GT.FTZ.AND P1, PT, R18, 1, PT ;  /* 0x3f8000001200780b */ /* 0x000fda0003f34000 */
[----:B------:R-:W-:Y:S01]  /*8910*/  @!P1 FADD.FTZ R21, -R18, 1 ;  /* 0x3f80000012159421 */ /* 0x000fe20000010100 */
[----:B------:R-:W-:-:S03]  /*8920*/  @!P1 PLOP3.LUT P0, PT, PT, PT, PT, 0x80, 0x0 ;  /* 0x000000000000981c */ /* 0x000fc60003f0f070 */
[----:B------:R-:W-:-:S06]  /*8930*/  @!P1 FMUL.FTZ R21, R0, R21 ;  /* 0x0000001500159220 */ /* 0x000fcc0000410000 */
[----:B------:R-:W2:Y:S01]  /*8940*/  @!P1 MUFU.SQRT R21, R21 ;  /* 0x0000001500159308 */ /* 0x000ea20000002000 */
[----:B------:R-:W-:Y:S05]  /*8950*/  @!P1 BRA `(.L_x_5054) ;  /* 0x0000000000509947 */ /* 0x000fea0003800000 */
[----:B------:R-:W-:Y:S01]  /*8960*/  FMUL.FTZ R22, R0, R3 ;  /* 0x0000000300167220 */ /* 0x000fe20000410000 */
[----:B------:R-:W-:Y:S01]  /*8970*/  FMUL.FTZ R3, |R17|, 2.81474976710656000000e+14 ;  /* 0x5780000011037820 */ /* 0x000fe20000410200 */
[----:B------:R-:W-:Y:S02]  /*8980*/  PLOP3.LUT P0, PT, PT, PT, PT, 0x80, 0x0 ;  /* 0x000000000000781c */ /* 0x000fe40003f0f070 */
[----:B------:R-:W3:Y:S01]  /*8990*/  MUFU.SQRT R0, R22 ;  /* 0x0000001600007308 */ /* 0x000ee20000002000 */
[C---:B------:R-:W-:Y:S01]  /*89a0*/  FMUL.FTZ R3, R18.reuse, R3 ;  /* 0x0000000312037220 */ /* 0x040fe20000410000 */
[----:B------:R-:W-:-:S06]  /*89b0*/  FMUL.FTZ R18, R18, 2.81474976710656000000e+14 ;  /* 0x5780000012127820 */ /* 0x000fcc0000410000 */
[----:B---3--:R-:W2:Y:S02]  /*89c0*/  MUFU.RCP R0, R0 ;  /* 0x0000000000007308 */ /* 0x008ea40000001000 */
[----:B--2---:R-:W-:Y:S01]  /*89d0*/  FMUL.FTZ R21, R3, R0 ;  /* 0x0000000003157220 */ /* 0x004fe20000410000 */
[----:B------:R-:W-:Y:S06]  /*89e0*/  BRA `(.L_x_5054) ;  /* 0x00000000002c7947 */ /* 0x000fec0003800000 */
.L_x_5055:
        /* <DEDUP_REMOVED lines=8> */
.L_x_5053:
[----:B------:R-:W-:Y:S01]  /*8a70*/  PLOP3.LUT P0, PT, PT, PT, PT, 0x80, 0x0 ;  /* 0x000000000000781c */ /* 0x000fe20003f0f070 */
[----:B------:R-:W-:Y:S01]  /*8a80*/  FMUL.FTZ R21, R25, 16777216 ;  /* 0x4b80000019157820 */ /* 0x000fe20000410000 */
[----:B------:R-:W-:-:S11]  /*8a90*/  FMUL.FTZ R18, R18, 16777216 ;  /* 0x4b80000012127820 */ /* 0x000fd60000410000 */
.L_x_5054:
[----:B------:R-:W-:Y:S05]  /*8aa0*/  BSYNC B0 ;  /* 0x0000000000007941 */ /* 0x000fea0003800000 */
.L_x_5052:
[----:B------:R-:W-:Y:S04]  /*8ab0*/  BSSY B3, `(.L_x_5063) ;  /* 0x00000a7000037945 */ /* 0x000fe80003800000 */
[----:B------:R-:W-:Y:S05]  /*8ac0*/  @P0 BRA `(.L_x_5064) ;  /* 0x0000000000ec0947 */ /* 0x000fea0003800000 */
[----:B------:R-:W-:-:S13]  /*8ad0*/  ISETP.GT.AND P0, PT, R19, -0x1, PT ;  /* 0xffffffff1300780c */ /* 0x000fda0003f04270 */
[----:B------:R-:W-:Y:S05]  /*8ae0*/  @P0 BRA `(.L_x_5065) ;  /* 0x0000000000740947 */ /* 0x000fea0003800000 */
[----:B------:R-:W-:Y:S01]  /*8af0*/  HFMA2.MMA R18, -RZ, RZ, 1.75, 0 ;  /* 0x3f000000ff127435 */ /* 0x000fe200000001ff */
[----:B---3--:R-:W-:-:S04]  /*8b00*/  FADD.FTZ R0, -R4, -RZ ;  /* 0x800000ff04007221 */ /* 0x008fc80000010100 */
[C---:B------:R-:W-:Y:S01]  /*8b10*/  FADD.FTZ R3, |R0|.reuse, -RZ ;  /* 0x800000ff00037221 */ /* 0x040fe20000010200 */
[C---:B------:R-:W-:Y:S02]  /*8b20*/  FSETP.GT.FTZ.AND P0, PT, |R0|.reuse, 0.56000000238418579102, PT ;  /* 0x3f0f5c290000780b */ /* 0x040fe40003f14200 */
[----:B------:R-:W-:Y:S02]  /*8b30*/  FSETP.NEU.FTZ.AND P1, PT, |R0|, 1, PT ;  /* 0x3f8000000000780b */ /* 0x000fe40003f3d200 */
[----:B------:R-:W-:-:S04]  /*8b40*/  FFMA.FTZ R18, -R3, R18, 0.5 ;  /* 0x3f00000003127423 */ /* 0x000fc80000010112 */
[----:B------:R-:W2:Y:S02]  /*8b50*/  MUFU.RSQ R19, R18 ;  /* 0x0000001200137308 */ /* 0x000ea40000001400 */
[----:B--2-4-:R-:W-:Y:S01]  /*8b60*/  FMUL.FTZ R21, R18, R19 ;  /* 0x0000001312157220 */ /* 0x014fe20000410000 */
        /* <DEDUP_REMOVED lines=21> */
.L_x_5065:
[----:B---3--:R-:W-:Y:S01]  /*8cc0*/  MOV R0, 0x3f000000 ;  /* 0x3f00000000007802 */ /* 0x008fe20000000f00 */
[C---:B------:R-:W-:Y:S01]  /*8cd0*/  FADD.FTZ R3, |R4|.reuse, -RZ ;  /* 0x800000ff04037221 */ /* 0x040fe20000010200 */
[C---:B------:R-:W-:Y:S02]  /*8ce0*/  FSETP.GT.FTZ.AND P0, PT, |R4|.reuse, 0.56000000238418579102, PT ;  /* 0x3f0f5c290400780b */ /* 0x040fe40003f14200 */
[----:B------:R-:W-:Y:S01]  /*8cf0*/  FSETP.NEU.FTZ.AND P1, PT, |R4|, 1, PT ;  /* 0x3f8000000400780b */ /* 0x000fe20003f3d200 */
[----:B------:R-:W-:-:S04]  /*8d00*/  FFMA.FTZ R0, -R3, R0, 0.5 ;  /* 0x3f00000003007423 */ /* 0x000fc80000010100 */
[----:B------:R-:W3:Y:S02]  /*8d10*/  MUFU.RSQ R19, R0 ;  /* 0x0000000000137308 */ /* 0x000ee40000001400 */
[----:B---3--:R-:W-:Y:S01]  /*8d20*/  FMUL.FTZ R18, R0, R19 ;  /* 0x0000001300127220 */ /* 0x008fe20000410000 */
        /* <DEDUP_REMOVED lines=21> */
.L_x_5064:
        /* <DEDUP_REMOVED lines=20> */
.L_x_5069:
[----:B------:R-:W-:Y:S05]  /*8fc0*/  BSYNC B4 ;  /* 0x0000000000047941 */ /* 0x000fea0003800000 */
.L_x_5068:
        /* <DEDUP_REMOVED lines=18> */
.L_x_5071:
[----:B------:R-:W-:Y:S02]  /*90f0*/  ISETP.GE.AND P0, PT, R18, RZ, PT ;  /* 0x000000ff1200720c */ /* 0x000fe40003f06270 */
[----:B------:R-:W-:-:S11]  /*9100*/  MOV R3, 0x3fd774eb ;  /* 0x3fd774eb00037802 */ /* 0x000fd60000000f00 */
[----:B------:R-:W-:-:S04]  /*9110*/  @P0 FFMA.FTZ R0, R3, 0.93318945169448852539, -R0 ;  /* 0x3f6ee58103000823 */ /* 0x000fc80000010800 */
[----:B------:R-:W-:-:S07]  /*9120*/  @!P0 FFMA.FTZ R0, R3, 0.93318945169448852539, R0 ;  /* 0x3f6ee58103008823 */ /* 0x000fce0000010000 */
.L_x_5072:
[----:B------:R-:W-:Y:S05]  /*9130*/  BSYNC B0 ;  /* 0x0000000000007941 */ /* 0x000fea0003800000 */
.L_x_5070:
[C---:B------:R-:W-:Y:S01]  /*9140*/  FSETP.NEU.FTZ.AND P0, PT, |R18|.reuse, |R21|, PT ;  /* 0x400000151200720b */ /* 0x040fe20003f1d200 */
        /* <DEDUP_REMOVED lines=10> */
.L_x_5067:
[----:B------:R-:W-:Y:S01]  /*91f0*/  FADD.FTZ R31, |R18|, -RZ ;  /* 0x800000ff121f7221 */ /* 0x000fe20000010200 */
[C---:B--2-4-:R-:W-:Y:S01]  /*9200*/  FADD.FTZ R4, |R21|.reuse, -RZ ;  /* 0x800000ff15047221 */ /* 0x054fe20000010200 */
[----:B------:R-:W-:Y:S01]  /*9210*/  FSETP.GT.FTZ.AND P6, PT, |R21|, |R18|, PT ;  /* 0x400000121500720b */ /* 0x000fe20003fd4200 */
[----:B------:R-:W-:Y:S03]  /*9220*/  BSSY B4, `(.L_x_5073) ;  /* 0x000000e000047945 */ /* 0x000fe60003800000 */
[----:B------:R-:W-:Y:S02]  /*9230*/  FSEL R19, R4, R31, P6 ;  /* 0x0000001f04137208 */ /* 0x000fe40003000000 */
[----:B------:R-:W-:Y:S02]  /*9240*/  FSEL R31, R31, R4, P6 ;  /* 0x000000041f1f7208 */ /* 0x000fe40003000000 */
[----:B---3--:R-:W2:Y:S08]  /*9250*/  MUFU.RCP R0, R19 ;  /* 0x0000001300007308 */ /* 0x008eb00000001000 */
        /* <DEDUP_REMOVED lines=10> */
.L_x_5074:
[----:B------:R-:W-:Y:S05]  /*9300*/  BSYNC B4 ;  /* 0x0000000000047941 */ /* 0x000fea0003800000 */
.L_x_5073:
        /* <DEDUP_REMOVED lines=18> */
.L_x_5076:
[----:B------:R-:W-:Y:S02]  /*9430*/  ISETP.GE.AND P0, PT, R18, RZ, PT ;  /* 0x000000ff1200720c */ /* 0x000fe40003f06270 */
[----:B------:R-:W-:-:S11]  /*9440*/  MOV R3, 0x3fd774eb ;  /* 0x3fd774eb00037802 */ /* 0x000fd60000000f00 */
[----:B------:R-:W-:-:S04]  /*9450*/  @P0 FFMA.FTZ R0, R3, 0.93318945169448852539, -R0 ;  /* 0x3f6ee58103000823 */ /* 0x000fc80000010800 */
[----:B------:R-:W-:-:S07]  /*9460*/  @!P0 FFMA.FTZ R0, R3, 0.93318945169448852539, R0 ;  /* 0x3f6ee58103008823 */ /* 0x000fce0000010000 */
.L_x_5077:
[----:B------:R-:W-:Y:S05]  /*9470*/  BSYNC B0 ;  /* 0x0000000000007941 */ /* 0x000fea0003800000 */
.L_x_5075:
[C---:B------:R-:W-:Y:S01]  /*9480*/  FSETP.NEU.FTZ.AND P0, PT, |R18|.reuse, |R21|, PT ;  /* 0x400000151200720b */ /* 0x040fe20003f1d200 */
        /* <DEDUP_REMOVED lines=9> */
.L_x_5066:
[----:B------:R-:W-:Y:S05]  /*9520*/  BSYNC B3 ;  /* 0x0000000000037941 */ /* 0x000fea0003800000 */
.L_x_5063:
[----:B------:R-:W-:-:S13]  /*9530*/  ISETP.NE.AND P0, PT, R11, RZ, PT ;  /* 0x000000ff0b00720c */ /* 0x000fda0003f05270 */
[----:B-1----:R-:W-:-:S05]  /*9540*/  @!P0 FADD.FTZ R20, -R20, -RZ ;  /* 0x800000ff14148221 */ /* 0x002fca0000010100 */
[----:B------:R-:W-:Y:S01]  /*9550*/  MOV R18, R20 ;  /* 0x0000001400127202 */ /* 0x000fe20000000f00 */
[----:B------:R-:W-:Y:S06]  /*9560*/  BRA `(.L_x_5078) ;  /* 0x0000000c006c7947 */ /* 0x000fec0003800000 */
.L_x_5041:
[----:B------:R-:W-:Y:S01]  /*9570*/  FADD.FTZ R0, -R19, 6.1232342629258392722e-17 ;  /* 0x248d313213007421 */ /* 0x000fe20000010100 */
[----:B------:R-:W-:-:S03]  /*9580*/  FADD.FTZ R18, -R17, -RZ ;  /* 0x800000ff11127221 */ /* 0x000fc60000010100 */
[----:B------:R-:W-:Y:S01]  /*9590*/  FADD.FTZ R0, R0, 1.5707963705062866211 ;  /* 0x3fc90fdb00007421 */ /* 0x000fe20000010000 */
[----:B------:R-:W-:Y:S06]  /*95a0*/  BRA `(.L_x_5078) ;  /* 0x0000000c005c7947 */ /* 0x000fec0003800000 */
.L_x_5040:
[----:B------:R-:W-:Y:S01]  /*95b0*/  HFMA2.MMA R0, -RZ, RZ, 0, 0 ;  /* 0x00000000ff007435 */ /* 0x000fe200000001ff */
[----:B------:R-:W-:Y:S01]  /*95c0*/  FADD.FTZ R18, -R17, -RZ ;  /* 0x800000ff11127221 */ /* 0x000fe20000010100 */
[----:B------:R-:W-:Y:S09]  /*95d0*/  BRA `(.L_x_5078) ;  /* 0x0000000c00507947 */ /* 0x000ff20003800000 */
.L_x_5039:
        /* <DEDUP_REMOVED lines=23> */
[----:B------:R-:W-:Y:S05]  /*9750*/  CALL.REL.NOINC `($__internal_11_$__cuda_sm3x_div_rn_ftz_f32_slowpath) ;  /* 0x0000020000607944 */ /* 0x000fea0003c00000 */
.L_x_5083:
[----:B------:R-:W-:Y:S05]  /*9760*/  BSYNC B4 ;  /* 0x0000000000047941 */ /* 0x000fea0003800000 */
.L_x_5082:
        /* <DEDUP_REMOVED lines=18> */
.L_x_5085:
[----:B------:R-:W-:Y:S02]  /*9890*/  ISETP.GE.AND P0, PT, R19, RZ, PT ;  /* 0x000000ff1300720c */ /* 0x000fe40003f06270 */
[----:B------:R-:W-:-:S11]  /*98a0*/  MOV R3, 0x3fd774eb ;  /* 0x3fd774eb00037802 */ /* 0x000fd60000000f00 */
[----:B------:R-:W-:-:S04]  /*98b0*/  @P0 FFMA.FTZ R0, R3, 0.93318945169448852539, -R0 ;  /* 0x3f6ee58103000823 */ /* 0x000fc80000010800 */
[----:B------:R-:W-:-:S07]  /*98c0*/  @!P0 FFMA.FTZ R0, R3, 0.93318945169448852539, R0 ;  /* 0x3f6ee58103008823 */ /* 0x000fce0000010000 */
.L_x_5086:
[----:B------:R-:W-:Y:S05]  /*98d0*/  BSYNC B0 ;  /* 0x0000000000007941 */ /* 0x000fea0003800000 */
.L_x_5084:
        /* <DEDUP_REMOVED lines=13> */
.L_x_5081:
        /* <DEDUP_REMOVED lines=12> */
.L_x_5089:
[----:B------:R-:W-:Y:S05]  /*9a70*/  BSYNC B4 ;  /* 0x0000000000047941 */ /* 0x000fea0003800000 */
.L_x_5088:
        /* <DEDUP_REMOVED lines=18> */
.L_x_5091:
[----:B------:R-:W-:Y:S02]  /*9ba0*/  ISETP.GE.AND P0, PT, R19, RZ, PT ;  /* 0x000000ff1300720c */ /* 0x000fe40003f06270 */
[----:B------:R-:W-:-:S11]  /*9bb0*/  MOV R3, 0x3fd774eb ;  /* 0x3fd774eb00037802 */ /* 0x000fd60000000f00 */
[----:B------:R-:W-:-:S04]  /*9bc0*/  @P0 FFMA.FTZ R0, R3, 0.93318945169448852539, -R0 ;  /* 0x3f6ee58103000823 */ /* 0x000fc80000010800 */
[----:B------:R-:W-:-:S07]  /*9bd0*/  @!P0 FFMA.FTZ R0, R3, 0.93318945169448852539, R0 ;  /* 0x3f6ee58103008823 */ /* 0x000fce0000010000 */
.L_x_5092:
[----:B------:R-:W-:Y:S05]  /*9be0*/  BSYNC B0 ;  /* 0x0000000000007941 */ /* 0x000fea0003800000 */
.L_x_5090:
        /* <DEDUP_REMOVED lines=27> */
.L_x_5080:
        /* <DEDUP_REMOVED lines=32> */
[----:B------:R-:W-:Y:S05]  /*9fa0*/  CALL.REL.NOINC `($__internal_11_$__cuda_sm3x_div_rn_ftz_f32_slowpath) ;  /* 0x000001f8004c7944 */ /* 0x000fea0003c00000 */
.L_x_5094:
[----:B------:R-:W-:Y:S05]  /*9fb0*/  BSYNC B4 ;  /* 0x0000000000047941 */ /* 0x000fea0003800000 */
.L_x_5093:
        /* <DEDUP_REMOVED lines=18> */
.L_x_5096:
[----:B------:R-:W-:Y:S02]  /*a0e0*/  ISETP.GE.AND P0, PT, R19, RZ, PT ;  /* 0x000000ff1300720c */ /* 0x000fe40003f06270 */
[----:B------:R-:W-:-:S11]  /*a0f0*/  MOV R3, 0x3fd774eb ;  /* 0x3fd774eb00037802 */ /* 0x000fd60000000f00 */
[----:B------:R-:W-:-:S04]  /*a100*/  @P0 FFMA.FTZ R0, R3, 0.93318945169448852539, -R0 ;  /* 0x3f6ee58103000823 */ /* 0x000fc80000010800 */
[----:B------:R-:W-:-:S07]  /*a110*/  @!P0 FFMA.FTZ R0, R3, 0.93318945169448852539, R0 ;  /* 0x3f6ee58103008823 */ /* 0x000fce0000010000 */
.L_x_5097:
[----:B------:R-:W-:Y:S05]  /*a120*/  BSYNC B0 ;  /* 0x0000000000007941 */ /* 0x000fea0003800000 */
.L_x_5095:
        /* <DEDUP_REMOVED lines=10> */
.L_x_5087:
[----:B------:R-:W-:Y:S05]  /*a1d0*/  BSYNC B3 ;  /* 0x0000000000037941 */ /* 0x000fea0003800000 */
.L_x_5079:
[----:B------:R-:W-:Y:S01]  /*a1e0*/  ISETP.NE.AND P0, PT, R11, RZ, PT ;  /* 0x000000ff0b00720c */ /* 0x000fe20003f05270 */
[----:B------:R-:W-:Y:S01]  /*a1f0*/  FADD.FTZ R18, R22, 0.69314718246459960938 ;  /* 0x3f31721816127421 */ /* 0x000fe20000010000 */
[----:B------:R-:W-:-:S11]  /*a200*/  FADD.FTZ R0, |R0|, -RZ ;  /* 0x800000ff00007221 */ /* 0x000fd60000010200 */
[----:B------:R-:W-:Y:S01]  /*a210*/  @!P0 FADD.FTZ R18, -R18, -RZ ;  /* 0x800000ff12128221 */ /* 0x000fe20000010100 */
[----:B------:R-:W-:Y:S06]  /*a220*/  BRA `(.L_x_5078) ;  /* 0x00000000003c7947 */ /* 0x000fec0003800000 */
.L_x_5038:
        /* <DEDUP_REMOVED lines=15> */
.L_x_5078:
[----:B------:R-:W-:Y:S05]  /*a320*/  BSYNC B2 ;  /* 0x0000000000027941 */ /* 0x000fea0003800000 */
.L_x_5037:
        /* <DEDUP_REMOVED lines=10> */
.L_x_5099:
[----:B------:R-:W-:Y:S02]  /*a3d0*/  FSETP.GTU.FTZ.AND P0, PT, R3, +INF , PT ;  /* 0x7f8000000300780b */ /* 0x000fe40003f1c000 */
[----:B------:R-:W-:-:S11]  /*a3e0*/  MOV R11, R0 ;  /* 0x00000000000b7202 */ /* 0x000fd60000000f00 */
[----:B------:R-:W-:-:S07]  /*a3f0*/  @!P0 MOV R18, R3 ;  /* 0x0000000300128202 */ /* 0x000fce0000000f00 */
.L_x_5100:
[----:B------:R-:W-:Y:S05]  /*a400*/  BSYNC B0 ;  /* 0x0000000000007941 */ /* 0x000fea0003800000 */
.L_x_5098:
        /* <DEDUP_REMOVED lines=21> */
[----:B--234-:R-:W-:Y:S01]  /*a560*/  FADD.FTZ R21, |R17|, -RZ ;  /* 0x800000ff11157221 */ /* 0x01cfe20000010200 */
[----:B------:R-:W-:Y:S01]  /*a570*/  FADD.FTZ R3, R22, -1 ;  /* 0xbf80000016037421 */ /* 0x000fe20000010000 */
[----:B------:R-:W-:Y:S01]  /*a580*/  BSSY B0, `(.L_x_5106) ;  /* 0x0000096000007945 */ /* 0x000fe20003800000 */
[----:B------:R-:W-:Y:S02]  /*a590*/  FADD.FTZ R4, |R0|, -RZ ;  /* 0x800000ff00047221 */ /* 0x000fe40000010200 */
[----:B------:R-:W-:-:S03]  /*a5a0*/  FADD.FTZ R26, |R3|, -RZ ;  /* 0x800000ff031a7221 */ /* 0x000fc60000010200 */
[CC--:B0-----:R-:W-:Y:S02]  /*a5b0*/  VIMNMX R23, R4.reuse, R21.reuse, !PT ;  /* 0x0000001504177248 */ /* 0x0c1fe40007fe0100 */
        /* <DEDUP_REMOVED lines=83> */
.L_x_5109:
        /* <DEDUP_REMOVED lines=10> */
.L_x_5111:
[----:B------:R-:W-:-:S04]  /*ab90*/  FADD.FTZ R4, -R0, R23 ;  /* 0x0000001700047221 */ /* 0x000fc80000010100 */
[----:B------:R-:W-:-:S07]  /*aba0*/  FMUL.FTZ R4, R4, 0.5 ;  /* 0x3f00000004047820 */ /* 0x000fce0000410000 */
.L_x_5112:
[----:B------:R-:W-:Y:S05]  /*abb0*/  BSYNC B1 ;  /* 0x0000000000017941 */ /* 0x000fea0003800000 */
.L_x_5110:
        /* <DEDUP_REMOVED lines=11> */
.L_x_5114:
[----:B------:R-:W-:-:S04]  /*ac70*/  FADD.FTZ R21, R24, -R21 ;  /* 0x8000001518157221 */ /* 0x000fc80000010000 */
[----:B------:R-:W-:-:S07]  /*ac80*/  FMUL.FTZ R21, R21, 0.5 ;  /* 0x3f00000015157820 */ /* 0x000fce0000410000 */
.L_x_5115:
[----:B------:R-:W-:Y:S05]  /*ac90*/  BSYNC B1 ;  /* 0x0000000000017941 */ /* 0x000fea0003800000 */
.L_x_5113:
        /* <DEDUP_REMOVED lines=35> */
.L_x_5108:
[----:B------:R0:W1:Y:S02]  /*aed0*/  MUFU.SQRT R21, R17 ;  /* 0x0000001100157308 */ /* 0x0000640000002000 */
.L_x_5107:
[----:B------:R-:W-:Y:S05]  /*aee0*/  BSYNC B0 ;  /* 0x0000000000007941 */ /* 0x000fea0003800000 */
.L_x_5106:
        /* <DEDUP_REMOVED lines=24> */
.L_x_5122:
[----:B------:R-:W-:-:S04]  /*b070*/  FADD.FTZ R0, -R0, R23 ;  /* 0x0000001700007221 */ /* 0x000fc80000010100 */
[----:B------:R-:W-:-:S07]  /*b080*/  FMUL.FTZ R0, R0, 0.5 ;  /* 0x3f00000000007820 */ /* 0x000fce0000410000 */
.L_x_5123:
[----:B------:R-:W-:Y:S05]  /*b090*/  BSYNC B1 ;  /* 0x0000000000017941 */ /* 0x000fea0003800000 */
.L_x_5121:
        /* <DEDUP_REMOVED lines=10> */
.L_x_5125:
[----:B------:R-:W-:-:S04]  /*b140*/  FADD.FTZ R3, -R3, R24 ;  /* 0x0000001803037221 */ /* 0x000fc80000010100 */
[----:B------:R-:W-:-:S07]  /*b150*/  FMUL.FTZ R3, R3, 0.5 ;  /* 0x3f00000003037820 */ /* 0x000fce0000410000 */
.L_x_5126:
[----:B------:R-:W-:Y:S05]  /*b160*/  BSYNC B1 ;  /* 0x0000000000017941 */ /* 0x000fea0003800000 */
.L_x_5124:
[----:B------:R-:W-:Y:S01]  /*b170*/  FADD.FTZ R0, R3, R0 ;  /* 0x0000000003007221 */ /* 0x000fe20000010000 */
[----:B------:R-:W-:Y:S01]  /*b180*/  FADD.FTZ R25, R22, R25 ;  /* 0x0000001916197221 */ /* 0x000fe20000010000 */
[----:B------:R-:W-:-:S03]  /*b190*/  PLOP3.LUT P0, PT, PT, PT, PT, 0x80, 0x0 ;  /* 0x000000000000781c */ /* 0x000fc60003f0f070 */
[----:B------:R-:W-:-:S04]  /*b1a0*/  FMUL.FTZ R0, R25, R0 ;  /* 0x0000000019007220 */ /* 0x000fc80000410000 */
[----:B------:R4:W2:Y:S01]  /*b1b0*/  MUFU.SQRT R23, R0 ;  /* 0x0000000000177308 */ /* 0x0008a20000002000 */
[----:B------:R-:W-:Y:S05]  /*b1c0*/  BRA `(.L_x_5118) ;  /* 0x0000000000687947 */ /* 0x000fea0003800000 */
.L_x_5120:
        /* <DEDUP_REMOVED lines=15> */
.L_x_5119:
        /* <DEDUP_REMOVED lines=8> */
.L_x_5117:
[----:B------:R-:W-:Y:S01]  /*b340*/  PLOP3.LUT P0, PT, PT, PT, PT, 0x80, 0x0 ;  /* 0x000000000000781c */ /* 0x000fe20003f0f070 */
[----:B------:R-:W-:Y:S01]  /*b350*/  FMUL.FTZ R23, R25, 16777216 ;  /* 0x4b80000019177820 */ /* 0x000fe20000410000 */
[----:B------:R-:W-:-:S11]  /*b360*/  FMUL.FTZ R22, R22, 16777216 ;  /* 0x4b80000016167820 */ /* 0x000fd60000410000 */
.L_x_5118:
[----:B------:R-:W-:Y:S05]  /*b370*/  BSYNC B0 ;  /* 0x0000000000007941 */ /* 0x000fea0003800000 */
.L_x_5116:
        /* <DEDUP_REMOVED lines=9> */
[----:B0-2---:R-:W-:-:S04]  /*b410*/  FFMA.FTZ R17, -R3, R20, 0.5 ;  /* 0x3f00000003117423 */ /* 0x005fc80000010114 */
[----:B------:R-:W0:Y:S02]  /*b420*/  MUFU.RSQ R20, R17 ;  /* 0x0000001100147308 */ /* 0x000e240000001400 */
[----:B0-----:R-:W-:Y:S01]  /*b430*/  FMUL.FTZ R22, R17, R20 ;  /* 0x0000001411167220 */ /* 0x001fe20000410000 */
[----:B---3--:R-:W-:Y:S01]  /*b440*/  FMUL.FTZ R23, R20, 0.5 ;  /* 0x3f00000014177820 */ /* 0x008fe20000410000 */
[----:B------:R-:W-:-:S03]  /*b450*/  MOV R20, 0x3d10ecef ;  /* 0x3d10ecef00147802 */ /* 0x000fc60000000f00 */
[----:B------:R-:W-:-:S04]  /*b460*/  FFMA.FTZ R23, -R22, R23, 0.5 ;  /* 0x3f00000016177423 */ /* 0x000fc80000010117 */
[----:B------:R-:W-:-:S05]  /*b470*/  FFMA.FTZ R23, R22, R23, R22 ;  /* 0x0000001716177223 */ /* 0x000fca0000010016 */
        /* <DEDUP_REMOVED lines=17> */
.L_x_5129:
        /* <DEDUP_REMOVED lines=9> */
[----:B------:R-:W-:Y:S01]  /*b620*/  FFMA.FTZ R17, R20, R17, R20 ;  /* 0x0000001114117223 */ /* 0x000fe20000010014 */
[----:B------:R-:W-:-:S04]  /*b630*/  HFMA2.MMA R20, -RZ, RZ, 1.265625, -5052 ;  /* 0x3d10ecefff147435 */ /* 0x000fc800000001ff */
[----:B------:R-:W-:Y:S02]  /*b640*/  @P0 FSEL R3, R17, RZ, P1 ;  /* 0x000000ff11030208 */ /* 0x000fe40000800000 */
        /* <DEDUP_REMOVED lines=16> */
.L_x_5128:
[----:B------:R-:W-:-:S13]  /*b750*/  ISETP.GT.AND P0, PT, R20, -0x1, PT ;  /* 0xffffffff1400780c */ /* 0x000fda0003f04270 */
[----:B------:R-:W-:Y:S05]  /*b760*/  @P0 BRA `(.L_x_5131) ;  /* 0x0000000000d40947 */ /* 0x000fea0003800000 */
[----:B------:R-:W-:Y:S01]  /*b770*/  FADD.FTZ R22, -R22, -RZ ;  /* 0x800000ff16167221 */ /* 0x000fe20000010100 */
[C---:B--234-:R-:W-:Y:S01]  /*b780*/  FADD.FTZ R0, |R23|.reuse, -RZ ;  /* 0x800000ff17007221 */ /* 0x05cfe20000010200 */
[----:B------:R-:W-:Y:S02]  /*b790*/  BSSY B4, `(.L_x_5132) ;  /* 0x0000010000047945 */ /* 0x000fe40003800000 */
[----:B------:R-:W-:Y:S01]  /*b7a0*/  FADD.FTZ R31, |R22|, -RZ ;  /* 0x800000ff161f7221 */ /* 0x000fe20000010200 */
[----:B------:R-:W-:-:S04]  /*b7b0*/  FSETP.GT.FTZ.AND P6, PT, |R23|, |R22|, PT ;  /* 0x400000161700720b */ /* 0x000fc80003fd4200 */
[----:B0-----:R-:W-:Y:S02]  /*b7c0*/  FSEL R17, R0, R31, P6 ;  /* 0x0000001f00117208 */ /* 0x001fe40003000000 */
        /* <DEDUP_REMOVED lines=11> */
[----:B-1----:R-:W-:Y:S05]  /*b880*/  CALL.REL.NOINC `($__internal_11_$__cuda_sm3x_div_rn_ftz_f32_slowpath) ;  /* 0x000001e000147944 */ /* 0x002fea0003c00000 */
.L_x_5133:
[----:B------:R-:W-:Y:S05]  /*b890*/  BSYNC B4 ;  /* 0x0000000000047941 */ /* 0x000fea0003800000 */
.L_x_5132:
        /* <DEDUP_REMOVED lines=18> */
.L_x_5135:
[----:B------:R-:W-:Y:S02]  /*b9c0*/  ISETP.GE.AND P0, PT, R22, RZ, PT ;  /* 0x000000ff1600720c */ /* 0x000fe40003f06270 */
[----:B------:R-:W-:-:S11]  /*b9d0*/  MOV R3, 0x3fd774eb ;  /* 0x3fd774eb00037802 */ /* 0x000fd60000000f00 */
[----:B------:R-:W-:-:S04]  /*b9e0*/  @P0 FFMA.FTZ R0, R3, 0.93318945169448852539, -R0 ;  /* 0x3f6ee58103000823 */ /* 0x000fc80000010800 */
[----:B------:R-:W-:-:S07]  /*b9f0*/  @!P0 FFMA.FTZ R0, R3, 0.93318945169448852539, R0 ;  /* 0x3f6ee58103008823 */ /* 0x000fce0000010000 */
.L_x_5136:
[----:B------:R-:W-:Y:S05]  /*ba00*/  BSYNC B0 ;  /* 0x0000000000007941 */ /* 0x000fea0003800000 */
.L_x_5134:
        /* <DEDUP_REMOVED lines=11> */
.L_x_5131:
[----:B------:R-:W-:Y:S01]  /*bac0*/  FADD.FTZ R31, |R22|, -RZ ;  /* 0x800000ff161f7221 */ /* 0x000fe20000010200 */
[C---:B--23--:R-:W-:Y:S01]  /*bad0*/  FADD.FTZ R4, |R23|.reuse, -RZ ;  /* 0x800000ff17047221 */ /* 0x04cfe20000010200 */
[----:B------:R-:W-:Y:S01]  /*bae0*/  FSETP.GT.FTZ.AND P6, PT, |R23|, |R22|, PT ;  /* 0x400000161700720b */ /* 0x000fe20003fd4200 */
[----:B------:R-:W-:Y:S03]  /*baf0*/  BSSY B4, `(.L_x_5137) ;  /* 0x000000e000047945 */ /* 0x000fe60003800000 */
[----:B0-----:R-:W-:Y:S02]  /*bb00*/  FSEL R17, R4, R31, P6 ;  /* 0x0000001f04117208 */ /* 0x001fe40003000000 */
[----:B------:R-:W-:Y:S02]  /*bb10*/  FSEL R31, R31, R4, P6 ;  /* 0x000000041f1f7208 */ /* 0x000fe40003000000 */
[----:B----4-:R-:W0:Y:S08]  /*bb20*/  MUFU.RCP R0, R17 ;  /* 0x0000001100007308 */ /* 0x010e300000001000 */
        /* <DEDUP_REMOVED lines=10> */
.L_x_5138:
[----:B------:R-:W-:Y:S05]  /*bbd0*/  BSYNC B4 ;  /* 0x0000000000047941 */ /* 0x000fea0003800000 */
.L_x_5137:
        /* <DEDUP_REMOVED lines=18> */
.L_x_5140:
[----:B------:R-:W-:Y:S02]  /*bd00*/  ISETP.GE.AND P0, PT, R22, RZ, PT ;  /* 0x000000ff1600720c */ /* 0x000fe40003f06270 */
[----:B------:R-:W-:-:S11]  /*bd10*/  MOV R3, 0x3fd774eb ;  /* 0x3fd774eb00037802 */ /* 0x000fd60000000f00 */
[----:B------:R-:W-:-:S04]  /*bd20*/  @P0 FFMA.FTZ R0, R3, 0.93318945169448852539, -R0 ;  /* 0x3f6ee58103000823 */ /* 0x000fc80000010800 */
[----:B------:R-:W-:-:S07]  /*bd30*/  @!P0 FFMA.FTZ R0, R3, 0.93318945169448852539, R0 ;  /* 0x3f6ee58103008823 */ /* 0x000fce0000010000 */
.L_x_5141:
[----:B------:R-:W-:Y:S05]  /*bd40*/  BSYNC B0 ;  /* 0x0000000000007941 */ /* 0x000fea0003800000 */
.L_x_5139:
        /* <DEDUP_REMOVED lines=10> */
.L_x_5130:
[----:B------:R-:W-:Y:S05]  /*bdf0*/  BSYNC B3 ;  /* 0x0000000000037941 */ /* 0x000fea0003800000 */
.L_x_5127:
[----:B------:R-:W-:-:S13]  /*be00*/  ISETP.NE.AND P0, PT, R8, RZ, PT ;  /* 0x000000ff0800720c */ /* 0x000fda0003f05270 */
[----:B-1----:R-:W-:-:S05]  /*be10*/  @!P0 FADD.FTZ R21, -R21, -RZ ;  /* 0x800000ff15158221 */ /* 0x002fca0000010100 */
[----:B------:R-:W-:Y:S01]  /*be20*/  MOV R17, R21 ;  /* 0x0000001500117202 */ /* 0x000fe20000000f00 */
[----:B------:R-:W-:Y:S06]  /*be30*/  BRA `(.L_x_5142) ;  /* 0x0000000c006c7947 */ /* 0x000fec0003800000 */
.L_x_5105:
[----:B------:R-:W-:Y:S01]  /*be40*/  FADD.FTZ R0, -R20, 6.1232342629258392722e-17 ;  /* 0x248d313214007421 */ /* 0x000fe20000010100 */
[----:B------:R-:W-:-:S03]  /*be50*/  FADD.FTZ R17, -R19, -RZ ;  /* 0x800000ff13117221 */ /* 0x000fc60000010100 */
[----:B------:R-:W-:Y:S01]  /*be60*/  FADD.FTZ R0, R0, 1.5707963705062866211 ;  /* 0x3fc90fdb00007421 */ /* 0x000fe20000010000 */
[----:B------:R-:W-:Y:S06]  /*be70*/  BRA `(.L_x_5142) ;  /* 0x0000000c005c7947 */ /* 0x000fec0003800000 */
.L_x_5104:
[----:B------:R-:W-:Y:S01]  /*be80*/  HFMA2.MMA R0, -RZ, RZ, 0, 0 ;  /* 0x00000000ff007435 */ /* 0x000fe200000001ff */
[----:B------:R-:W-:Y:S01]  /*be90*/  FADD.FTZ R17, -R19, -RZ ;  /* 0x800000ff13117221 */ /* 0x000fe20000010100 */
[----:B------:R-:W-:Y:S09]  /*bea0*/  BRA `(.L_x_5142) ;  /* 0x0000000c00507947 */ /* 0x000ff20003800000 */
.L_x_5103:
[C---:B------:R-:W-:Y:S01]  /*beb0*/  FSETP.GEU.FTZ.AND P6, PT, R22.reuse, |R19|, PT ;  /* 0x400000131600720b */ /* 0x040fe20003fde000 */
[----:B------:R-:W-:Y:S03]  /*bec0*/  BSSY B3, `(.L_x_5143) ;  /* 0x00000be000037945 */ /* 0x000fe60003800000 */
[----:B--234-:R-:W-:Y:S02]  /*bed0*/  FSEL R21, R17, R22, !P6 ;  /* 0x0000001611157208 */ /* 0x01cfe40007000000 */
[----:B------:R-:W-:Y:S02]  /*bee0*/  FSEL R31, R22, R17, !P6 ;  /* 0x00000011161f7208 */ /* 0x000fe40007000000 */
[----:B------:R-:W-:-:S13]  /*bef0*/  FSETP.GT.FTZ.AND P0, PT, R21, 1.70141173319264429906e+38, PT ;  /* 0x7effffff1500780b */ /* 0x000fda0003f14000 */
[----:B------:R-:W-:Y:S05]  /*bf00*/  @P0 BRA `(.L_x_5144) ;  /* 0x0000000400d80947 */ /* 0x000fea0003800000 */
[----:B------:R-:W-:Y:S02]  /*bf10*/  FSETP.GT.FTZ.AND P0, PT, R21, 2.30584300921369395200e+18, PT ;  /* 0x5e0000001500780b */ /* 0x000fe40003f14000 */
[----:B------:R-:W-:-:S04]  /*bf20*/  FSETP.GEU.FTZ.AND P1, PT, R31, 1.084202172485504434e-19, PT ;  /* 0x200000001f00780b */ /* 0x000fc80003f3e000 */
[----:B------:R-:W-:-:S13]  /*bf30*/  PLOP3.LUT P0, PT, P0, P1, PT, 0xa2, 0x0 ;  /* 0x000000000000781c */ /* 0x000fda0000703472 */
[----:B------:R-:W-:Y:S05]  /*bf40*/  @P0 BRA `(.L_x_5145) ;  /* 0x0000000000cc0947 */ /* 0x000fea0003800000 */
[----:B------:R-:W1:Y:S01]  /*bf50*/  MUFU.RCP R0, R21 ;  /* 0x0000001500007308 */ /* 0x000e620000001000 */
[----:B------:R-:W-:Y:S07]  /*bf60*/  BSSY B4, `(.L_x_5146) ;  /* 0x000000d000047945 */ /* 0x000fee0003800000 */
[----:B------:R-:W2:Y:S01]  /*bf70*/  FCHK P0, R31, R21 ;  /* 0x000000151f007302 */ /* 0x000ea20000000000 */
[----:B-1----:R-:W-:-:S04]  /*bf80*/  FFMA R3, -R21, R0, 1 ;  /* 0x3f80000015037423 */ /* 0x002fc80000000100 */
[----:B------:R-:W-:Y:S01]  /*bf90*/  FFMA R4, R0, R3, R0 ;  /* 0x0000000300047223 */ /* 0x000fe20000000000 */
[----:B------:R-:W-:-:S03]  /*bfa0*/  FMUL.FTZ R0, R31, R31 ;  /* 0x0000001f1f007220 */ /* 0x000fc60000410000 */
[----:B------:R-:W-:Y:S01]  /*bfb0*/  FFMA R3, R31, R4, RZ ;  /* 0x000000041f037223 */ /* 0x000fe200000000ff */
[----:B------:R-:W-:-:S03]  /*bfc0*/  FFMA.FTZ R17, R21, R21, R0 ;  /* 0x0000001515117223 */ /* 0x000fc60000010000 */
[----:B0-----:R-:W-:-:S04]  /*bfd0*/  FFMA R23, -R21, R3, R31 ;  /* 0x0000000315177223 */ /* 0x001fc8000000011f */
[----:B------:R-:W-:Y:S01]  /*bfe0*/  FFMA R0, R4, R23, R3 ;  /* 0x0000001704007223 */ /* 0x000fe20000000003 */
[----:B--2---:R-:W-:Y:S06]  /*bff0*/  @!P0 BRA `(.L_x_5147) ;  /* 0x00000000000c8947 */ /* 0x004fec0003800000 */
[----:B------:R-:W-:Y:S02]  /*c000*/  MOV R30, R21 ;  /* 0x00000015001e7202 */ /* 0x000fe40000000f00 */
[----:B------:R-:W-:-:S07]  /*c010*/  MOV R4, 0xc030 ;  /* 0x0000c03000047802 */ /* 0x000fce0000000f00 */
[----:B------:R-:W-:Y:S05]  /*c020*/  CALL.REL.NOINC `($__internal_11_$__cuda_sm3x_div_rn_ftz_f32_slowpath) ;  /* 0x000001d8002c7944 */ /* 0x000fea0003c00000 */
.L_x_5147:
[----:B------:R-:W-:Y:S05]  /*c030*/  BSYNC B4 ;  /* 0x0000000000047941 */ /* 0x000fea0003800000 */
.L_x_5146:
        /* <DEDUP_REMOVED lines=18> */
.L_x_5149:
[----:B------:R-:W-:Y:S02]  /*c160*/  ISETP.GE.AND P0, PT, R20, RZ, PT ;  /* 0x000000ff1400720c */ /* 0x000fe40003f06270 */
[----:B------:R-:W-:-:S11]  /*c170*/  MOV R3, 0x3fd774eb ;  /* 0x3fd774eb00037802 */ /* 0x000fd60000000f00 */
[----:B------:R-:W-:-:S04]  /*c180*/  @P0 FFMA.FTZ R0, R3, 0.93318945169448852539, -R0 ;  /* 0x3f6ee58103000823 */ /* 0x000fc80000010800 */
[----:B------:R-:W-:-:S07]  /*c190*/  @!P0 FFMA.FTZ R0, R3, 0.93318945169448852539, R0 ;  /* 0x3f6ee58103008823 */ /* 0x000fce0000010000 */
.L_x_5150:
[----:B------:R-:W-:Y:S05]  /*c1a0*/  BSYNC B0 ;  /* 0x0000000000007941 */ /* 0x000fea0003800000 */
.L_x_5148:
        /* <DEDUP_REMOVED lines=13> */
.L_x_5145:
[----:B------:R-:W1:Y:S01]  /*c280*/  MUFU.RCP R0, R21 ;  /* 0x0000001500007308 */ /* 0x000e620000001000 */
[----:B------:R-:W-:Y:S07]  /*c290*/  BSSY B4, `(.L_x_5152) ;  /* 0x000000b000047945 */ /* 0x000fee0003800000 */
        /* <DEDUP_REMOVED lines=9> */
[----:B0-----:R-:W-:Y:S05]  /*c330*/  CALL.REL.NOINC `($__internal_11_$__cuda_sm3x_div_rn_ftz_f32_slowpath) ;  /* 0x000001d400687944 */ /* 0x001fea0003c00000 */
.L_x_5153:
[----:B------:R-:W-:Y:S05]  /*c340*/  BSYNC B4 ;  /* 0x0000000000047941 */ /* 0x000fea0003800000 */
.L_x_5152:
        /* <DEDUP_REMOVED lines=18> */
.L_x_5155:
[----:B------:R-:W-:Y:S02]  /*c470*/  ISETP.GE.AND P0, PT, R20, RZ, PT ;  /* 0x000000ff1400720c */ /* 0x000fe40003f06270 */
[----:B------:R-:W-:-:S11]  /*c480*/  MOV R3, 0x3fd774eb ;  /* 0x3fd774eb00037802 */ /* 0x000fd60000000f00 */
[----:B------:R-:W-:-:S04]  /*c490*/  @P0 FFMA.FTZ R0, R3, 0.93318945169448852539, -R0 ;  /* 0x3f6ee58103000823 */ /* 0x000fc80000010800 */
[----:B------:R-:W-:-:S07]  /*c4a0*/  @!P0 FFMA.FTZ R0, R3, 0.93318945169448852539, R0 ;  /* 0x3f6ee58103008823 */ /* 0x000fce0000010000 */
.L_x_5156:
[----:B------:R-:W-:Y:S05]  /*c4b0*/  BSYNC B0 ;  /* 0x0000000000007941 */ /* 0x000fea0003800000 */
.L_x_5154:
[CC--:B------:R-:W-:Y:S02]  /*c4c0*/  VIMNMX R3, R17.reuse, R22.reuse, !PT ;  /* 0x0000001611037248 */ /* 0x0c0fe40007fe0100 */
[----:B------:R-:W-:Y:S02]  /*c4d0*/  VIMNMX R17, R17, R22, PT ;  /* 0x0000001611117248 */ /* 0x000fe40003fe0100 */
[----:B------:R-:W-:Y:S02]  /*c4e0*/  LOP3.LUT R4, R3, 0xfe000000, RZ, 0xc0, !PT ;  /* 0xfe00000003047812 */ /* 0x000fe400078ec0ff */
[----:B------:R-:W-:Y:S02]  /*c4f0*/  FSETP.NEU.FTZ.AND P0, PT, R17, RZ, PT ;  /* 0x000000ff1100720b */ /* 0x000fe40003f1d000 */
[C---:B------:R-:W-:Y:S02]  /*c500*/  IADD3 R24, -R4.reuse, 0x7e800000, RZ ;  /* 0x7e80000004187810 */ /* 0x040fe40007ffe1ff */
[----:B------:R-:W-:-:S02]  /*c510*/  LOP3.LUT R4, R4, 0x800000, RZ, 0xfc, !PT ;  /* 0x0080000004047812 */ /* 0x000fc400078efcff */
[----:B------:R-:W-:Y:S01]  /*c520*/  FSETP.NEU.FTZ.AND P1, PT, R22, |R19|, PT ;  /* 0x400000131600720b */ /* 0x000fe20003f3d000 */
[-C--:B0-----:R-:W-:Y:S01]  /*c530*/  FMUL.FTZ R23, R17, R24.reuse ;  /* 0x0000001811177220 */ /* 0x081fe20000410000 */
        /* <DEDUP_REMOVED lines=19> */
.L_x_5144:
[----:B------:R-:W-:Y:S01]  /*c670*/  FMUL.FTZ R0, R20, 0.36787945032119750977 ;  /* 0x3ebc5ab214007820 */ /* 0x000fe20000410000 */
[----:B------:R-:W-:Y:S01]  /*c680*/  FMUL.FTZ R3, R19, 0.36787945032119750977 ;  /* 0x3ebc5ab213037820 */ /* 0x000fe20000410000 */
[----:B------:R-:W1:Y:S01]  /*c690*/  MUFU.RCP R26, R21 ;  /* 0x00000015001a7308 */ /* 0x000e620000001000 */
        /* <DEDUP_REMOVED lines=9> */
[-C--:B0-----:R-:W-:Y:S01]  /*c730*/  FMUL.FTZ R23, R0, R3.reuse ;  /* 0x0000000300177220 */ /* 0x081fe20000410000 */
[----:B------:R-:W-:-:S03]  /*c740*/  FMUL.FTZ R3, R4, R3 ;  /* 0x0000000304037220 */ /* 0x000fc60000410000 */
[----:B------:R-:W-:Y:S01]  /*c750*/  FMUL.FTZ R24, R23, R23 ;  /* 0x0000001717187220 */ /* 0x000fe20000410000 */
[----:B------:R-:W-:-:S03]  /*c760*/  MOV R23, 0x3f800000 ;  /* 0x3f80000000177802 */ /* 0x000fc60000000f00 */
[----:B------:R-:W-:Y:S01]  /*c770*/  FFMA.FTZ R24, R3, R3, R24 ;  /* 0x0000000303187223 */ /* 0x000fe20000010018 */
[----:B-1----:R-:W-:-:S05]  /*c780*/  FFMA R3, -R21, R26, 1 ;  /* 0x3f80000015037423 */ /* 0x002fca000000011a */
        /* <DEDUP_REMOVED lines=15> */
.L_x_5158:
[----:B------:R-:W-:Y:S05]  /*c880*/  BSYNC B4 ;  /* 0x0000000000047941 */ /* 0x000fea0003800000 */
.L_x_5157:
        /* <DEDUP_REMOVED lines=18> */
.L_x_5160:
[----:B------:R-:W-:Y:S02]  /*c9b0*/  ISETP.GE.AND P0, PT, R20, RZ, PT ;  /* 0x000000ff1400720c */ /* 0x000fe40003f06270 */
[----:B------:R-:W-:-:S11]  /*c9c0*/  MOV R3, 0x3fd774eb ;  /* 0x3fd774eb00037802 */ /* 0x000fd60000000f00 */
[----:B------:R-:W-:-:S04]  /*c9d0*/  @P0 FFMA.FTZ R0, R3, 0.93318945169448852539, -R0 ;  /* 0x3f6ee58103000823 */ /* 0x000fc80000010800 */
[----:B------:R-:W-:-:S07]  /*c9e0*/  @!P0 FFMA.FTZ R0, R3, 0.93318945169448852539, R0 ;  /* 0x3f6ee58103008823 */ /* 0x000fce0000010000 */
.L_x_5161:
[----:B------:R-:W-:Y:S05]  /*c9f0*/  BSYNC B0 ;  /* 0x0000000000007941 */ /* 0x000fea0003800000 */
.L_x_5159:
        /* <DEDUP_REMOVED lines=10> */
.L_x_5151:
[----:B------:R-:W-:Y:S05]  /*caa0*/  BSYNC B3 ;  /* 0x0000000000037941 */ /* 0x000fea0003800000 */
.L_x_5143:
[----:B------:R-:W-:Y:S01]  /*cab0*/  ISETP.NE.AND P0, PT, R8, RZ, PT ;  /* 0x000000ff0800720c */ /* 0x000fe20003f05270 */
[----:B------:R-:W-:Y:S01]  /*cac0*/  FADD.FTZ R17, R23, 0.69314718246459960938 ;  /* 0x3f31721817117421 */ /* 0x000fe20000010000 */
[----:B------:R-:W-:-:S11]  /*cad0*/  FADD.FTZ R0, |R0|, -RZ ;  /* 0x800000ff00007221 */ /* 0x000fd60000010200 */
[----:B------:R-:W-:Y:S01]  /*cae0*/  @!P0 FADD.FTZ R17, -R17, -RZ ;  /* 0x800000ff11118221 */ /* 0x000fe20000010100 */
[----:B------:R-:W-:Y:S06]  /*caf0*/  BRA `(.L_x_5142) ;  /* 0x00000000003c7947 */ /* 0x000fec0003800000 */
.L_x_5102:
        /* <DEDUP_REMOVED lines=15> */
.L_x_5142:
[----:B------:R-:W-:Y:S05]  /*cbf0*/  BSYNC B2 ;  /* 0x0000000000027941 */ /* 0x000fea0003800000 */
.L_x_5101:
        /* <DEDUP_REMOVED lines=10> */
.L_x_5163:
[----:B------:R-:W-:Y:S02]  /*cca0*/  FSETP.GTU.FTZ.AND P0, PT, R3, +INF , PT ;  /* 0x7f8000000300780b */ /* 0x000fe40003f1c000 */
[----:B------:R-:W-:-:S11]  /*ccb0*/  MOV R8, R0 ;  /* 0x0000000000087202 */ /* 0x000fd60000000f00 */
[----:B------:R-:W-:-:S07]  /*ccc0*/  @!P0 MOV R17, R3 ;  /* 0x0000000300118202 */ /* 0x000fce0000000f00 */
.L_x_5164:
[----:B------:R-:W-:Y:S05]  /*ccd0*/  BSYNC B0 ;  /* 0x0000000000007941 */ /* 0x000fea0003800000 */
.L_x_5162:
[--C-:B--234-:R-:W-:Y:S01]  /*cce0*/  HADD2.F32 R21, -RZ, R9.reuse.H0_H0 ;  /* 0x20000009ff157230 */ /* 0x11cfe20000004100 */
        /* <DEDUP_REMOVED lines=21> */
[----:B0-----:R-:W-:Y:S01]  /*ce40*/  FADD.FTZ R23, |R9|, -RZ ;  /* 0x800000ff09177221 */ /* 0x001fe20000010200 */
        /* <DEDUP_REMOVED lines=14> */
[CC--:B------:R-:W-:Y:S01]  /*cf30*/  FMUL.FTZ R31, R28.reuse, R30.reuse ;  /* 0x0000001e1c1f7220 */ /* 0x0c0fe20000410000 */
        /* <DEDUP_REMOVED lines=72> */
.L_x_5173:
        /* <DEDUP_REMOVED lines=10> */
.L_x_5175:
[----:B------:R-:W-:-:S04]  /*d460*/  FADD.FTZ R4, -R0, R25 ;  /* 0x0000001900047221 */ /* 0x000fc80000010100 */
[----:B------:R-:W-:-:S07]  /*d470*/  FMUL.FTZ R4, R4, 0.5 ;  /* 0x3f00000004047820 */ /* 0x000fce0000410000 */
.L_x_5176:
[----:B------:R-:W-:Y:S05]  /*d480*/  BSYNC B1 ;  /* 0x0000000000017941 */ /* 0x000fea0003800000 */
.L_x_5174:
        /* <DEDUP_REMOVED lines=11> */
.L_x_5178:
[----:B------:R-:W-:-:S04]  /*d540*/  FADD.FTZ R23, R24, -R23 ;  /* 0x8000001718177221 */ /* 0x000fc80000010000 */
[----:B------:R-:W-:-:S07]  /*d550*/  FMUL.FTZ R23, R23, 0.5 ;  /* 0x3f00000017177820 */ /* 0x000fce0000410000 */
.L_x_5179:
[----:B------:R-:W-:Y:S05]  /*d560*/  BSYNC B1 ;  /* 0x0000000000017941 */ /* 0x000fea0003800000 */
.L_x_5177:
        /* <DEDUP_REMOVED lines=35> */
.L_x_5172:
[----:B------:R0:W1:Y:S02]  /*d7a0*/  MUFU.SQRT R23, R9 ;  /* 0x0000000900177308 */ /* 0x0000640000002000 */
.L_x_5171:
[----:B------:R-:W-:Y:S05]  /*d7b0*/  BSYNC B0 ;  /* 0x0000000000007941 */ /* 0x000fea0003800000 */
.L_x_5170:
        /* <DEDUP_REMOVED lines=24> */
.L_x_5186:
[----:B------:R-:W-:-:S04]  /*d940*/  FADD.FTZ R0, -R0, R25 ;  /* 0x0000001900007221 */ /* 0x000fc80000010100 */
[----:B------:R-:W-:-:S07]  /*d950*/  FMUL.FTZ R0, R0, 0.5 ;  /* 0x3f00000000007820 */ /* 0x000fce0000410000 */
.L_x_5187:
[----:B------:R-:W-:Y:S05]  /*d960*/  BSYNC B1 ;  /* 0x0000000000017941 */ /* 0x000fea0003800000 */
.L_x_5185:
        /* <DEDUP_REMOVED lines=10> */
.L_x_5189:
[----:B------:R-:W-:-:S04]  /*da10*/  FADD.FTZ R3, -R3, R24 ;  /* 0x0000001803037221 */ /* 0x000fc80000010100 */
[----:B------:R-:W-:-:S07]  /*da20*/  FMUL.FTZ R3, R3, 0.5 ;  /* 0x3f00000003037820 */ /* 0x000fce0000410000 */
.L_x_5190:
[----:B------:R-:W-:Y:S05]  /*da30*/  BSYNC B1 ;  /* 0x0000000000017941 */ /* 0x000fea0003800000 */
.L_x_5188:
[----:B------:R-:W-:Y:S01]  /*da40*/  FADD.FTZ R0, R3, R0 ;  /* 0x0000000003007221 */ /* 0x000fe20000010000 */
[----:B------:R-:W-:Y:S01]  /*da50*/  FADD.FTZ R27, R22, R27 ;  /* 0x0000001b161b7221 */ /* 0x000fe20000010000 */
[----:B------:R-:W-:-:S03]  /*da60*/  PLOP3.LUT P0, PT, PT, PT, PT, 0x80, 0x0 ;  /* 0x000000000000781c */ /* 0x000fc60003f0f070 */
[----:B------:R-:W-:-:S04]  /*da70*/  FMUL.FTZ R0, R27, R0 ;  /* 0x000000001b007220 */ /* 0x000fc80000410000 */
[----:B------:R4:W2:Y:S01]  /*da80*/  MUFU.SQRT R25, R0 ;  /* 0x0000000000197308 */ /* 0x0008a20000002000 */
[----:B------:R-:W-:Y:S05]  /*da90*/  BRA `(.L_x_5182) ;  /* 0x0000000000687947 */ /* 0x000fea0003800000 */
.L_x_5184:
        /* <DEDUP_REMOVED lines=15> */
.L_x_5183:
        /* <DEDUP_REMOVED lines=8> */
.L_x_5181:
[----:B------:R-:W-:Y:S01]  /*dc10*/  PLOP3.LUT P0, PT, PT, PT, PT, 0x80, 0x0 ;  /* 0x000000000000781c */ /* 0x000fe20003f0f070 */
[----:B------:R-:W-:Y:S01]  /*dc20*/  FMUL.FTZ R25, R27, 16777216 ;  /* 0x4b8000001b197820 */ /* 0x000fe20000410000 */
[----:B------:R-:W-:-:S11]  /*dc30*/  FMUL.FTZ R22, R22, 16777216 ;  /* 0x4b80000016167820 */ /* 0x000fd60000410000 */
.L_x_5182:
[----:B------:R-:W-:Y:S05]  /*dc40*/  BSYNC B0 ;  /* 0x0000000000007941 */ /* 0x000fea0003800000 */
.L_x_5180:
        /* <DEDUP_REMOVED lines=33> */
.L_x_5193:
        /* <DEDUP_REMOVED lines=28> */
.L_x_5192:
        /* <DEDUP_REMOVED lines=20> */
.L_x_5197:
[----:B------:R-:W-:Y:S05]  /*e160*/  BSYNC B4 ;  /* 0x0000000000047941 */ /* 0x000fea0003800000 */
.L_x_5196:
        /* <DEDUP_REMOVED lines=18> */
.L_x_5199:
[----:B------:R-:W-:Y:S02]  /*e290*/  ISETP.GE.AND P0, PT, R22, RZ, PT ;  /* 0x000000ff1600720c */ /* 0x000fe40003f06270 */
[----:B------:R-:W-:-:S11]  /*e2a0*/  MOV R3, 0x3fd774eb ;  /* 0x3fd774eb00037802 */ /* 0x000fd60000000f00 */
[----:B------:R-:W-:-:S04]  /*e2b0*/  @P0 FFMA.FTZ R0, R3, 0.93318945169448852539, -R0 ;  /* 0x3f6ee58103000823 */ /* 0x000fc80000010800 */
[----:B------:R-:W-:-:S07]  /*e2c0*/  @!P0 FFMA.FTZ R0, R3, 0.93318945169448852539, R0 ;  /* 0x3f6ee58103008823 */ /* 0x000fce0000010000 */
.L_x_5200:
[----:B------:R-:W-:Y:S05]  /*e2d0*/  BSYNC B0 ;  /* 0x0000000000007941 */ /* 0x000fea0003800000 */
.L_x_5198:
        /* <DEDUP_REMOVED lines=11> */
.L_x_5195:
        /* <DEDUP_REMOVED lines=17> */
.L_x_5202:
[----:B------:R-:W-:Y:S05]  /*e4a0*/  BSYNC B4 ;  /* 0x0000000000047941 */ /* 0x000fea0003800000 */
.L_x_5201:
        /* <DEDUP_REMOVED lines=18> */
.L_x_5204:
[----:B------:R-:W-:Y:S02]  /*e5d0*/  ISETP.GE.AND P0, PT, R22, RZ, PT ;  /* 0x000000ff1600720c */ /* 0x000fe40003f06270 */
[----:B------:R-:W-:-:S11]  /*e5e0*/  MOV R3, 0x3fd774eb ;  /* 0x3fd774eb00037802 */ /* 0x000fd60000000f00 */
[----:B------:R-:W-:-:S04]  /*e5f0*/  @P0 FFMA.FTZ R0, R3, 0.93318945169448852539, -R0 ;  /* 0x3f6ee58103000823 */ /* 0x000fc80000010800 */
[----:B------:R-:W-:-:S07]  /*e600*/  @!P0 FFMA.FTZ R0, R3, 0.93318945169448852539, R0 ;  /* 0x3f6ee58103008823 */ /* 0x000fce0000010000 */
.L_x_5205:
[----:B------:R-:W-:Y:S05]  /*e610*/  BSYNC B0 ;  /* 0x0000000000007941 */ /* 0x000fea0003800000 */
.L_x_5203:
        /* <DEDUP_REMOVED lines=10> */
.L_x_5194:
[----:B------:R-:W-:Y:S05]  /*e6c0*/  BSYNC B3 ;  /* 0x0000000000037941 */ /* 0x000fea0003800000 */
.L_x_5191:
[----:B------:R-:W-:-:S13]  /*e6d0*/  ISETP.NE.AND P0, PT, R20, RZ, PT ;  /* 0x000000ff1400720c */ /* 0x000fda0003f05270 */
[----:B-1----:R-:W-:-:S05]  /*e6e0*/  @!P0 FADD.FTZ R23, -R23, -RZ ;  /* 0x800000ff17178221 */ /* 0x002fca0000010100 */
[----:B------:R-:W-:Y:S01]  /*e6f0*/  MOV R20, R23 ;  /* 0x0000001700147202 */ /* 0x000fe20000000f00 */
[----:B------:R-:W-:Y:S06]  /*e700*/  BRA `(.L_x_5206) ;  /* 0x0000000c006c7947 */ /* 0x000fec0003800000 */
.L_x_5169:
[----:B------:R-:W-:Y:S01]  /*e710*/  FADD.FTZ R0, -R21, 6.1232342629258392722e-17 ;  /* 0x248d313215007421 */ /* 0x000fe20000010100 */
[----:B------:R-:W-:-:S03]  /*e720*/  FADD.FTZ R20, -R19, -RZ ;  /* 0x800000ff13147221 */ /* 0x000fc60000010100 */
[----:B------:R-:W-:Y:S01]  /*e730*/  FADD.FTZ R0, R0, 1.5707963705062866211 ;  /* 0x3fc90fdb00007421 */ /* 0x000fe20000010000 */
[----:B------:R-:W-:Y:S06]  /*e740*/  BRA `(.L_x_5206) ;  /* 0x0000000c005c7947 */ /* 0x000fec0003800000 */
.L_x_5168:
[----:B------:R-:W-:Y:S01]  /*e750*/  HFMA2.MMA R0, -RZ, RZ, 0, 0 ;  /* 0x00000000ff007435 */ /* 0x000fe200000001ff */
[----:B------:R-:W-:Y:S01]  /*e760*/  FADD.FTZ R20, -R19, -RZ ;  /* 0x800000ff13147221 */ /* 0x000fe20000010100 */
[----:B------:R-:W-:Y:S09]  /*e770*/  BRA `(.L_x_5206) ;  /* 0x0000000c00507947 */ /* 0x000ff20003800000 */
.L_x_5167:
[C---:B------:R-:W-:Y:S01]  /*e780*/  FSETP.GEU.FTZ.AND P6, PT, R22.reuse, |R19|, PT ;  /* 0x400000131600720b */ /* 0x040fe20003fde000 */
[----:B------:R-:W-:Y:S03]  /*e790*/  BSSY B3, `(.L_x_5207) ;  /* 0x00000be000037945 */ /* 0x000fe60003800000 */
[----:B0-----:R-:W-:Y:S02]  /*e7a0*/  FSEL R23, R9, R22, !P6 ;  /* 0x0000001609177208 */ /* 0x001fe40007000000 */
        /* <DEDUP_REMOVED lines=20> */
[----:B------:R-:W-:Y:S05]  /*e8f0*/  CALL.REL.NOINC `($__internal_11_$__cuda_sm3x_div_rn_ftz_f32_slowpath) ;  /* 0x000001ac00f87944 */ /* 0x000fea0003c00000 */
.L_x_5211:
[----:B------:R-:W-:Y:S05]  /*e900*/  BSYNC B4 ;  /* 0x0000000000047941 */ /* 0x000fea0003800000 */
.L_x_5210:
        /* <DEDUP_REMOVED lines=18> */
.L_x_5213:
[----:B------:R-:W-:Y:S02]  /*ea30*/  ISETP.GE.AND P0, PT, R21, RZ, PT ;  /* 0x000000ff1500720c */ /* 0x000fe40003f06270 */
[----:B------:R-:W-:-:S11]  /*ea40*/  MOV R3, 0x3fd774eb ;  /* 0x3fd774eb00037802 */ /* 0x000fd60000000f00 */
[----:B------:R-:W-:-:S04]  /*ea50*/  @P0 FFMA.FTZ R0, R3, 0.93318945169448852539, -R0 ;  /* 0x3f6ee58103000823 */ /* 0x000fc80000010800 */
[----:B------:R-:W-:-:S07]  /*ea60*/  @!P0 FFMA.FTZ R0, R3, 0.93318945169448852539, R0 ;  /* 0x3f6ee58103008823 */ /* 0x000fce0000010000 */
.L_x_5214:
[----:B------:R-:W-:Y:S05]  /*ea70*/  BSYNC B0 ;  /* 0x0000000000007941 */ /* 0x000fea0003800000 */
.L_x_5212:
        /* <DEDUP_REMOVED lines=13> */
.L_x_5209:
        /* <DEDUP_REMOVED lines=12> */
.L_x_5217:
[----:B------:R-:W-:Y:S05]  /*ec10*/  BSYNC B4 ;  /* 0x0000000000047941 */ /* 0x000fea0003800000 */
.L_x_5216:
        /* <DEDUP_REMOVED lines=18> */
.L_x_5219:
[----:B------:R-:W-:Y:S02]  /*ed40*/  ISETP.GE.AND P0, PT, R21, RZ, PT ;  /* 0x000000ff1500720c */ /* 0x000fe40003f06270 */
[----:B------:R-:W-:-:S11]  /*ed50*/  MOV R3, 0x3fd774eb ;  /* 0x3fd774eb00037802 */ /* 0x000fd60000000f00 */
[----:B------:R-:W-:-:S04]  /*ed60*/  @P0 FFMA.FTZ R0, R3, 0.93318945169448852539, -R0 ;  /* 0x3f6ee58103000823 */ /* 0x000fc80000010800 */
[----:B------:R-:W-:-:S07]  /*ed70*/  @!P0 FFMA.FTZ R0, R3, 0.93318945169448852539, R0 ;  /* 0x3f6ee58103008823 */ /* 0x000fce0000010000 */
.L_x_5220:
[----:B------:R-:W-:Y:S05]  /*ed80*/  BSYNC B0 ;  /* 0x0000000000007941 */ /* 0x000fea0003800000 */
.L_x_5218:
        /* <DEDUP_REMOVED lines=27> */
.L_x_5208:
        /* <DEDUP_REMOVED lines=21> */
[----:B------:R-:W-:Y:S02]  /*f090*/  MOV R3, 0x3f800000 ;  /* 0x3f80000000037802 */ /* 0x000fe40000000f00 */
        /* <DEDUP_REMOVED lines=11> */
.L_x_5222:
[----:B------:R-:W-:Y:S05]  /*f150*/  BSYNC B4 ;  /* 0x0000000000047941 */ /* 0x000fea0003800000 */
.L_x_5221:
        /* <DEDUP_REMOVED lines=18> */
.L_x_5224:
[----:B------:R-:W-:Y:S02]  /*f280*/  ISETP.GE.AND P0, PT, R21, RZ, PT ;  /* 0x000000ff1500720c */ /* 0x000fe40003f06270 */
[----:B------:R-:W-:-:S11]  /*f290*/  MOV R3, 0x3fd774eb ;  /* 0x3fd774eb00037802 */ /* 0x000fd60000000f00 */
[----:B------:R-:W-:-:S04]  /*f2a0*/  @P0 FFMA.FTZ R0, R3, 0.93318945169448852539, -R0 ;  /* 0x3f6ee58103000823 */ /* 0x000fc80000010800 */
[----:B------:R-:W-:-:S07]  /*f2b0*/  @!P0 FFMA.FTZ R0, R3, 0.93318945169448852539, R0 ;  /* 0x3f6ee58103008823 */ /* 0x000fce0000010000 */
.L_x_5225:
[----:B------:R-:W-:Y:S05]  /*f2c0*/  BSYNC B0 ;  /* 0x0000000000007941 */ /* 0x000fea0003800000 */
.L_x_5223:
        /* <DEDUP_REMOVED lines=10> */
.L_x_5215:
[----:B------:R-:W-:Y:S05]  /*f370*/  BSYNC B3 ;  /* 0x0000000000037941 */ /* 0x000fea0003800000 */
.L_x_5207:
[----:B------:R-:W-:Y:S01]  /*f380*/  ISETP.NE.AND P0, PT, R20, RZ, PT ;  /* 0x000000ff1400720c */ /* 0x000fe20003f05270 */
[----:B------:R-:W-:Y:S01]  /*f390*/  FADD.FTZ R20, R24, 0.69314718246459960938 ;  /* 0x3f31721818147421 */ /* 0x000fe20000010000 */
[----:B------:R-:W-:-:S11]  /*f3a0*/  FADD.FTZ R0, |R0|, -RZ ;  /* 0x800000ff00007221 */ /* 0x000fd60000010200 */
[----:B------:R-:W-:Y:S01]  /*f3b0*/  @!P0 FADD.FTZ R20, -R20, -RZ ;  /* 0x800000ff14148221 */ /* 0x000fe20000010100 */
[----:B------:R-:W-:Y:S06]  /*f3c0*/  BRA `(.L_x_5206) ;  /* 0x00000000003c7947 */ /* 0x000fec0003800000 */
.L_x_5166:
        /* <DEDUP_REMOVED lines=15> */
.L_x_5206:
[----:B------:R-:W-:Y:S05]  /*f4c0*/  BSYNC B2 ;  /* 0x0000000000027941 */ /* 0x000fea0003800000 */
.L_x_5165:
        /* <DEDUP_REMOVED lines=10> */
.L_x_5227:
[----:B------:R-:W-:Y:S02]  /*f570*/  FSETP.GTU.FTZ.AND P0, PT, R3, +INF , PT ;  /* 0x7f8000000300780b */ /* 0x000fe40003f1c000 */
[----:B------:R-:W-:-:S11]  /*f580*/  MOV R9, R0 ;  /* 0x0000000000097202 */ /* 0x000fd60000000f00 */
[----:B------:R-:W-:-:S07]  /*f590*/  @!P0 MOV R20, R3 ;  /* 0x0000000300148202 */ /* 0x000fce0000000f00 */
.L_x_5228:
[----:B------:R-:W-:Y:S05]  /*f5a0*/  BSYNC B0 ;  /* 0x0000000000007941 */ /* 0x000fea0003800000 */
.L_x_5226:
[--C-:B------:R-:W-:Y:S01]  /*f5b0*/  HADD2.F32 R19, -RZ, R6.reuse.H0_H0 ;  /* 0x20000006ff137230 */ /* 0x100fe20000004100 */
[----:B------:R-:W-:Y:S01]  /*f5c0*/  BSSY B2, `(.L_x_5229) ;  /* 0x000027d000027945 */ /* 0x000fe20003800000 */
[----:B------:R-:W-:-:S03]  /*f5d0*/  HADD2.F32 R6, -RZ, R6.H1_H1 ;  /* 0x30000006ff067230 */ /* 0x000fc60000004100 */
[C---:B------:R-:W-:Y:S01]  /*f5e0*/  FSETP.GTU.FTZ.AND P0, PT, |R19|.reuse, +INF , PT ;  /* 0x7f8000001300780b */ /* 0x040fe20003f1c200 */
[----:B0-----:R-:W-:Y:S01]  /*f5f0*/  FADD.FTZ R23, |R19|, -RZ ;  /* 0x800000ff13177221 */ /* 0x001fe20000010200 */
        /* <DEDUP_REMOVED lines=105> */
.L_x_5237:
        /* <DEDUP_REMOVED lines=10> */
.L_x_5239:
[----:B------:R-:W-:-:S04]  /*fd30*/  FADD.FTZ R4, -R3, R24 ;  /* 0x0000001803047221 */ /* 0x000fc80000010100 */
[----:B------:R-:W-:-:S07]  /*fd40*/  FMUL.FTZ R4, R4, 0.5 ;  /* 0x3f00000004047820 */ /* 0x000fce0000410000 */
.L_x_5240:
[----:B------:R-:W-:Y:S05]  /*fd50*/  BSYNC B1 ;  /* 0x0000000000017941 */ /* 0x000fea0003800000 */
.L_x_5238:
        /* <DEDUP_REMOVED lines=11> */
.L_x_5242:
[----:B------:R-:W-:-:S04]  /*fe10*/  FADD.FTZ R21, R25, -R30 ;  /* 0x8000001e19157221 */ /* 0x000fc80000010000 */
[----:B------:R-:W-:-:S07]  /*fe20*/  FMUL.FTZ R21, R21, 0.5 ;  /* 0x3f00000015157820 */ /* 0x000fce0000410000 */
.L_x_5243:
[----:B------:R-:W-:Y:S05]  /*fe30*/  BSYNC B1 ;  /* 0x0000000000017941 */ /* 0x000fea0003800000 */
.L_x_5241:
        /* <DEDUP_REMOVED lines=35> */
.L_x_5236:
[----:B------:R0:W1:Y:S02]  /*10070*/  MUFU.SQRT R21, R26 ;  /* 0x0000001a00157308 */ /* 0x0000640000002000 */
.L_x_5235:
[----:B------:R-:W-:Y:S05]  /*10080*/  BSYNC B0 ;  /* 0x0000000000007941 */ /* 0x000fea0003800000 */
.L_x_5234:
        /* <DEDUP_REMOVED lines=24> */
.L_x_5250:
[----:B------:R-:W-:-:S04]  /*10210*/  FADD.FTZ R3, -R3, R24 ;  /* 0x0000001803037221 */ /* 0x000fc80000010100 */
[----:B------:R-:W-:-:S07]  /*10220*/  FMUL.FTZ R3, R3, 0.5 ;  /* 0x3f00000003037820 */ /* 0x000fce0000410000 */
.L_x_5251:
[----:B------:R-:W-:Y:S05]  /*10230*/  BSYNC B1 ;  /* 0x0000000000017941 */ /* 0x000fea0003800000 */
.L_x_5249:
        /* <DEDUP_REMOVED lines=10> */
.L_x_5253:
[----:B------:R-:W-:-:S04]  /*102e0*/  FADD.FTZ R0, -R0, R25 ;  /* 0x0000001900007221 */ /* 0x000fc80000010100 */
[----:B------:R-:W-:-:S07]  /*102f0*/  FMUL.FTZ R0, R0, 0.5 ;  /* 0x3f00000000007820 */ /* 0x000fce0000410000 */
.L_x_5254:
[----:B------:R-:W-:Y:S05]  /*10300*/  BSYNC B1 ;  /* 0x0000000000017941 */ /* 0x000fea0003800000 */
.L_x_5252:
[----:B------:R-:W-:Y:S01]  /*10310*/  FADD.FTZ R3, R0, R3 ;  /* 0x0000000300037221 */ /* 0x000fe20000010000 */
[----:B------:R-:W-:Y:S01]  /*10320*/  FADD.FTZ R28, R23, R28 ;  /* 0x0000001c171c7221 */ /* 0x000fe20000010000 */
[----:B------:R-:W-:-:S03]  /*10330*/  PLOP3.LUT P0, PT, PT, PT, PT, 0x80, 0x0 ;  /* 0x000000000000781c */ /* 0x000fc60003f0f070 */
[----:B------:R-:W-:-:S04]  /*10340*/  FMUL.FTZ R3, R28, R3 ;  /* 0x000000031c037220 */ /* 0x000fc80000410000 */
[----:B------:R3:W4:Y:S01]  /*10350*/  MUFU.SQRT R24, R3 ;  /* 0x0000000300187308 */ /* 0x0007220000002000 */
[----:B------:R-:W-:Y:S05]  /*10360*/  BRA `(.L_x_5246) ;  /* 0x0000000000687947 */ /* 0x000fea0003800000 */
.L_x_5248:
        /* <DEDUP_REMOVED lines=15> */
.L_x_5247:
        /* <DEDUP_REMOVED lines=8> */
.L_x_5245:
[----:B------:R-:W-:Y:S01]  /*104e0*/  PLOP3.LUT P0, PT, PT, PT, PT, 0x80, 0x0 ;  /* 0x000000000000781c */ /* 0x000fe20003f0f070 */
[----:B------:R-:W-:Y:S01]  /*104f0*/  FMUL.FTZ R24, R28, 16777216 ;  /* 0x4b8000001c187820 */ /* 0x000fe20000410000 */
[----:B------:R-:W-:-:S11]  /*10500*/  FMUL.FTZ R23, R23, 16777216 ;  /* 0x4b80000017177820 */ /* 0x000fd60000410000 */
.L_x_5246:
[----:B------:R-:W-:Y:S05]  /*10510*/  BSYNC B0 ;  /* 0x0000000000007941 */ /* 0x000fea0003800000 */
.L_x_5244:
[----:B------:R-:W-:Y:S04]  /*10520*/  BSSY B3, `(.L_x_5255) ;  /* 0x00000a7000037945 */ /* 0x000fe80003800000 */
[----:B------:R-:W-:Y:S05]  /*10530*/  @P0 BRA `(.L_x_5256) ;  /* 0x0000000000ec0947 */ /* 0x000fea0003800000 */
[----:B------:R-:W-:-:S13]  /*10540*/  ISETP.GT.AND P0, PT, R19, -0x1, PT ;  /* 0xffffffff1300780c */ /* 0x000fda0003f04270 */
[----:B------:R-:W-:Y:S05]  /*10550*/  @P0 BRA `(.L_x_5257) ;  /* 0x0000000000740947 */ /* 0x000fea0003800000 */
[----:B--2-4-:R-:W-:Y:S01]  /*10560*/  HFMA2.MMA R24, -RZ, RZ, 1.75, 0 ;  /* 0x3f000000ff187435 */ /* 0x014fe200000001ff */
[----:B------:R-:W-:-:S04]  /*10570*/  FADD.FTZ R0, -R4, -RZ ;  /* 0x800000ff04007221 */ /* 0x000fc80000010100 */
[C---:B---3--:R-:W-:Y:S01]  /*10580*/  FADD.FTZ R3, |R0|.reuse, -RZ ;  /* 0x800000ff00037221 */ /* 0x048fe20000010200 */
[C---:B------:R-:W-:Y:S02]  /*10590*/  FSETP.GT.FTZ.AND P0, PT, |R0|.reuse, 0.56000000238418579102, PT ;  /* 0x3f0f5c290000780b */ /* 0x040fe40003f14200 */
[----:B------:R-:W-:Y:S02]  /*105a0*/  FSETP.NEU.FTZ.AND P1, PT, |R0|, 1, PT ;  /* 0x3f8000000000780b */ /* 0x000fe40003f3d200 */
[----:B------:R-:W-:-:S04]  /*105b0*/  FFMA.FTZ R19, -R3, R24, 0.5 ;  /* 0x3f00000003137423 */ /* 0x000fc80000010118 */
[----:B------:R-:W2:Y:S02]  /*105c0*/  MUFU.RSQ R24, R19 ;  /* 0x0000001300187308 */ /* 0x000ea40000001400 */
[----:B--2---:R-:W-:Y:S01]  /*105d0*/  FMUL.FTZ R23, R19, R24 ;  /* 0x0000001813177220 */ /* 0x004fe20000410000 */
        /* <DEDUP_REMOVED lines=21> */
.L_x_5257:
[----:B------:R-:W-:Y:S01]  /*10730*/  MOV R0, 0x3f000000 ;  /* 0x3f00000000007802 */ /* 0x000fe20000000f00 */
[C---:B---3--:R-:W-:Y:S01]  /*10740*/  FADD.FTZ R3, |R4|.reuse, -RZ ;  /* 0x800000ff04037221 */ /* 0x048fe20000010200 */
[C---:B------:R-:W-:Y:S02]  /*10750*/  FSETP.GT.FTZ.AND P0, PT, |R4|.reuse, 0.56000000238418579102, PT ;  /* 0x3f0f5c290400780b */ /* 0x040fe40003f14200 */
[----:B------:R-:W-:Y:S01]  /*10760*/  FSETP.NEU.FTZ.AND P1, PT, |R4|, 1, PT ;  /* 0x3f8000000400780b */ /* 0x000fe20003f3d200 */
[----:B------:R-:W-:-:S04]  /*10770*/  FFMA.FTZ R0, -R3, R0, 0.5 ;  /* 0x3f00000003007423 */ /* 0x000fc80000010100 */
[----:B------:R-:W3:Y:S02]  /*10780*/  MUFU.RSQ R19, R0 ;  /* 0x0000000000137308 */ /* 0x000ee40000001400 */
[----:B---3--:R-:W-:Y:S01]  /*10790*/  FMUL.FTZ R23, R0, R19 ;  /* 0x0000001300177220 */ /* 0x008fe20000410000 */
        /* <DEDUP_REMOVED lines=21> */
.L_x_5256:
        /* <DEDUP_REMOVED lines=9> */
[----:B------:R-:W3:Y:S08]  /*10980*/  MUFU.RCP R4, R19 ;  /* 0x0000001300047308 */ /* 0x000ef00000001000 */
[----:B------:R-:W2:Y:S01]  /*10990*/  FCHK P0, R31, R19 ;  /* 0x000000131f007302 */ /* 0x000ea20000000000 */
[----:B---3--:R-:W-:-:S04]  /*109a0*/  FFMA R3, -R19, R4, 1 ;  /* 0x3f80000013037423 */ /* 0x008fc80000000104 */
        /* <DEDUP_REMOVED lines=8> */
.L_x_5261:
[----:B------:R-:W-:Y:S05]  /*10a30*/  BSYNC B4 ;  /* 0x0000000000047941 */ /* 0x000fea0003800000 */
.L_x_5260:
        /* <DEDUP_REMOVED lines=18> */
.L_x_5263:
[----:B------:R-:W-:Y:S02]  /*10b60*/  ISETP.GE.AND P0, PT, R23, RZ, PT ;  /* 0x000000ff1700720c */ /* 0x000fe40003f06270 */
[----:B------:R-:W-:-:S11]  /*10b70*/  MOV R3, 0x3fd774eb ;  /* 0x3fd774eb00037802 */ /* 0x000fd60000000f00 */
[----:B------:R-:W-:-:S04]  /*10b80*/  @P0 FFMA.FTZ R0, R3, 0.93318945169448852539, -R0 ;  /* 0x3f6ee58103000823 */ /* 0x000fc80000010800 */
[----:B------:R-:W-:-:S07]  /*10b90*/  @!P0 FFMA.FTZ R0, R3, 0.93318945169448852539, R0 ;  /* 0x3f6ee58103008823 */ /* 0x000fce0000010000 */
.L_x_5264:
[----:B------:R-:W-:Y:S05]  /*10ba0*/  BSYNC B0 ;  /* 0x0000000000007941 */ /* 0x000fea0003800000 */
.L_x_5262:
[----:B------:R-:W-:Y:S01]  /*10bb0*/  FSETP.NEU.FTZ.AND P0, PT, |R23|, |R24|, PT ;  /* 0x400000181700720b */ /* 0x000fe20003f1d200 */
        /* <DEDUP_REMOVED lines=10> */
.L_x_5259:
[----:B------:R-:W-:Y:S01]  /*10c60*/  FADD.FTZ R31, |R23|, -RZ ;  /* 0x800000ff171f7221 */ /* 0x000fe20000010200 */
[C---:B--2-4-:R-:W-:Y:S01]  /*10c70*/  FADD.FTZ R4, |R24|.reuse, -RZ ;  /* 0x800000ff18047221 */ /* 0x054fe20000010200 */
[----:B------:R-:W-:Y:S01]  /*10c80*/  FSETP.GT.FTZ.AND P6, PT, |R24|, |R23|, PT ;  /* 0x400000171800720b */ /* 0x000fe20003fd4200 */
[----:B------:R-:W-:Y:S03]  /*10c90*/  BSSY B4, `(.L_x_5265) ;  /* 0x000000e000047945 */ /* 0x000fe60003800000 */
        /* <DEDUP_REMOVED lines=13> */
.L_x_5266:
[----:B------:R-:W-:Y:S05]  /*10d70*/  BSYNC B4 ;  /* 0x0000000000047941 */ /* 0x000fea0003800000 */
.L_x_5265:
        /* <DEDUP_REMOVED lines=18> */
.L_x_5268:
[----:B------:R-:W-:Y:S02]  /*10ea0*/  ISETP.GE.AND P0, PT, R23, RZ, PT ;  /* 0x000000ff1700720c */ /* 0x000fe40003f06270 */
[----:B------:R-:W-:-:S11]  /*10eb0*/  MOV R3, 0x3fd774eb ;  /* 0x3fd774eb00037802 */ /* 0x000fd60000000f00 */
[----:B------:R-:W-:-:S04]  /*10ec0*/  @P0 FFMA.FTZ R0, R3, 0.93318945169448852539, -R0 ;  /* 0x3f6ee58103000823 */ /* 0x000fc80000010800 */
[----:B------:R-:W-:-:S07]  /*10ed0*/  @!P0 FFMA.FTZ R0, R3, 0.93318945169448852539, R0 ;  /* 0x3f6ee58103008823 */ /* 0x000fce0000010000 */
.L_x_5269:
[----:B------:R-:W-:Y:S05]  /*10ee0*/  BSYNC B0 ;  /* 0x0000000000007941 */ /* 0x000fea0003800000 */
.L_x_5267:
        /* <DEDUP_REMOVED lines=10> */
.L_x_5258:
[----:B------:R-:W-:Y:S05]  /*10f90*/  BSYNC B3 ;  /* 0x0000000000037941 */ /* 0x000fea0003800000 */
.L_x_5255:
[----:B------:R-:W-:-:S13]  /*10fa0*/  ISETP.NE.AND P0, PT, R22, RZ, PT ;  /* 0x000000ff1600720c */ /* 0x000fda0003f05270 */
[----:B-1----:R-:W-:-:S05]  /*10fb0*/  @!P0 FADD.FTZ R21, -R21, -RZ ;  /* 0x800000ff15158221 */ /* 0x002fca0000010100 */
[----:B------:R-:W-:Y:S01]  /*10fc0*/  MOV R22, R21 ;  /* 0x0000001500167202 */ /* 0x000fe20000000f00 */
[----:B------:R-:W-:Y:S06]  /*10fd0*/  BRA `(.L_x_5270) ;  /* 0x0000000c006c7947 */ /* 0x000fec0003800000 */
.L_x_5233:
[----:B------:R-:W-:Y:S01]  /*10fe0*/  FADD.FTZ R3, -R19, 6.1232342629258392722e-17 ;  /* 0x248d313213037421 */ /* 0x000fe20000010100 */
[----:B------:R-:W-:-:S03]  /*10ff0*/  FADD.FTZ R22, -R6, -RZ ;  /* 0x800000ff06167221 */ /* 0x000fc60000010100 */
[----:B------:R-:W-:Y:S01]  /*11000*/  FADD.FTZ R3, R3, 1.5707963705062866211 ;  /* 0x3fc90fdb03037421 */ /* 0x000fe20000010000 */
[----:B------:R-:W-:Y:S06]  /*11010*/  BRA `(.L_x_5270) ;  /* 0x0000000c005c7947 */ /* 0x000fec0003800000 */
.L_x_5232:
[----:B------:R-:W-:Y:S01]  /*11020*/  HFMA2.MMA R3, -RZ, RZ, 0, 0 ;  /* 0x00000000ff037435 */ /* 0x000fe200000001ff */
[----:B------:R-:W-:Y:S01]  /*11030*/  FADD.FTZ R22, -R6, -RZ ;  /* 0x800000ff06167221 */ /* 0x000fe20000010100 */
[----:B------:R-:W-:Y:S09]  /*11040*/  BRA `(.L_x_5270) ;  /* 0x0000000c00507947 */ /* 0x000ff20003800000 */
.L_x_5231:
        /* <DEDUP_REMOVED lines=24> */
.L_x_5275:
[----:B------:R-:W-:Y:S05]  /*111d0*/  BSYNC B4 ;  /* 0x0000000000047941 */ /* 0x000fea0003800000 */
.L_x_5274:
        /* <DEDUP_REMOVED lines=18> */
.L_x_5277:
[----:B------:R-:W-:Y:S02]  /*11300*/  ISETP.GE.AND P0, PT, R19, RZ, PT ;  /* 0x000000ff1300720c */ /* 0x000fe40003f06270 */
[----:B------:R-:W-:-:S11]  /*11310*/  MOV R3, 0x3fd774eb ;  /* 0x3fd774eb00037802 */ /* 0x000fd60000000f00 */
[----:B------:R-:W-:-:S04]  /*11320*/  @P0 FFMA.FTZ R0, R3, 0.93318945169448852539, -R0 ;  /* 0x3f6ee58103000823 */ /* 0x000fc80000010800 */
[----:B------:R-:W-:-:S07]  /*11330*/  @!P0 FFMA.FTZ R0, R3, 0.93318945169448852539, R0 ;  /* 0x3f6ee58103008823 */ /* 0x000fce0000010000 */
.L_x_5278:
[----:B------:R-:W-:Y:S05]  /*11340*/  BSYNC B0 ;  /* 0x0000000000007941 */ /* 0x000fea0003800000 */
.L_x_5276:
[----:B------:R-:W-:Y:S01]  /*11350*/  FSETP.NEU.FTZ.AND P0, PT, R23, |R6|, PT ;  /* 0x400000061700720b */ /* 0x000fe20003f1d000 */
[----:B------:R-:W-:Y:S01]  /*11360*/  HFMA2.MMA R3, -RZ, RZ, 2.04296875, -15.78125 ;  /* 0x4016cbe4ff037435 */ /* 0x000fe200000001ff */
[----:B------:R-:W-:Y:S01]  /*11370*/  FSETP.NEU.FTZ.AND P1, PT, R24, RZ, PT ;  /* 0x000000ff1800720b */ /* 0x000fe20003f3d000 */
[----:B------:R-:W3:Y:S01]  /*11380*/  MUFU.LG2 R21, R21 ;  /* 0x0000001500157308 */ /* 0x000ee20000000c00 */
[----:B------:R-:W-:Y:S01]  /*11390*/  ISETP.GE.AND P2, PT, R19, RZ, PT ;  /* 0x000000ff1300720c */ /* 0x000fe20003f46270 */
[----:B------:R-:W-:-:S08]  /*113a0*/  FADD.FTZ R23, |R6|, R23 ;  /* 0x0000001706177221 */ /* 0x000fd00000010200 */
[----:B------:R-:W-:Y:S02]  /*113b0*/  @!P0 FSEL R0, R3, 0.78539818525314331055, !P2 ;  /* 0x3f490fdb03008808 */ /* 0x000fe40005000000 */
[----:B------:R-:W-:Y:S02]  /*113c0*/  @!P1 FSEL R0, RZ, 3.1415927410125732422, P2 ;  /* 0x40490fdbff009808 */ /* 0x000fe40001000000 */
[----:B------:R-:W-:Y:S02]  /*113d0*/  FSETP.GTU.FTZ.AND P0, PT, |R23|, +INF , PT ;  /* 0x7f8000001700780b */ /* 0x000fe40003f1c200 */
[----:B------:R-:W-:Y:S01]  /*113e0*/  LOP3.LUT R0, R0, 0x80000000, R6, 0xb8, !PT ;  /* 0x8000000000007812 */ /* 0x000fe200078eb806 */
[----:B---3--:R-:W-:-:S03]  /*113f0*/  FMUL.FTZ.D2 R25, R21, 0.69314718246459960938 ;  /* 0x3f31721815197820 */ /* 0x008fc60000310000 */
[----:B------:R-:W-:Y:S01]  /*11400*/  FSEL R0, R23, R0, P0 ;  /* 0x0000000017007208 */ /* 0x000fe20000000000 */
[----:B------:R-:W-:Y:S06]  /*11410*/  BRA `(.L_x_5279) ;  /* 0x0000000800087947 */ /* 0x000fec0003800000 */
.L_x_5273:
        /* <DEDUP_REMOVED lines=12> */
.L_x_5281:
[----:B------:R-:W-:Y:S05]  /*114e0*/  BSYNC B4 ;  /* 0x0000000000047941 */ /* 0x000fea0003800000 */
.L_x_5280:
        /* <DEDUP_REMOVED lines=18> */
.L_x_5283:
[----:B------:R-:W-:Y:S02]  /*11610*/  ISETP.GE.AND P0, PT, R19, RZ, PT ;  /* 0x000000ff1300720c */ /* 0x000fe40003f06270 */
[----:B------:R-:W-:-:S11]  /*11620*/  MOV R3, 0x3fd774eb ;  /* 0x3fd774eb00037802 */ /* 0x000fd60000000f00 */
[----:B------:R-:W-:-:S04]  /*11630*/  @P0 FFMA.FTZ R0, R3, 0.93318945169448852539, -R0 ;  /* 0x3f6ee58103000823 */ /* 0x000fc80000010800 */
[----:B------:R-:W-:-:S07]  /*11640*/  @!P0 FFMA.FTZ R0, R3, 0.93318945169448852539, R0 ;  /* 0x3f6ee58103008823 */ /* 0x000fce0000010000 */
.L_x_5284:
[----:B------:R-:W-:Y:S05]  /*11650*/  BSYNC B0 ;  /* 0x0000000000007941 */ /* 0x000fea0003800000 */
.L_x_5282:
        /* <DEDUP_REMOVED lines=12> */
[----:B------:R-:W-:-:S04]  /*11720*/  FFMA.FTZ R28, R21, R21, R28 ;  /* 0x00000015151c7223 */ /* 0x000fc8000001001c */
        /* <DEDUP_REMOVED lines=14> */
.L_x_5272:
        /* <DEDUP_REMOVED lines=15> */
[----:B------:R-:W-:Y:S02]  /*11900*/  FFMA.FTZ R26, R3, R3, R26 ;  /* 0x00000003031a7223 */ /* 0x000fe4000001001a */
[----:B------:R-:W-:Y:S08]  /*11910*/  MUFU.RCP R3, R24 ;  /* 0x0000001800037308 */ /* 0x000ff00000001000 */
        /* <DEDUP_REMOVED lines=16> */
.L_x_5286:
[----:B------:R-:W-:Y:S05]  /*11a20*/  BSYNC B4 ;  /* 0x0000000000047941 */ /* 0x000fea0003800000 */
.L_x_5285:
        /* <DEDUP_REMOVED lines=18> */
.L_x_5288:
[----:B------:R-:W-:Y:S02]  /*11b50*/  ISETP.GE.AND P0, PT, R19, RZ, PT ;  /* 0x000000ff1300720c */ /* 0x000fe40003f06270 */
[----:B------:R-:W-:-:S11]  /*11b60*/  MOV R3, 0x3fd774eb ;  /* 0x3fd774eb00037802 */ /* 0x000fd60000000f00 */
[----:B------:R-:W-:-:S04]  /*11b70*/  @P0 FFMA.FTZ R0, R3, 0.93318945169448852539, -R0 ;  /* 0x3f6ee58103000823 */ /* 0x000fc80000010800 */
[----:B------:R-:W-:-:S07]  /*11b80*/  @!P0 FFMA.FTZ R0, R3, 0.93318945169448852539, R0 ;  /* 0x3f6ee58103008823 */ /* 0x000fce0000010000 */
.L_x_5289:
[----:B------:R-:W-:Y:S05]  /*11b90*/  BSYNC B0 ;  /* 0x0000000000007941 */ /* 0x000fea0003800000 */
.L_x_5287:
        /* <DEDUP_REMOVED lines=10> */
.L_x_5279:
[----:B------:R-:W-:Y:S05]  /*11c40*/  BSYNC B3 ;  /* 0x0000000000037941 */ /* 0x000fea0003800000 */
.L_x_5271:
[----:B------:R-:W-:Y:S01]  /*11c50*/  ISETP.NE.AND P0, PT, R22, RZ, PT ;  /* 0x000000ff1600720c */ /* 0x000fe20003f05270 */
[----:B------:R-:W-:Y:S01]  /*11c60*/  FADD.FTZ R22, R25, 0.69314718246459960938 ;  /* 0x3f31721819167421 */ /* 0x000fe20000010000 */
[----:B------:R-:W-:-:S11]  /*11c70*/  FADD.FTZ R3, |R0|, -RZ ;  /* 0x800000ff00037221 */ /* 0x000fd60000010200 */
[----:B------:R-:W-:Y:S01]  /*11c80*/  @!P0 FADD.FTZ R22, -R22, -RZ ;  /* 0x800000ff16168221 */ /* 0x000fe20000010100 */
[----:B------:R-:W-:Y:S06]  /*11c90*/  BRA `(.L_x_5270) ;  /* 0x00000000003c7947 */ /* 0x000fec0003800000 */
.L_x_5230:
        /* <DEDUP_REMOVED lines=15> */
.L_x_5270:
[----:B------:R-:W-:Y:S05]  /*11d90*/  BSYNC B2 ;  /* 0x0000000000027941 */ /* 0x000fea0003800000 */
.L_x_5229:
        /* <DEDUP_REMOVED lines=10> */
.L_x_5291:
[----:B------:R-:W-:Y:S02]  /*11e40*/  FSETP.GTU.FTZ.AND P0, PT, R0, +INF , PT ;  /* 0x7f8000000000780b */ /* 0x000fe40003f1c000 */
[----:B------:R-:W-:-:S11]  /*11e50*/  MOV R19, R3 ;  /* 0x0000000300137202 */ /* 0x000fd60000000f00 */
[----:B------:R-:W-:-:S07]  /*11e60*/  @!P0 MOV R22, R0 ;  /* 0x0000000000168202 */ /* 0x000fce0000000f00 */
.L_x_5292:
[----:B------:R-:W-:Y:S05]  /*11e70*/  BSYNC B0 ;  /* 0x0000000000007941 */ /* 0x000fea0003800000 */
.L_x_5290:
        /* <DEDUP_REMOVED lines=26> */
[CC--:B---3--:R-:W-:Y:S02]  /*12020*/  VIMNMX R25, R4.reuse, R21.reuse, !PT ;  /* 0x0000001504197248 */ /* 0x0c8fe40007fe0100 */
        /* <DEDUP_REMOVED lines=83> */
.L_x_5301:
        /* <DEDUP_REMOVED lines=10> */
.L_x_5303:
[----:B------:R-:W-:-:S04]  /*12600*/  FADD.FTZ R4, -R0, R25 ;  /* 0x0000001900047221 */ /* 0x000fc80000010100 */
[----:B------:R-:W-:-:S07]  /*12610*/  FMUL.FTZ R4, R4, 0.5 ;  /* 0x3f00000004047820 */ /* 0x000fce0000410000 */
.L_x_5304:
[----:B------:R-:W-:Y:S05]  /*12620*/  BSYNC B1 ;  /* 0x0000000000017941 */ /* 0x000fea0003800000 */
.L_x_5302:
        /* <DEDUP_REMOVED lines=11> */
.L_x_5306:
[----:B------:R-:W-:-:S04]  /*126e0*/  FADD.FTZ R21, R28, -R21 ;  /* 0x800000151c157221 */ /* 0x000fc80000010000 */
[----:B------:R-:W-:-:S07]  /*126f0*/  FMUL.FTZ R21, R21, 0.5 ;  /* 0x3f00000015157820 */ /* 0x000fce0000410000 */
.L_x_5307:
[----:B------:R-:W-:Y:S05]  /*12700*/  BSYNC B1 ;  /* 0x0000000000017941 */ /* 0x000fea0003800000 */
.L_x_5305:
        /* <DEDUP_REMOVED lines=35> */
.L_x_5300:
[----:B------:R0:W1:Y:S02]  /*12940*/  MUFU.SQRT R21, R26 ;  /* 0x0000001a00157308 */ /* 0x0000640000002000 */
.L_x_5299:
[----:B------:R-:W-:Y:S05]  /*12950*/  BSYNC B0 ;  /* 0x0000000000007941 */ /* 0x000fea0003800000 */
.L_x_5298:
        /* <DEDUP_REMOVED lines=24> */
.L_x_5314:
[----:B------:R-:W-:-:S04]  /*12ae0*/  FADD.FTZ R0, -R0, R25 ;  /* 0x0000001900007221 */ /* 0x000fc80000010100 */
[----:B------:R-:W-:-:S07]  /*12af0*/  FMUL.FTZ R0, R0, 0.5 ;  /* 0x3f00000000007820 */ /* 0x000fce0000410000 */
.L_x_5315:
[----:B------:R-:W-:Y:S05]  /*12b00*/  BSYNC B1 ;  /* 0x0000000000017941 */ /* 0x000fea0003800000 */
.L_x_5313:
        /* <DEDUP_REMOVED lines=10> */
.L_x_5317:
[----:B------:R-:W-:-:S04]  /*12bb0*/  FADD.FTZ R3, -R3, R28 ;  /* 0x0000001c03037221 */ /* 0x000fc80000010100 */
[----:B------:R-:W-:-:S07]  /*12bc0*/  FMUL.FTZ R3, R3, 0.5 ;  /* 0x3f00000003037820 */ /* 0x000fce0000410000 */
.L_x_5318:
[----:B------:R-:W-:Y:S05]  /*12bd0*/  BSYNC B1 ;  /* 0x0000000000017941 */ /* 0x000fea0003800000 */
.L_x_5316:
[----:B------:R-:W-:Y:S01]  /*12be0*/  FADD.FTZ R3, R3, R0 ;  /* 0x0000000003037221 */ /* 0x000fe20000010000 */
[----:B------:R-:W-:Y:S01]  /*12bf0*/  FADD.FTZ R32, R23, R32 ;  /* 0x0000002017207221 */ /* 0x000fe20000010000 */
[----:B------:R-:W-:-:S03]  /*12c00*/  PLOP3.LUT P0, PT, PT, PT, PT, 0x80, 0x0 ;  /* 0x000000000000781c */ /* 0x000fc60003f0f070 */
[----:B------:R-:W-:-:S06]  /*12c10*/  FMUL.FTZ R32, R32, R3 ;  /* 0x0000000320207220 */ /* 0x000fcc0000410000 */
[----:B------:R-:W2:Y:S01]  /*12c20*/  MUFU.SQRT R32, R32 ;  /* 0x0000002000207308 */ /* 0x000ea20000002000 */
[----:B------:R-:W-:Y:S05]  /*12c30*/  BRA `(.L_x_5310) ;  /* 0x0000000000687947 */ /* 0x000fea0003800000 */
.L_x_5312:
[----:B------:R-:W-:-:S13]  /*12c40*/  FSETP.GT.FTZ.AND P1, PT, R23, 1, PT ;  /* 0x3f8000001700780b */ /* 0x000fda0003f34000 */
[----:B------:R-:W-:Y:S01]  /*12c50*/  @!P1 FADD.FTZ R25, -R23, 1 ;  /* 0x3f80000017199421 */ /* 0x000fe20000010100 */
[----:B------:R-:W-:-:S03]  /*12c60*/  @!P1 PLOP3.LUT P0, PT, PT, PT, PT, 0x80, 0x0 ;  /* 0x000000000000981c */ /* 0x000fc60003f0f070 */
[----:B------:R-:W-:-:S04]  /*12c70*/  @!P1 FMUL.FTZ R25, R0, R25 ;  /* 0x0000001900199220 */ /* 0x000fc80000410000 */
[----:B------:R3:W4:Y:S01]  /*12c80*/  @!P1 MUFU.SQRT R32, R25 ;  /* 0x0000001900209308 */ /* 0x0007220000002000 */
[----:B------:R-:W-:Y:S05]  /*12c90*/  @!P1 BRA `(.L_x_5310) ;  /* 0x0000000000509947 */ /* 0x000fea0003800000 */
[----:B---3--:R-:W-:Y:S01]  /*12ca0*/  FMUL.FTZ R25, R0, R3 ;  /* 0x0000000300197220 */ /* 0x008fe20000410000 */
        /* <DEDUP_REMOVED lines=8> */
.L_x_5311:
        /* <DEDUP_REMOVED lines=8> */
.L_x_5309:
[----:B------:R-:W-:Y:S01]  /*12db0*/  PLOP3.LUT P0, PT, PT, PT, PT, 0x80, 0x0 ;  /* 0x000000000000781c */ /* 0x000fe20003f0f070 */
[----:B------:R-:W-:Y:S01]  /*12dc0*/  FMUL.FTZ R32, R32, 16777216 ;  /* 0x4b80000020207820 */ /* 0x000fe20000410000 */
[----:B------:R-:W-:-:S11]  /*12dd0*/  FMUL.FTZ R23, R23, 16777216 ;  /* 0x4b80000017177820 */ /* 0x000fd60000410000 */
.L_x_5310:
[----:B------:R-:W-:Y:S05]  /*12de0*/  BSYNC B0 ;  /* 0x0000000000007941 */ /* 0x000fea0003800000 */
.L_x_5308:
        /* <DEDUP_REMOVED lines=10> */
[----:B------:R-:W3:Y:S02]  /*12e90*/  MUFU.RSQ R23, R6 ;  /* 0x0000000600177308 */ /* 0x000ee40000001400 */
[----:B---3--:R-:W-:Y:S01]  /*12ea0*/  FMUL.FTZ R25, R6, R23 ;  /* 0x0000001706197220 */ /* 0x008fe20000410000 */
[----:B0-----:R-:W-:Y:S01]  /*12eb0*/  FMUL.FTZ R26, R23, 0.5 ;  /* 0x3f000000171a7820 */ /* 0x001fe20000410000 */
        /* <DEDUP_REMOVED lines=20> */
.L_x_5321:
[----:B------:R-:W-:Y:S01]  /*13000*/  MOV R0, 0x3f000000 ;  /* 0x3f00000000007802 */ /* 0x000fe20000000f00 */
        /* <DEDUP_REMOVED lines=27> */
.L_x_5320:
        /* <DEDUP_REMOVED lines=19> */
[----:B01-3--:R-:W-:Y:S05]  /*132f0*/  CALL.REL.NOINC `($__internal_11_$__cuda_sm3x_div_rn_ftz_f32_slowpath) ;  /* 0x0000016400787944 */ /* 0x00bfea0003c00000 */
.L_x_5325:
[----:B------:R-:W-:Y:S05]  /*13300*/  BSYNC B4 ;  /* 0x0000000000047941 */ /* 0x000fea0003800000 */
.L_x_5324:
        /* <DEDUP_REMOVED lines=18> */
.L_x_5327:
[----:B------:R-:W-:Y:S02]  /*13430*/  ISETP.GE.AND P0, PT, R23, RZ, PT ;  /* 0x000000ff1700720c */ /* 0x000fe40003f06270 */
[----:B------:R-:W-:-:S11]  /*13440*/  MOV R3, 0x3fd774eb ;  /* 0x3fd774eb00037802 */ /* 0x000fd60000000f00 */
[----:B------:R-:W-:-:S04]  /*13450*/  @P0 FFMA.FTZ R0, R3, 0.93318945169448852539, -R0 ;  /* 0x3f6ee58103000823 */ /* 0x000fc80000010800 */
[----:B------:R-:W-:-:S07]  /*13460*/  @!P0 FFMA.FTZ R0, R3, 0.93318945169448852539, R0 ;  /* 0x3f6ee58103008823 */ /* 0x000fce0000010000 */
.L_x_5328:
[----:B------:R-:W-:Y:S05]  /*13470*/  BSYNC B0 ;  /* 0x0000000000007941 */ /* 0x000fea0003800000 */
.L_x_5326:
        /* <DEDUP_REMOVED lines=11> */
.L_x_5323:
        /* <DEDUP_REMOVED lines=17> */
.L_x_5330:
[----:B------:R-:W-:Y:S05]  /*13640*/  BSYNC B4 ;  /* 0x0000000000047941 */ /* 0x000fea0003800000 */
.L_x_5329:
        /* <DEDUP_REMOVED lines=18> */
.L_x_5332:
[----:B------:R-:W-:Y:S02]  /*13770*/  ISETP.GE.AND P0, PT, R23, RZ, PT ;  /* 0x000000ff1700720c */ /* 0x000fe40003f06270 */
[----:B------:R-:W-:-:S11]  /*13780*/  MOV R3, 0x3fd774eb ;  /* 0x3fd774eb00037802 */ /* 0x000fd60000000f00 */
[----:B------:R-:W-:-:S04]  /*13790*/  @P0 FFMA.FTZ R0, R3, 0.93318945169448852539, -R0 ;  /* 0x3f6ee58103000823 */ /* 0x000fc80000010800 */
[----:B------:R-:W-:-:S07]  /*137a0*/  @!P0 FFMA.FTZ R0, R3, 0.93318945169448852539, R0 ;  /* 0x3f6ee58103008823 */ /* 0x000fce0000010000 */
.L_x_5333:
[----:B------:R-:W-:Y:S05]  /*137b0*/  BSYNC B0 ;  /* 0x0000000000007941 */ /* 0x000fea0003800000 */
.L_x_5331:
        /* <DEDUP_REMOVED lines=10> */
.L_x_5322:
[----:B------:R-:W-:Y:S05]  /*13860*/  BSYNC B3 ;  /* 0x0000000000037941 */ /* 0x000fea0003800000 */
.L_x_5319:
[----:B------:R-:W-:-:S13]  /*13870*/  ISETP.NE.AND P0, PT, R7, RZ, PT ;  /* 0x000000ff0700720c */ /* 0x000fda0003f05270 */
[----:B-1----:R-:W-:Y:S01]  /*13880*/  @!P0 FADD.FTZ R21, -R21, -RZ ;  /* 0x800000ff15158221 */ /* 0x002fe20000010100 */
[----:B------:R-:W-:Y:S06]  /*13890*/  BRA `(.L_x_5334) ;  /* 0x0000000c006c7947 */ /* 0x000fec0003800000 */
.L_x_5297:
[----:B------:R-:W-:Y:S01]  /*138a0*/  FADD.FTZ R3, -R6, 6.1232342629258392722e-17 ;  /* 0x248d313206037421 */ /* 0x000fe20000010100 */
[----:B------:R-:W-:-:S03]  /*138b0*/  FADD.FTZ R21, -R24, -RZ ;  /* 0x800000ff18157221 */ /* 0x000fc60000010100 */
[----:B------:R-:W-:Y:S01]  /*138c0*/  FADD.FTZ R3, R3, 1.5707963705062866211 ;  /* 0x3fc90fdb03037421 */ /* 0x000fe20000010000 */
[----:B------:R-:W-:Y:S06]  /*138d0*/  BRA `(.L_x_5334) ;  /* 0x0000000c005c7947 */ /* 0x000fec0003800000 */
.L_x_5296:
[----:B------:R-:W-:Y:S01]  /*138e0*/  FADD.FTZ R21, -R24, -RZ ;  /* 0x800000ff18157221 */ /* 0x000fe20000010100 */
[----:B------:R-:W-:Y:S01]  /*138f0*/  MOV R3, RZ ;  /* 0x000000ff00037202 */ /* 0x000fe20000000f00 */
[----:B------:R-:W-:Y:S06]  /*13900*/  BRA `(.L_x_5334) ;  /* 0x0000000c00507947 */ /* 0x000fec0003800000 */
.L_x_5295:
        /* <DEDUP_REMOVED lines=24> */
.L_x_5339:
[----:B------:R-:W-:Y:S05]  /*13a90*/  BSYNC B4 ;  /* 0x0000000000047941 */ /* 0x000fea0003800000 */
.L_x_5338:
        /* <DEDUP_REMOVED lines=18> */
.L_x_5341:
[----:B------:R-:W-:Y:S02]  /*13bc0*/  ISETP.GE.AND P0, PT, R6, RZ, PT ;  /* 0x000000ff0600720c */ /* 0x000fe40003f06270 */
[----:B------:R-:W-:-:S11]  /*13bd0*/  MOV R3, 0x3fd774eb ;  /* 0x3fd774eb00037802 */ /* 0x000fd60000000f00 */
[----:B------:R-:W-:-:S04]  /*13be0*/  @P0 FFMA.FTZ R0, R3, 0.93318945169448852539, -R0 ;  /* 0x3f6ee58103000823 */ /* 0x000fc80000010800 */
[----:B------:R-:W-:-:S07]  /*13bf0*/  @!P0 FFMA.FTZ R0, R3, 0.93318945169448852539, R0 ;  /* 0x3f6ee58103008823 */ /* 0x000fce0000010000 */
.L_x_5342:
[----:B------:R-:W-:Y:S05]  /*13c00*/  BSYNC B0 ;  /* 0x0000000000007941 */ /* 0x000fea0003800000 */
.L_x_5340:
        /* <DEDUP_REMOVED lines=13> */
.L_x_5337:
        /* <DEDUP_REMOVED lines=12> */
.L_x_5345:
[----:B------:R-:W-:Y:S05]  /*13da0*/  BSYNC B4 ;  /* 0x0000000000047941 */ /* 0x000fea0003800000 */
.L_x_5344:
        /* <DEDUP_REMOVED lines=18> */
.L_x_5347:
[----:B------:R-:W-:Y:S02]  /*13ed0*/  ISETP.GE.AND P0, PT, R6, RZ, PT ;  /* 0x000000ff0600720c */ /* 0x000fe40003f06270 */
[----:B------:R-:W-:-:S11]  /*13ee0*/  MOV R3, 0x3fd774eb ;  /* 0x3fd774eb00037802 */ /* 0x000fd60000000f00 */
[----:B------:R-:W-:-:S04]  /*13ef0*/  @P0 FFMA.FTZ R0, R3, 0.93318945169448852539, -R0 ;  /* 0x3f6ee58103000823 */ /* 0x000fc80000010800 */
[----:B------:R-:W-:-:S07]  /*13f00*/  @!P0 FFMA.FTZ R0, R3, 0.93318945169448852539, R0 ;  /* 0x3f6ee58103008823 */ /* 0x000fce0000010000 */
.L_x_5348:
[----:B------:R-:W-:Y:S05]  /*13f10*/  BSYNC B0 ;  /* 0x0000000000007941 */ /* 0x000fea0003800000 */
.L_x_5346:
        /* <DEDUP_REMOVED lines=27> */
.L_x_5336:
        /* <DEDUP_REMOVED lines=33> */
.L_x_5350:
[----:B------:R-:W-:Y:S05]  /*142e0*/  BSYNC B4 ;  /* 0x0000000000047941 */ /* 0x000fea0003800000 */
.L_x_5349:
        /* <DEDUP_REMOVED lines=18> */
.L_x_5352:
[----:B------:R-:W-:Y:S02]  /*14410*/  ISETP.GE.AND P0, PT, R6, RZ, PT ;  /* 0x000000ff0600720c */ /* 0x000fe40003f06270 */
[----:B------:R-:W-:-:S11]  /*14420*/  MOV R3, 0x3fd774eb ;  /* 0x3fd774eb00037802 */ /* 0x000fd60000000f00 */
[----:B------:R-:W-:-:S04]  /*14430*/  @P0 FFMA.FTZ R0, R3, 0.93318945169448852539, -R0 ;  /* 0x3f6ee58103000823 */ /* 0x000fc80000010800 */
[----:B------:R-:W-:-:S07]  /*14440*/  @!P0 FFMA.FTZ R0, R3, 0.93318945169448852539, R0 ;  /* 0x3f6ee58103008823 */ /* 0x000fce0000010000 */
.L_x_5353:
[----:B------:R-:W-:Y:S05]  /*14450*/  BSYNC B0 ;  /* 0x0000000000007941 */ /* 0x000fea0003800000 */
.L_x_5351:
        /* <DEDUP_REMOVED lines=10> */
.L_x_5343:
[----:B------:R-:W-:Y:S05]  /*14500*/  BSYNC B3 ;  /* 0x0000000000037941 */ /* 0x000fea0003800000 */
.L_x_5335:
[----:B------:R-:W-:Y:S01]  /*14510*/  ISETP.NE.AND P0, PT, R7, RZ, PT ;  /* 0x000000ff0700720c */ /* 0x000fe20003f05270 */
[----:B------:R-:W-:Y:S01]  /*14520*/  FADD.FTZ R21, R26, 0.69314718246459960938 ;  /* 0x3f3172181a157421 */ /* 0x000fe20000010000 */
[----:B------:R-:W-:-:S11]  /*14530*/  FADD.FTZ R3, |R0|, -RZ ;  /* 0x800000ff00037221 */ /* 0x000fd60000010200 */
[----:B------:R-:W-:Y:S01]  /*14540*/  @!P0 FADD.FTZ R21, -R21, -RZ ;  /* 0x800000ff15158221 */ /* 0x000fe20000010100 */
[----:B------:R-:W-:Y:S06]  /*14550*/  BRA `(.L_x_5334) ;  /* 0x00000000003c7947 */ /* 0x000fec0003800000 */
.L_x_5294:
        /* <DEDUP_REMOVED lines=15> */
.L_x_5334:
[----:B------:R-:W-:Y:S05]  /*14650*/  BSYNC B2 ;  /* 0x0000000000027941 */ /* 0x000fea0003800000 */
.L_x_5293:
        /* <DEDUP_REMOVED lines=10> */
.L_x_5355:
[----:B------:R-:W-:Y:S02]  /*14700*/  FSETP.GTU.FTZ.AND P0, PT, R4, +INF , PT ;  /* 0x7f8000000400780b */ /* 0x000fe40003f1c000 */
[----:B------:R-:W-:-:S11]  /*14710*/  MOV R0, R3 ;  /* 0x0000000300007202 */ /* 0x000fd60000000f00 */
[----:B------:R-:W-:-:S07]  /*14720*/  @!P0 MOV R21, R4 ;  /* 0x0000000400158202 */ /* 0x000fce0000000f00 */
.L_x_5356:
[----:B------:R-:W-:Y:S05]  /*14730*/  BSYNC B0 ;  /* 0x0000000000007941 */ /* 0x000fea0003800000 */
.L_x_5354:
[----:B------:R-:W1:Y:S01]  /*14740*/  LDC.64 R6, c[0x0][0x218] ;  /* 0x00008600ff067b82 */ /* 0x000e620000000a00 */
[----:B------:R-:W-:Y:S02]  /*14750*/  F2FP.F16.F32.PACK_AB R9, R9, R20 ;  /* 0x000000140909723e */ /* 0x000fe400000000ff */
[----:B------:R-:W-:Y:S02]  /*14760*/  F2FP.F16.F32.PACK_AB R4, R13, R14 ;  /* 0x0000000e0d04723e */ /* 0x000fe400000000ff */
[----:B------:R-:W-:Y:S02]  /*14770*/  F2FP.F16.F32.PACK_AB R5, R5, R16 ;  /* 0x000000100505723e */ /* 0x000fe400000000ff */
[----:B------:R-:W-:Y:S02]  /*14780*/  F2FP.F16.F32.PACK_AB R8, R8, R17 ;  /* 0x000000110808723e */ /* 0x000fe400000000ff */
[----:B------:R-:W-:Y:S02]  /*14790*/  F2FP.F16.F32.PACK_AB R20, R19, R22 ;  /* 0x000000161314723e */ /* 0x000fe400000000ff */
[----:B------:R-:W-:Y:S01]  /*147a0*/  F2FP.F16.F32.PACK_AB R21, R0, R21 ;  /* 0x000000150015723e */ /* 0x000fe200000000ff */
[----:B-1----:R-:W-:Y:S01]  /*147b0*/  IMAD.WIDE.U32 R2, R2, 0x4, R6 ;  /* 0x0000000402027825 */ /* 0x002fe200078e0006 */
[----:B------:R-:W-:-:S02]  /*147c0*/  F2FP.F16.F32.PACK_AB R6, R10, R15 ;  /* 0x0000000f0a06723e */ /* 0x000fc400000000ff */
[----:B------:R-:W-:Y:S01]  /*147d0*/  F2FP.F16.F32.PACK_AB R7, R11, R18 ;  /* 0x000000120b07723e */ /* 0x000fe200000000ff */
[----:B------:R-:W-:-:S05]  /*147e0*/  IMAD.WIDE R2, R12, 0x8, R2 ;  /* 0x000000080c027825 */ /* 0x000fca00078e0202 */
[----:B------:R-:W-:Y:S04]  /*147f0*/  STG.E.64 desc[UR4][R2.64], R4 ;  /* 0x0000000402007986 */ /* 0x000fe8000c101b04 */
[----:B------:R-:W-:Y:S04]  /*14800*/  STG.E.64 desc[UR4][R2.64+0x400], R6 ;  /* 0x0004000602007986 */ /* 0x000fe8000c101b04 */
[----:B------:R-:W-:Y:S04]  /*14810*/  STG.E.64 desc[UR4][R2.64+0x800], R8 ;  /* 0x0008000802007986 */ /* 0x000fe8000c101b04 */
[----:B------:R-:W-:Y:S01]  /*14820*/  STG.E.64 desc[UR4][R2.64+0xc00], R20 ;  /* 0x000c001402007986 */ /* 0x000fe2000c101b04 */
[----:B------:R-:W-:Y:S05]  /*14830*/  EXIT ;  /* 0x000000000000794d */ /* 0x000fea0003800000 */
.L_x_4844:
[----:B------:R-:W0:Y:S02]  /*14840*/  S2R R3, SR_TID.X ;  /* 0x0000000000037919 */ /* 0x000e240000002100 */
[----:B0-----:R-:W-:-:S13]  /*14850*/  ISETP.GE.AND P0, PT, R3, R22, PT ;  /* 0x000000160300720c */ /* 0x001fda0003f06270 */
[----:B------:R-:W-:Y:S02]  /*14860*/  @!P0 IADD3 R7, R2, R3, RZ ;  /* 0x0000000302078210 */ /* 0x000fe40007ffe0ff */
[----:B------:R-:W-:-:S04]  /*14870*/  @!P0 IADD3 R3, R3, 0x80, RZ ;  /* 0x0000008003038810 */ /* 0x000fc80007ffe0ff */
[----:B------:R-:W-:-:S13]  /*14880*/  ISETP.GE.AND P6, PT, R3, R22, PT ;  /* 0x000000160300720c */ /* 0x000fda0003fc6270 */
[----:B------:R-:W0:Y:S01]  /*14890*/  @!P6 LDC.64 R4, c[0x0][0x220] ;  /* 0x00008800ff04eb82 */ /* 0x000e220000000a00 */
[----:B------:R-:W-:-:S05]  /*148a0*/  @!P6 IADD3 R9, R2, R3, RZ ;  /* 0x000000030209e210 */ /* 0x000fca0007ffe0ff */
[----:B0-----:R-:W-:Y:S01]  /*148b0*/  @!P6 IMAD.WIDE.U32 R4, R9, 0x4, R4 ;  /* 0x000000040904e825 */ /* 0x001fe200078e0004 */
[----:B------:R-:W-:Y:S01]  /*148c0*/  @!P6 IADD3 R3, R3, 0x80, RZ ;  /* 0x000000800303e810 */ /* 0x000fe20007ffe0ff */
[----:B------:R-:W0:Y:S04]  /*148d0*/  @!P0 LDC.64 R8, c[0x0][0x220] ;  /* 0x00008800ff088b82 */ /* 0x000e280000000a00 */
[----:B------:R-:W2:Y:S01]  /*148e0*/  @!P6 LDG.E R4, desc[UR4][R4.64] ;  /* 0x000000040404e981 */ /* 0x000ea2000c1e1900 */
[----:B------:R-:W-:Y:S02]  /*148f0*/  ISETP.GE.AND P5, PT, R3, R22, PT ;  /* 0x000000160300720c */ /* 0x000fe40003fa6270 */
[----:B------:R-:W-:-:S11]  /*14900*/  PRMT R10, RZ, 0x5410, RZ ;  /* 0x00005410ff0a7816 */ /* 0x000fd600000000ff */
[----:B------:R-:W-:Y:S01]  /*14910*/  @!P5 IADD3 R11, R2, R3, RZ ;  /* 0x00000003020bd210 */ /* 0x000fe20007ffe0ff */
[----:B------:R-:W1:Y:S01]  /*14920*/  @!P5 LDC.64 R12, c[0x0][0x220] ;  /* 0x00008800ff0cdb82 */ /* 0x000e620000000a00 */
[----:B------:R-:W-:-:S04]  /*14930*/  @!P5 IADD3 R3, R3, 0x80, RZ ;  /* 0x000000800303d810 */ /* 0x000fc80007ffe0ff */
[----:B------:R-:W-:Y:S01]  /*14940*/  ISETP.GE.AND P4, PT, R3, R22, PT ;  /* 0x000000160300720c */ /* 0x000fe20003f86270 */
[----:B0-----:R-:W-:-:S06]  /*14950*/  @!P0 IMAD.WIDE.U32 R8, R7, 0x4, R8 ;  /* 0x0000000407088825 */ /* 0x001fcc00078e0008 */
[----:B------:R-:W3:Y:S06]  /*14960*/  @!P0 LDG.E R8, desc[UR4][R8.64] ;  /* 0x0000000408088981 */ /* 0x000eec000c1e1900 */
[----:B------:R-:W-:Y:S01]  /*14970*/  @!P4 IADD3 R21, R2, R3, RZ ;  /* 0x000000030215c210 */ /* 0x000fe20007ffe0ff */
[----:B------:R-:W0:Y:S01]  /*14980*/  @!P4 LDC.64 R14, c[0x0][0x220] ;  /* 0x00008800ff0ecb82 */ /* 0x000e220000000a00 */
[----:B------:R-:W-:-:S04]  /*14990*/  @!P4 IADD3 R3, R3, 0x80, RZ ;  /* 0x000000800303c810 */ /* 0x000fc80007ffe0ff */
[----:B------:R-:W-:-:S13]  /*149a0*/  ISETP.GE.AND P3, PT, R3, R22, PT ;  /* 0x000000160300720c */ /* 0x000fda0003f66270 */
[----:B------:R-:W-:Y:S01]  /*149b0*/  @!P3 IADD3 R23, R2, R3, RZ ;  /* 0x000000030217b210 */ /* 0x000fe20007ffe0ff */
[----:B------:R-:W4:Y:S01]  /*149c0*/  @!P3 LDC.64 R16, c[0x0][0x220] ;  /* 0x00008800ff10bb82 */ /* 0x000f220000000a00 */
[----:B------:R-:W-:-:S04]  /*149d0*/  @!P3 IADD3 R3, R3, 0x80, RZ ;  /* 0x000000800303b810 */ /* 0x000fc80007ffe0ff */
[----:B------:R-:W-:-:S13]  /*149e0*/  ISETP.GE.AND P2, PT, R3, R22, PT ;  /* 0x000000160300720c */ /* 0x000fda0003f46270 */
[----:B------:R-:W-:Y:S01]  /*149f0*/  @!P2 IADD3 R25, R2, R3, RZ ;  /* 0x000000030219a210 */ /* 0x000fe20007ffe0ff */
[----:B------:R-:W5:Y:S01]  /*14a00*/  @!P2 LDC.64 R18, c[0x0][0x220] ;  /* 0x00008800ff12ab82 */ /* 0x000f620000000a00 */
[----:B------:R-:W-:-:S04]  /*14a10*/  @!P2 IADD3 R3, R3, 0x80, RZ ;  /* 0x000000800303a810 */ /* 0x000fc80007ffe0ff */
[----:B------:R-:W-:-:S13]  /*14a20*/  ISETP.GE.AND P1, PT, R3, R22, PT ;  /* 0x000000160300720c */ /* 0x000fda0003f26270 */
[----:B------:R-:W-:Y:S01]  /*14a30*/  @!P1 IADD3 R27, R2, R3, RZ ;  /* 0x00000003021b9210 */ /* 0x000fe20007ffe0ff */
[----:B------:R-:W5:Y:S01]  /*14a40*/  @!P1 LDC.64 R6, c[0x0][0x220] ;  /* 0x00008800ff069b82 */ /* 0x000f620000000a00 */
[----:B------:R-:W-:Y:S01]  /*14a50*/  @!P1 IADD3 R3, R3, 0x80, RZ ;  /* 0x0000008003039810 */ /* 0x000fe20007ffe0ff */
[----:B-1----:R-:W-:-:S06]  /*14a60*/  @!P5 IMAD.WIDE.U32 R12, R11, 0x4, R12 ;  /* 0x000000040b0cd825 */ /* 0x002fcc00078e000c */
[----:B------:R1:W3:Y:S01]  /*14a70*/  @!P5 LDG.E R12, desc[UR4][R12.64] ;  /* 0x000000040c0cd981 */ /* 0x0002e2000c1e1900 */
[----:B0-----:R-:W-:-:S04]  /*14a80*/  @!P4 IMAD.WIDE.U32 R14, R21, 0x4, R14 ;  /* 0x00000004150ec825 */ /* 0x001fc800078e000e */
[----:B----4-:R-:W-:Y:S02]  /*14a90*/  @!P3 IMAD.WIDE.U32 R16, R23, 0x4, R16 ;  /* 0x000000041710b825 */ /* 0x010fe400078e0010 */
[----:B------:R-:W4:Y:S02]  /*14aa0*/  @!P4 LDG.E R14, desc[UR4][R14.64] ;  /* 0x000000040e0ec981 */ /* 0x000f24000c1e1900 */
[----:B-----5:R-:W-:Y:S02]  /*14ab0*/  @!P2 IMAD.WIDE.U32 R18, R25, 0x4, R18 ;  /* 0x000000041912a825 */ /* 0x020fe400078e0012 */
[----:B------:R-:W5:Y:S04]  /*14ac0*/  @!P3 LDG.E R16, desc[UR4][R16.64] ;  /* 0x000000041010b981 */ /* 0x000f68000c1e1900 */
[----:B------:R-:W5:Y:S01]  /*14ad0*/  @!P2 LDG.E R18, desc[UR4][R18.64] ;  /* 0x000000041212a981 */ /* 0x000f62000c1e1900 */
[----:B------:R-:W-:-:S06]  /*14ae0*/  @!P1 IMAD.WIDE.U32 R6, R27, 0x4, R6 ;  /* 0x000000041b069825 */ /* 0x000fcc00078e0006 */
[----:B------:R-:W5:Y:S01]  /*14af0*/  @!P1 LDG.E R6, desc[UR4][R6.64] ;  /* 0x0000000406069981 */ /* 0x000f62000c1e1900 */
[----:B--2---:R-:W-:-:S04]  /*14b00*/  @!P6 PRMT R10, R10, 0x5410, R4 ;  /* 0x000054100a0ae816 */ /* 0x004fc80000000004 */
[----:B------:R-:W-:Y:S02]  /*14b10*/  @!P6 PRMT R10, R4, 0x7632, R10 ;  /* 0x00007632040ae816 */ /* 0x000fe4000000000a */
[----:B------:R-:W-:-:S13]  /*14b20*/  ISETP.GE.AND P6, PT, R3, R22, PT ;  /* 0x000000160300720c */ /* 0x000fda0003fc6270 */
[----:B------:R-:W0:Y:S01]  /*14b30*/  @!P6 LDC.64 R4, c[0x0][0x220] ;  /* 0x00008800ff04eb82 */ /* 0x000e220000000a00 */
[----:B------:R-:W-:-:S05]  /*14b40*/  @!P6 IADD3 R3, R2, R3, RZ ;  /* 0x000000030203e210 */ /* 0x000fca0007ffe0ff */
[----:B0-----:R-:W-:-:S06]  /*14b50*/  @!P6 IMAD.WIDE.U32 R4, R3, 0x4, R4 ;  /* 0x000000040304e825 */ /* 0x001fcc00078e0004 */
[----:B------:R0:W2:Y:S01]  /*14b60*/  @!P6 LDG.E R4, desc[UR4][R4.64] ;  /* 0x000000040404e981 */ /* 0x0000a2000c1e1900 */
[----:B------:R-:W-:Y:S02]  /*14b70*/  PRMT R11, RZ, 0x5410, RZ ;  /* 0x00005410ff0b7816 */ /* 0x000fe400000000ff */
[----:B-1----:R-:W-:Y:S02]  /*14b80*/  PRMT R13, RZ, 0x5410, RZ ;  /* 0x00005410ff0d7816 */ /* 0x002fe400000000ff */
[----:B------:R-:W-:Y:S02]  /*14b90*/  PRMT R23, RZ, 0x5410, RZ ;  /* 0x00005410ff177816 */ /* 0x000fe400000000ff */
[----:B------:R-:W-:Y:S02]  /*14ba0*/  PRMT R26, RZ, 0x5410, RZ ;  /* 0x00005410ff1a7816 */ /* 0x000fe400000000ff */
[----:B------:R-:W-:Y:S01]  /*14bb0*/  PRMT R24, RZ, 0x5410, RZ ;  /* 0x00005410ff187816 */ /* 0x000fe200000000ff */
[----:B------:R-:W-:Y:S01]  /*14bc0*/  BSSY B3, `(.L_x_5357) ;  /* 0x000029e000037945 */ /* 0x000fe20003800000 */
[----:B------:R-:W-:-:S02]  /*14bd0*/  PRMT R0, RZ, 0x7610, R0 ;  /* 0x00007610ff007816 */ /* 0x000fc40000000000 */
[----:B0-----:R-:W-:Y:S02]  /*14be0*/  PRMT R5, RZ, 0x7610, R5 ;  /* 0x00007610ff057816 */ /* 0x001fe40000000005 */
[C---:B---3--:R-:W-:Y:S02]  /*14bf0*/  @!P0 PRMT R0, R8.reuse, 0x7610, R0 ;  /* 0x0000761008008816 */ /* 0x048fe40000000000 */
[----:B------:R-:W-:Y:S02]  /*14c00*/  @!P0 PRMT R5, R8, 0x7632, R5 ;  /* 0x0000763208058816 */ /* 0x000fe40000000005 */
[----:B------:R-:W-:-:S04]  /*14c10*/  @!P5 PRMT R11, R11, 0x5410, R12 ;  /* 0x000054100b0bd816 */ /* 0x000fc8000000000c */
[----:B------:R-:W-:Y:S02]  /*14c20*/  @!P5 PRMT R11, R12, 0x7632, R11 ;  /* 0x000076320c0bd816 */ /* 0x000fe4000000000b */
[----:B------:R-:W-:Y:S02]  /*14c30*/  PRMT R12, RZ, 0x5410, RZ ;  /* 0x00005410ff0c7816 */ /* 0x000fe400000000ff */
[----:B----4-:R-:W-:Y:S02]  /*14c40*/  @!P4 PRMT R13, R13, 0x5410, R14 ;  /* 0x000054100d0dc816 */ /* 0x010fe4000000000e */
[----:B-----5:R-:W-:Y:S02]  /*14c50*/  @!P3 PRMT R12, R12, 0x5410, R16 ;  /* 0x000054100c0cb816 */ /* 0x020fe40000000010 */
[----:B------:R-:W-:Y:S02]  /*14c60*/  @!P2 PRMT R23, R23, 0x5410, R18 ;  /* 0x000054101717a816 */ /* 0x000fe40000000012 */
[----:B------:R-:W-:-:S02]  /*14c70*/  @!P4 PRMT R13, R14, 0x7632, R13 ;  /* 0x000076320e0dc816 */ /* 0x000fc4000000000d */
[----:B------:R-:W-:Y:S02]  /*14c80*/  @!P1 PRMT R24, R24, 0x5410, R6 ;  /* 0x0000541018189816 */ /* 0x000fe40000000006 */
[----:B------:R-:W-:Y:S02]  /*14c90*/  @!P3 PRMT R12, R16, 0x7632, R12 ;  /* 0x00007632100cb816 */ /* 0x000fe4000000000c */
[----:B------:R-:W-:Y:S02]  /*14ca0*/  @!P2 PRMT R23, R18, 0x7632, R23 ;  /* 0x000076321217a816 */ /* 0x000fe40000000017 */
[----:B------:R-:W-:Y:S02]  /*14cb0*/  @!P1 PRMT R24, R6, 0x7632, R24 ;  /* 0x0000763206189816 */ /* 0x000fe40000000018 */
[----:B--2---:R-:W-:-:S04]  /*14cc0*/  @!P6 PRMT R26, R26, 0x5410, R4 ;  /* 0x000054101a1ae816 */ /* 0x004fc80000000004 */
        /* <DEDUP_REMOVED lines=111> */
.L_x_5367:
        /* <DEDUP_REMOVED lines=10> */
.L_x_5369:
[----:B------:R-:W-:-:S04]  /*15460*/  FADD.FTZ R14, -R3, R4 ;  /* 0x00000004030e7221 */ /* 0x000fc80000010100 */
[----:B------:R-:W-:-:S07]  /*15470*/  FMUL.FTZ R14, R14, 0.5 ;  /* 0x3f0000000e0e7820 */ /* 0x000fce0000410000 */
.L_x_5370:
[----:B------:R-:W-:Y:S05]  /*15480*/  BSYNC B1 ;  /* 0x0000000000017941 */ /* 0x000fea0003800000 */
.L_x_5368:
        /* <DEDUP_REMOVED lines=11> */
.L_x_5372:
[----:B------:R-:W-:-:S04]  /*15540*/  FADD.FTZ R16, R9, -R16 ;  /* 0x8000001009107221 */ /* 0x000fc80000010000 */
[----:B------:R-:W-:-:S07]  /*15550*/  FMUL.FTZ R17, R16, 0.5 ;  /* 0x3f00000010117820 */ /* 0x000fce0000410000 */
.L_x_5373:
[----:B------:R-:W-:Y:S05]  /*15560*/  BSYNC B1 ;  /* 0x0000000000017941 */ /* 0x000fea0003800000 */
.L_x_5371:
        /* <DEDUP_REMOVED lines=35> */
.L_x_5366:
[----:B------:R0:W1:Y:S02]  /*157a0*/  MUFU.SQRT R21, R7 ;  /* 0x0000000700157308 */ /* 0x0000640000002000 */
.L_x_5365:
[----:B------:R-:W-:Y:S05]  /*157b0*/  BSYNC B0 ;  /* 0x0000000000007941 */ /* 0x000fea0003800000 */
.L_x_5364:
        /* <DEDUP_REMOVED lines=24> */
.L_x_5380:
[----:B------:R-:W-:-:S04]  /*15940*/  FADD.FTZ R3, -R3, R4 ;  /* 0x0000000403037221 */ /* 0x000fc80000010100 */
[----:B------:R-:W-:-:S07]  /*15950*/  FMUL.FTZ R3, R3, 0.5 ;  /* 0x3f00000003037820 */ /* 0x000fce0000410000 */
.L_x_5381:
[----:B------:R-:W-:Y:S05]  /*15960*/  BSYNC B1 ;  /* 0x0000000000017941 */ /* 0x000fea0003800000 */
.L_x_5379:
        /* <DEDUP_REMOVED lines=10> */
.L_x_5383:
[----:B------:R-:W-:-:S04]  /*15a10*/  FADD.FTZ R0, -R0, R9 ;  /* 0x0000000900007221 */ /* 0x000fc80000010100 */
[----:B------:R-:W-:-:S07]  /*15a20*/  FMUL.FTZ R0, R0, 0.5 ;  /* 0x3f00000000007820 */ /* 0x000fce0000410000 */
.L_x_5384:
[----:B------:R-:W-:Y:S05]  /*15a30*/  BSYNC B1 ;  /* 0x0000000000017941 */ /* 0x000fea0003800000 */
.L_x_5382:
[----:B------:R-:W-:Y:S01]  /*15a40*/  FADD.FTZ R0, R0, R3 ;  /* 0x0000000300007221 */ /* 0x000fe20000010000 */
[----:B------:R-:W-:Y:S01]  /*15a50*/  FADD.FTZ R15, R8, R15 ;  /* 0x0000000f080f7221 */ /* 0x000fe20000010000 */
[----:B------:R-:W-:-:S03]  /*15a60*/  PLOP3.LUT P0, PT, PT, PT, PT, 0x80, 0x0 ;  /* 0x000000000000781c */ /* 0x000fc60003f0f070 */
[----:B------:R-:W-:-:S04]  /*15a70*/  FMUL.FTZ R0, R15, R0 ;  /* 0x000000000f007220 */ /* 0x000fc80000410000 */
[----:B------:R4:W2:Y:S01]  /*15a80*/  MUFU.SQRT R9, R0 ;  /* 0x0000000000097308 */ /* 0x0008a20000002000 */
[----:B------:R-:W-:Y:S05]  /*15a90*/  BRA `(.L_x_5376) ;  /* 0x0000000000687947 */ /* 0x000fea0003800000 */
.L_x_5378:
[----:B------:R-:W-:-:S13]  /*15aa0*/  FSETP.GT.FTZ.AND P1, PT, R8, 1, PT ;  /* 0x3f8000000800780b */ /* 0x000fda0003f34000 */
[----:B------:R-:W-:Y:S01]  /*15ab0*/  @!P1 FADD.FTZ R4, -R8, 1 ;  /* 0x3f80000008049421 */ /* 0x000fe20000010100 */
[----:B------:R-:W-:-:S03]  /*15ac0*/  @!P1 PLOP3.LUT P0, PT, PT, PT, PT, 0x80, 0x0 ;  /* 0x000000000000981c */ /* 0x000fc60003f0f070 */
[----:B------:R-:W-:-:S04]  /*15ad0*/  @!P1 FMUL.FTZ R4, R3, R4 ;  /* 0x0000000403049220 */ /* 0x000fc80000410000 */
[----:B------:R2:W3:Y:S01]  /*15ae0*/  @!P1 MUFU.SQRT R9, R4 ;  /* 0x0000000400099308 */ /* 0x0004e20000002000 */
[----:B------:R-:W-:Y:S05]  /*15af0*/  @!P1 BRA `(.L_x_5376) ;  /* 0x0000000000509947 */ /* 0x000fea0003800000 */
[----:B--2---:R-:W-:Y:S01]  /*15b00*/  FMUL.FTZ R4, R3, R0 ;  /* 0x0000000003047220 */ /* 0x004fe20000410000 */
[----:B------:R-:W-:Y:S01]  /*15b10*/  FMUL.FTZ R3, |R5|, 2.81474976710656000000e+14 ;  /* 0x5780000005037820 */ /* 0x000fe20000410200 */
[----:B------:R-:W-:Y:S02]  /*15b20*/  PLOP3.LUT P0, PT, PT, PT, PT, 0x80, 0x0 ;  /* 0x000000000000781c */ /* 0x000fe40003f0f070 */
[----:B------:R-:W2:Y:S01]  /*15b30*/  MUFU.SQRT R0, R4 ;  /* 0x0000000400007308 */ /* 0x000ea20000002000 */
[C---:B------:R-:W-:Y:S01]  /*15b40*/  FMUL.FTZ R3, R8.reuse, R3 ;  /* 0x0000000308037220 */ /* 0x040fe20000410000 */
[----:B------:R-:W-:-:S06]  /*15b50*/  FMUL.FTZ R8, R8, 2.81474976710656000000e+14 ;  /* 0x5780000008087820 */ /* 0x000fcc0000410000 */
[----:B--2---:R-:W3:Y:S02]  /*15b60*/  MUFU.RCP R0, R0 ;  /* 0x0000000000007308 */ /* 0x004ee40000001000 */
[----:B---3--:R-:W-:Y:S01]  /*15b70*/  FMUL.FTZ R9, R3, R0 ;  /* 0x0000000003097220 */ /* 0x008fe20000410000 */
[----:B------:R-:W-:Y:S06]  /*15b80*/  BRA `(.L_x_5376) ;  /* 0x00000000002c7947 */ /* 0x000fec0003800000 */
.L_x_5377:
        /* <DEDUP_REMOVED lines=8> */
.L_x_5375:
[----:B------:R-:W-:Y:S01]  /*15c10*/  PLOP3.LUT P0, PT, PT, PT, PT, 0x80, 0x0 ;  /* 0x000000000000781c */ /* 0x000fe20003f0f070 */
[----:B------:R-:W-:Y:S01]  /*15c20*/  FMUL.FTZ R9, R15, 16777216 ;  /* 0x4b8000000f097820 */ /* 0x000fe20000410000 */
[----:B------:R-:W-:-:S11]  /*15c30*/  FMUL.FTZ R8, R8, 16777216 ;  /* 0x4b80000008087820 */ /* 0x000fd60000410000 */
.L_x_5376:
[----:B------:R-:W-:Y:S05]  /*15c40*/  BSYNC B0 ;  /* 0x0000000000007941 */ /* 0x000fea0003800000 */
.L_x_5374:
[----:B------:R-:W-:Y:S04]  /*15c50*/  BSSY B4, `(.L_x_5385) ;  /* 0x00000a7000047945 */ /* 0x000fe80003800000 */
[----:B------:R-:W-:Y:S05]  /*15c60*/  @P0 BRA `(.L_x_5386) ;  /* 0x0000000000ec0947 */ /* 0x000fea0003800000 */
[----:B------:R-:W-:-:S13]  /*15c70*/  ISETP.GT.AND P0, PT, R6, -0x1, PT ;  /* 0xffffffff0600780c */ /* 0x000fda0003f04270 */
[----:B------:R-:W-:Y:S05]  /*15c80*/  @P0 BRA `(.L_x_5387) ;  /* 0x0000000000740947 */ /* 0x000fea0003800000 */
[----:B--2---:R-:W-:Y:S01]  /*15c90*/  HFMA2.MMA R4, -RZ, RZ, 1.75, 0 ;  /* 0x3f000000ff047435 */ /* 0x004fe200000001ff */
[----:B----4-:R-:W-:-:S04]  /*15ca0*/  FADD.FTZ R0, -R14, -RZ ;  /* 0x800000ff0e007221 */ /* 0x010fc80000010100 */
[C---:B------:R-:W-:Y:S01]  /*15cb0*/  FADD.FTZ R3, |R0|.reuse, -RZ ;  /* 0x800000ff00037221 */ /* 0x040fe20000010200 */
[C---:B------:R-:W-:Y:S02]  /*15cc0*/  FSETP.GT.FTZ.AND P0, PT, |R0|.reuse, 0.56000000238418579102, PT ;  /* 0x3f0f5c290000780b */ /* 0x040fe40003f14200 */
[----:B------:R-:W-:Y:S02]  /*15cd0*/  FSETP.NEU.FTZ.AND P1, PT, |R0|, 1, PT ;  /* 0x3f8000000000780b */ /* 0x000fe40003f3d200 */
[----:B------:R-:W-:-:S04]  /*15ce0*/  FFMA.FTZ R4, -R3, R4, 0.5 ;  /* 0x3f00000003047423 */ /* 0x000fc80000010104 */
[----:B0-----:R-:W0:Y:S02]  /*15cf0*/  MUFU.RSQ R7, R4 ;  /* 0x0000000400077308 */ /* 0x001e240000001400 */
        /* <DEDUP_REMOVED lines=22> */
.L_x_5387:
[----:B----4-:R-:W-:Y:S01]  /*15e60*/  MOV R0, 0x3f000000 ;  /* 0x3f00000000007802 */ /* 0x010fe20000000f00 */
[C---:B------:R-:W-:Y:S01]  /*15e70*/  FADD.FTZ R3, |R14|.reuse, -RZ ;  /* 0x800000ff0e037221 */ /* 0x040fe20000010200 */
[C---:B------:R-:W-:Y:S02]  /*15e80*/  FSETP.GT.FTZ.AND P0, PT, |R14|.reuse, 0.56000000238418579102, PT ;  /* 0x3f0f5c290e00780b */ /* 0x040fe40003f14200 */
[----:B------:R-:W-:Y:S01]  /*15e90*/  FSETP.NEU.FTZ.AND P1, PT, |R14|, 1, PT ;  /* 0x3f8000000e00780b */ /* 0x000fe20003f3d200 */
[----:B------:R-:W-:-:S04]  /*15ea0*/  FFMA.FTZ R0, -R3, R0, 0.5 ;  /* 0x3f00000003007423 */ /* 0x000fc80000010100 */
[----:B0-----:R-:W2:Y:S02]  /*15eb0*/  MUFU.RSQ R7, R0 ;  /* 0x0000000000077308 */ /* 0x001ea40000001400 */
        /* <DEDUP_REMOVED lines=22> */
.L_x_5386:
        /* <DEDUP_REMOVED lines=20> */
.L_x_5391:
[----:B------:R-:W-:Y:S05]  /*16160*/  BSYNC B5 ;  /* 0x0000000000057941 */ /* 0x000fea0003800000 */
.L_x_5390:
        /* <DEDUP_REMOVED lines=18> */
.L_x_5393:
[----:B------:R-:W-:Y:S02]  /*16290*/  ISETP.GE.AND P0, PT, R8, RZ, PT ;  /* 0x000000ff0800720c */ /* 0x000fe40003f06270 */
[----:B------:R-:W-:-:S11]  /*162a0*/  MOV R3, 0x3fd774eb ;  /* 0x3fd774eb00037802 */ /* 0x000fd60000000f00 */
[----:B------:R-:W-:-:S04]  /*162b0*/  @P0 FFMA.FTZ R0, R3, 0.93318945169448852539, -R0 ;  /* 0x3f6ee58103000823 */ /* 0x000fc80000010800 */
[----:B------:R-:W-:-:S07]  /*162c0*/  @!P0 FFMA.FTZ R0, R3, 0.93318945169448852539, R0 ;  /* 0x3f6ee58103008823 */ /* 0x000fce0000010000 */
.L_x_5394:
[----:B------:R-:W-:Y:S05]  /*162d0*/  BSYNC B0 ;  /* 0x0000000000007941 */ /* 0x000fea0003800000 */
.L_x_5392:
        /* <DEDUP_REMOVED lines=11> */
.L_x_5389:
        /* <DEDUP_REMOVED lines=17> */
.L_x_5396:
[----:B------:R-:W-:Y:S05]  /*164a0*/  BSYNC B5 ;  /* 0x0000000000057941 */ /* 0x000fea0003800000 */
.L_x_5395:
        /* <DEDUP_REMOVED lines=18> */
.L_x_5398:
[----:B------:R-:W-:Y:S02]  /*165d0*/  ISETP.GE.AND P0, PT, R8, RZ, PT ;  /* 0x000000ff0800720c */ /* 0x000fe40003f06270 */
[----:B------:R-:W-:-:S11]  /*165e0*/  MOV R3, 0x3fd774eb ;  /* 0x3fd774eb00037802 */ /* 0x000fd60000000f00 */
[----:B------:R-:W-:-:S04]  /*165f0*/  @P0 FFMA.FTZ R0, R3, 0.93318945169448852539, -R0 ;  /* 0x3f6ee58103000823 */ /* 0x000fc80000010800 */
[----:B------:R-:W-:-:S07]  /*16600*/  @!P0 FFMA.FTZ R0, R3, 0.93318945169448852539, R0 ;  /* 0x3f6ee58103008823 */ /* 0x000fce0000010000 */
.L_x_5399:
[----:B------:R-:W-:Y:S05]  /*16610*/  BSYNC B0 ;  /* 0x0000000000007941 */ /* 0x000fea0003800000 */
.L_x_5397:
        /* <DEDUP_REMOVED lines=10> */
.L_x_5388:
[----:B------:R-:W-:Y:S05]  /*166c0*/  BSYNC B4 ;  /* 0x0000000000047941 */ /* 0x000fea0003800000 */
.L_x_5385:
[----:B------:R-:W-:-:S04]  /*166d0*/  SHF.R.U32.HI R3, RZ, 0x1f, R5 ;  /* 0x0000001fff037819 */ /* 0x000fc80000011605 */
[----:B------:R-:W-:-:S13]  /*166e0*/  ISETP.NE.AND P0, PT, R3, RZ, PT ;  /* 0x000000ff0300720c */ /* 0x000fda0003f05270 */
[----:B-1----:R-:W-:Y:S01]  /*166f0*/  @!P0 FADD.FTZ R21, -R21, -RZ ;  /* 0x800000ff15158221 */ /* 0x002fe20000010100 */
[----:B------:R-:W-:Y:S06]  /*16700*/  BRA `(.L_x_5400) ;  /* 0x0000000c00707947 */ /* 0x000fec0003800000 */
.L_x_5363:
[----:B------:R-:W-:Y:S01]  /*16710*/  FADD.FTZ R0, -R6, 6.1232342629258392722e-17 ;  /* 0x248d313206007421 */ /* 0x000fe20000010100 */
[----:B------:R-:W-:-:S03]  /*16720*/  FADD.FTZ R21, -R5, -RZ ;  /* 0x800000ff05157221 */ /* 0x000fc60000010100 */
[----:B------:R-:W-:Y:S01]  /*16730*/  FADD.FTZ R0, R0, 1.5707963705062866211 ;  /* 0x3fc90fdb00007421 */ /* 0x000fe20000010000 */
[----:B------:R-:W-:Y:S06]  /*16740*/  BRA `(.L_x_5400) ;  /* 0x0000000c00607947 */ /* 0x000fec0003800000 */
.L_x_5362:
[----:B------:R-:W-:Y:S01]  /*16750*/  FADD.FTZ R21, -R5, -RZ ;  /* 0x800000ff05157221 */ /* 0x000fe20000010100 */
[----:B------:R-:W-:Y:S01]  /*16760*/  MOV R0, RZ ;  /* 0x000000ff00007202 */ /* 0x000fe20000000f00 */
[----:B------:R-:W-:Y:S06]  /*16770*/  BRA `(.L_x_5400) ;  /* 0x0000000c00547947 */ /* 0x000fec0003800000 */
.L_x_5361:
        /* <DEDUP_REMOVED lines=24> */
.L_x_5405:
[----:B------:R-:W-:Y:S05]  /*16900*/  BSYNC B5 ;  /* 0x0000000000057941 */ /* 0x000fea0003800000 */
.L_x_5404:
        /* <DEDUP_REMOVED lines=18> */
.L_x_5407:
[----:B------:R-:W-:Y:S02]  /*16a30*/  ISETP.GE.AND P0, PT, R6, RZ, PT ;  /* 0x000000ff0600720c */ /* 0x000fe40003f06270 */
[----:B------:R-:W-:-:S11]  /*16a40*/  MOV R3, 0x3fd774eb ;  /* 0x3fd774eb00037802 */ /* 0x000fd60000000f00 */
[----:B------:R-:W-:-:S04]  /*16a50*/  @P0 FFMA.FTZ R0, R3, 0.93318945169448852539, -R0 ;  /* 0x3f6ee58103000823 */ /* 0x000fc80000010800 */
[----:B------:R-:W-:-:S07]  /*16a60*/  @!P0 FFMA.FTZ R0, R3, 0.93318945169448852539, R0 ;  /* 0x3f6ee58103008823 */ /* 0x000fce0000010000 */
.L_x_5408:
[----:B------:R-:W-:Y:S05]  /*16a70*/  BSYNC B0 ;  /* 0x0000000000007941 */ /* 0x000fea0003800000 */
.L_x_5406:
        /* <DEDUP_REMOVED lines=13> */
.L_x_5403:
        /* <DEDUP_REMOVED lines=12> */
.L_x_5411:
[----:B------:R-:W-:Y:S05]  /*16c10*/  BSYNC B5 ;  /* 0x0000000000057941 */ /* 0x000fea0003800000 */
.L_x_5410:
        /* <DEDUP_REMOVED lines=18> */
.L_x_5413:
[----:B------:R-:W-:Y:S02]  /*16d40*/  ISETP.GE.AND P0, PT, R6, RZ, PT ;  /* 0x000000ff0600720c */ /* 0x000fe40003f06270 */
[----:B------:R-:W-:-:S11]  /*16d50*/  MOV R3, 0x3fd774eb ;  /* 0x3fd774eb00037802 */ /* 0x000fd60000000f00 */
[----:B------:R-:W-:-:S04]  /*16d60*/  @P0 FFMA.FTZ R0, R3, 0.93318945169448852539, -R0 ;  /* 0x3f6ee58103000823 */ /* 0x000fc80000010800 */
[----:B------:R-:W-:-:S07]  /*16d70*/  @!P0 FFMA.FTZ R0, R3, 0.93318945169448852539, R0 ;  /* 0x3f6ee58103008823 */ /* 0x000fce0000010000 */
.L_x_5414:
[----:B------:R-:W-:Y:S05]  /*16d80*/  BSYNC B0 ;  /* 0x0000000000007941 */ /* 0x000fea0003800000 */
.L_x_5412:
        /* <DEDUP_REMOVED lines=27> */
.L_x_5402:
[----:B------:R-:W-:Y:S01]  /*16f40*/  FMUL.FTZ R0, R6, 0.36787945032119750977 ;  /* 0x3ebc5ab206007820 */ /* 0x000fe20000410000 */
[----:B------:R-:W-:Y:S01]  /*16f50*/  FMUL.FTZ R3, R5, 0.36787945032119750977 ;  /* 0x3ebc5ab205037820 */ /* 0x000fe20000410000 */
[----:B------:R-:W0:Y:S01]  /*16f60*/  MUFU.RCP R16, R9 ;  /* 0x0000000900107308 */ /* 0x000e220000001000 */
[----:B------:R-:W-:Y:S01]  /*16f70*/  MOV R21, 0x3f800000 ;  /* 0x3f80000000157802 */ /* 0x000fe20000000f00 */
        /* <DEDUP_REMOVED lines=29> */
.L_x_5416:
[----:B------:R-:W-:Y:S05]  /*17150*/  BSYNC B5 ;  /* 0x0000000000057941 */ /* 0x000fea0003800000 */
.L_x_5415:
        /* <DEDUP_REMOVED lines=18> */
.L_x_5418:
[----:B------:R-:W-:Y:S02]  /*17280*/  ISETP.GE.AND P0, PT, R6, RZ, PT ;  /* 0x000000ff0600720c */ /* 0x000fe40003f06270 */
[----:B------:R-:W-:-:S11]  /*17290*/  MOV R3, 0x3fd774eb ;  /* 0x3fd774eb00037802 */ /* 0x000fd60000000f00 */
[----:B------:R-:W-:-:S04]  /*172a0*/  @P0 FFMA.FTZ R0, R3, 0.93318945169448852539, -R0 ;  /* 0x3f6ee58103000823 */ /* 0x000fc80000010800 */
[----:B------:R-:W-:-:S07]  /*172b0*/  @!P0 FFMA.FTZ R0, R3, 0.93318945169448852539, R0 ;  /* 0x3f6ee58103008823 */ /* 0x000fce0000010000 */
.L_x_5419:
[----:B------:R-:W-:Y:S05]  /*172c0*/  BSYNC B0 ;  /* 0x0000000000007941 */ /* 0x000fea0003800000 */
.L_x_5417:
        /* <DEDUP_REMOVED lines=10> */
.L_x_5409:
[----:B------:R-:W-:Y:S05]  /*17370*/  BSYNC B4 ;  /* 0x0000000000047941 */ /* 0x000fea0003800000 */
.L_x_5401:
[----:B------:R-:W-:Y:S01]  /*17380*/  SHF.R.U32.HI R3, RZ, 0x1f, R5 ;  /* 0x0000001fff037819 */ /* 0x000fe20000011605 */
[----:B------:R-:W-:Y:S01]  /*17390*/  FADD.FTZ R21, R21, 0.69314718246459960938 ;  /* 0x3f31721815157421 */ /* 0x000fe20000010000 */
[----:B------:R-:W-:Y:S02]  /*173a0*/  FADD.FTZ R0, |R0|, -RZ ;  /* 0x800000ff00007221 */ /* 0x000fe40000010200 */
[----:B------:R-:W-:-:S13]  /*173b0*/  ISETP.NE.AND P0, PT, R3, RZ, PT ;  /* 0x000000ff0300720c */ /* 0x000fda0003f05270 */
[----:B------:R-:W-:Y:S01]  /*173c0*/  @!P0 FADD.FTZ R21, -R21, -RZ ;  /* 0x800000ff15158221 */ /* 0x000fe20000010100 */
[----:B------:R-:W-:Y:S06]  /*173d0*/  BRA `(.L_x_5400) ;  /* 0x00000000003c7947 */ /* 0x000fec0003800000 */
.L_x_5360:
        /* <DEDUP_REMOVED lines=15> */
.L_x_5400:
[----:B------:R-:W-:Y:S05]  /*174d0*/  BSYNC B2 ;  /* 0x0000000000027941 */ /* 0x000fea0003800000 */
.L_x_5359:
        /* <DEDUP_REMOVED lines=9> */
.L_x_5420:
[----:B------:R-:W-:Y:S02]  /*17570*/  FSETP.GTU.FTZ.AND P0, PT, R3, +INF , PT ;  /* 0x7f8000000300780b */ /* 0x000fe40003f1c000 */
[----:B------:R-:W-:-:S11]  /*17580*/  MOV R20, R0 ;  /* 0x0000000000147202 */ /* 0x000fd60000000f00 */
[----:B------:R-:W-:-:S07]  /*17590*/  @!P0 MOV R21, R3 ;  /* 0x0000000300158202 */ /* 0x000fce0000000f00 */
.L_x_5358:
[----:B------:R-:W-:Y:S05]  /*175a0*/  BSYNC B3 ;  /* 0x0000000000037941 */ /* 0x000fea0003800000 */
.L_x_5357:
[----:B------:R-:W1:Y:S01]  /*175b0*/  S2R R19, SR_TID.X ;  /* 0x0000000000137919 */ /* 0x000e620000002100 */
[----:B------:R-:W-:Y:S01]  /*175c0*/  BSSY B3, `(.L_x_5421) ;  /* 0x000028f000037945 */ /* 0x000fe20003800000 */
[----:B-1----:R-:W-:-:S04]  /*175d0*/  IADD3 R3, R19, 0x80, RZ ;  /* 0x0000008013037810 */ /* 0x002fc80007ffe0ff */
        /* <DEDUP_REMOVED lines=11> */
[C---:B---3--:R-:W-:Y:S01]  /*17690*/  FADD.FTZ R9, |R5|.reuse, -RZ ;  /* 0x800000ff05097221 */ /* 0x048fe20000010200 */
        /* <DEDUP_REMOVED lines=11> */
[----:B0-----:R-:W-:Y:S01]  /*17750*/  FADD.FTZ R7, |R9|, -RZ ;  /* 0x800000ff09077221 */ /* 0x001fe20000010200 */
        /* <DEDUP_REMOVED lines=88> */
.L_x_5431:
        /* <DEDUP_REMOVED lines=10> */
.L_x_5433:
[----:B------:R-:W-:-:S04]  /*17d80*/  FADD.FTZ R4, -R0, R7 ;  /* 0x0000000700047221 */ /* 0x000fc80000010100 */
[----:B------:R-:W-:-:S07]  /*17d90*/  FMUL.FTZ R4, R4, 0.5 ;  /* 0x3f00000004047820 */ /* 0x000fce0000410000 */
.L_x_5434:
[----:B------:R-:W-:Y:S05]  /*17da0*/  BSYNC B1 ;  /* 0x0000000000017941 */ /* 0x000fea0003800000 */
.L_x_5432:
        /* <DEDUP_REMOVED lines=11> */
.L_x_5436:
[----:B------:R-:W-:-:S04]  /*17e60*/  FADD.FTZ R14, R10, -R17 ;  /* 0x800000110a0e7221 */ /* 0x000fc80000010000 */
[----:B------:R-:W-:-:S07]  /*17e70*/  FMUL.FTZ R17, R14, 0.5 ;  /* 0x3f0000000e117820 */ /* 0x000fce0000410000 */
.L_x_5437:
[----:B------:R-:W-:Y:S05]  /*17e80*/  BSYNC B1 ;  /* 0x0000000000017941 */ /* 0x000fea0003800000 */
.L_x_5435:
        /* <DEDUP_REMOVED lines=35> */
.L_x_5430:
[----:B------:R0:W1:Y:S02]  /*180c0*/  MUFU.SQRT R18, R9 ;  /* 0x0000000900127308 */ /* 0x0000640000002000 */
.L_x_5429:
[----:B------:R-:W-:Y:S05]  /*180d0*/  BSYNC B0 ;  /* 0x0000000000007941 */ /* 0x000fea0003800000 */
.L_x_5428:
        /* <DEDUP_REMOVED lines=24> */
.L_x_5444:
[----:B------:R-:W-:-:S04]  /*18260*/  FADD.FTZ R0, -R0, R7 ;  /* 0x0000000700007221 */ /* 0x000fc80000010100 */
[----:B------:R-:W-:-:S07]  /*18270*/  FMUL.FTZ R0, R0, 0.5 ;  /* 0x3f00000000007820 */ /* 0x000fce0000410000 */
.L_x_5445:
[----:B------:R-:W-:Y:S05]  /*18280*/  BSYNC B1 ;  /* 0x0000000000017941 */ /* 0x000fea0003800000 */
.L_x_5443:
        /* <DEDUP_REMOVED lines=10> */
.L_x_5447:
[----:B------:R-:W-:-:S04]  /*18330*/  FADD.FTZ R3, -R3, R10 ;  /* 0x0000000a03037221 */ /* 0x000fc80000010100 */
[----:B------:R-:W-:-:S07]  /*18340*/  FMUL.FTZ R3, R3, 0.5 ;  /* 0x3f00000003037820 */ /* 0x000fce0000410000 */
.L_x_5448:
[----:B------:R-:W-:Y:S05]  /*18350*/  BSYNC B1 ;  /* 0x0000000000017941 */ /* 0x000fea0003800000 */
.L_x_5446:
[----:B------:R-:W-:Y:S01]  /*18360*/  FADD.FTZ R0, R3, R0 ;  /* 0x0000000003007221 */ /* 0x000fe20000010000 */
[----:B------:R-:W-:Y:S01]  /*18370*/  FADD.FTZ R15, R8, R15 ;  /* 0x0000000f080f7221 */ /* 0x000fe20000010000 */
[----:B------:R-:W-:-:S03]  /*18380*/  PLOP3.LUT P0, PT, PT, PT, PT, 0x80, 0x0 ;  /* 0x000000000000781c */ /* 0x000fc60003f0f070 */
[----:B------:R-:W-:-:S04]  /*18390*/  FMUL.FTZ R0, R15, R0 ;  /* 0x000000000f007220 */ /* 0x000fc80000410000 */
[----:B------:R2:W3:Y:S01]  /*183a0*/  MUFU.SQRT R7, R0 ;  /* 0x0000000000077308 */ /* 0x0004e20000002000 */
[----:B------:R-:W-:Y:S05]  /*183b0*/  BRA `(.L_x_5440) ;  /* 0x0000000000687947 */ /* 0x000fea0003800000 */
.L_x_5442:
        /* <DEDUP_REMOVED lines=15> */
.L_x_5441:
        /* <DEDUP_REMOVED lines=8> */
.L_x_5439:
[----:B------:R-:W-:Y:S01]  /*18530*/  PLOP3.LUT P0, PT, PT, PT, PT, 0x80, 0x0 ;  /* 0x000000000000781c */ /* 0x000fe20003f0f070 */
[----:B------:R-:W-:Y:S01]  /*18540*/  FMUL.FTZ R7, R15, 16777216 ;  /* 0x4b8000000f077820 */ /* 0x000fe20000410000 */
[----:B------:R-:W-:-:S11]  /*18550*/  FMUL.FTZ R8, R8, 16777216 ;  /* 0x4b80000008087820 */ /* 0x000fd60000410000 */
.L_x_5440:
[----:B------:R-:W-:Y:S05]  /*18560*/  BSYNC B0 ;  /* 0x0000000000007941 */ /* 0x000fea0003800000 */
.L_x_5438:
        /* <DEDUP_REMOVED lines=10> */
[----:B---34-:R-:W2:Y:S02]  /*18610*/  MUFU.RSQ R7, R6 ;  /* 0x0000000600077308 */ /* 0x018ea40000001400 */
[----:B--2---:R-:W-:Y:S01]  /*18620*/  FMUL.FTZ R8, R6, R7 ;  /* 0x0000000706087220 */ /* 0x004fe20000410000 */
        /* <DEDUP_REMOVED lines=21> */
.L_x_5451:
        /* <DEDUP_REMOVED lines=28> */
.L_x_5450:
        /* <DEDUP_REMOVED lines=20> */
.L_x_5455:
[----:B------:R-:W-:Y:S05]  /*18a80*/  BSYNC B5 ;  /* 0x0000000000057941 */ /* 0x000fea0003800000 */
.L_x_5454:
        /* <DEDUP_REMOVED lines=18> */
.L_x_5457:
[----:B------:R-:W-:Y:S02]  /*18bb0*/  ISETP.GE.AND P0, PT, R8, RZ, PT ;  /* 0x000000ff0800720c */ /* 0x000fe40003f06270 */
[----:B------:R-:W-:-:S11]  /*18bc0*/  MOV R3, 0x3fd774eb ;  /* 0x3fd774eb00037802 */ /* 0x000fd60000000f00 */
[----:B------:R-:W-:-:S04]  /*18bd0*/  @P0 FFMA.FTZ R0, R3, 0.93318945169448852539, -R0 ;  /* 0x3f6ee58103000823 */ /* 0x000fc80000010800 */
[----:B------:R-:W-:-:S07]  /*18be0*/  @!P0 FFMA.FTZ R0, R3, 0.93318945169448852539, R0 ;  /* 0x3f6ee58103008823 */ /* 0x000fce0000010000 */
.L_x_5458:
[----:B------:R-:W-:Y:S05]  /*18bf0*/  BSYNC B0 ;  /* 0x0000000000007941 */ /* 0x000fea0003800000 */
.L_x_5456:
        /* <DEDUP_REMOVED lines=11> */
.L_x_5453:
        /* <DEDUP_REMOVED lines=17> */
.L_x_5460:
[----:B------:R-:W-:Y:S05]  /*18dc0*/  BSYNC B5 ;  /* 0x0000000000057941 */ /* 0x000fea0003800000 */
.L_x_5459:
        /* <DEDUP_REMOVED lines=18> */
.L_x_5462:
[----:B------:R-:W-:Y:S02]  /*18ef0*/  ISETP.GE.AND P0, PT, R8, RZ, PT ;  /* 0x000000ff0800720c */ /* 0x000fe40003f06270 */
[----:B------:R-:W-:-:S11]  /*18f00*/  MOV R3, 0x3fd774eb ;  /* 0x3fd774eb00037802 */ /* 0x000fd60000000f00 */
[----:B------:R-:W-:-:S04]  /*18f10*/  @P0 FFMA.FTZ R0, R3, 0.93318945169448852539, -R0 ;  /* 0x3f6ee58103000823 */ /* 0x000fc80000010800 */
[----:B------:R-:W-:-:S07]  /*18f20*/  @!P0 FFMA.FTZ R0, R3, 0.93318945169448852539, R0 ;  /* 0x3f6ee58103008823 */ /* 0x000fce0000010000 */
.L_x_5463:
[----:B------:R-:W-:Y:S05]  /*18f30*/  BSYNC B0 ;  /* 0x0000000000007941 */ /* 0x000fea0003800000 */
.L_x_5461:
        /* <DEDUP_REMOVED lines=10> */
.L_x_5452:
[----:B------:R-:W-:Y:S05]  /*18fe0*/  BSYNC B4 ;  /* 0x0000000000047941 */ /* 0x000fea0003800000 */
.L_x_5449:
[----:B------:R-:W-:-:S04]  /*18ff0*/  SHF.R.U32.HI R3, RZ, 0x1f, R5 ;  /* 0x0000001fff037819 */ /* 0x000fc80000011605 */
[----:B------:R-:W-:-:S13]  /*19000*/  ISETP.NE.AND P0, PT, R3, RZ, PT ;  /* 0x000000ff0300720c */ /* 0x000fda0003f05270 */
[----:B-1----:R-:W-:Y:S01]  /*19010*/  @!P0 FADD.FTZ R18, -R18, -RZ ;  /* 0x800000ff12128221 */ /* 0x002fe20000010100 */
[----:B------:R-:W-:Y:S06]  /*19020*/  BRA `(.L_x_5464) ;  /* 0x0000000c006c7947 */ /* 0x000fec0003800000 */
.L_x_5427:
[----:B------:R-:W-:Y:S01]  /*19030*/  FADD.FTZ R0, -R6, 6.1232342629258392722e-17 ;  /* 0x248d313206007421 */ /* 0x000fe20000010100 */
[----:B------:R-:W-:-:S03]  /*19040*/  FADD.FTZ R18, -R5, -RZ ;  /* 0x800000ff05127221 */ /* 0x000fc60000010100 */
[----:B------:R-:W-:Y:S01]  /*19050*/  FADD.FTZ R0, R0, 1.5707963705062866211 ;  /* 0x3fc90fdb00007421 */ /* 0x000fe20000010000 */
[----:B------:R-:W-:Y:S06]  /*19060*/  BRA `(.L_x_5464) ;  /* 0x0000000c005c7947 */ /* 0x000fec0003800000 */
.L_x_5426:
[----:B------:R-:W-:Y:S01]  /*19070*/  FADD.FTZ R18, -R5, -RZ ;  /* 0x800000ff05127221 */ /* 0x000fe20000010100 */
[----:B------:R-:W-:Y:S01]  /*19080*/  MOV R0, RZ ;  /* 0x000000ff00007202 */ /* 0x000fe20000000f00 */
[----:B------:R-:W-:Y:S06]  /*19090*/  BRA `(.L_x_5464) ;  /* 0x0000000c00507947 */ /* 0x000fec0003800000 */
.L_x_5425:
        /* <DEDUP_REMOVED lines=24> */
.L_x_5469:
[----:B------:R-:W-:Y:S05]  /*19220*/  BSYNC B5 ;  /* 0x0000000000057941 */ /* 0x000fea0003800000 */
.L_x_5468:
        /* <DEDUP_REMOVED lines=18> */
.L_x_5471:
[----:B------:R-:W-:Y:S02]  /*19350*/  ISETP.GE.AND P0, PT, R6, RZ, PT ;  /* 0x000000ff0600720c */ /* 0x000fe40003f06270 */
[----:B------:R-:W-:-:S11]  /*19360*/  MOV R3, 0x3fd774eb ;  /* 0x3fd774eb00037802 */ /* 0x000fd60000000f00 */
[----:B------:R-:W-:-:S04]  /*19370*/  @P0 FFMA.FTZ R0, R3, 0.93318945169448852539, -R0 ;  /* 0x3f6ee58103000823 */ /* 0x000fc80000010800 */
[----:B------:R-:W-:-:S07]  /*19380*/  @!P0 FFMA.FTZ R0, R3, 0.93318945169448852539, R0 ;  /* 0x3f6ee58103008823 */ /* 0x000fce0000010000 */
.L_x_5472:
[----:B------:R-:W-:Y:S05]  /*19390*/  BSYNC B0 ;  /* 0x0000000000007941 */ /* 0x000fea0003800000 */
.L_x_5470:
        /* <DEDUP_REMOVED lines=13> */
.L_x_5467:
        /* <DEDUP_REMOVED lines=12> */
.L_x_5475:
[----:B------:R-:W-:Y:S05]  /*19530*/  BSYNC B5 ;  /* 0x0000000000057941 */ /* 0x000fea0003800000 */
.L_x_5474:
        /* <DEDUP_REMOVED lines=18> */
.L_x_5477:
[----:B------:R-:W-:Y:S02]  /*19660*/  ISETP.GE.AND P0, PT, R6, RZ, PT ;  /* 0x000000ff0600720c */ /* 0x000fe40003f06270 */
[----:B------:R-:W-:-:S11]  /*19670*/  MOV R3, 0x3fd774eb ;  /* 0x3fd774eb00037802 */ /* 0x000fd60000000f00 */
[----:B------:R-:W-:-:S04]  /*19680*/  @P0 FFMA.FTZ R0, R3, 0.93318945169448852539, -R0 ;  /* 0x3f6ee58103000823 */ /* 0x000fc80000010800 */
[----:B------:R-:W-:-:S07]  /*19690*/  @!P0 FFMA.FTZ R0, R3, 0.93318945169448852539, R0 ;  /* 0x3f6ee58103008823 */ /* 0x000fce0000010000 */
.L_x_5478:
[----:B------:R-:W-:Y:S05]  /*196a0*/  BSYNC B0 ;  /* 0x0000000000007941 */ /* 0x000fea0003800000 */
.L_x_5476:
        /* <DEDUP_REMOVED lines=27> */
.L_x_5466:
        /* <DEDUP_REMOVED lines=33> */
.L_x_5480:
[----:B------:R-:W-:Y:S05]  /*19a70*/  BSYNC B5 ;  /* 0x0000000000057941 */ /* 0x000fea0003800000 */
.L_x_5479:
        /* <DEDUP_REMOVED lines=18> */
.L_x_5482:
[----:B------:R-:W-:Y:S02]  /*19ba0*/  ISETP.GE.AND P0, PT, R6, RZ, PT ;  /* 0x000000ff0600720c */ /* 0x000fe40003f06270 */
[----:B------:R-:W-:-:S11]  /*19bb0*/  MOV R3, 0x3fd774eb ;  /* 0x3fd774eb00037802 */ /* 0x000fd60000000f00 */
[----:B------:R-:W-:-:S04]  /*19bc0*/  @P0 FFMA.FTZ R0, R3, 0.93318945169448852539, -R0 ;  /* 0x3f6ee58103000823 */ /* 0x000fc80000010800 */
[----:B------:R-:W-:-:S07]  /*19bd0*/  @!P0 FFMA.FTZ R0, R3, 0.93318945169448852539, R0 ;  /* 0x3f6ee58103008823 */ /* 0x000fce0000010000 */
.L_x_5483:
[----:B------:R-:W-:Y:S05]  /*19be0*/  BSYNC B0 ;  /* 0x0000000000007941 */ /* 0x000fea0003800000 */
.L_x_5481:
        /* <DEDUP_REMOVED lines=10> */
.L_x_5473:
[----:B------:R-:W-:Y:S05]  /*19c90*/  BSYNC B4 ;  /* 0x0000000000047941 */ /* 0x000fea0003800000 */
.L_x_5465:
[----:B------:R-:W-:Y:S01]  /*19ca0*/  ISETP.NE.AND P0, PT, R10, RZ, PT ;  /* 0x000000ff0a00720c */ /* 0x000fe20003f05270 */
[----:B------:R-:W-:Y:S01]  /*19cb0*/  FADD.FTZ R18, R18, 0.69314718246459960938 ;  /* 0x3f31721812127421 */ /* 0x000fe20000010000 */
[----:B------:R-:W-:-:S11]  /*19cc0*/  FADD.FTZ R0, |R0|, -RZ ;  /* 0x800000ff00007221 */ /* 0x000fd60000010200 */
[----:B------:R-:W-:Y:S01]  /*19cd0*/  @!P0 FADD.FTZ R18, -R18, -RZ ;  /* 0x800000ff12128221 */ /* 0x000fe20000010100 */
[----:B------:R-:W-:Y:S06]  /*19ce0*/  BRA `(.L_x_5464) ;  /* 0x00000000003c7947 */ /* 0x000fec0003800000 */
.L_x_5424:
        /* <DEDUP_REMOVED lines=15> */
.L_x_5464:
[----:B------:R-:W-:Y:S05]  /*19de0*/  BSYNC B2 ;  /* 0x0000000000027941 */ /* 0x000fea0003800000 */
.L_x_5423:
        /* <DEDUP_REMOVED lines=9> */
.L_x_5484:
[----:B------:R-:W-:Y:S02]  /*19e80*/  FSETP.GTU.FTZ.AND P0, PT, R3, +INF , PT ;  /* 0x7f8000000300780b */ /* 0x000fe40003f1c000 */
[----:B------:R-:W-:-:S11]  /*19e90*/  MOV R17, R0 ;  /* 0x0000000000117202 */ /* 0x000fd60000000f00 */
[----:B------:R-:W-:-:S07]  /*19ea0*/  @!P0 MOV R18, R3 ;  /* 0x0000000300128202 */ /* 0x000fce0000000f00 */
.L_x_5422:
[----:B------:R-:W-:Y:S05]  /*19eb0*/  BSYNC B3 ;  /* 0x0000000000037941 */ /* 0x000fea0003800000 */
.L_x_5421:
        /* <DEDUP_REMOVED lines=114> */
.L_x_5495:
        /* <DEDUP_REMOVED lines=10> */
.L_x_5497:
[----:B------:R-:W-:-:S04]  /*1a680*/  FADD.FTZ R4, -R0, R11 ;  /* 0x0000000b00047221 */ /* 0x000fc80000010100 */
[----:B------:R-:W-:-:S07]  /*1a690*/  FMUL.FTZ R4, R4, 0.5 ;  /* 0x3f00000004047820 */ /* 0x000fce0000410000 */
.L_x_5498:
[----:B------:R-:W-:Y:S05]  /*1a6a0*/  BSYNC B1 ;  /* 0x0000000000017941 */ /* 0x000fea0003800000 */
.L_x_5496:
        /* <DEDUP_REMOVED lines=11> */
.L_x_5500:
[----:B------:R-:W-:-:S04]  /*1a760*/  FADD.FTZ R14, R10, -R25 ;  /* 0x800000190a0e7221 */ /* 0x000fc80000010000 */
[----:B------:R-:W-:-:S07]  /*1a770*/  FMUL.FTZ R25, R14, 0.5 ;  /* 0x3f0000000e197820 */ /* 0x000fce0000410000 */
.L_x_5501:
[----:B------:R-:W-:Y:S05]  /*1a780*/  BSYNC B1 ;  /* 0x0000000000017941 */ /* 0x000fea0003800000 */
.L_x_5499:
        /* <DEDUP_REMOVED lines=35> */
.L_x_5494:
[----:B------:R0:W1:Y:S02]  /*1a9c0*/  MUFU.SQRT R16, R7 ;  /* 0x0000000700107308 */ /* 0x0000640000002000 */
.L_x_5493:
[----:B------:R-:W-:Y:S05]  /*1a9d0*/  BSYNC B0 ;  /* 0x0000000000007941 */ /* 0x000fea0003800000 */
.L_x_5492:
        /* <DEDUP_REMOVED lines=24> */
.L_x_5508:
[----:B------:R-:W-:-:S04]  /*1ab60*/  FADD.FTZ R0, -R0, R11 ;  /* 0x0000000b00007221 */ /* 0x000fc80000010100 */
[----:B------:R-:W-:-:S07]  /*1ab70*/  FMUL.FTZ R0, R0, 0.5 ;  /* 0x3f00000000007820 */ /* 0x000fce0000410000 */
.L_x_5509:
[----:B------:R-:W-:Y:S05]  /*1ab80*/  BSYNC B1 ;  /* 0x0000000000017941 */ /* 0x000fea0003800000 */
.L_x_5507:
        /* <DEDUP_REMOVED lines=10> */
.L_x_5511:
[----:B------:R-:W-:-:S04]  /*1ac30*/  FADD.FTZ R3, -R3, R10 ;  /* 0x0000000a03037221 */ /* 0x000fc80000010100 */
[----:B------:R-:W-:-:S07]  /*1ac40*/  FMUL.FTZ R3, R3, 0.5 ;  /* 0x3f00000003037820 */ /* 0x000fce0000410000 */
.L_x_5512:
[----:B------:R-:W-:Y:S05]  /*1ac50*/  BSYNC B1 ;  /* 0x0000000000017941 */ /* 0x000fea0003800000 */
.L_x_5510:
[----:B------:R-:W-:Y:S01]  /*1ac60*/  FADD.FTZ R0, R3, R0 ;  /* 0x0000000003007221 */ /* 0x000fe20000010000 */
[----:B------:R-:W-:Y:S01]  /*1ac70*/  FADD.FTZ R15, R8, R15 ;  /* 0x0000000f080f7221 */ /* 0x000fe20000010000 */
[----:B------:R-:W-:-:S03]  /*1ac80*/  PLOP3.LUT P0, PT, PT, PT, PT, 0x80, 0x0 ;  /* 0x000000000000781c */ /* 0x000fc60003f0f070 */
[----:B------:R-:W-:-:S04]  /*1ac90*/  FMUL.FTZ R0, R15, R0 ;  /* 0x000000000f007220 */ /* 0x000fc80000410000 */
[----:B------:R2:W3:Y:S01]  /*1aca0*/  MUFU.SQRT R11, R0 ;  /* 0x00000000000b7308 */ /* 0x0004e20000002000 */
[----:B------:R-:W-:Y:S05]  /*1acb0*/  BRA `(.L_x_5504) ;  /* 0x0000000000687947 */ /* 0x000fea0003800000 */
.L_x_5506:
[----:B------:R-:W-:-:S13]  /*1acc0*/  FSETP.GT.FTZ.AND P1, PT, R8, 1, PT ;  /* 0x3f8000000800780b */ /* 0x000fda0003f34000 */
[----:B0-----:R-:W-:Y:S01]  /*1acd0*/  @!P1 FADD.FTZ R7, -R8, 1 ;  /* 0x3f80000008079421 */ /* 0x001fe20000010100 */
[----:B------:R-:W-:-:S03]  /*1ace0*/  @!P1 PLOP3.LUT P0, PT, PT, PT, PT, 0x80, 0x0 ;  /* 0x000000000000981c */ /* 0x000fc60003f0f070 */
[----:B------:R-:W-:-:S04]  /*1acf0*/  @!P1 FMUL.FTZ R7, R0, R7 ;  /* 0x0000000700079220 */ /* 0x000fc80000410000 */
[----:B------:R4:W0:Y:S01]  /*1ad00*/  @!P1 MUFU.SQRT R11, R7 ;  /* 0x00000007000b9308 */ /* 0x0008220000002000 */
[----:B------:R-:W-:Y:S05]  /*1ad10*/  @!P1 BRA `(.L_x_5504) ;  /* 0x0000000000509947 */ /* 0x000fea0003800000 */
[----:B----4-:R-:W-:Y:S01]  /*1ad20*/  FMUL.FTZ R7, R0, R3 ;  /* 0x0000000300077220 */ /* 0x010fe20000410000 */
        /* <DEDUP_REMOVED lines=8> */
.L_x_5505:
        /* <DEDUP_REMOVED lines=8> */
.L_x_5503:
[----:B------:R-:W-:Y:S01]  /*1ae30*/  PLOP3.LUT P0, PT, PT, PT, PT, 0x80, 0x0 ;  /* 0x000000000000781c */ /* 0x000fe20003f0f070 */
[----:B------:R-:W-:Y:S01]  /*1ae40*/  FMUL.FTZ R11, R15, 16777216 ;  /* 0x4b8000000f0b7820 */ /* 0x000fe20000410000 */
[----:B------:R-:W-:-:S11]  /*1ae50*/  FMUL.FTZ R8, R8, 16777216 ;  /* 0x4b80000008087820 */ /* 0x000fd60000410000 */
.L_x_5504:
[----:B------:R-:W-:Y:S05]  /*1ae60*/  BSYNC B0 ;  /* 0x0000000000007941 */ /* 0x000fea0003800000 */
.L_x_5502:
        /* <DEDUP_REMOVED lines=10> */
[----:B0---4-:R-:W0:Y:S02]  /*1af10*/  MUFU.RSQ R7, R6 ;  /* 0x0000000600077308 */ /* 0x011e240000001400 */
        /* <DEDUP_REMOVED lines=22> */
.L_x_5515:
[----:B--2---:R-:W-:Y:S01]  /*1b080*/  MOV R0, 0x3f000000 ;  /* 0x3f00000000007802 */ /* 0x004fe20000000f00 */
[C---:B------:R-:W-:Y:S01]  /*1b090*/  FADD.FTZ R3, |R4|.reuse, -RZ ;  /* 0x800000ff04037221 */ /* 0x040fe20000010200 */
[C---:B------:R-:W-:Y:S02]  /*1b0a0*/  FSETP.GT.FTZ.AND P0, PT, |R4|.reuse, 0.56000000238418579102, PT ;  /* 0x3f0f5c290400780b */ /* 0x040fe40003f14200 */
[----:B------:R-:W-:Y:S01]  /*1b0b0*/  FSETP.NEU.FTZ.AND P1, PT, |R4|, 1, PT ;  /* 0x3f8000000400780b */ /* 0x000fe20003f3d200 */
[----:B------:R-:W-:-:S04]  /*1b0c0*/  FFMA.FTZ R0, -R3, R0, 0.5 ;  /* 0x3f00000003007423 */ /* 0x000fc80000010100 */
[----:B0---4-:R-:W0:Y:S02]  /*1b0d0*/  MUFU.RSQ R7, R0 ;  /* 0x0000000000077308 */ /* 0x011e240000001400 */
        /* <DEDUP_REMOVED lines=22> */
.L_x_5514:
        /* <DEDUP_REMOVED lines=19> */
[----:B-1--4-:R-:W-:Y:S05]  /*1b370*/  CALL.REL.NOINC `($__internal_11_$__cuda_sm3x_div_rn_ftz_f32_slowpath) ;  /* 0x000000e400587944 */ /* 0x012fea0003c00000 */
.L_x_5519:
[----:B------:R-:W-:Y:S05]  /*1b380*/  BSYNC B5 ;  /* 0x0000000000057941 */ /* 0x000fea0003800000 */
.L_x_5518:
        /* <DEDUP_REMOVED lines=18> */
.L_x_5521:
[----:B------:R-:W-:Y:S02]  /*1b4b0*/  ISETP.GE.AND P0, PT, R8, RZ, PT ;  /* 0x000000ff0800720c */ /* 0x000fe40003f06270 */
[----:B------:R-:W-:-:S11]  /*1b4c0*/  MOV R3, 0x3fd774eb ;  /* 0x3fd774eb00037802 */ /* 0x000fd60000000f00 */
[----:B------:R-:W-:-:S04]  /*1b4d0*/  @P0 FFMA.FTZ R0, R3, 0.93318945169448852539, -R0 ;  /* 0x3f6ee58103000823 */ /* 0x000fc80000010800 */
[----:B------:R-:W-:-:S07]  /*1b4e0*/  @!P0 FFMA.FTZ R0, R3, 0.93318945169448852539, R0 ;  /* 0x3f6ee58103008823 */ /* 0x000fce0000010000 */
.L_x_5522:
[----:B------:R-:W-:Y:S05]  /*1b4f0*/  BSYNC B0 ;  /* 0x0000000000007941 */ /* 0x000fea0003800000 */
.L_x_5520:
        /* <DEDUP_REMOVED lines=11> */
.L_x_5517:
        /* <DEDUP_REMOVED lines=16> */
[----:B-1--4-:R-:W-:Y:S05]  /*1b6b0*/  CALL.REL.NOINC `($__internal_11_$__cuda_sm3x_div_rn_ftz_f32_slowpath) ;  /* 0x000000e000887944 */ /* 0x012fea0003c00000 */
.L_x_5524:
[----:B------:R-:W-:Y:S05]  /*1b6c0*/  BSYNC B5 ;  /* 0x0000000000057941 */ /* 0x000fea0003800000 */
.L_x_5523:
        /* <DEDUP_REMOVED lines=18> */
.L_x_5526:
[----:B------:R-:W-:Y:S02]  /*1b7f0*/  ISETP.GE.AND P0, PT, R8, RZ, PT ;  /* 0x000000ff0800720c */ /* 0x000fe40003f06270 */
[----:B------:R-:W-:-:S11]  /*1b800*/  MOV R3, 0x3fd774eb ;  /* 0x3fd774eb00037802 */ /* 0x000fd60000000f00 */
[----:B------:R-:W-:-:S04]  /*1b810*/  @P0 FFMA.FTZ R0, R3, 0.93318945169448852539, -R0 ;  /* 0x3f6ee58103000823 */ /* 0x000fc80000010800 */
[----:B------:R-:W-:-:S07]  /*1b820*/  @!P0 FFMA.FTZ R0, R3, 0.93318945169448852539, R0 ;  /* 0x3f6ee58103008823 */ /* 0x000fce0000010000 */
.L_x_5527:
[----:B------:R-:W-:Y:S05]  /*1b830*/  BSYNC B0 ;  /* 0x0000000000007941 */ /* 0x000fea0003800000 */
.L_x_5525:
        /* <DEDUP_REMOVED lines=10> */
.L_x_5516:
[----:B------:R-:W-:Y:S05]  /*1b8e0*/  BSYNC B4 ;  /* 0x0000000000047941 */ /* 0x000fea0003800000 */
.L_x_5513:
[----:B------:R-:W-:-:S13]  /*1b8f0*/  ISETP.NE.AND P0, PT, R9, RZ, PT ;  /* 0x000000ff0900720c */ /* 0x000fda0003f05270 */
[----:B-1----:R-:W-:Y:S01]  /*1b900*/  @!P0 FADD.FTZ R16, -R16, -RZ ;  /* 0x800000ff10108221 */ /* 0x002fe20000010100 */
[----:B------:R-:W-:Y:S06]  /*1b910*/  BRA `(.L_x_5528) ;  /* 0x0000000c006c7947 */ /* 0x000fec0003800000 */
.L_x_5491:
[----:B------:R-:W-:Y:S01]  /*1b920*/  FADD.FTZ R0, -R6, 6.1232342629258392722e-17 ;  /* 0x248d313206007421 */ /* 0x000fe20000010100 */
[----:B------:R-:W-:-:S03]  /*1b930*/  FADD.FTZ R16, -R5, -RZ ;  /* 0x800000ff05107221 */ /* 0x000fc60000010100 */
[----:B------:R-:W-:Y:S01]  /*1b940*/  FADD.FTZ R0, R0, 1.5707963705062866211 ;  /* 0x3fc90fdb00007421 */ /* 0x000fe20000010000 */
[----:B------:R-:W-:Y:S06]  /*1b950*/  BRA `(.L_x_5528) ;  /* 0x0000000c005c7947 */ /* 0x000fec0003800000 */
.L_x_5490:
[----:B------:R-:W-:Y:S01]  /*1b960*/  FADD.FTZ R16, -R5, -RZ ;  /* 0x800000ff05107221 */ /* 0x000fe20000010100 */
[----:B------:R-:W-:Y:S01]  /*1b970*/  MOV R0, RZ ;  /* 0x000000ff00007202 */ /* 0x000fe20000000f00 */
[----:B------:R-:W-:Y:S06]  /*1b980*/  BRA `(.L_x_5528) ;  /* 0x0000000c00507947 */ /* 0x000fec0003800000 */
.L_x_5489:
        /* <DEDUP_REMOVED lines=24> */
.L_x_5533:
[----:B------:R-:W-:Y:S05]  /*1bb10*/  BSYNC B5 ;  /* 0x0000000000057941 */ /* 0x000fea0003800000 */
.L_x_5532:
        /* <DEDUP_REMOVED lines=18> */
.L_x_5535:
[----:B------:R-:W-:Y:S02]  /*1bc40*/  ISETP.GE.AND P0, PT, R6, RZ, PT ;  /* 0x000000ff0600720c */ /* 0x000fe40003f06270 */
[----:B------:R-:W-:-:S11]  /*1bc50*/  MOV R3, 0x3fd774eb ;  /* 0x3fd774eb00037802 */ /* 0x000fd60000000f00 */
[----:B------:R-:W-:-:S04]  /*1bc60*/  @P0 FFMA.FTZ R0, R3, 0.93318945169448852539, -R0 ;  /* 0x3f6ee58103000823 */ /* 0x000fc80000010800 */
[----:B------:R-:W-:-:S07]  /*1bc70*/  @!P0 FFMA.FTZ R0, R3, 0.93318945169448852539, R0 ;  /* 0x3f6ee58103008823 */ /* 0x000fce0000010000 */
.L_x_5536:
[----:B------:R-:W-:Y:S05]  /*1bc80*/  BSYNC B0 ;  /* 0x0000000000007941 */ /* 0x000fea0003800000 */
.L_x_5534:
        /* <DEDUP_REMOVED lines=13> */
.L_x_5531:
        /* <DEDUP_REMOVED lines=12> */
.L_x_5539:
[----:B------:R-:W-:Y:S05]  /*1be20*/  BSYNC B5 ;  /* 0x0000000000057941 */ /* 0x000fea0003800000 */
.L_x_5538:
        /* <DEDUP_REMOVED lines=18> */
.L_x_5541:
[----:B------:R-:W-:Y:S02]  /*1bf50*/  ISETP.GE.AND P0, PT, R6, RZ, PT ;  /* 0x000000ff0600720c */ /* 0x000fe40003f06270 */
[----:B------:R-:W-:-:S11]  /*1bf60*/  MOV R3, 0x3fd774eb ;  /* 0x3fd774eb00037802 */ /* 0x000fd60000000f00 */
[----:B------:R-:W-:-:S04]  /*1bf70*/  @P0 FFMA.FTZ R0, R3, 0.93318945169448852539, -R0 ;  /* 0x3f6ee58103000823 */ /* 0x000fc80000010800 */
[----:B------:R-:W-:-:S07]  /*1bf80*/  @!P0 FFMA.FTZ R0, R3, 0.93318945169448852539, R0 ;  /* 0x3f6ee58103008823 */ /* 0x000fce0000010000 */
.L_x_5542:
[----:B------:R-:W-:Y:S05]  /*1bf90*/  BSYNC B0 ;  /* 0x0000000000007941 */ /* 0x000fea0003800000 */
.L_x_5540:
        /* <DEDUP_REMOVED lines=27> */
.L_x_5530:
        /* <DEDUP_REMOVED lines=33> */
.L_x_5544:
[----:B------:R-:W-:Y:S05]  /*1c360*/  BSYNC B5 ;  /* 0x0000000000057941 */ /* 0x000fea0003800000 */
.L_x_5543:
        /* <DEDUP_REMOVED lines=18> */
.L_x_5546:
[----:B------:R-:W-:Y:S02]  /*1c490*/  ISETP.GE.AND P0, PT, R6, RZ, PT ;  /* 0x000000ff0600720c */ /* 0x000fe40003f06270 */
[----:B------:R-:W-:-:S11]  /*1c4a0*/  MOV R3, 0x3fd774eb ;  /* 0x3fd774eb00037802 */ /* 0x000fd60000000f00 */
[----:B------:R-:W-:-:S04]  /*1c4b0*/  @P0 FFMA.FTZ R0, R3, 0.93318945169448852539, -R0 ;  /* 0x3f6ee58103000823 */ /* 0x000fc80000010800 */
[----:B------:R-:W-:-:S07]  /*1c4c0*/  @!P0 FFMA.FTZ R0, R3, 0.93318945169448852539, R0 ;  /* 0x3f6ee58103008823 */ /* 0x000fce0000010000 */
.L_x_5547:
[----:B------:R-:W-:Y:S05]  /*1c4d0*/  BSYNC B0 ;  /* 0x0000000000007941 */ /* 0x000fea0003800000 */
.L_x_5545:
        /* <DEDUP_REMOVED lines=10> */
.L_x_5537:
[----:B------:R-:W-:Y:S05]  /*1c580*/  BSYNC B4 ;  /* 0x0000000000047941 */ /* 0x000fea0003800000 */
.L_x_5529:
[----:B------:R-:W-:Y:S01]  /*1c590*/  ISETP.NE.AND P0, PT, R9, RZ, PT ;  /* 0x000000ff0900720c */ /* 0x000fe20003f05270 */
[----:B------:R-:W-:Y:S01]  /*1c5a0*/  FADD.FTZ R16, R16, 0.69314718246459960938 ;  /* 0x3f31721810107421 */ /* 0x000fe20000010000 */
[----:B------:R-:W-:-:S11]  /*1c5b0*/  FADD.FTZ R0, |R0|, -RZ ;  /* 0x800000ff00007221 */ /* 0x000fd60000010200 */
[----:B------:R-:W-:Y:S01]  /*1c5c0*/  @!P0 FADD.FTZ R16, -R16, -RZ ;  /* 0x800000ff10108221 */ /* 0x000fe20000010100 */
[----:B------:R-:W-:Y:S06]  /*1c5d0*/  BRA `(.L_x_5528) ;  /* 0x00000000003c7947 */ /* 0x000fec0003800000 */
.L_x_5488:
        /* <DEDUP_REMOVED lines=15> */
.L_x_5528:
[----:B------:R-:W-:Y:S05]  /*1c6d0*/  BSYNC B2 ;  /* 0x0000000000027941 */ /* 0x000fea0003800000 */
.L_x_5487:
        /* <DEDUP_REMOVED lines=9> */
.L_x_5548:
[----:B------:R-:W-:Y:S02]  /*1c770*/  FSETP.GTU.FTZ.AND P0, PT, R3, +INF , PT ;  /* 0x7f8000000300780b */ /* 0x000fe40003f1c000 */
[----:B------:R-:W-:-:S11]  /*1c780*/  MOV R15, R0 ;  /* 0x00000000000f7202 */ /* 0x000fd60000000f00 */
[----:B------:R-:W-:-:S07]  /*1c790*/  @!P0 MOV R16, R3 ;  /* 0x0000000300108202 */ /* 0x000fce0000000f00 */
.L_x_5486:
[----:B------:R-:W-:Y:S05]  /*1c7a0*/  BSYNC B3 ;  /* 0x0000000000037941 */ /* 0x000fea0003800000 */
.L_x_5485:
        /* <DEDUP_REMOVED lines=114> */
.L_x_5559:
        /* <DEDUP_REMOVED lines=10> */
.L_x_5561:
[----:B------:R-:W-:-:S04]  /*1cf70*/  FADD.FTZ R4, -R0, R11 ;  /* 0x0000000b00047221 */ /* 0x000fc80000010100 */
[----:B------:R-:W-:-:S07]  /*1cf80*/  FMUL.FTZ R4, R4, 0.5 ;  /* 0x3f00000004047820 */ /* 0x000fce0000410000 */
.L_x_5562:
[----:B------:R-:W-:Y:S05]  /*1cf90*/  BSYNC B1 ;  /* 0x0000000000017941 */ /* 0x000fea0003800000 */
.L_x_5560:
        /* <DEDUP_REMOVED lines=11> */
.L_x_5564:
[----:B------:R-:W-:-:S04]  /*1d050*/  FADD.FTZ R14, R10, -R25 ;  /* 0x800000190a0e7221 */ /* 0x000fc80000010000 */
[----:B------:R-:W-:-:S07]  /*1d060*/  FMUL.FTZ R25, R14, 0.5 ;  /* 0x3f0000000e197820 */ /* 0x000fce0000410000 */
.L_x_5565:
[----:B------:R-:W-:Y:S05]  /*1d070*/  BSYNC B1 ;  /* 0x0000000000017941 */ /* 0x000fea0003800000 */
.L_x_5563:
        /* <DEDUP_REMOVED lines=35> */
.L_x_5558:
[----:B------:R0:W1:Y:S02]  /*1d2b0*/  MUFU.SQRT R14, R7 ;  /* 0x00000007000e7308 */ /* 0x0000640000002000 */
.L_x_5557:
[----:B------:R-:W-:Y:S05]  /*1d2c0*/  BSYNC B0 ;  /* 0x0000000000007941 */ /* 0x000fea0003800000 */
.L_x_5556:
        /* <DEDUP_REMOVED lines=24> */
.L_x_5572:
[----:B------:R-:W-:-:S04]  /*1d450*/  FADD.FTZ R0, -R0, R11 ;  /* 0x0000000b00007221 */ /* 0x000fc80000010100 */
[----:B------:R-:W-:-:S07]  /*1d460*/  FMUL.FTZ R0, R0, 0.5 ;  /* 0x3f00000000007820 */ /* 0x000fce0000410000 */
.L_x_5573:
[----:B------:R-:W-:Y:S05]  /*1d470*/  BSYNC B1 ;  /* 0x0000000000017941 */ /* 0x000fea0003800000 */
.L_x_5571:
        /* <DEDUP_REMOVED lines=10> */
.L_x_5575:
[----:B------:R-:W-:-:S04]  /*1d520*/  FADD.FTZ R3, -R3, R10 ;  /* 0x0000000a03037221 */ /* 0x000fc80000010100 */
[----:B------:R-:W-:-:S07]  /*1d530*/  FMUL.FTZ R3, R3, 0.5 ;  /* 0x3f00000003037820 */ /* 0x000fce0000410000 */
.L_x_5576:
[----:B------:R-:W-:Y:S05]  /*1d540*/  BSYNC B1 ;  /* 0x0000000000017941 */ /* 0x000fea0003800000 */
.L_x_5574:
[----:B------:R-:W-:Y:S01]  /*1d550*/  FADD.FTZ R0, R3, R0 ;  /* 0x0000000003007221 */ /* 0x000fe20000010000 */
[----:B------:R-:W-:Y:S01]  /*1d560*/  FADD.FTZ R13, R8, R13 ;  /* 0x0000000d080d7221 */ /* 0x000fe20000010000 */
[----:B------:R-:W-:-:S03]  /*1d570*/  PLOP3.LUT P0, PT, PT, PT, PT, 0x80, 0x0 ;  /* 0x000000000000781c */ /* 0x000fc60003f0f070 */
[----:B------:R-:W-:-:S04]  /*1d580*/  FMUL.FTZ R0, R13, R0 ;  /* 0x000000000d007220 */ /* 0x000fc80000410000 */
[----:B------:R2:W3:Y:S01]  /*1d590*/  MUFU.SQRT R11, R0 ;  /* 0x00000000000b7308 */ /* 0x0004e20000002000 */
[----:B------:R-:W-:Y:S05]  /*1d5a0*/  BRA `(.L_x_5568) ;  /* 0x0000000000687947 */ /* 0x000fea0003800000 */
.L_x_5570:
        /* <DEDUP_REMOVED lines=15> */
.L_x_5569:
        /* <DEDUP_REMOVED lines=8> */
.L_x_5567:
[----:B------:R-:W-:Y:S01]  /*1d720*/  PLOP3.LUT P0, PT, PT, PT, PT, 0x80, 0x0 ;  /* 0x000000000000781c */ /* 0x000fe20003f0f070 */
[----:B------:R-:W-:Y:S01]  /*1d730*/  FMUL.FTZ R11, R13, 16777216 ;  /* 0x4b8000000d0b7820 */ /* 0x000fe20000410000 */
[----:B------:R-:W-:-:S11]  /*1d740*/  FMUL.FTZ R8, R8, 16777216 ;  /* 0x4b80000008087820 */ /* 0x000fd60000410000 */
.L_x_5568:
[----:B------:R-:W-:Y:S05]  /*1d750*/  BSYNC B0 ;  /* 0x0000000000007941 */ /* 0x000fea0003800000 */
.L_x_5566:
        /* <DEDUP_REMOVED lines=33> */
.L_x_5579:
        /* <DEDUP_REMOVED lines=28> */
.L_x_5578:
        /* <DEDUP_REMOVED lines=20> */
.L_x_5583:
[----:B------:R-:W-:Y:S05]  /*1dc70*/  BSYNC B5 ;  /* 0x0000000000057941 */ /* 0x000fea0003800000 */
.L_x_5582:
        /* <DEDUP_REMOVED lines=18> */
.L_x_5585:
[----:B------:R-:W-:Y:S02]  /*1dda0*/  ISETP.GE.AND P0, PT, R8, RZ, PT ;  /* 0x000000ff0800720c */ /* 0x000fe40003f06270 */
[----:B------:R-:W-:-:S11]  /*1ddb0*/  MOV R3, 0x3fd774eb ;  /* 0x3fd774eb00037802 */ /* 0x000fd60000000f00 */
[----:B------:R-:W-:-:S04]  /*1ddc0*/  @P0 FFMA.FTZ R0, R3, 0.93318945169448852539, -R0 ;  /* 0x3f6ee58103000823 */ /* 0x000fc80000010800 */
[----:B------:R-:W-:-:S07]  /*1ddd0*/  @!P0 FFMA.FTZ R0, R3, 0.93318945169448852539, R0 ;  /* 0x3f6ee58103008823 */ /* 0x000fce0000010000 */
.L_x_5586:
[----:B------:R-:W-:Y:S05]  /*1dde0*/  BSYNC B0 ;  /* 0x0000000000007941 */ /* 0x000fea0003800000 */
.L_x_5584:
        /* <DEDUP_REMOVED lines=11> */
.L_x_5581:
        /* <DEDUP_REMOVED lines=17> */
.L_x_5588:
[----:B------:R-:W-:Y:S05]  /*1dfb0*/  BSYNC B5 ;  /* 0x0000000000057941 */ /* 0x000fea0003800000 */
.L_x_5587:
        /* <DEDUP_REMOVED lines=18> */
.L_x_5590:
[----:B------:R-:W-:Y:S02]  /*1e0e0*/  ISETP.GE.AND P0, PT, R8, RZ, PT ;  /* 0x000000ff0800720c */ /* 0x000fe40003f06270 */
[----:B------:R-:W-:-:S11]  /*1e0f0*/  MOV R3, 0x3fd774eb ;  /* 0x3fd774eb00037802 */ /* 0x000fd60000000f00 */
[----:B------:R-:W-:-:S04]  /*1e100*/  @P0 FFMA.FTZ R0, R3, 0.93318945169448852539, -R0 ;  /* 0x3f6ee58103000823 */ /* 0x000fc80000010800 */
[----:B------:R-:W-:-:S07]  /*1e110*/  @!P0 FFMA.FTZ R0, R3, 0.93318945169448852539, R0 ;  /* 0x3f6ee58103008823 */ /* 0x000fce0000010000 */
.L_x_5591:
[----:B------:R-:W-:Y:S05]  /*1e120*/  BSYNC B0 ;  /* 0x0000000000007941 */ /* 0x000fea0003800000 */
.L_x_5589:
        /* <DEDUP_REMOVED lines=10> */
.L_x_5580:
[----:B------:R-:W-:Y:S05]  /*1e1d0*/  BSYNC B4 ;  /* 0x0000000000047941 */ /* 0x000fea0003800000 */
.L_x_5577:
[----:B------:R-:W-:-:S13]  /*1e1e0*/  ISETP.NE.AND P0, PT, R9, RZ, PT ;  /* 0x000000ff0900720c */ /* 0x000fda0003f05270 */
[----:B-1----:R-:W-:Y:S01]  /*1e1f0*/  @!P0 FADD.FTZ R14, -R14, -RZ ;  /* 0x800000ff0e0e8221 */ /* 0x002fe20000010100 */
[----:B------:R-:W-:Y:S06]  /*1e200*/  BRA `(.L_x_5592) ;  /* 0x0000000c006c7947 */ /* 0x000fec0003800000 */
.L_x_5555:
[----:B------:R-:W-:Y:S01]  /*1e210*/  FADD.FTZ R0, -R6, 6.1232342629258392722e-17 ;  /* 0x248d313206007421 */ /* 0x000fe20000010100 */
[----:B------:R-:W-:-:S03]  /*1e220*/  FADD.FTZ R14, -R5, -RZ ;  /* 0x800000ff050e7221 */ /* 0x000fc60000010100 */
[----:B------:R-:W-:Y:S01]  /*1e230*/  FADD.FTZ R0, R0, 1.5707963705062866211 ;  /* 0x3fc90fdb00007421 */ /* 0x000fe20000010000 */
[----:B------:R-:W-:Y:S06]  /*1e240*/  BRA `(.L_x_5592) ;  /* 0x0000000c005c7947 */ /* 0x000fec0003800000 */
.L_x_5554:
[----:B------:R-:W-:Y:S01]  /*1e250*/  FADD.FTZ R14, -R5, -RZ ;  /* 0x800000ff050e7221 */ /* 0x000fe20000010100 */
[----:B------:R-:W-:Y:S01]  /*1e260*/  MOV R0, RZ ;  /* 0x000000ff00007202 */ /* 0x000fe20000000f00 */
[----:B------:R-:W-:Y:S06]  /*1e270*/  BRA `(.L_x_5592) ;  /* 0x0000000c00507947 */ /* 0x000fec0003800000 */
.L_x_5553:
        /* <DEDUP_REMOVED lines=24> */
.L_x_5597:
[----:B------:R-:W-:Y:S05]  /*1e400*/  BSYNC B5 ;  /* 0x0000000000057941 */ /* 0x000fea0003800000 */
.L_x_5596:
        /* <DEDUP_REMOVED lines=18> */
.L_x_5599:
[----:B------:R-:W-:Y:S02]  /*1e530*/  ISETP.GE.AND P0, PT, R6, RZ, PT ;  /* 0x000000ff0600720c */ /* 0x000fe40003f06270 */
[----:B------:R-:W-:-:S11]  /*1e540*/  MOV R3, 0x3fd774eb ;  /* 0x3fd774eb00037802 */ /* 0x000fd60000000f00 */
[----:B------:R-:W-:-:S04]  /*1e550*/  @P0 FFMA.FTZ R0, R3, 0.93318945169448852539, -R0 ;  /* 0x3f6ee58103000823 */ /* 0x000fc80000010800 */
[----:B------:R-:W-:-:S07]  /*1e560*/  @!P0 FFMA.FTZ R0, R3, 0.93318945169448852539, R0 ;  /* 0x3f6ee58103008823 */ /* 0x000fce0000010000 */
.L_x_5600:
[----:B------:R-:W-:Y:S05]  /*1e570*/  BSYNC B0 ;  /* 0x0000000000007941 */ /* 0x000fea0003800000 */
.L_x_5598:
        /* <DEDUP_REMOVED lines=13> */
.L_x_5595:
        /* <DEDUP_REMOVED lines=12> */
.L_x_5603:
[----:B------:R-:W-:Y:S05]  /*1e710*/  BSYNC B5 ;  /* 0x0000000000057941 */ /* 0x000fea0003800000 */
.L_x_5602:
        /* <DEDUP_REMOVED lines=18> */
.L_x_5605:
[----:B------:R-:W-:Y:S02]  /*1e840*/  ISETP.GE.AND P0, PT, R6, RZ, PT ;  /* 0x000000ff0600720c */ /* 0x000fe40003f06270 */
[----:B------:R-:W-:-:S11]  /*1e850*/  MOV R3, 0x3fd774eb ;  /* 0x3fd774eb00037802 */ /* 0x000fd60000000f00 */
[----:B------:R-:W-:-:S04]  /*1e860*/  @P0 FFMA.FTZ R0, R3, 0.93318945169448852539, -R0 ;  /* 0x3f6ee58103000823 */ /* 0x000fc80000010800 */
[----:B------:R-:W-:-:S07]  /*1e870*/  @!P0 FFMA.FTZ R0, R3, 0.93318945169448852539, R0 ;  /* 0x3f6ee58103008823 */ /* 0x000fce0000010000 */
.L_x_5606:
[----:B------:R-:W-:Y:S05]  /*1e880*/  BSYNC B0 ;  /* 0x0000000000007941 */ /* 0x000fea0003800000 */
.L_x_5604:
        /* <DEDUP_REMOVED lines=27> */
.L_x_5594:
        /* <DEDUP_REMOVED lines=33> */
.L_x_5608:
[----:B------:R-:W-:Y:S05]  /*1ec50*/  BSYNC B5 ;  /* 0x0000000000057941 */ /* 0x000fea0003800000 */
.L_x_5607:
        /* <DEDUP_REMOVED lines=18> */
.L_x_5610:
[----:B------:R-:W-:Y:S02]  /*1ed80*/  ISETP.GE.AND P0, PT, R6, RZ, PT ;  /* 0x000000ff0600720c */ /* 0x000fe40003f06270 */
[----:B------:R-:W-:-:S11]  /*1ed90*/  MOV R3, 0x3fd774eb ;  /* 0x3fd774eb00037802 */ /* 0x000fd60000000f00 */
[----:B------:R-:W-:-:S04]  /*1eda0*/  @P0 FFMA.FTZ R0, R3, 0.93318945169448852539, -R0 ;  /* 0x3f6ee58103000823 */ /* 0x000fc80000010800 */
[----:B------:R-:W-:-:S07]  /*1edb0*/  @!P0 FFMA.FTZ R0, R3, 0.93318945169448852539, R0 ;  /* 0x3f6ee58103008823 */ /* 0x000fce0000010000 */
.L_x_5611:
[----:B------:R-:W-:Y:S05]  /*1edc0*/  BSYNC B0 ;  /* 0x0000000000007941 */ /* 0x000fea0003800000 */
.L_x_5609:
        /* <DEDUP_REMOVED lines=10> */
.L_x_5601:
[----:B------:R-:W-:Y:S05]  /*1ee70*/  BSYNC B4 ;  /* 0x0000000000047941 */ /* 0x000fea0003800000 */
.L_x_5593:
[----:B------:R-:W-:Y:S01]  /*1ee80*/  ISETP.NE.AND P0, PT, R9, RZ, PT ;  /* 0x000000ff0900720c */ /* 0x000fe20003f05270 */
[----:B------:R-:W-:Y:S01]  /*1ee90*/  FADD.FTZ R14, R14, 0.69314718246459960938 ;  /* 0x3f3172180e0e7421 */ /* 0x000fe20000010000 */
[----:B------:R-:W-:-:S11]  /*1eea0*/  FADD.FTZ R0, |R0|, -RZ ;  /* 0x800000ff00007221 */ /* 0x000fd60000010200 */
[----:B------:R-:W-:Y:S01]  /*1eeb0*/  @!P0 FADD.FTZ R14, -R14, -RZ ;  /* 0x800000ff0e0e8221 */ /* 0x000fe20000010100 */
[----:B------:R-:W-:Y:S06]  /*1eec0*/  BRA `(.L_x_5592) ;  /* 0x00000000003c7947 */ /* 0x000fec0003800000 */
.L_x_5552:
        /* <DEDUP_REMOVED lines=15> */
.L_x_5592:
[----:B------:R-:W-:Y:S05]  /*1efc0*/  BSYNC B2 ;  /* 0x0000000000027941 */ /* 0x000fea0003800000 */
.L_x_5551:
        /* <DEDUP_REMOVED lines=9> */
.L_x_5612:
[----:B------:R-:W-:Y:S02]  /*1f060*/  FSETP.GTU.FTZ.AND P0, PT, R3, +INF , PT ;  /* 0x7f8000000300780b */ /* 0x000fe40003f1c000 */
[----:B------:R-:W-:-:S11]  /*1f070*/  MOV R13, R0 ;  /* 0x00000000000d7202 */ /* 0x000fd60000000f00 */
[----:B------:R-:W-:-:S07]  /*1f080*/  @!P0 MOV R14, R3 ;  /* 0x00000003000e8202 */ /* 0x000fce0000000f00 */
.L_x_5550:
[----:B------:R-:W-:Y:S05]  /*1f090*/  BSYNC B3 ;  /* 0x0000000000037941 */ /* 0x000fea0003800000 */
.L_x_5549:
        /* <DEDUP_REMOVED lines=114> */
.L_x_5623:
        /* <DEDUP_REMOVED lines=10> */
.L_x_5625:
[----:B------:R-:W-:-:S04]  /*1f860*/  FADD.FTZ R4, -R0, R11 ;  /* 0x0000000b00047221 */ /* 0x000fc80000010100 */
[----:B------:R-:W-:-:S07]  /*1f870*/  FMUL.FTZ R4, R4, 0.5 ;  /* 0x3f00000004047820 */ /* 0x000fce0000410000 */
.L_x_5626:
[----:B------:R-:W-:Y:S05]  /*1f880*/  BSYNC B1 ;  /* 0x0000000000017941 */ /* 0x000fea0003800000 */
.L_x_5624:
        /* <DEDUP_REMOVED lines=11> */
.L_x_5628:
[----:B------:R-:W-:-:S04]  /*1f940*/  FADD.FTZ R12, R10, -R27 ;  /* 0x8000001b0a0c7221 */ /* 0x000fc80000010000 */
[----:B------:R-:W-:-:S07]  /*1f950*/  FMUL.FTZ R27, R12, 0.5 ;  /* 0x3f0000000c1b7820 */ /* 0x000fce0000410000 */
.L_x_5629:
[----:B------:R-:W-:Y:S05]  /*1f960*/  BSYNC B1 ;  /* 0x0000000000017941 */ /* 0x000fea0003800000 */
.L_x_5627:
        /* <DEDUP_REMOVED lines=35> */
.L_x_5622:
[----:B------:R0:W1:Y:S02]  /*1fba0*/  MUFU.SQRT R12, R7 ;  /* 0x00000007000c7308 */ /* 0x0000640000002000 */
.L_x_5621:
[----:B------:R-:W-:Y:S05]  /*1fbb0*/  BSYNC B0 ;  /* 0x0000000000007941 */ /* 0x000fea0003800000 */
.L_x_5620:
        /* <DEDUP_REMOVED lines=24> */
.L_x_5636:
[----:B------:R-:W-:-:S04]  /*1fd40*/  FADD.FTZ R0, -R0, R11 ;  /* 0x0000000b00007221 */ /* 0x000fc80000010100 */
[----:B------:R-:W-:-:S07]  /*1fd50*/  FMUL.FTZ R0, R0, 0.5 ;  /* 0x3f00000000007820 */ /* 0x000fce0000410000 */
.L_x_5637:
[----:B------:R-:W-:Y:S05]  /*1fd60*/  BSYNC B1 ;  /* 0x0000000000017941 */ /* 0x000fea0003800000 */
.L_x_5635:
        /* <DEDUP_REMOVED lines=10> */
.L_x_5639:
[----:B------:R-:W-:-:S04]  /*1fe10*/  FADD.FTZ R3, -R3, R10 ;  /* 0x0000000a03037221 */ /* 0x000fc80000010100 */
[----:B------:R-:W-:-:S07]  /*1fe20*/  FMUL.FTZ R3, R3, 0.5 ;  /* 0x3f00000003037820 */ /* 0x000fce0000410000 */
.L_x_5640:
[----:B------:R-:W-:Y:S05]  /*1fe30*/  BSYNC B1 ;  /* 0x0000000000017941 */ /* 0x000fea0003800000 */
.L_x_5638:
[----:B------:R-:W-:Y:S01]  /*1fe40*/  FADD.FTZ R0, R3, R0 ;  /* 0x0000000003007221 */ /* 0x000fe20000010000 */
[----:B------:R-:W-:Y:S01]  /*1fe50*/  FADD.FTZ R25, R8, R25 ;  /* 0x0000001908197221 */ /* 0x000fe20000010000 */
[----:B------:R-:W-:-:S03]  /*1fe60*/  PLOP3.LUT P0, PT, PT, PT, PT, 0x80, 0x0 ;  /* 0x000000000000781c */ /* 0x000fc60003f0f070 */
[----:B------:R-:W-:-:S04]  /*1fe70*/  FMUL.FTZ R0, R25, R0 ;  /* 0x0000000019007220 */ /* 0x000fc80000410000 */
[----:B------:R2:W3:Y:S01]  /*1fe80*/  MUFU.SQRT R11, R0 ;  /* 0x00000000000b7308 */ /* 0x0004e20000002000 */
[----:B------:R-:W-:Y:S05]  /*1fe90*/  BRA `(.L_x_5632) ;  /* 0x0000000000687947 */ /* 0x000fea0003800000 */
.L_x_5634:
        /* <DEDUP_REMOVED lines=15> */
.L_x_5633:
        /* <DEDUP_REMOVED lines=8> */
.L_x_5631:
[----:B------:R-:W-:Y:S01]  /*20010*/  PLOP3.LUT P0, PT, PT, PT, PT, 0x80, 0x0 ;  /* 0x000000000000781c */ /* 0x000fe20003f0f070 */
[----:B------:R-:W-:Y:S01]  /*20020*/  FMUL.FTZ R11, R25, 16777216 ;  /* 0x4b800000190b7820 */ /* 0x000fe20000410000 */
[----:B------:R-:W-:-:S11]  /*20030*/  FMUL.FTZ R8, R8, 16777216 ;  /* 0x4b80000008087820 */ /* 0x000fd60000410000 */
.L_x_5632:
[----:B------:R-:W-:Y:S05]  /*20040*/  BSYNC B0 ;  /* 0x0000000000007941 */ /* 0x000fea0003800000 */
.L_x_5630:
        /* <DEDUP_REMOVED lines=33> */
.L_x_5643:
        /* <DEDUP_REMOVED lines=28> */
.L_x_5642:
        /* <DEDUP_REMOVED lines=20> */
.L_x_5647:
[----:B------:R-:W-:Y:S05]  /*20560*/  BSYNC B5 ;  /* 0x0000000000057941 */ /* 0x000fea0003800000 */
.L_x_5646:
        /* <DEDUP_REMOVED lines=18> */
.L_x_5649:
[----:B------:R-:W-:Y:S02]  /*20690*/  ISETP.GE.AND P0, PT, R8, RZ, PT ;  /* 0x000000ff0800720c */ /* 0x000fe40003f06270 */
[----:B------:R-:W-:-:S11]  /*206a0*/  MOV R3, 0x3fd774eb ;  /* 0x3fd774eb00037802 */ /* 0x000fd60000000f00 */
[----:B------:R-:W-:-:S04]  /*206b0*/  @P0 FFMA.FTZ R0, R3, 0.93318945169448852539, -R0 ;  /* 0x3f6ee58103000823 */ /* 0x000fc80000010800 */
[----:B------:R-:W-:-:S07]  /*206c0*/  @!P0 FFMA.FTZ R0, R3, 0.93318945169448852539, R0 ;  /* 0x3f6ee58103008823 */ /* 0x000fce0000010000 */
.L_x_5650:
[----:B------:R-:W-:Y:S05]  /*206d0*/  BSYNC B0 ;  /* 0x0000000000007941 */ /* 0x000fea0003800000 */
.L_x_5648:
        /* <DEDUP_REMOVED lines=11> */
.L_x_5645:
        /* <DEDUP_REMOVED lines=17> */
.L_x_5652:
[----:B------:R-:W-:Y:S05]  /*208a0*/  BSYNC B5 ;  /* 0x0000000000057941 */ /* 0x000fea0003800000 */
.L_x_5651:
        /* <DEDUP_REMOVED lines=18> */
.L_x_5654:
[----:B------:R-:W-:Y:S02]  /*209d0*/  ISETP.GE.AND P0, PT, R8, RZ, PT ;  /* 0x000000ff0800720c */ /* 0x000fe40003f06270 */
[----:B------:R-:W-:-:S11]  /*209e0*/  MOV R3, 0x3fd774eb ;  /* 0x3fd774eb00037802 */ /* 0x000fd60000000f00 */
[----:B------:R-:W-:-:S04]  /*209f0*/  @P0 FFMA.FTZ R0, R3, 0.93318945169448852539, -R0 ;  /* 0x3f6ee58103000823 */ /* 0x000fc80000010800 */
[----:B------:R-:W-:-:S07]  /*20a00*/  @!P0 FFMA.FTZ R0, R3, 0.93318945169448852539, R0 ;  /* 0x3f6ee58103008823 */ /* 0x000fce0000010000 */
.L_x_5655:
[----:B------:R-:W-:Y:S05]  /*20a10*/  BSYNC B0 ;  /* 0x0000000000007941 */ /* 0x000fea0003800000 */
.L_x_5653:
        /* <DEDUP_REMOVED lines=10> */
.L_x_5644:
[----:B------:R-:W-:Y:S05]  /*20ac0*/  BSYNC B4 ;  /* 0x0000000000047941 */ /* 0x000fea0003800000 */
.L_x_5641:
[----:B------:R-:W-:-:S13]  /*20ad0*/  ISETP.NE.AND P0, PT, R9, RZ, PT ;  /* 0x000000ff0900720c */ /* 0x000fda0003f05270 */
[----:B-1----:R-:W-:Y:S01]  /*20ae0*/  @!P0 FADD.FTZ R12, -R12, -RZ ;  /* 0x800000ff0c0c8221 */ /* 0x002fe20000010100 */
[----:B------:R-:W-:Y:S06]  /*20af0*/  BRA `(.L_x_5656) ;  /* 0x0000000c006c7947 */ /* 0x000fec0003800000 */
.L_x_5619:
[----:B------:R-:W-:Y:S01]  /*20b00*/  FADD.FTZ R0, -R6, 6.1232342629258392722e-17 ;  /* 0x248d313206007421 */ /* 0x000fe20000010100 */
[----:B------:R-:W-:-:S03]  /*20b10*/  FADD.FTZ R12, -R5, -RZ ;  /* 0x800000ff050c7221 */ /* 0x000fc60000010100 */
[----:B------:R-:W-:Y:S01]  /*20b20*/  FADD.FTZ R0, R0, 1.5707963705062866211 ;  /* 0x3fc90fdb00007421 */ /* 0x000fe20000010000 */
[----:B------:R-:W-:Y:S06]  /*20b30*/  BRA `(.L_x_5656) ;  /* 0x0000000c005c7947 */ /* 0x000fec0003800000 */
.L_x_5618:
[----:B------:R-:W-:Y:S01]  /*20b40*/  FADD.FTZ R12, -R5, -RZ ;  /* 0x800000ff050c7221 */ /* 0x000fe20000010100 */
[----:B------:R-:W-:Y:S01]  /*20b50*/  MOV R0, RZ ;  /* 0x000000ff00007202 */ /* 0x000fe20000000f00 */
[----:B------:R-:W-:Y:S06]  /*20b60*/  BRA `(.L_x_5656) ;  /* 0x0000000c00507947 */ /* 0x000fec0003800000 */
.L_x_5617:
        /* <DEDUP_REMOVED lines=24> */
.L_x_5661:
[----:B------:R-:W-:Y:S05]  /*20cf0*/  BSYNC B5 ;  /* 0x0000000000057941 */ /* 0x000fea0003800000 */
.L_x_5660:
        /* <DEDUP_REMOVED lines=18> */
.L_x_5663:
[----:B------:R-:W-:Y:S02]  /*20e20*/  ISETP.GE.AND P0, PT, R6, RZ, PT ;  /* 0x000000ff0600720c */ /* 0x000fe40003f06270 */
[----:B------:R-:W-:-:S11]  /*20e30*/  MOV R3, 0x3fd774eb ;  /* 0x3fd774eb00037802 */ /* 0x000fd60000000f00 */
[----:B------:R-:W-:-:S04]  /*20e40*/  @P0 FFMA.FTZ R0, R3, 0.93318945169448852539, -R0 ;  /* 0x3f6ee58103000823 */ /* 0x000fc80000010800 */
[----:B------:R-:W-:-:S07]  /*20e50*/  @!P0 FFMA.FTZ R0, R3, 0.93318945169448852539, R0 ;  /* 0x3f6ee58103008823 */ /* 0x000fce0000010000 */
.L_x_5664:
[----:B------:R-:W-:Y:S05]  /*20e60*/  BSYNC B0 ;  /* 0x0000000000007941 */ /* 0x000fea0003800000 */
.L_x_5662:
        /* <DEDUP_REMOVED lines=13> */
.L_x_5659:
        /* <DEDUP_REMOVED lines=12> */
.L_x_5667:
[----:B------:R-:W-:Y:S05]  /*21000*/  BSYNC B5 ;  /* 0x0000000000057941 */ /* 0x000fea0003800000 */
.L_x_5666:
        /* <DEDUP_REMOVED lines=18> */
.L_x_5669:
[----:B------:R-:W-:Y:S02]  /*21130*/  ISETP.GE.AND P0, PT, R6, RZ, PT ;  /* 0x000000ff0600720c */ /* 0x000fe40003f06270 */
[----:B------:R-:W-:-:S11]  /*21140*/  MOV R3, 0x3fd774eb ;  /* 0x3fd774eb00037802 */ /* 0x000fd60000000f00 */
[----:B------:R-:W-:-:S04]  /*21150*/  @P0 FFMA.FTZ R0, R3, 0.93318945169448852539, -R0 ;  /* 0x3f6ee58103000823 */ /* 0x000fc80000010800 */
[----:B------:R-:W-:-:S07]  /*21160*/  @!P0 FFMA.FTZ R0, R3, 0.93318945169448852539, R0 ;  /* 0x3f6ee58103008823 */ /* 0x000fce0000010000 */
.L_x_5670:
[----:B------:R-:W-:Y:S05]  /*21170*/  BSYNC B0 ;  /* 0x0000000000007941 */ /* 0x000fea0003800000 */
.L_x_5668:
        /* <DEDUP_REMOVED lines=27> */
.L_x_5658:
        /* <DEDUP_REMOVED lines=33> */
.L_x_5672:
[----:B------:R-:W-:Y:S05]  /*21540*/  BSYNC B5 ;  /* 0x0000000000057941 */ /* 0x000fea0003800000 */
.L_x_5671:
        /* <DEDUP_REMOVED lines=18> */
.L_x_5674:
[----:B------:R-:W-:Y:S02]  /*21670*/  ISETP.GE.AND P0, PT, R6, RZ, PT ;  /* 0x000000ff0600720c */ /* 0x000fe40003f06270 */
[----:B------:R-:W-:-:S11]  /*21680*/  MOV R3, 0x3fd774eb ;  /* 0x3fd774eb00037802 */ /* 0x000fd60000000f00 */
[----:B------:R-:W-:-:S04]  /*21690*/  @P0 FFMA.FTZ R0, R3, 0.93318945169448852539, -R0 ;  /* 0x3f6ee58103000823 */ /* 0x000fc80000010800 */
[----:B------:R-:W-:-:S07]  /*216a0*/  @!P0 FFMA.FTZ R0, R3, 0.93318945169448852539, R0 ;  /* 0x3f6ee58103008823 */ /* 0x000fce0000010000 */
.L_x_5675:
[----:B------:R-:W-:Y:S05]  /*216b0*/  BSYNC B0 ;  /* 0x0000000000007941 */ /* 0x000fea0003800000 */
.L_x_5673:
        /* <DEDUP_REMOVED lines=10> */
.L_x_5665:
[----:B------:R-:W-:Y:S05]  /*21760*/  BSYNC B4 ;  /* 0x0000000000047941 */ /* 0x000fea0003800000 */
.L_x_5657:
[----:B------:R-:W-:Y:S01]  /*21770*/  ISETP.NE.AND P0, PT, R9, RZ, PT ;  /* 0x000000ff0900720c */ /* 0x000fe20003f05270 */
[----:B------:R-:W-:Y:S01]  /*21780*/  FADD.FTZ R12, R12, 0.69314718246459960938 ;  /* 0x3f3172180c0c7421 */ /* 0x000fe20000010000 */
[----:B------:R-:W-:-:S11]  /*21790*/  FADD.FTZ R0, |R0|, -RZ ;  /* 0x800000ff00007221 */ /* 0x000fd60000010200 */
[----:B------:R-:W-:Y:S01]  /*217a0*/  @!P0 FADD.FTZ R12, -R12, -RZ ;  /* 0x800000ff0c0c8221 */ /* 0x000fe20000010100 */
[----:B------:R-:W-:Y:S06]  /*217b0*/  BRA `(.L_x_5656) ;  /* 0x00000000003c7947 */ /* 0x000fec0003800000 */
.L_x_5616:
        /* <DEDUP_REMOVED lines=15> */
.L_x_5656:
[----:B------:R-:W-:Y:S05]  /*218b0*/  BSYNC B2 ;  /* 0x0000000000027941 */ /* 0x000fea0003800000 */
.L_x_5615:
[----:B------:R-:W-:Y:S01]  /*218c0*/  FSETP.GTU.FTZ.AND P0, PT, |R0|, +INF , PT ;  /* 0x7f8000000000780b */ /* 0x000fe20003f1c200 */
[----:B------:R-:W-:-:S12]  /*218d0*/  FADD.FTZ R3, |R12|, -RZ ;  /* 0x800000ff0c037221 */ /* 0x000fd80000010200 */
[----:B------:R-:W-:Y:S05]  /*218e0*/  @P0 BRA `(.L_x_5676) ;  /* 0x0000000000180947 */ /* 0x000fea0003800000 */
[----:B------:R-:W-:Y:S02]  /*218f0*/  FSETP.GTU.FTZ.AND P0, PT, R3, +INF , PT ;  /* 0x7f8000000300780b */ /* 0x000fe40003f1c000 */
[----:B---3--:R-:W-:-:S11]  /*21900*/  MOV R11, R12 ;  /* 0x0000000c000b7202 */ /* 0x008fd60000000f00 */
[----:B------:R-:W-:Y:S05]  /*21910*/  @P0 BRA `(.L_x_5614) ;  /* 0x0000000000180947 */ /* 0x000fea0003800000 */
[----:B------:R-:W-:Y:S02]  /*21920*/  LOP3.LUT R11, R0, 0x80000000, R5, 0xb8, !PT ;  /* 0x80000000000b7812 */ /* 0x000fe400078eb805 */
[----:B------:R-:W-:Y:S01]  /*21930*/  MOV R12, R3 ;  /* 0x00000003000c7202 */ /* 0x000fe20000000f00 */
[----:B------:R-:W-:Y:S06]  /*21940*/  BRA `(.L_x_5614) ;  /* 0x00000000000c7947 */ /* 0x000fec0003800000 */
.L_x_5676:
[----:B------:R-:W-:Y:S02]  /*21950*/  FSETP.GTU.FTZ.AND P0, PT, R3, +INF , PT ;  /* 0x7f8000000300780b */ /* 0x000fe40003f1c000 */
[----:B---3--:R-:W-:-:S11]  /*21960*/  MOV R11, R0 ;  /* 0x00000000000b7202 */ /* 0x008fd60000000f00 */
[----:B------:R-:W-:-:S07]  /*21970*/  @!P0 MOV R12, R3 ;  /* 0x00000003000c8202 */ /* 0x000fce0000000f00 */
.L_x_5614:
[----:B------:R-:W-:Y:S05]  /*21980*/  BSYNC B3 ;  /* 0x0000000000037941 */ /* 0x000fea0003800000 */
.L_x_5613:
        /* <DEDUP_REMOVED lines=15> */
[----:B0---4-:R-:W-:Y:S02]  /*21a80*/  SHF.R.U32.HI R7, RZ, 0x1f, R5 ;  /* 0x0000001fff077819 */ /* 0x011fe40000011605 */
        /* <DEDUP_REMOVED lines=98> */
.L_x_5687:
        /* <DEDUP_REMOVED lines=10> */
.L_x_5689:
[----:B------:R-:W-:-:S04]  /*22150*/  FADD.FTZ R4, -R0, R9 ;  /* 0x0000000900047221 */ /* 0x000fc80000010100 */
[----:B------:R-:W-:-:S07]  /*22160*/  FMUL.FTZ R4, R4, 0.5 ;  /* 0x3f00000004047820 */ /* 0x000fce0000410000 */
.L_x_5690:
[----:B------:R-:W-:Y:S05]  /*22170*/  BSYNC B1 ;  /* 0x0000000000017941 */ /* 0x000fea0003800000 */
.L_x_5688:
        /* <DEDUP_REMOVED lines=11> */
.L_x_5692:
[----:B------:R-:W-:-:S04]  /*22230*/  FADD.FTZ R8, R28, -R27 ;  /* 0x8000001b1c087221 */ /* 0x000fc80000010000 */
[----:B------:R-:W-:-:S07]  /*22240*/  FMUL.FTZ R27, R8, 0.5 ;  /* 0x3f000000081b7820 */ /* 0x000fce0000410000 */
.L_x_5693:
[----:B------:R-:W-:Y:S05]  /*22250*/  BSYNC B1 ;  /* 0x0000000000017941 */ /* 0x000fea0003800000 */
.L_x_5691:
        /* <DEDUP_REMOVED lines=35> */
.L_x_5686:
[----:B------:R0:W1:Y:S02]  /*22490*/  MUFU.SQRT R8, R23 ;  /* 0x0000001700087308 */ /* 0x0000640000002000 */
.L_x_5685:
[----:B------:R-:W-:Y:S05]  /*224a0*/  BSYNC B0 ;  /* 0x0000000000007941 */ /* 0x000fea0003800000 */
.L_x_5684:
        /* <DEDUP_REMOVED lines=24> */
.L_x_5700:
[----:B------:R-:W-:-:S04]  /*22630*/  FADD.FTZ R0, -R0, R9 ;  /* 0x0000000900007221 */ /* 0x000fc80000010100 */
[----:B------:R-:W-:-:S07]  /*22640*/  FMUL.FTZ R0, R0, 0.5 ;  /* 0x3f00000000007820 */ /* 0x000fce0000410000 */
.L_x_5701:
[----:B------:R-:W-:Y:S05]  /*22650*/  BSYNC B1 ;  /* 0x0000000000017941 */ /* 0x000fea0003800000 */
.L_x_5699:
        /* <DEDUP_REMOVED lines=10> */
.L_x_5703:
[----:B------:R-:W-:-:S04]  /*22700*/  FADD.FTZ R3, -R3, R28 ;  /* 0x0000001c03037221 */ /* 0x000fc80000010100 */
[----:B------:R-:W-:-:S07]  /*22710*/  FMUL.FTZ R3, R3, 0.5 ;  /* 0x3f00000003037820 */ /* 0x000fce0000410000 */
.L_x_5704:
[----:B------:R-:W-:Y:S05]  /*22720*/  BSYNC B1 ;  /* 0x0000000000017941 */ /* 0x000fea0003800000 */
.L_x_5702:
[----:B------:R-:W-:Y:S01]  /*22730*/  FADD.FTZ R0, R3, R0 ;  /* 0x0000000003007221 */ /* 0x000fe20000010000 */
[----:B------:R-:W-:Y:S01]  /*22740*/  FADD.FTZ R25, R10, R25 ;  /* 0x000000190a197221 */ /* 0x000fe20000010000 */
[----:B------:R-:W-:-:S03]  /*22750*/  PLOP3.LUT P0, PT, PT, PT, PT, 0x80, 0x0 ;  /* 0x000000000000781c */ /* 0x000fc60003f0f070 */
[----:B------:R-:W-:-:S04]  /*22760*/  FMUL.FTZ R0, R25, R0 ;  /* 0x0000000019007220 */ /* 0x000fc80000410000 */
[----:B------:R3:W4:Y:S01]  /*22770*/  MUFU.SQRT R9, R0 ;  /* 0x0000000000097308 */ /* 0x0007220000002000 */
[----:B------:R-:W-:Y:S05]  /*22780*/  BRA `(.L_x_5696) ;  /* 0x0000000000687947 */ /* 0x000fea0003800000 */
.L_x_5698:
[----:B------:R-:W-:-:S13]  /*22790*/  FSETP.GT.FTZ.AND P1, PT, R10, 1, PT ;  /* 0x3f8000000a00780b */ /* 0x000fda0003f34000 */
[----:B------:R-:W-:Y:S01]  /*227a0*/  @!P1 FADD.FTZ R9, -R10, 1 ;  /* 0x3f8000000a099421 */ /* 0x000fe20000010100 */
[----:B------:R-:W-:-:S03]  /*227b0*/  @!P1 PLOP3.LUT P0, PT, PT, PT, PT, 0x80, 0x0 ;  /* 0x000000000000981c */ /* 0x000fc60003f0f070 */
[----:B------:R-:W-:-:S06]  /*227c0*/  @!P1 FMUL.FTZ R9, R0, R9 ;  /* 0x0000000900099220 */ /* 0x000fcc0000410000 */
[----:B------:R-:W2:Y:S01]  /*227d0*/  @!P1 MUFU.SQRT R9, R9 ;  /* 0x0000000900099308 */ /* 0x000ea20000002000 */
[----:B------:R-:W-:Y:S05]  /*227e0*/  @!P1 BRA `(.L_x_5696) ;  /* 0x0000000000509947 */ /* 0x000fea0003800000 */
[----:B0-----:R-:W-:Y:S01]  /*227f0*/  FMUL.FTZ R23, R0, R3 ;  /* 0x0000000300177220 */ /* 0x001fe20000410000 */
[----:B------:R-:W-:Y:S01]  /*22800*/  FMUL.FTZ R3, |R5|, 2.81474976710656000000e+14 ;  /* 0x5780000005037820 */ /* 0x000fe20000410200 */
[----:B------:R-:W-:Y:S02]  /*22810*/  PLOP3.LUT P0, PT, PT, PT, PT, 0x80, 0x0 ;  /* 0x000000000000781c */ /* 0x000fe40003f0f070 */
[----:B------:R-:W0:Y:S01]  /*22820*/  MUFU.SQRT R0, R23 ;  /* 0x0000001700007308 */ /* 0x000e220000002000 */
[C---:B------:R-:W-:Y:S01]  /*22830*/  FMUL.FTZ R3, R10.reuse, R3 ;  /* 0x000000030a037220 */ /* 0x040fe20000410000 */
[----:B------:R-:W-:-:S06]  /*22840*/  FMUL.FTZ R10, R10, 2.81474976710656000000e+14 ;  /* 0x578000000a0a7820 */ /* 0x000fcc0000410000 */
[----:B0-----:R-:W2:Y:S02]  /*22850*/  MUFU.RCP R0, R0 ;  /* 0x0000000000007308 */ /* 0x001ea40000001000 */
[----:B--2---:R-:W-:Y:S01]  /*22860*/  FMUL.FTZ R9, R3, R0 ;  /* 0x0000000003097220 */ /* 0x004fe20000410000 */
[----:B------:R-:W-:Y:S06]  /*22870*/  BRA `(.L_x_5696) ;  /* 0x00000000002c7947 */ /* 0x000fec0003800000 */
.L_x_5697:
        /* <DEDUP_REMOVED lines=8> */
.L_x_5695:
[----:B------:R-:W-:Y:S01]  /*22900*/  PLOP3.LUT P0, PT, PT, PT, PT, 0x80, 0x0 ;  /* 0x000000000000781c */ /* 0x000fe20003f0f070 */
[----:B------:R-:W-:Y:S01]  /*22910*/  FMUL.FTZ R9, R25, 16777216 ;  /* 0x4b80000019097820 */ /* 0x000fe20000410000 */
[----:B------:R-:W-:-:S11]  /*22920*/  FMUL.FTZ R10, R10, 16777216 ;  /* 0x4b8000000a0a7820 */ /* 0x000fd60000410000 */
.L_x_5696:
[----:B------:R-:W-:Y:S05]  /*22930*/  BSYNC B0 ;  /* 0x0000000000007941 */ /* 0x000fea0003800000 */
.L_x_5694:
        /* <DEDUP_REMOVED lines=10> */
[----:B--2-4-:R-:W2:Y:S02]  /*229e0*/  MUFU.RSQ R9, R6 ;  /* 0x0000000600097308 */ /* 0x014ea40000001400 */
        /* <DEDUP_REMOVED lines=22> */
.L_x_5707:
[----:B---3--:R-:W-:Y:S01]  /*22b50*/  MOV R0, 0x3f000000 ;  /* 0x3f00000000007802 */ /* 0x008fe20000000f00 */
        /* <DEDUP_REMOVED lines=27> */
.L_x_5706:
        /* <DEDUP_REMOVED lines=20> */
.L_x_5711:
[----:B------:R-:W-:Y:S05]  /*22e50*/  BSYNC B5 ;  /* 0x0000000000057941 */ /* 0x000fea0003800000 */
.L_x_5710:
        /* <DEDUP_REMOVED lines=18> */
.L_x_5713:
[----:B------:R-:W-:Y:S02]  /*22f80*/  ISETP.GE.AND P0, PT, R10, RZ, PT ;  /* 0x000000ff0a00720c */ /* 0x000fe40003f06270 */
[----:B------:R-:W-:-:S11]  /*22f90*/  MOV R3, 0x3fd774eb ;  /* 0x3fd774eb00037802 */ /* 0x000fd60000000f00 */
[----:B------:R-:W-:-:S04]  /*22fa0*/  @P0 FFMA.FTZ R0, R3, 0.93318945169448852539, -R0 ;  /* 0x3f6ee58103000823 */ /* 0x000fc80000010800 */
[----:B------:R-:W-:-:S07]  /*22fb0*/  @!P0 FFMA.FTZ R0, R3, 0.93318945169448852539, R0 ;  /* 0x3f6ee58103008823 */ /* 0x000fce0000010000 */
.L_x_5714:
[----:B------:R-:W-:Y:S05]  /*22fc0*/  BSYNC B0 ;  /* 0x0000000000007941 */ /* 0x000fea0003800000 */
.L_x_5712:
        /* <DEDUP_REMOVED lines=11> */
.L_x_5709:
        /* <DEDUP_REMOVED lines=17> */
.L_x_5716:
[----:B------:R-:W-:Y:S05]  /*23190*/  BSYNC B5 ;  /* 0x0000000000057941 */ /* 0x000fea0003800000 */
.L_x_5715:
        /* <DEDUP_REMOVED lines=18> */
.L_x_5718:
[----:B------:R-:W-:Y:S02]  /*232c0*/  ISETP.GE.AND P0, PT, R10, RZ, PT ;  /* 0x000000ff0a00720c */ /* 0x000fe40003f06270 */
[----:B------:R-:W-:-:S11]  /*232d0*/  MOV R3, 0x3fd774eb ;  /* 0x3fd774eb00037802 */ /* 0x000fd60000000f00 */
[----:B------:R-:W-:-:S04]  /*232e0*/  @P0 FFMA.FTZ R0, R3, 0.93318945169448852539, -R0 ;  /* 0x3f6ee58103000823 */ /* 0x000fc80000010800 */
[----:B------:R-:W-:-:S07]  /*232f0*/  @!P0 FFMA.FTZ R0, R3, 0.93318945169448852539, R0 ;  /* 0x3f6ee58103008823 */ /* 0x000fce0000010000 */
.L_x_5719:
[----:B------:R-:W-:Y:S05]  /*23300*/  BSYNC B0 ;  /* 0x0000000000007941 */ /* 0x000fea0003800000 */
.L_x_5717:
        /* <DEDUP_REMOVED lines=10> */
.L_x_5708:
[----:B------:R-:W-:Y:S05]  /*233b0*/  BSYNC B4 ;  /* 0x0000000000047941 */ /* 0x000fea0003800000 */
.L_x_5705:
[----:B------:R-:W-:-:S13]  /*233c0*/  ISETP.NE.AND P0, PT, R7, RZ, PT ;  /* 0x000000ff0700720c */ /* 0x000fda0003f05270 */
[----:B-1----:R-:W-:-:S05]  /*233d0*/  @!P0 FADD.FTZ R8, -R8, -RZ ;  /* 0x800000ff08088221 */ /* 0x002fca0000010100 */
[----:B------:R-:W-:Y:S01]  /*233e0*/  MOV R10, R8 ;  /* 0x00000008000a7202 */ /* 0x000fe20000000f00 */
[----:B------:R-:W-:Y:S06]  /*233f0*/  BRA `(.L_x_5720) ;  /* 0x0000000c006c7947 */ /* 0x000fec0003800000 */
.L_x_5683:
[----:B------:R-:W-:Y:S01]  /*23400*/  FADD.FTZ R0, -R6, 6.1232342629258392722e-17 ;  /* 0x248d313206007421 */ /* 0x000fe20000010100 */
[----:B------:R-:W-:-:S03]  /*23410*/  FADD.FTZ R10, -R5, -RZ ;  /* 0x800000ff050a7221 */ /* 0x000fc60000010100 */
[----:B------:R-:W-:Y:S01]  /*23420*/  FADD.FTZ R0, R0, 1.5707963705062866211 ;  /* 0x3fc90fdb00007421 */ /* 0x000fe20000010000 */
[----:B------:R-:W-:Y:S06]  /*23430*/  BRA `(.L_x_5720) ;  /* 0x0000000c005c7947 */ /* 0x000fec0003800000 */
.L_x_5682:
[----:B------:R-:W-:Y:S01]  /*23440*/  HFMA2.MMA R0, -RZ, RZ, 0, 0 ;  /* 0x00000000ff007435 */ /* 0x000fe200000001ff */
[----:B------:R-:W-:Y:S01]  /*23450*/  FADD.FTZ R10, -R5, -RZ ;  /* 0x800000ff050a7221 */ /* 0x000fe20000010100 */
[----:B------:R-:W-:Y:S09]  /*23460*/  BRA `(.L_x_5720) ;  /* 0x0000000c00507947 */ /* 0x000ff20003800000 */
.L_x_5681:
        /* <DEDUP_REMOVED lines=24> */
.L_x_5725:
[----:B------:R-:W-:Y:S05]  /*235f0*/  BSYNC B5 ;  /* 0x0000000000057941 */ /* 0x000fea0003800000 */
.L_x_5724:
        /* <DEDUP_REMOVED lines=18> */
.L_x_5727:
[----:B------:R-:W-:Y:S02]  /*23720*/  ISETP.GE.AND P0, PT, R6, RZ, PT ;  /* 0x000000ff0600720c */ /* 0x000fe40003f06270 */
[----:B------:R-:W-:-:S11]  /*23730*/  MOV R3, 0x3fd774eb ;  /* 0x3fd774eb00037802 */ /* 0x000fd60000000f00 */
[----:B------:R-:W-:-:S04]  /*23740*/  @P0 FFMA.FTZ R0, R3, 0.93318945169448852539, -R0 ;  /* 0x3f6ee58103000823 */ /* 0x000fc80000010800 */
[----:B------:R-:W-:-:S07]  /*23750*/  @!P0 FFMA.FTZ R0, R3, 0.93318945169448852539, R0 ;  /* 0x3f6ee58103008823 */ /* 0x000fce0000010000 */
.L_x_5728:
[----:B------:R-:W-:Y:S05]  /*23760*/  BSYNC B0 ;  /* 0x0000000000007941 */ /* 0x000fea0003800000 */
.L_x_5726:
        /* <DEDUP_REMOVED lines=13> */
.L_x_5723:
        /* <DEDUP_REMOVED lines=12> */
.L_x_5731:
[----:B------:R-:W-:Y:S05]  /*23900*/  BSYNC B5 ;  /* 0x0000000000057941 */ /* 0x000fea0003800000 */
.L_x_5730:
        /* <DEDUP_REMOVED lines=18> */
.L_x_5733:
[----:B------:R-:W-:Y:S02]  /*23a30*/  ISETP.GE.AND P0, PT, R6, RZ, PT ;  /* 0x000000ff0600720c */ /* 0x000fe40003f06270 */
[----:B------:R-:W-:-:S11]  /*23a40*/  MOV R3, 0x3fd774eb ;  /* 0x3fd774eb00037802 */ /* 0x000fd60000000f00 */
[----:B------:R-:W-:-:S04]  /*23a50*/  @P0 FFMA.FTZ R0, R3, 0.93318945169448852539, -R0 ;  /* 0x3f6ee58103000823 */ /* 0x000fc80000010800 */
[----:B------:R-:W-:-:S07]  /*23a60*/  @!P0 FFMA.FTZ R0, R3, 0.93318945169448852539, R0 ;  /* 0x3f6ee58103008823 */ /* 0x000fce0000010000 */
.L_x_5734:
[----:B------:R-:W-:Y:S05]  /*23a70*/  BSYNC B0 ;  /* 0x0000000000007941 */ /* 0x000fea0003800000 */
.L_x_5732:
        /* <DEDUP_REMOVED lines=27> */
.L_x_5722:
        /* <DEDUP_REMOVED lines=33> */
.L_x_5736:
[----:B------:R-:W-:Y:S05]  /*23e40*/  BSYNC B5 ;  /* 0x0000000000057941 */ /* 0x000fea0003800000 */
.L_x_5735:
        /* <DEDUP_REMOVED lines=18> */
.L_x_5738:
[----:B------:R-:W-:Y:S02]  /*23f70*/  ISETP.GE.AND P0, PT, R6, RZ, PT ;  /* 0x000000ff0600720c */ /* 0x000fe40003f06270 */
[----:B------:R-:W-:-:S11]  /*23f80*/  MOV R3, 0x3fd774eb ;  /* 0x3fd774eb00037802 */ /* 0x000fd60000000f00 */
[----:B------:R-:W-:-:S04]  /*23f90*/  @P0 FFMA.FTZ R0, R3, 0.93318945169448852539, -R0 ;  /* 0x3f6ee58103000823 */ /* 0x000fc80000010800 */
[----:B------:R-:W-:-:S07]  /*23fa0*/  @!P0 FFMA.FTZ R0, R3, 0.93318945169448852539, R0 ;  /* 0x3f6ee58103008823 */ /* 0x000fce0000010000 */
.L_x_5739:
[----:B------:R-:W-:Y:S05]  /*23fb0*/  BSYNC B0 ;  /* 0x0000000000007941 */ /* 0x000fea0003800000 */
.L_x_5737:
        /* <DEDUP_REMOVED lines=10> */
.L_x_5729:
[----:B------:R-:W-:Y:S05]  /*24060*/  BSYNC B4 ;  /* 0x0000000000047941 */ /* 0x000fea0003800000 */
.L_x_5721:
[----:B------:R-:W-:Y:S01]  /*24070*/  ISETP.NE.AND P0, PT, R7, RZ, PT ;  /* 0x000000ff0700720c */ /* 0x000fe20003f05270 */
[----:B------:R-:W-:Y:S01]  /*24080*/  FADD.FTZ R10, R23, 0.69314718246459960938 ;  /* 0x3f317218170a7421 */ /* 0x000fe20000010000 */
[----:B------:R-:W-:-:S11]  /*24090*/  FADD.FTZ R0, |R0|, -RZ ;  /* 0x800000ff00007221 */ /* 0x000fd60000010200 */
[----:B------:R-:W-:Y:S01]  /*240a0*/  @!P0 FADD.FTZ R10, -R10, -RZ ;  /* 0x800000ff0a0a8221 */ /* 0x000fe20000010100 */
[----:B------:R-:W-:Y:S06]  /*240b0*/  BRA `(.L_x_5720) ;  /* 0x00000000003c7947 */ /* 0x000fec0003800000 */
.L_x_5680:
        /* <DEDUP_REMOVED lines=15> */
.L_x_5720:
[----:B------:R-:W-:Y:S05]  /*241b0*/  BSYNC B2 ;  /* 0x0000000000027941 */ /* 0x000fea0003800000 */
.L_x_5679:
[----:B------:R-:W-:Y:S01]  /*241c0*/  FSETP.GTU.FTZ.AND P0, PT, |R0|, +INF , PT ;  /* 0x7f8000000000780b */ /* 0x000fe20003f1c200 */
[----:B------:R-:W-:-:S12]  /*241d0*/  FADD.FTZ R3, |R10|, -RZ ;  /* 0x800000ff0a037221 */ /* 0x000fd80000010200 */
[----:B------:R-:W-:Y:S05]  /*241e0*/  @P0 BRA `(.L_x_5740) ;  /* 0x0000000000180947 */ /* 0x000fea0003800000 */
[----:B------:R-:W-:Y:S02]  /*241f0*/  FSETP.GTU.FTZ.AND P0, PT, R3, +INF , PT ;  /* 0x7f8000000300780b */ /* 0x000fe40003f1c000 */
[----:B0--3--:R-:W-:-:S11]  /*24200*/  MOV R9, R10 ;  /* 0x0000000a00097202 */ /* 0x009fd60000000f00 */
[----:B------:R-:W-:Y:S05]  /*24210*/  @P0 BRA `(.L_x_5678) ;  /* 0x0000000000180947 */ /* 0x000fea0003800000 */
[----:B------:R-:W-:Y:S02]  /*24220*/  LOP3.LUT R9, R0, 0x80000000, R5, 0xb8, !PT ;  /* 0x8000000000097812 */ /* 0x000fe400078eb805 */
[----:B------:R-:W-:Y:S01]  /*24230*/  MOV R10, R3 ;  /* 0x00000003000a7202 */ /* 0x000fe20000000f00 */
[----:B------:R-:W-:Y:S06]  /*24240*/  BRA `(.L_x_5678) ;  /* 0x00000000000c7947 */ /* 0x000fec0003800000 */
.L_x_5740:
[----:B------:R-:W-:Y:S02]  /*24250*/  FSETP.GTU.FTZ.AND P0, PT, R3, +INF , PT ;  /* 0x7f8000000300780b */ /* 0x000fe40003f1c000 */
[----:B0--3--:R-:W-:-:S11]  /*24260*/  MOV R9, R0 ;  /* 0x0000000000097202 */ /* 0x009fd60000000f00 */
[----:B------:R-:W-:-:S07]  /*24270*/  @!P0 MOV R10, R3 ;  /* 0x00000003000a8202 */ /* 0x000fce0000000f00 */
.L_x_5678:
[----:B------:R-:W-:Y:S05]  /*24280*/  BSYNC B3 ;  /* 0x0000000000037941 */ /* 0x000fea0003800000 */
.L_x_5677:
        /* <DEDUP_REMOVED lines=114> */
.L_x_5751:
        /* <DEDUP_REMOVED lines=10> */
.L_x_5753:
[----:B------:R-:W-:-:S04]  /*24a50*/  FADD.FTZ R4, -R0, R25 ;  /* 0x0000001900047221 */ /* 0x000fc80000010100 */
[----:B------:R-:W-:-:S07]  /*24a60*/  FMUL.FTZ R4, R4, 0.5 ;  /* 0x3f00000004047820 */ /* 0x000fce0000410000 */
.L_x_5754:
[----:B------:R-:W-:Y:S05]  /*24a70*/  BSYNC B1 ;  /* 0x0000000000017941 */ /* 0x000fea0003800000 */
.L_x_5752:
        /* <DEDUP_REMOVED lines=11> */
.L_x_5756:
[----:B------:R-:W-:-:S04]  /*24b30*/  FADD.FTZ R23, R28, -R23 ;  /* 0x800000171c177221 */ /* 0x000fc80000010000 */
[----:B------:R-:W-:-:S07]  /*24b40*/  FMUL.FTZ R23, R23, 0.5 ;  /* 0x3f00000017177820 */ /* 0x000fce0000410000 */
.L_x_5757:
[----:B------:R-:W-:Y:S05]  /*24b50*/  BSYNC B1 ;  /* 0x0000000000017941 */ /* 0x000fea0003800000 */
.L_x_5755:
        /* <DEDUP_REMOVED lines=35> */
.L_x_5750:
[----:B------:R0:W1:Y:S02]  /*24d90*/  MUFU.SQRT R23, R7 ;  /* 0x0000000700177308 */ /* 0x0000640000002000 */
.L_x_5749:
[----:B------:R-:W-:Y:S05]  /*24da0*/  BSYNC B0 ;  /* 0x0000000000007941 */ /* 0x000fea0003800000 */
.L_x_5748:
        /* <DEDUP_REMOVED lines=24> */
.L_x_5764:
[----:B------:R-:W-:-:S04]  /*24f30*/  FADD.FTZ R0, -R0, R25 ;  /* 0x0000001900007221 */ /* 0x000fc80000010100 */
[----:B------:R-:W-:-:S07]  /*24f40*/  FMUL.FTZ R0, R0, 0.5 ;  /* 0x3f00000000007820 */ /* 0x000fce0000410000 */
.L_x_5765:
[----:B------:R-:W-:Y:S05]  /*24f50*/  BSYNC B1 ;  /* 0x0000000000017941 */ /* 0x000fea0003800000 */
.L_x_5763:
        /* <DEDUP_REMOVED lines=10> */
.L_x_5767:
[----:B------:R-:W-:-:S04]  /*25000*/  FADD.FTZ R3, -R3, R28 ;  /* 0x0000001c03037221 */ /* 0x000fc80000010100 */
[----:B------:R-:W-:-:S07]  /*25010*/  FMUL.FTZ R3, R3, 0.5 ;  /* 0x3f00000003037820 */ /* 0x000fce0000410000 */
.L_x_5768:
[----:B------:R-:W-:Y:S05]  /*25020*/  BSYNC B1 ;  /* 0x0000000000017941 */ /* 0x000fea0003800000 */
.L_x_5766:
[----:B------:R-:W-:Y:S01]  /*25030*/  FADD.FTZ R0, R3, R0 ;  /* 0x0000000003007221 */ /* 0x000fe20000010000 */
[----:B------:R-:W-:Y:S01]  /*25040*/  FADD.FTZ R27, R24, R27 ;  /* 0x0000001b181b7221 */ /* 0x000fe20000010000 */
[----:B------:R-:W-:-:S03]  /*25050*/  PLOP3.LUT P0, PT, PT, PT, PT, 0x80, 0x0 ;  /* 0x000000000000781c */ /* 0x000fc60003f0f070 */
[----:B------:R-:W-:-:S04]  /*25060*/  FMUL.FTZ R0, R27, R0 ;  /* 0x000000001b007220 */ /* 0x000fc80000410000 */
[----:B------:R2:W4:Y:S01]  /*25070*/  MUFU.SQRT R25, R0 ;  /* 0x0000000000197308 */ /* 0x0005220000002000 */
[----:B------:R-:W-:Y:S05]  /*25080*/  BRA `(.L_x_5760) ;  /* 0x0000000000687947 */ /* 0x000fea0003800000 */
.L_x_5762:
[----:B------:R-:W-:-:S13]  /*25090*/  FSETP.GT.FTZ.AND P1, PT, R24, 1, PT ;  /* 0x3f8000001800780b */ /* 0x000fda0003f34000 */
[----:B0-----:R-:W-:Y:S01]  /*250a0*/  @!P1 FADD.FTZ R7, -R24, 1 ;  /* 0x3f80000018079421 */ /* 0x001fe20000010100 */
[----:B------:R-:W-:-:S03]  /*250b0*/  @!P1 PLOP3.LUT P0, PT, PT, PT, PT, 0x80, 0x0 ;  /* 0x000000000000981c */ /* 0x000fc60003f0f070 */
[----:B------:R-:W-:-:S04]  /*250c0*/  @!P1 FMUL.FTZ R7, R0, R7 ;  /* 0x0000000700079220 */ /* 0x000fc80000410000 */
[----:B------:R2:W4:Y:S01]  /*250d0*/  @!P1 MUFU.SQRT R25, R7 ;  /* 0x0000000700199308 */ /* 0x0005220000002000 */
[----:B------:R-:W-:Y:S05]  /*250e0*/  @!P1 BRA `(.L_x_5760) ;  /* 0x0000000000509947 */ /* 0x000fea0003800000 */
[----:B--2---:R-:W-:Y:S01]  /*250f0*/  FMUL.FTZ R7, R0, R3 ;  /* 0x0000000300077220 */ /* 0x004fe20000410000 */
        /* <DEDUP_REMOVED lines=8> */
.L_x_5761:
        /* <DEDUP_REMOVED lines=8> */
.L_x_5759:
[----:B------:R-:W-:Y:S01]  /*25200*/  PLOP3.LUT P0, PT, PT, PT, PT, 0x80, 0x0 ;  /* 0x000000000000781c */ /* 0x000fe20003f0f070 */
[----:B------:R-:W-:Y:S01]  /*25210*/  FMUL.FTZ R25, R27, 16777216 ;  /* 0x4b8000001b197820 */ /* 0x000fe20000410000 */
[----:B------:R-:W-:-:S11]  /*25220*/  FMUL.FTZ R24, R24, 16777216 ;  /* 0x4b80000018187820 */ /* 0x000fd60000410000 */
.L_x_5760:
[----:B------:R-:W-:Y:S05]  /*25230*/  BSYNC B0 ;  /* 0x0000000000007941 */ /* 0x000fea0003800000 */
.L_x_5758:
        /* <DEDUP_REMOVED lines=33> */
.L_x_5771:
[----:B--2---:R-:W-:Y:S01]  /*25450*/  MOV R0, 0x3f000000 ;  /* 0x3f00000000007802 */ /* 0x004fe20000000f00 */
[C---:B------:R-:W-:Y:S01]  /*25460*/  FADD.FTZ R3, |R4|.reuse, -RZ ;  /* 0x800000ff04037221 */ /* 0x040fe20000010200 */
[C---:B------:R-:W-:Y:S02]  /*25470*/  FSETP.GT.FTZ.AND P0, PT, |R4|.reuse, 0.56000000238418579102, PT ;  /* 0x3f0f5c290400780b */ /* 0x040fe40003f14200 */
[----:B------:R-:W-:Y:S01]  /*25480*/  FSETP.NEU.FTZ.AND P1, PT, |R4|, 1, PT ;  /* 0x3f8000000400780b */ /* 0x000fe20003f3d200 */
[----:B------:R-:W-:-:S04]  /*25490*/  FFMA.FTZ R0, -R3, R0, 0.5 ;  /* 0x3f00000003007423 */ /* 0x000fc80000010100 */
[----:B0-----:R-:W0:Y:S02]  /*254a0*/  MUFU.RSQ R7, R0 ;  /* 0x0000000000077308 */ /* 0x001e240000001400 */
        /* <DEDUP_REMOVED lines=22> */
.L_x_5770:
        /* <DEDUP_REMOVED lines=20> */
.L_x_5775:
[----:B------:R-:W-:Y:S05]  /*25750*/  BSYNC B5 ;  /* 0x0000000000057941 */ /* 0x000fea0003800000 */
.L_x_5774:
        /* <DEDUP_REMOVED lines=18> */
.L_x_5777:
[----:B------:R-:W-:Y:S02]  /*25880*/  ISETP.GE.AND P0, PT, R24, RZ, PT ;  /* 0x000000ff1800720c */ /* 0x000fe40003f06270 */
[----:B------:R-:W-:-:S11]  /*25890*/  MOV R3, 0x3fd774eb ;  /* 0x3fd774eb00037802 */ /* 0x000fd60000000f00 */
[----:B------:R-:W-:-:S04]  /*258a0*/  @P0 FFMA.FTZ R0, R3, 0.93318945169448852539, -R0 ;  /* 0x3f6ee58103000823 */ /* 0x000fc80000010800 */
[----:B------:R-:W-:-:S07]  /*258b0*/  @!P0 FFMA.FTZ R0, R3, 0.93318945169448852539, R0 ;  /* 0x3f6ee58103008823 */ /* 0x000fce0000010000 */
.L_x_5778:
[----:B------:R-:W-:Y:S05]  /*258c0*/  BSYNC B0 ;  /* 0x0000000000007941 */ /* 0x000fea0003800000 */
.L_x_5776:
        /* <DEDUP_REMOVED lines=11> */
.L_x_5773:
[----:B------:R-:W-:Y:S01]  /*25980*/  FADD.FTZ R31, |R24|, -RZ ;  /* 0x800000ff181f7221 */ /* 0x000fe20000010200 */
[C---:B----4-:R-:W-:Y:S01]  /*25990*/  FADD.FTZ R4, |R25|.reuse, -RZ ;  /* 0x800000ff19047221 */ /* 0x050fe20000010200 */
        /* <DEDUP_REMOVED lines=15> */
.L_x_5780:
[----:B------:R-:W-:Y:S05]  /*25a90*/  BSYNC B5 ;  /* 0x0000000000057941 */ /* 0x000fea0003800000 */
.L_x_5779:
        /* <DEDUP_REMOVED lines=18> */
.L_x_5782:
[----:B------:R-:W-:Y:S02]  /*25bc0*/  ISETP.GE.AND P0, PT, R24, RZ, PT ;  /* 0x000000ff1800720c */ /* 0x000fe40003f06270 */
[----:B------:R-:W-:-:S11]  /*25bd0*/  MOV R3, 0x3fd774eb ;  /* 0x3fd774eb00037802 */ /* 0x000fd60000000f00 */
[----:B------:R-:W-:-:S04]  /*25be0*/  @P0 FFMA.FTZ R0, R3, 0.93318945169448852539, -R0 ;  /* 0x3f6ee58103000823 */ /* 0x000fc80000010800 */
[----:B------:R-:W-:-:S07]  /*25bf0*/  @!P0 FFMA.FTZ R0, R3, 0.93318945169448852539, R0 ;  /* 0x3f6ee58103008823 */ /* 0x000fce0000010000 */
.L_x_5783:
[----:B------:R-:W-:Y:S05]  /*25c00*/  BSYNC B0 ;  /* 0x0000000000007941 */ /* 0x000fea0003800000 */
.L_x_5781:
        /* <DEDUP_REMOVED lines=10> */
.L_x_5772:
[----:B------:R-:W-:Y:S05]  /*25cb0*/  BSYNC B4 ;  /* 0x0000000000047941 */ /* 0x000fea0003800000 */
.L_x_5769:
[----:B------:R-:W-:-:S13]  /*25cc0*/  ISETP.NE.AND P0, PT, R8, RZ, PT ;  /* 0x000000ff0800720c */ /* 0x000fda0003f05270 */
[----:B-1----:R-:W-:-:S05]  /*25cd0*/  @!P0 FADD.FTZ R23, -R23, -RZ ;  /* 0x800000ff17178221 */ /* 0x002fca0000010100 */
[----:B------:R-:W-:Y:S01]  /*25ce0*/  MOV R8, R23 ;  /* 0x0000001700087202 */ /* 0x000fe20000000f00 */
[----:B------:R-:W-:Y:S06]  /*25cf0*/  BRA `(.L_x_5784) ;  /* 0x0000000c006c7947 */ /* 0x000fec0003800000 */
.L_x_5747:
[----:B------:R-:W-:Y:S01]  /*25d00*/  FADD.FTZ R0, -R6, 6.1232342629258392722e-17 ;  /* 0x248d313206007421 */ /* 0x000fe20000010100 */
[----:B------:R-:W-:-:S03]  /*25d10*/  FADD.FTZ R8, -R5, -RZ ;  /* 0x800000ff05087221 */ /* 0x000fc60000010100 */
[----:B------:R-:W-:Y:S01]  /*25d20*/  FADD.FTZ R0, R0, 1.5707963705062866211 ;  /* 0x3fc90fdb00007421 */ /* 0x000fe20000010000 */
[----:B------:R-:W-:Y:S06]  /*25d30*/  BRA `(.L_x_5784) ;  /* 0x0000000c005c7947 */ /* 0x000fec0003800000 */
.L_x_5746:
[----:B------:R-:W-:Y:S01]  /*25d40*/  HFMA2.MMA R0, -RZ, RZ, 0, 0 ;  /* 0x00000000ff007435 */ /* 0x000fe200000001ff */
[----:B------:R-:W-:Y:S01]  /*25d50*/  FADD.FTZ R8, -R5, -RZ ;  /* 0x800000ff05087221 */ /* 0x000fe20000010100 */
[----:B------:R-:W-:Y:S09]  /*25d60*/  BRA `(.L_x_5784) ;  /* 0x0000000c00507947 */ /* 0x000ff20003800000 */
.L_x_5745:
        /* <DEDUP_REMOVED lines=23> */
[----:B---3--:R-:W-:Y:S05]  /*25ee0*/  CALL.REL.NOINC `($__internal_11_$__cuda_sm3x_div_rn_ftz_f32_slowpath) ;  /* 0x00000038007c7944 */ /* 0x008fea0003c00000 */
.L_x_5789:
[----:B------:R-:W-:Y:S05]  /*25ef0*/  BSYNC B5 ;  /* 0x0000000000057941 */ /* 0x000fea0003800000 */
.L_x_5788:
        /* <DEDUP_REMOVED lines=18> */
.L_x_5791:
[----:B------:R-:W-:Y:S02]  /*26020*/  ISETP.GE.AND P0, PT, R6, RZ, PT ;  /* 0x000000ff0600720c */ /* 0x000fe40003f06270 */
[----:B------:R-:W-:-:S11]  /*26030*/  MOV R3, 0x3fd774eb ;  /* 0x3fd774eb00037802 */ /* 0x000fd60000000f00 */
[----:B------:R-:W-:-:S04]  /*26040*/  @P0 FFMA.FTZ R0, R3, 0.93318945169448852539, -R0 ;  /* 0x3f6ee58103000823 */ /* 0x000fc80000010800 */
[----:B------:R-:W-:-:S07]  /*26050*/  @!P0 FFMA.FTZ R0, R3, 0.93318945169448852539, R0 ;  /* 0x3f6ee58103008823 */ /* 0x000fce0000010000 */
.L_x_5792:
[----:B------:R-:W-:Y:S05]  /*26060*/  BSYNC B0 ;  /* 0x0000000000007941 */ /* 0x000fea0003800000 */
.L_x_5790:
        /* <DEDUP_REMOVED lines=13> */
.L_x_5787:
        /* <DEDUP_REMOVED lines=12> */
.L_x_5795:
[----:B------:R-:W-:Y:S05]  /*26200*/  BSYNC B5 ;  /* 0x0000000000057941 */ /* 0x000fea0003800000 */
.L_x_5794:
        /* <DEDUP_REMOVED lines=18> */
.L_x_5797:
[----:B------:R-:W-:Y:S02]  /*26330*/  ISETP.GE.AND P0, PT, R6, RZ, PT ;  /* 0x000000ff0600720c */ /* 0x000fe40003f06270 */
[----:B------:R-:W-:-:S11]  /*26340*/  MOV R3, 0x3fd774eb ;  /* 0x3fd774eb00037802 */ /* 0x000fd60000000f00 */
[----:B------:R-:W-:-:S04]  /*26350*/  @P0 FFMA.FTZ R0, R3, 0.93318945169448852539, -R0 ;  /* 0x3f6ee58103000823 */ /* 0x000fc80000010800 */
[----:B------:R-:W-:-:S07]  /*26360*/  @!P0 FFMA.FTZ R0, R3, 0.93318945169448852539, R0 ;  /* 0x3f6ee58103008823 */ /* 0x000fce0000010000 */
.L_x_5798:
[----:B------:R-:W-:Y:S05]  /*26370*/  BSYNC B0 ;  /* 0x0000000000007941 */ /* 0x000fea0003800000 */
.L_x_5796:
        /* <DEDUP_REMOVED lines=27> */
.L_x_5786:
        /* <DEDUP_REMOVED lines=32> */
[----:B---3--:R-:W-:Y:S05]  /*26730*/  CALL.REL.NOINC `($__internal_11_$__cuda_sm3x_div_rn_ftz_f32_slowpath) ;  /* 0x0000003000687944 */ /* 0x008fea0003c00000 */
.L_x_5800:
[----:B------:R-:W-:Y:S05]  /*26740*/  BSYNC B5 ;  /* 0x0000000000057941 */ /* 0x000fea0003800000 */
.L_x_5799:
        /* <DEDUP_REMOVED lines=18> */
.L_x_5802:
[----:B------:R-:W-:Y:S02]  /*26870*/  ISETP.GE.AND P0, PT, R6, RZ, PT ;  /* 0x000000ff0600720c */ /* 0x000fe40003f06270 */
[----:B------:R-:W-:-:S11]  /*26880*/  MOV R3, 0x3fd774eb ;  /* 0x3fd774eb00037802 */ /* 0x000fd60000000f00 */
[----:B------:R-:W-:-:S04]  /*26890*/  @P0 FFMA.FTZ R0, R3, 0.93318945169448852539, -R0 ;  /* 0x3f6ee58103000823 */ /* 0x000fc80000010800 */
[----:B------:R-:W-:-:S07]  /*268a0*/  @!P0 FFMA.FTZ R0, R3, 0.93318945169448852539, R0 ;  /* 0x3f6ee58103008823 */ /* 0x000fce0000010000 */
.L_x_5803:
[----:B------:R-:W-:Y:S05]  /*268b0*/  BSYNC B0 ;  /* 0x0000000000007941 */ /* 0x000fea0003800000 */
.L_x_5801:
        /* <DEDUP_REMOVED lines=10> */
.L_x_5793:
[----:B------:R-:W-:Y:S05]  /*26960*/  BSYNC B4 ;  /* 0x0000000000047941 */ /* 0x000fea0003800000 */
.L_x_5785:
[----:B------:R-:W-:Y:S01]  /*26970*/  ISETP.NE.AND P0, PT, R8, RZ, PT ;  /* 0x000000ff0800720c */ /* 0x000fe20003f05270 */
[----:B------:R-:W-:Y:S01]  /*26980*/  FADD.FTZ R8, R25, 0.69314718246459960938 ;  /* 0x3f31721819087421 */ /* 0x000fe20000010000 */
[----:B------:R-:W-:-:S11]  /*26990*/  FADD.FTZ R0, |R0|, -RZ ;  /* 0x800000ff00007221 */ /* 0x000fd60000010200 */
[----:B------:R-:W-:Y:S01]  /*269a0*/  @!P0 FADD.FTZ R8, -R8, -RZ ;  /* 0x800000ff08088221 */ /* 0x000fe20000010100 */
[----:B------:R-:W-:Y:S06]  /*269b0*/  BRA `(.L_x_5784) ;  /* 0x00000000003c7947 */ /* 0x000fec0003800000 */
.L_x_5744:
        /* <DEDUP_REMOVED lines=15> */
.L_x_5784:
[----:B------:R-:W-:Y:S05]  /*26ab0*/  BSYNC B2 ;  /* 0x0000000000027941 */ /* 0x000fea0003800000 */
.L_x_5743:
[----:B------:R-:W-:Y:S01]  /*26ac0*/  FSETP.GTU.FTZ.AND P0, PT, |R0|, +INF , PT ;  /* 0x7f8000000000780b */ /* 0x000fe20003f1c200 */
[----:B------:R-:W-:-:S12]  /*26ad0*/  FADD.FTZ R3, |R8|, -RZ ;  /* 0x800000ff08037221 */ /* 0x000fd80000010200 */
[----:B------:R-:W-:Y:S05]  /*26ae0*/  @P0 BRA `(.L_x_5804) ;  /* 0x0000000000180947 */ /* 0x000fea0003800000 */
[----:B------:R-:W-:Y:S02]  /*26af0*/  FSETP.GTU.FTZ.AND P0, PT, R3, +INF , PT ;  /* 0x7f8000000300780b */ /* 0x000fe40003f1c000 */
[----:B0---4-:R-:W-:-:S11]  /*26b00*/  MOV R7, R8 ;  /* 0x0000000800077202 */ /* 0x011fd60000000f00 */
[----:B------:R-:W-:Y:S05]  /*26b10*/  @P0 BRA `(.L_x_5742) ;  /* 0x0000000000180947 */ /* 0x000fea0003800000 */
[----:B------:R-:W-:Y:S02]  /*26b20*/  LOP3.LUT R7, R0, 0x80000000, R5, 0xb8, !PT ;  /* 0x8000000000077812 */ /* 0x000fe400078eb805 */
[----:B------:R-:W-:Y:S01]  /*26b30*/  MOV R8, R3 ;  /* 0x0000000300087202 */ /* 0x000fe20000000f00 */
[----:B------:R-:W-:Y:S06]  /*26b40*/  BRA `(.L_x_5742) ;  /* 0x00000000000c7947 */ /* 0x000fec0003800000 */
.L_x_5804:
[----:B------:R-:W-:Y:S02]  /*26b50*/  FSETP.GTU.FTZ.AND P0, PT, R3, +INF , PT ;  /* 0x7f8000000300780b */ /* 0x000fe40003f1c000 */
[----:B0---4-:R-:W-:-:S11]  /*26b60*/  MOV R7, R0 ;  /* 0x0000000000077202 */ /* 0x011fd60000000f00 */
[----:B------:R-:W-:-:S07]  /*26b70*/  @!P0 MOV R8, R3 ;  /* 0x0000000300088202 */ /* 0x000fce0000000f00 */
.L_x_5742:
[----:B------:R-:W-:Y:S05]  /*26b80*/  BSYNC B3 ;  /* 0x0000000000037941 */ /* 0x000fea0003800000 */
.L_x_5741:
        /* <DEDUP_REMOVED lines=50> */
[----:B------:R-:W1:Y:S01]  /*26eb0*/  MUFU.SQRT R28, R28 ;  /* 0x0000001c001c7308 */ /* 0x000e620000002000 */
[----:B------:R-:W-:-:S07]  /*26ec0*/  LOP3.LUT R27, R26, 0x800000, RZ, 0xfc, !PT ;  /* 0x008000001a1b7812 */ /* 0x000fce00078efcff */
[----:B------:R-:W2:Y:S01]  /*26ed0*/  MUFU.SQRT R34, R34 ;  /* 0x0000002200227308 */ /* 0x000ea20000002000 */
[----:B-1----:R-:W-:Y:S01]  /*26ee0*/  @P0 FMUL.FTZ R24, R28, R27 ;  /* 0x0000001b1c180220 */ /* 0x002fe20000410000 */
[----:B------:R-:W-:-:S04]  /*26ef0*/  FSETP.NEU.FTZ.AND P0, PT, R30, +INF , PT ;  /* 0x7f8000001e00780b */ /* 0x000fc80003f1d000 */
[----:B------:R-:W-:Y:S01]  /*26f00*/  FSEL R27, R24, +INF , P1 ;  /* 0x7f800000181b7808 */ /* 0x000fe20000800000 */
[----:B--2---:R-:W-:-:S05]  /*26f10*/  @P2 FMUL.FTZ R31, R34, R33 ;  /* 0x00000021221f2220 */ /* 0x004fca0000410000 */
[----:B------:R-:W-:-:S05]  /*26f20*/  FSEL R26, R31, +INF , P0 ;  /* 0x7f8000001f1a7808 */ /* 0x000fca0000000000 */
[----:B------:R-:W-:-:S04]  /*26f30*/  FADD.FTZ R4, R27, R26 ;  /* 0x0000001a1b047221 */ /* 0x000fc80000010000 */
[----:B------:R-:W-:-:S05]  /*26f40*/  FMUL.FTZ R4, R4, 0.5 ;  /* 0x3f00000004047820 */ /* 0x000fca0000410000 */
[----:B------:R-:W-:-:S04]  /*26f50*/  FMNMX.NAN R28, R4, 1, !PT ;  /* 0x3f800000041c7809 */ /* 0x000fc80007820000 */
[----:B------:R-:W-:-:S13]  /*26f60*/  FSETP.GEU.FTZ.AND P0, PT, R28, 10, PT ;  /* 0x412000001c00780b */ /* 0x000fda0003f1e000 */
[----:B------:R-:W-:-:S04]  /*26f70*/  @P0 FFMA.FTZ R4, R28, R28, -1 ;  /* 0xbf8000001c040423 */ /* 0x000fc8000001001c */
[----:B------:R-:W1:Y:S02]  /*26f80*/  @P0 MUFU.SQRT R29, R4 ;  /* 0x00000004001d0308 */ /* 0x000e640000002000 */
[----:B-1----:R-:W-:-:S06]  /*26f90*/  @P0 FADD.FTZ R29, R28, R29 ;  /* 0x0000001d1c1d0221 */ /* 0x002fcc0000010000 */
[----:B------:R-:W1:Y:S02]  /*26fa0*/  @P0 MUFU.LG2 R29, R29 ;  /* 0x0000001d001d0308 */ /* 0x000e640000000c00 */
[----:B-1----:R-:W-:Y:S01]  /*26fb0*/  @P0 FMUL.FTZ R24, R29, 0.69314718246459960938 ;  /* 0x3f3172181d180820 */ /* 0x002fe20000410000 */
        /* <DEDUP_REMOVED lines=10> */
[----:B------:R-:W1:Y:S08]  /*27060*/  @!P0 MUFU.SQRT R29, R29 ;  /* 0x0000001d001d8308 */ /* 0x000e700000002000 */
[----:B-1----:R-:W1:Y:S02]  /*27070*/  @!P0 MUFU.RCP R31, R29 ;  /* 0x0000001d001f8308 */ /* 0x002e640000001000 */
[----:B-1----:R-:W-:Y:S01]  /*27080*/  @!P0 FMUL.FTZ R24, |R6|, R31 ;  /* 0x0000001f06188220 */ /* 0x002fe20000410200 */
[----:B------:R-:W-:Y:S06]  /*27090*/  @!P0 BRA `(.L_x_5813) ;  /* 0x0000000400808947 */ /* 0x000fec0003800000 */
[----:B------:R-:W-:Y:S01]  /*270a0*/  FMUL.FTZ R4, R0, R3 ;  /* 0x0000000300047220 */ /* 0x000fe20000410000 */
[----:B------:R-:W-:Y:S01]  /*270b0*/  HFMA2.MMA R33, -RZ, RZ, 1.625, 0 ;  /* 0x3e800000ff217435 */ /* 0x000fe200000001ff */
[----:B------:R-:W-:-:S04]  /*270c0*/  MOV R34, 0x3d39bf78 ;  /* 0x3d39bf7800227802 */ /* 0x000fc80000000f00 */
[----:B------:R-:W1:Y:S02]  /*270d0*/  MUFU.SQRT R4, R4 ;  /* 0x0000000400047308 */ /* 0x000e640000002000 */
[----:B-1----:R-:W-:-:S04]  /*270e0*/  FADD.FTZ R31, R3, R4 ;  /* 0x00000004031f7221 */ /* 0x002fc80000010000 */
        /* <DEDUP_REMOVED lines=28> */
.L_x_5815:
[----:B------:R-:W-:Y:S01]  /*272b0*/  FSETP.GEU.FTZ.AND P0, PT, R0, RZ, PT ;  /* 0x000000ff0000720b */ /* 0x000fe20003f1e000 */
[----:B------:R-:W-:-:S12]  /*272c0*/  BSSY B1, `(.L_x_5816) ;  /* 0x000000b000017945 */ /* 0x000fd80003800000 */
[----:B------:R-:W-:Y:S05]  /*272d0*/  @!P0 BRA `(.L_x_5817) ;  /* 0x00000000001c8947 */ /* 0x000fea0003800000 */
[----:B------:R-:W-:-:S13]  /*272e0*/  FSETP.NEU.FTZ.AND P0, PT, R0, RZ, PT ;  /* 0x000000ff0000720b */ /* 0x000fda0003f1d000 */
[----:B------:R-:W-:Y:S01]  /*272f0*/  @P0 FADD.FTZ R24, R0, R27 ;  /* 0x0000001b00180221 */ /* 0x000fe20000010000 */
[----:B------:R-:W-:-:S03]  /*27300*/  @P0 FMUL.FTZ R4, R6, R6 ;  /* 0x0000000606040220 */ /* 0x000fc60000410000 */
[----:B------:R-:W1:Y:S02]  /*27310*/  @P0 MUFU.RCP R29, R24 ;  /* 0x00000018001d0308 */ /* 0x000e640000001000 */
[----:B-1----:R-:W-:Y:S01]  /*27320*/  @P0 FMUL.FTZ.D2 R4, R4, R29 ;  /* 0x0000001d04040220 */ /* 0x002fe20000310000 */
[----:B------:R-:W-:Y:S01]  /*27330*/  @!P0 FMUL.FTZ R4, |R6|, 0.5 ;  /* 0x3f00000006048820 */ /* 0x000fe20000410200 */
[----:B------:R-:W-:Y:S06]  /*27340*/  BRA `(.L_x_5818) ;  /* 0x0000000000087947 */ /* 0x000fec0003800000 */
.L_x_5817:
[----:B------:R-:W-:-:S04]  /*27350*/  FADD.FTZ R4, -R0, R27 ;  /* 0x0000001b00047221 */ /* 0x000fc80000010100 */
[----:B------:R-:W-:-:S07]  /*27360*/  FMUL.FTZ R4, R4, 0.5 ;  /* 0x3f00000004047820 */ /* 0x000fce0000410000 */
.L_x_5818:
[----:B------:R-:W-:Y:S05]  /*27370*/  BSYNC B1 ;  /* 0x0000000000017941 */ /* 0x000fea0003800000 */
.L_x_5816:
[----:B------:R-:W-:Y:S01]  /*27380*/  FADD.FTZ R29, -R23, 1 ;  /* 0x3f800000171d7421 */ /* 0x000fe20000010100 */
[----:B------:R-:W-:Y:S04]  /*27390*/  BSSY B1, `(.L_x_5819) ;  /* 0x000000c000017945 */ /* 0x000fe80003800000 */
[----:B------:R-:W-:-:S13]  /*273a0*/  FSETP.GEU.FTZ.AND P0, PT, R29, RZ, PT ;  /* 0x000000ff1d00720b */ /* 0x000fda0003f1e000 */
        /* <DEDUP_REMOVED lines=8> */
.L_x_5820:
[----:B------:R-:W-:-:S04]  /*27430*/  FADD.FTZ R24, R26, -R29 ;  /* 0x8000001d1a187221 */ /* 0x000fc80000010000 */
[----:B------:R-:W-:-:S07]  /*27440*/  FMUL.FTZ R29, R24, 0.5 ;  /* 0x3f000000181d7820 */ /* 0x000fce0000410000 */
.L_x_5821:
[----:B------:R-:W-:Y:S05]  /*27450*/  BSYNC B1 ;  /* 0x0000000000017941 */ /* 0x000fea0003800000 */
.L_x_5819:
[----:B------:R-:W-:Y:S01]  /*27460*/  FADD.FTZ R29, R29, R4 ;  /* 0x000000041d1d7221 */ /* 0x000fe20000010000 */
[----:B------:R-:W-:Y:S01]  /*27470*/  FADD.FTZ R4, R28, 1 ;  /* 0x3f8000001c047421 */ /* 0x000fe20000010000 */
[----:B------:R-:W-:Y:S01]  /*27480*/  HFMA2.MMA R33, -RZ, RZ, 1.625, 0 ;  /* 0x3e800000ff217435 */ /* 0x000fe200000001ff */
[----:B------:R-:W-:Y:S02]  /*27490*/  MOV R34, 0x3d39bf78 ;  /* 0x3d39bf7800227802 */ /* 0x000fe40000000f00 */
[----:B------:R-:W-:-:S06]  /*274a0*/  FMUL.FTZ R4, R4, R29 ;  /* 0x0000001d04047220 */ /* 0x000fcc0000410000 */
        /* <DEDUP_REMOVED lines=30> */
.L_x_5814:
[----:B------:R1:W2:Y:S02]  /*27690*/  MUFU.SQRT R24, R32 ;  /* 0x0000002000187308 */ /* 0x0002a40000002000 */
.L_x_5813:
[----:B------:R-:W-:Y:S05]  /*276a0*/  BSYNC B0 ;  /* 0x0000000000007941 */ /* 0x000fea0003800000 */
.L_x_5812:
[----:B------:R-:W-:Y:S01]  /*276b0*/  FSETP.GEU.FTZ.AND P0, PT, R23, 4.336808689942017736e-19, PT ;  /* 0x210000001700780b */ /* 0x000fe20003f1e000 */
[----:B------:R-:W-:-:S12]  /*276c0*/  BSSY B0, `(.L_x_5822) ;  /* 0x0000047000007945 */ /* 0x000fd80003800000 */
[----:B------:R-:W-:Y:S05]  /*276d0*/  @!P0 BRA `(.L_x_5823) ;  /* 0x0000000400088947 */ /* 0x000fea0003800000 */
[----:B------:R-:W5:Y:S01]  /*276e0*/  MUFU.RCP R4, R28 ;  /* 0x0000001c00047308 */ /* 0x000f620000001000 */
[----:B------:R-:W-:Y:S01]  /*276f0*/  PLOP3.LUT P0, PT, PT, PT, PT, 0x8, 0x0 ;  /* 0x000000000000781c */ /* 0x000fe20003f0e170 */
[----:B-----5:R-:W-:-:S05]  /*27700*/  FMUL.FTZ R4, R23, R4 ;  /* 0x0000000417047220 */ /* 0x020fca0000410000 */
        /* <DEDUP_REMOVED lines=14> */
[----:B------:R-:W5:Y:S02]  /*277f0*/  @P0 MUFU.RCP R27, R27 ;  /* 0x0000001b001b0308 */ /* 0x000f640000001000 */
[----:B-----5:R-:W-:Y:S01]  /*27800*/  @P0 FMUL.FTZ.D2 R0, R0, R27 ;  /* 0x0000001b00000220 */ /* 0x020fe20000310000 */
[----:B------:R-:W-:Y:S01]  /*27810*/  @!P0 FMUL.FTZ R0, |R6|, 0.5 ;  /* 0x3f00000006008820 */ /* 0x000fe20000410200 */
[----:B------:R-:W-:Y:S06]  /*27820*/  BRA `(.L_x_5829) ;  /* 0x0000000000087947 */ /* 0x000fec0003800000 */
.L_x_5828:
[----:B------:R-:W-:-:S04]  /*27830*/  FADD.FTZ R0, -R0, R27 ;  /* 0x0000001b00007221 */ /* 0x000fc80000010100 */
[----:B------:R-:W-:-:S07]  /*27840*/  FMUL.FTZ R0, R0, 0.5 ;  /* 0x3f00000000007820 */ /* 0x000fce0000410000 */
.L_x_5829:
[----:B------:R-:W-:Y:S05]  /*27850*/  BSYNC B1 ;  /* 0x0000000000017941 */ /* 0x000fea0003800000 */
.L_x_5827:
        /* <DEDUP_REMOVED lines=10> */
.L_x_5831:
[----:B------:R-:W-:-:S04]  /*27900*/  FADD.FTZ R3, -R3, R26 ;  /* 0x0000001a03037221 */ /* 0x000fc80000010100 */
[----:B------:R-:W-:-:S07]  /*27910*/  FMUL.FTZ R3, R3, 0.5 ;  /* 0x3f00000003037820 */ /* 0x000fce0000410000 */
.L_x_5832:
[----:B------:R-:W-:Y:S05]  /*27920*/  BSYNC B1 ;  /* 0x0000000000017941 */ /* 0x000fea0003800000 */
.L_x_5830:
[----:B------:R-:W-:Y:S01]  /*27930*/  FADD.FTZ R3, R3, R0 ;  /* 0x0000000003037221 */ /* 0x000fe20000010000 */
[----:B------:R-:W-:Y:S01]  /*27940*/  FADD.FTZ R28, R23, R28 ;  /* 0x0000001c171c7221 */ /* 0x000fe20000010000 */
[----:B------:R-:W-:-:S03]  /*27950*/  PLOP3.LUT P0, PT, PT, PT, PT, 0x80, 0x0 ;  /* 0x000000000000781c */ /* 0x000fc60003f0f070 */
[----:B------:R-:W-:-:S04]  /*27960*/  FMUL.FTZ R3, R28, R3 ;  /* 0x000000031c037220 */ /* 0x000fc80000410000 */
[----:B------:R0:W0:Y:S01]  /*27970*/  MUFU.SQRT R26, R3 ;  /* 0x00000003001a7308 */ /* 0x0000220000002000 */
[----:B------:R-:W-:Y:S05]  /*27980*/  BRA `(.L_x_5824) ;  /* 0x0000000000687947 */ /* 0x000fea0003800000 */
.L_x_5826:
[----:B------:R-:W-:-:S13]  /*27990*/  FSETP.GT.FTZ.AND P1, PT, R23, 1, PT ;  /* 0x3f8000001700780b */ /* 0x000fda0003f34000 */
[----:B------:R-:W-:Y:S01]  /*279a0*/  @!P1 FADD.FTZ R27, -R23, 1 ;  /* 0x3f800000171b9421 */ /* 0x000fe20000010100 */
[----:B------:R-:W-:-:S03]  /*279b0*/  @!P1 PLOP3.LUT P0, PT, PT, PT, PT, 0x80, 0x0 ;  /* 0x000000000000981c */ /* 0x000fc60003f0f070 */
[----:B------:R-:W-:-:S04]  /*279c0*/  @!P1 FMUL.FTZ R27, R0, R27 ;  /* 0x0000001b001b9220 */ /* 0x000fc80000410000 */
[----:B------:R0:W0:Y:S01]  /*279d0*/  @!P1 MUFU.SQRT R26, R27 ;  /* 0x0000001b001a9308 */ /* 0x0000220000002000 */
[----:B------:R-:W-:Y:S05]  /*279e0*/  @!P1 BRA `(.L_x_5824) ;  /* 0x0000000000509947 */ /* 0x000fea0003800000 */
[----:B0-----:R-:W-:Y:S01]  /*279f0*/  FMUL.FTZ R27, R0, R3 ;  /* 0x00000003001b7220 */ /* 0x001fe20000410000 */
[----:B------:R-:W-:Y:S01]  /*27a00*/  FMUL.FTZ R0, |R6|, 2.81474976710656000000e+14 ;  /* 0x5780000006007820 */ /* 0x000fe20000410200 */
[----:B------:R-:W-:Y:S02]  /*27a10*/  PLOP3.LUT P0, PT, PT, PT, PT, 0x80, 0x0 ;  /* 0x000000000000781c */ /* 0x000fe40003f0f070 */
[----:B------:R-:W0:Y:S01]  /*27a20*/  MUFU.SQRT R3, R27 ;  /* 0x0000001b00037308 */ /* 0x000e220000002000 */
[C---:B------:R-:W-:Y:S01]  /*27a30*/  FMUL.FTZ R0, R23.reuse, R0 ;  /* 0x0000000017007220 */ /* 0x040fe20000410000 */
[----:B------:R-:W-:-:S06]  /*27a40*/  FMUL.FTZ R23, R23, 2.81474976710656000000e+14 ;  /* 0x5780000017177820 */ /* 0x000fcc0000410000 */
[----:B0-----:R-:W0:Y:S02]  /*27a50*/  MUFU.RCP R3, R3 ;  /* 0x0000000300037308 */ /* 0x001e240000001000 */
[----:B0-----:R-:W-:Y:S01]  /*27a60*/  FMUL.FTZ R26, R0, R3 ;  /* 0x00000003001a7220 */ /* 0x001fe20000410000 */
[----:B------:R-:W-:Y:S06]  /*27a70*/  BRA `(.L_x_5824) ;  /* 0x00000000002c7947 */ /* 0x000fec0003800000 */
.L_x_5825:
[----:B------:R-:W-:Y:S01]  /*27a80*/  FADD.FTZ R0, R28, 1 ;  /* 0x3f8000001c007421 */ /* 0x000fe20000010000 */
[----:B------:R-:W-:Y:S01]  /*27a90*/  MUFU.SQRT R3, R32 ;  /* 0x0000002000037308 */ /* 0x000fe20000002000 */
[----:B------:R-:W-:Y:S01]  /*27aa0*/  HFMA2.MMA R23, -RZ, RZ, 1.875, 0 ;  /* 0x3f800000ff177435 */ /* 0x000fe200000001ff */
[----:B------:R-:W-:Y:S01]  /*27ab0*/  PLOP3.LUT P0, PT, PT, PT, PT, 0x80, 0x0 ;  /* 0x000000000000781c */ /* 0x000fe20003f0f070 */
[----:B------:R-:W-:-:S06]  /*27ac0*/  FMUL.FTZ R0, R0, 0.5 ;  /* 0x3f00000000007820 */ /* 0x000fcc0000410000 */
[----:B------:R-:W5:Y:S02]  /*27ad0*/  MUFU.SQRT R0, R0 ;  /* 0x0000000000007308 */ /* 0x000f640000002000 */
[----:B-----5:R-:W-:Y:S01]  /*27ae0*/  FMUL.FTZ R26, R3, R0 ;  /* 0x00000000031a7220 */ /* 0x020fe20000410000 */
[----:B------:R-:W-:Y:S06]  /*27af0*/  BRA `(.L_x_5824) ;  /* 0x00000000000c7947 */ /* 0x000fec0003800000 */
.L_x_5823:
[----:B------:R-:W-:Y:S01]  /*27b00*/  PLOP3.LUT P0, PT, PT, PT, PT, 0x80, 0x0 ;  /* 0x000000000000781c */ /* 0x000fe20003f0f070 */
[----:B------:R-:W-:Y:S01]  /*27b10*/  FMUL.FTZ R26, R28, 16777216 ;  /* 0x4b8000001c1a7820 */ /* 0x000fe20000410000 */
[----:B------:R-:W-:-:S11]  /*27b20*/  FMUL.FTZ R23, R23, 16777216 ;  /* 0x4b80000017177820 */ /* 0x000fd60000410000 */
.L_x_5824:
[----:B------:R-:W-:Y:S05]  /*27b30*/  BSYNC B0 ;  /* 0x0000000000007941 */ /* 0x000fea0003800000 */
.L_x_5822:
        /* <DEDUP_REMOVED lines=33> */
.L_x_5835:
[----:B------:R-:W-:Y:S01]  /*27d50*/  MOV R0, 0x3f000000 ;  /* 0x3f00000000007802 */ /* 0x000fe20000000f00 */
[C---:B0-----:R-:W-:Y:S01]  /*27d60*/  FADD.FTZ R3, |R4|.reuse, -RZ ;  /* 0x800000ff04037221 */ /* 0x041fe20000010200 */
        /* <DEDUP_REMOVED lines=26> */
.L_x_5834:
[----:B------:R-:W-:-:S13]  /*27f10*/  ISETP.GT.AND P0, PT, R25, -0x1, PT ;  /* 0xffffffff1900780c */ /* 0x000fda0003f04270 */
[----:B------:R-:W-:Y:S05]  /*27f20*/  @P0 BRA `(.L_x_5837) ;  /* 0x0000000000d40947 */ /* 0x000fea0003800000 */
[----:B------:R-:W-:Y:S01]  /*27f30*/  FADD.FTZ R23, -R23, -RZ ;  /* 0x800000ff17177221 */ /* 0x000fe20000010100 */
[C---:B0-----:R-:W-:Y:S01]  /*27f40*/  FADD.FTZ R0, |R26|.reuse, -RZ ;  /* 0x800000ff1a007221 */ /* 0x041fe20000010200 */
[----:B------:R-:W-:Y:S02]  /*27f50*/  BSSY B5, `(.L_x_5838) ;  /* 0x0000010000057945 */ /* 0x000fe40003800000 */
[----:B------:R-:W-:Y:S01]  /*27f60*/  FADD.FTZ R31, |R23|, -RZ ;  /* 0x800000ff171f7221 */ /* 0x000fe20000010200 */
[----:B------:R-:W-:-:S04]  /*27f70*/  FSETP.GT.FTZ.AND P6, PT, |R26|, |R23|, PT ;  /* 0x400000171a00720b */ /* 0x000fc80003fd4200 */
[----:B------:R-:W-:Y:S02]  /*27f80*/  FSEL R25, R0, R31, P6 ;  /* 0x0000001f00197208 */ /* 0x000fe40003000000 */
[----:B------:R-:W-:Y:S02]  /*27f90*/  FSEL R31, R31, R0, P6 ;  /* 0x000000001f1f7208 */ /* 0x000fe40003000000 */
[----:B------:R-:W0:Y:S08]  /*27fa0*/  MUFU.RCP R4, R25 ;  /* 0x0000001900047308 */ /* 0x000e300000001000 */
[----:B------:R-:W5:Y:S01]  /*27fb0*/  FCHK P0, R31, R25 ;  /* 0x000000191f007302 */ /* 0x000f620000000000 */
[----:B0-----:R-:W-:-:S04]  /*27fc0*/  FFMA R3, -R25, R4, 1 ;  /* 0x3f80000019037423 */ /* 0x001fc80000000104 */
[----:B------:R-:W-:-:S04]  /*27fd0*/  FFMA R4, R4, R3, R4 ;  /* 0x0000000304047223 */ /* 0x000fc80000000004 */
[----:B------:R-:W-:-:S04]  /*27fe0*/  FFMA R3, R31, R4, RZ ;  /* 0x000000041f037223 */ /* 0x000fc800000000ff */
[----:B------:R-:W-:-:S04]  /*27ff0*/  FFMA R0, -R25, R3, R31 ;  /* 0x0000000319007223 */ /* 0x000fc8000000011f */
[----:B------:R-:W-:Y:S01]  /*28000*/  FFMA R0, R4, R0, R3 ;  /* 0x0000000004007223 */ /* 0x000fe20000000003 */
[----:B-----5:R-:W-:Y:S06]  /*28010*/  @!P0 BRA `(.L_x_5839) ;  /* 0x00000000000c8947 */ /* 0x020fec0003800000 */
[----:B------:R-:W-:Y:S02]  /*28020*/  MOV R30, R25 ;  /* 0x00000019001e7202 */ /* 0x000fe40000000f00 */
[----:B------:R-:W-:-:S07]  /*28030*/  MOV R4, 0x28050 ;  /* 0x0002805000047802 */ /* 0x000fce0000000f00 */
[----:B-1234-:R-:W-:Y:S05]  /*28040*/  CALL.REL.NOINC `($__internal_11_$__cuda_sm3x_div_rn_ftz_f32_slowpath) ;  /* 0x0000001800247944 */ /* 0x01efea0003c00000 */
.L_x_5839:
[----:B------:R-:W-:Y:S05]  /*28050*/  BSYNC B5 ;  /* 0x0000000000057941 */ /* 0x000fea0003800000 */
.L_x_5838:
        /* <DEDUP_REMOVED lines=18> */
.L_x_5841:
[----:B------:R-:W-:Y:S02]  /*28180*/  ISETP.GE.AND P0, PT, R23, RZ, PT ;  /* 0x000000ff1700720c */ /* 0x000fe40003f06270 */
[----:B------:R-:W-:-:S11]  /*28190*/  MOV R3, 0x3fd774eb ;  /* 0x3fd774eb00037802 */ /* 0x000fd60000000f00 */
[----:B------:R-:W-:-:S04]  /*281a0*/  @P0 FFMA.FTZ R0, R3, 0.93318945169448852539, -R0 ;  /* 0x3f6ee58103000823 */ /* 0x000fc80000010800 */
[----:B------:R-:W-:-:S07]  /*281b0*/  @!P0 FFMA.FTZ R0, R3, 0.93318945169448852539, R0 ;  /* 0x3f6ee58103008823 */ /* 0x000fce0000010000 */
.L_x_5842:
[----:B------:R-:W-:Y:S05]  /*281c0*/  BSYNC B0 ;  /* 0x0000000000007941 */ /* 0x000fea0003800000 */
.L_x_5840:
        /* <DEDUP_REMOVED lines=11> */
.L_x_5837:
[----:B------:R-:W-:Y:S01]  /*28280*/  FADD.FTZ R31, |R23|, -RZ ;  /* 0x800000ff171f7221 */ /* 0x000fe20000010200 */
[C---:B0-----:R-:W-:Y:S01]  /*28290*/  FADD.FTZ R4, |R26|.reuse, -RZ ;  /* 0x800000ff1a047221 */ /* 0x041fe20000010200 */
[----:B------:R-:W-:Y:S01]  /*282a0*/  FSETP.GT.FTZ.AND P6, PT, |R26|, |R23|, PT ;  /* 0x400000171a00720b */ /* 0x000fe20003fd4200 */
[----:B------:R-:W-:Y:S03]  /*282b0*/  BSSY B5, `(.L_x_5843) ;  /* 0x000000e000057945 */ /* 0x000fe60003800000 */
        /* <DEDUP_REMOVED lines=13> */
.L_x_5844:
[----:B------:R-:W-:Y:S05]  /*28390*/  BSYNC B5 ;  /* 0x0000000000057941 */ /* 0x000fea0003800000 */
.L_x_5843:
        /* <DEDUP_REMOVED lines=18> */
.L_x_5846:
[----:B------:R-:W-:Y:S02]  /*284c0*/  ISETP.GE.AND P0, PT, R23, RZ, PT ;  /* 0x000000ff1700720c */ /* 0x000fe40003f06270 */
[----:B------:R-:W-:-:S11]  /*284d0*/  MOV R3, 0x3fd774eb ;  /* 0x3fd774eb00037802 */ /* 0x000fd60000000f00 */
[----:B------:R-:W-:-:S04]  /*284e0*/  @P0 FFMA.FTZ R0, R3, 0.93318945169448852539, -R0 ;  /* 0x3f6ee58103000823 */ /* 0x000fc80000010800 */
[----:B------:R-:W-:-:S07]  /*284f0*/  @!P0 FFMA.FTZ R0, R3, 0.93318945169448852539, R0 ;  /* 0x3f6ee58103008823 */ /* 0x000fce0000010000 */
.L_x_5847:
[----:B------:R-:W-:Y:S05]  /*28500*/  BSYNC B0 ;  /* 0x0000000000007941 */ /* 0x000fea0003800000 */
.L_x_5845:
        /* <DEDUP_REMOVED lines=10> */
.L_x_5836:
[----:B------:R-:W-:Y:S05]  /*285b0*/  BSYNC B4 ;  /* 0x0000000000047941 */ /* 0x000fea0003800000 */
.L_x_5833:
[----:B------:R-:W-:-:S13]  /*285c0*/  ISETP.NE.AND P0, PT, R5, RZ, PT ;  /* 0x000000ff0500720c */ /* 0x000fda0003f05270 */
[----:B--2---:R-:W-:Y:S01]  /*285d0*/  @!P0 FADD.FTZ R24, -R24, -RZ ;  /* 0x800000ff18188221 */ /* 0x004fe20000010100 */
[----:B------:R-:W-:Y:S06]  /*285e0*/  BRA `(.L_x_5848) ;  /* 0x0000000c006c7947 */ /* 0x000fec0003800000 */
.L_x_5811:
[----:B------:R-:W-:Y:S01]  /*285f0*/  FADD.FTZ R23, -R25, 6.1232342629258392722e-17 ;  /* 0x248d313219177421 */ /* 0x000fe20000010100 */
[----:B------:R-:W-:-:S03]  /*28600*/  FADD.FTZ R24, -R6, -RZ ;  /* 0x800000ff06187221 */ /* 0x000fc60000010100 */
[----:B------:R-:W-:Y:S01]  /*28610*/  FADD.FTZ R23, R23, 1.5707963705062866211 ;  /* 0x3fc90fdb17177421 */ /* 0x000fe20000010000 */
[----:B------:R-:W-:Y:S06]  /*28620*/  BRA `(.L_x_5848) ;  /* 0x0000000c005c7947 */ /* 0x000fec0003800000 */
.L_x_5810:
[----:B------:R-:W-:Y:S01]  /*28630*/  FADD.FTZ R24, -R6, -RZ ;  /* 0x800000ff06187221 */ /* 0x000fe20000010100 */
[----:B------:R-:W-:Y:S01]  /*28640*/  MOV R23, RZ ;  /* 0x000000ff00177202 */ /* 0x000fe20000000f00 */
[----:B------:R-:W-:Y:S06]  /*28650*/  BRA `(.L_x_5848) ;  /* 0x0000000c00507947 */ /* 0x000fec0003800000 */
.L_x_5809:
        /* <DEDUP_REMOVED lines=23> */
[----:B0--34-:R-:W-:Y:S05]  /*287d0*/  CALL.REL.NOINC `($__internal_11_$__cuda_sm3x_div_rn_ftz_f32_slowpath) ;  /* 0x0000001000407944 */ /* 0x019fea0003c00000 */
.L_x_5853:
[----:B------:R-:W-:Y:S05]  /*287e0*/  BSYNC B5 ;  /* 0x0000000000057941 */ /* 0x000fea0003800000 */
.L_x_5852:
        /* <DEDUP_REMOVED lines=18> */
.L_x_5855:
[----:B------:R-:W-:Y:S02]  /*28910*/  ISETP.GE.AND P0, PT, R25, RZ, PT ;  /* 0x000000ff1900720c */ /* 0x000fe40003f06270 */
[----:B------:R-:W-:-:S11]  /*28920*/  MOV R3, 0x3fd774eb ;  /* 0x3fd774eb00037802 */ /* 0x000fd60000000f00 */
[----:B------:R-:W-:-:S04]  /*28930*/  @P0 FFMA.FTZ R0, R3, 0.93318945169448852539, -R0 ;  /* 0x3f6ee58103000823 */ /* 0x000fc80000010800 */
[----:B------:R-:W-:-:S07]  /*28940*/  @!P0 FFMA.FTZ R0, R3, 0.93318945169448852539, R0 ;  /* 0x3f6ee58103008823 */ /* 0x000fce0000010000 */
.L_x_5856:
[----:B------:R-:W-:Y:S05]  /*28950*/  BSYNC B0 ;  /* 0x0000000000007941 */ /* 0x000fea0003800000 */
.L_x_5854:
[----:B------:R-:W-:Y:S01]  /*28960*/  FSETP.NEU.FTZ.AND P0, PT, R23, |R6|, PT ;  /* 0x400000061700720b */ /* 0x000fe20003f1d000 */
[----:B------:R-:W-:Y:S01]  /*28970*/  HFMA2.MMA R3, -RZ, RZ, 2.04296875, -15.78125 ;  /* 0x4016cbe4ff037435 */ /* 0x000fe200000001ff */
[----:B------:R-:W-:Y:S01]  /*28980*/  FSETP.NEU.FTZ.AND P1, PT, R24, RZ, PT ;  /* 0x000000ff1800720b */ /* 0x000fe20003f3d000 */
[----:B------:R-:W1:Y:S01]  /*28990*/  MUFU.LG2 R26, R26 ;  /* 0x0000001a001a7308 */ /* 0x000e620000000c00 */
[----:B------:R-:W-:Y:S01]  /*289a0*/  ISETP.GE.AND P2, PT, R25, RZ, PT ;  /* 0x000000ff1900720c */ /* 0x000fe20003f46270 */
[----:B------:R-:W-:-:S08]  /*289b0*/  FADD.FTZ R23, |R6|, R23 ;  /* 0x0000001706177221 */ /* 0x000fd00000010200 */
[----:B------:R-:W-:Y:S02]  /*289c0*/  @!P0 FSEL R0, R3, 0.78539818525314331055, !P2 ;  /* 0x3f490fdb03008808 */ /* 0x000fe40005000000 */
[----:B------:R-:W-:Y:S02]  /*289d0*/  @!P1 FSEL R0, RZ, 3.1415927410125732422, P2 ;  /* 0x40490fdbff009808 */ /* 0x000fe40001000000 */
[----:B------:R-:W-:Y:S02]  /*289e0*/  FSETP.GTU.FTZ.AND P0, PT, |R23|, +INF , PT ;  /* 0x7f8000001700780b */ /* 0x000fe40003f1c200 */
[----:B------:R-:W-:Y:S01]  /*289f0*/  LOP3.LUT R0, R0, 0x80000000, R6, 0xb8, !PT ;  /* 0x8000000000007812 */ /* 0x000fe200078eb806 */
[----:B-1----:R-:W-:-:S03]  /*28a00*/  FMUL.FTZ.D2 R32, R26, 0.69314718246459960938 ;  /* 0x3f3172181a207820 */ /* 0x002fc60000310000 */
[----:B------:R-:W-:Y:S01]  /*28a10*/  FSEL R0, R23, R0, P0 ;  /* 0x0000000017007208 */ /* 0x000fe20000000000 */
[----:B------:R-:W-:Y:S06]  /*28a20*/  BRA `(.L_x_5857) ;  /* 0x0000000800087947 */ /* 0x000fec0003800000 */
.L_x_5851:
        /* <DEDUP_REMOVED lines=11> */
[----:B0--34-:R-:W-:Y:S05]  /*28ae0*/  CALL.REL.NOINC `($__internal_11_$__cuda_sm3x_div_rn_ftz_f32_slowpath) ;  /* 0x0000000c007c7944 */ /* 0x019fea0003c00000 */
.L_x_5859:
[----:B------:R-:W-:Y:S05]  /*28af0*/  BSYNC B5 ;  /* 0x0000000000057941 */ /* 0x000fea0003800000 */
.L_x_5858:
        /* <DEDUP_REMOVED lines=18> */
.L_x_5861:
[----:B------:R-:W-:Y:S02]  /*28c20*/  ISETP.GE.AND P0, PT, R25, RZ, PT ;  /* 0x000000ff1900720c */ /* 0x000fe40003f06270 */
[----:B------:R-:W-:-:S11]  /*28c30*/  MOV R3, 0x3fd774eb ;  /* 0x3fd774eb00037802 */ /* 0x000fd60000000f00 */
[----:B------:R-:W-:-:S04]  /*28c40*/  @P0 FFMA.FTZ R0, R3, 0.93318945169448852539, -R0 ;  /* 0x3f6ee58103000823 */ /* 0x000fc80000010800 */
[----:B------:R-:W-:-:S07]  /*28c50*/  @!P0 FFMA.FTZ R0, R3, 0.93318945169448852539, R0 ;  /* 0x3f6ee58103008823 */ /* 0x000fce0000010000 */
.L_x_5862:
[----:B------:R-:W-:Y:S05]  /*28c60*/  BSYNC B0 ;  /* 0x0000000000007941 */ /* 0x000fea0003800000 */
.L_x_5860:
        /* <DEDUP_REMOVED lines=13> */
[----:B------:R-:W1:Y:S02]  /*28d40*/  MUFU.SQRT R27, R27 ;  /* 0x0000001b001b7308 */ /* 0x000e640000002000 */
[----:B-1----:R-:W-:Y:S01]  /*28d50*/  @P0 FMUL.FTZ R3, R4, R27 ;  /* 0x0000001b04030220 */ /* 0x002fe20000410000 */
[----:B------:R-:W-:Y:S01]  /*28d60*/  FSETP.NEU.FTZ.AND P0, PT, R32, +INF , PT ;  /* 0x7f8000002000780b */ /* 0x000fe20003f1d000 */
[----:B------:R-:W-:-:S03]  /*28d70*/  HFMA2.MMA R4, -RZ, RZ, 2.04296875, -15.78125 ;  /* 0x4016cbe4ff047435 */ /* 0x000fc600000001ff */
[----:B------:R-:W-:Y:S02]  /*28d80*/  FSEL R3, R3, +INF , P0 ;  /* 0x7f80000003037808 */ /* 0x000fe40000000000 */
[----:B------:R-:W-:-:S04]  /*28d90*/  ISETP.GE.AND P0, PT, R25, RZ, PT ;  /* 0x000000ff1900720c */ /* 0x000fc80003f06270 */
[----:B------:R-:W1:Y:S01]  /*28da0*/  MUFU.LG2 R3, R3 ;  /* 0x0000000300037308 */ /* 0x000e620000000c00 */
[----:B------:R-:W-:Y:S02]  /*28db0*/  @!P1 FSEL R0, R4, 0.78539818525314331055, !P0 ;  /* 0x3f490fdb04009808 */ /* 0x000fe40004000000 */
[----:B------:R-:W-:Y:S02]  /*28dc0*/  @!P2 FSEL R0, RZ, 3.1415927410125732422, P0 ;  /* 0x40490fdbff00a808 */ /* 0x000fe40000000000 */
[----:B------:R-:W-:Y:S02]  /*28dd0*/  FSETP.GTU.FTZ.AND P0, PT, |R23|, +INF , PT ;  /* 0x7f8000001700780b */ /* 0x000fe40003f1c200 */
[----:B------:R-:W-:-:S04]  /*28de0*/  LOP3.LUT R0, R0, 0x80000000, R6, 0xb8, !PT ;  /* 0x8000000000007812 */ /* 0x000fc800078eb806 */
[----:B------:R-:W-:Y:S01]  /*28df0*/  FSEL R0, R23, R0, P0 ;  /* 0x0000000017007208 */ /* 0x000fe20000000000 */
[----:B-1----:R-:W-:Y:S01]  /*28e00*/  FMUL.FTZ R32, R3, 0.69314718246459960938 ;  /* 0x3f31721803207820 */ /* 0x002fe20000410000 */
[----:B------:R-:W-:Y:S06]  /*28e10*/  BRA `(.L_x_5857) ;  /* 0x00000004000c7947 */ /* 0x000fec0003800000 */
.L_x_5850:
        /* <DEDUP_REMOVED lines=16> */
[----:B------:R-:W1:Y:S02]  /*28f20*/  MUFU.SQRT R28, R28 ;  /* 0x0000001c001c7308 */ /* 0x000e640000002000 */
[----:B-1----:R-:W-:Y:S01]  /*28f30*/  @P0 FMUL.FTZ R4, R28, R3 ;  /* 0x000000031c040220 */ /* 0x002fe20000410000 */
[----:B------:R-:W-:Y:S01]  /*28f40*/  FSETP.NEU.FTZ.AND P0, PT, R0, +INF , PT ;  /* 0x7f8000000000780b */ /* 0x000fe20003f1d000 */
[----:B------:R-:W-:Y:S01]  /*28f50*/  FFMA R0, -R24, R27, 1 ;  /* 0x3f80000018007423 */ /* 0x000fe2000000011b */
[----:B------:R-:W-:Y:S02]  /*28f60*/  MOV R3, 0x3f800000 ;  /* 0x3f80000000037802 */ /* 0x000fe40000000f00 */
[----:B------:R-:W-:Y:S01]  /*28f70*/  FSEL R4, R4, +INF , P0 ;  /* 0x7f80000004047808 */ /* 0x000fe20000000000 */
[----:B------:R-:W-:-:S04]  /*28f80*/  FFMA R0, R27, R0, R27 ;  /* 0x000000001b007223 */ /* 0x000fc8000000001b */
[----:B------:R-:W-:Y:S01]  /*28f90*/  FFMA R27, R31, R0, RZ ;  /* 0x000000001f1b7223 */ /* 0x000fe200000000ff */
[----:B------:R-:W1:Y:S03]  /*28fa0*/  MUFU.LG2 R4, R4 ;  /* 0x0000000400047308 */ /* 0x000e660000000c00 */
[----:B------:R-:W-:-:S04]  /*28fb0*/  FFMA R26, -R24, R27, R31 ;  /* 0x0000001b181a7223 */ /* 0x000fc8000000011f */
[----:B------:R-:W-:Y:S01]  /*28fc0*/  FFMA R0, R0, R26, R27 ;  /* 0x0000001a00007223 */ /* 0x000fe2000000001b */
[----:B------:R-:W2:Y:S01]  /*28fd0*/  FCHK P0, R31, R24 ;  /* 0x000000181f007302 */ /* 0x000ea20000000000 */
[----:B-1----:R-:W-:Y:S01]  /*28fe0*/  FFMA.FTZ R32, R4, 0.69314718246459960938, R3 ;  /* 0x3f31721804207823 */ /* 0x002fe20000010003 */
[----:B--2---:R-:W-:Y:S06]  /*28ff0*/  @!P0 BRA `(.L_x_5864) ;  /* 0x00000000000c8947 */ /* 0x004fec0003800000 */
[----:B------:R-:W-:Y:S02]  /*29000*/  MOV R30, R24 ;  /* 0x00000018001e7202 */ /* 0x000fe40000000f00 */
[----:B------:R-:W-:-:S07]  /*29010*/  MOV R4, 0x29030 ;  /* 0x0002903000047802 */ /* 0x000fce0000000f00 */
[----:B0--34-:R-:W-:Y:S05]  /*29020*/  CALL.REL.NOINC `($__internal_11_$__cuda_sm3x_div_rn_ftz_f32_slowpath) ;  /* 0x00000008002c7944 */ /* 0x019fea0003c00000 */
.L_x_5864:
[----:B------:R-:W-:Y:S05]  /*29030*/  BSYNC B5 ;  /* 0x0000000000057941 */ /* 0x000fea0003800000 */
.L_x_5863:
        /* <DEDUP_REMOVED lines=18> */
.L_x_5866:
[----:B------:R-:W-:Y:S02]  /*29160*/  ISETP.GE.AND P0, PT, R25, RZ, PT ;  /* 0x000000ff1900720c */ /* 0x000fe40003f06270 */
[----:B------:R-:W-:-:S11]  /*29170*/  MOV R3, 0x3fd774eb ;  /* 0x3fd774eb00037802 */ /* 0x000fd60000000f00 */
[----:B------:R-:W-:-:S04]  /*29180*/  @P0 FFMA.FTZ R0, R3, 0.93318945169448852539, -R0 ;  /* 0x3f6ee58103000823 */ /* 0x000fc80000010800 */
[----:B------:R-:W-:-:S07]  /*29190*/  @!P0 FFMA.FTZ R0, R3, 0.93318945169448852539, R0 ;  /* 0x3f6ee58103008823 */ /* 0x000fce0000010000 */
.L_x_5867:
[----:B------:R-:W-:Y:S05]  /*291a0*/  BSYNC B0 ;  /* 0x0000000000007941 */ /* 0x000fea0003800000 */
.L_x_5865:
        /* <DEDUP_REMOVED lines=10> */
.L_x_5857:
[----:B------:R-:W-:Y:S05]  /*29250*/  BSYNC B4 ;  /* 0x0000000000047941 */ /* 0x000fea0003800000 */
.L_x_5849:
[----:B------:R-:W-:Y:S01]  /*29260*/  ISETP.NE.AND P0, PT, R5, RZ, PT ;  /* 0x000000ff0500720c */ /* 0x000fe20003f05270 */
[----:B------:R-:W-:Y:S01]  /*29270*/  FADD.FTZ R24, R32, 0.69314718246459960938 ;  /* 0x3f31721820187421 */ /* 0x000fe20000010000 */
[----:B------:R-:W-:-:S11]  /*29280*/  FADD.FTZ R23, |R0|, -RZ ;  /* 0x800000ff00177221 */ /* 0x000fd60000010200 */
[----:B------:R-:W-:Y:S01]  /*29290*/  @!P0 FADD.FTZ R24, -R24, -RZ ;  /* 0x800000ff18188221 */ /* 0x000fe20000010100 */
[----:B------:R-:W-:Y:S06]  /*292a0*/  BRA `(.L_x_5848) ;  /* 0x00000000003c7947 */ /* 0x000fec0003800000 */
.L_x_5808:
        /* <DEDUP_REMOVED lines=15> */
.L_x_5848:
[----:B------:R-:W-:Y:S05]  /*293a0*/  BSYNC B2 ;  /* 0x0000000000027941 */ /* 0x000fea0003800000 */
.L_x_5807:
        /* <DEDUP_REMOVED lines=9> */
.L_x_5868:
[----:B------:R-:W-:Y:S02]  /*29440*/  FSETP.GTU.FTZ.AND P0, PT, R0, +INF , PT ;  /* 0x7f8000000000780b */ /* 0x000fe40003f1c000 */
[----:B------:R-:W-:-:S11]  /*29450*/  MOV R3, R23 ;  /* 0x0000001700037202 */ /* 0x000fd60000000f00 */
[----:B------:R-:W-:-:S07]  /*29460*/  @!P0 MOV R24, R0 ;  /* 0x0000000000188202 */ /* 0x000fce0000000f00 */
.L_x_5806:
[----:B------:R-:W-:Y:S05]  /*29470*/  BSYNC B3 ;  /* 0x0000000000037941 */ /* 0x000fea0003800000 */
.L_x_5805:
[----:B------:R-:W-:Y:S01]  /*29480*/  ISETP.GE.AND P0, PT, R19, R22, PT ;  /* 0x000000161300720c */ /* 0x000fe20003f06270 */
[----:B------:R-:W-:Y:S04]  /*29490*/  BSSY B0, `(.L_x_5869) ;  /* 0x000003b000007945 */ /* 0x000fe80003800000 */
[----:B------:R-:W-:Y:S08]  /*294a0*/  BSSY B1, `(.L_x_5870) ;  /* 0x0000032000017945 */ /* 0x000ff00003800000 */
[----:B------:R-:W-:Y:S05]  /*294b0*/  @P0 BRA `(.L_x_5871) ;  /* 0x00000000003c0947 */ /* 0x000fea0003800000 */
[----:B------:R-:W2:Y:S01]  /*294c0*/  S2R R23, SR_TID.X ;  /* 0x0000000000177919 */ /* 0x000ea20000002100 */
[----:B------:R-:W5:Y:S01]  /*294d0*/  LDC.64 R4, c[0x0][0x218] ;  /* 0x00008600ff047b82 */ /* 0x000f620000000a00 */
[----:B------:R-:W-:Y:S02]  /*294e0*/  F2FP.F16.F32.PACK_AB R21, R20, R21 ;  /* 0x000000151415723e */ /* 0x000fe400000000ff */
[----:B--2---:R-:W-:-:S05]  /*294f0*/  IADD3 R19, R2, R23, RZ ;  /* 0x0000001702137210 */ /* 0x004fca0007ffe0ff */
[----:B-----5:R-:W-:Y:S01]  /*29500*/  IMAD.WIDE.U32 R4, R19, 0x4, R4 ;  /* 0x0000000413047825 */ /* 0x020fe200078e0004 */
[----:B------:R-:W-:-:S04]  /*29510*/  IADD3 R19, R23, 0x80, RZ ;  /* 0x0000008017137810 */ /* 0x000fc80007ffe0ff */
[----:B------:R2:W-:Y:S01]  /*29520*/  STG.E desc[UR4][R4.64], R21 ;  /* 0x0000001504007986 */ /* 0x0005e2000c101904 */
[----:B------:R-:W-:-:S13]  /*29530*/  ISETP.GE.AND P0, PT, R19, R22, PT ;  /* 0x000000161300720c */ /* 0x000fda0003f06270 */
[----:B--2---:R-:W-:Y:S05]  /*29540*/  @P0 BRA `(.L_x_5872) ;  /* 0x0000000000380947 */ /* 0x004fea0003800000 */
[----:B------:R-:W2:Y:S01]  /*29550*/  LDC.64 R4, c[0x0][0x218] ;  /* 0x00008600ff047b82 */ /* 0x000ea20000000a00 */
[----:B------:R-:W-:Y:S02]  /*29560*/  IADD3 R21, R2, R19, RZ ;  /* 0x0000001302157210 */ /* 0x000fe40007ffe0ff */
[----:B------:R-:W-:Y:S02]  /*29570*/  F2FP.F16.F32.PACK_AB R17, R17, R18 ;  /* 0x000000121111723e */ /* 0x000fe400000000ff */
[----:B------:R-:W-:Y:S01]  /*29580*/  IADD3 R19, R19, 0x80, RZ ;  /* 0x0000008013137810 */ /* 0x000fe20007ffe0ff */
[----:B--2---:R-:W-:-:S05]  /*29590*/  IMAD.WIDE.U32 R4, R21, 0x4, R4 ;  /* 0x0000000415047825 */ /* 0x004fca00078e0004 */
[----:B------:R2:W-:Y:S02]  /*295a0*/  STG.E desc[UR4][R4.64], R17 ;  /* 0x0000001104007986 */ /* 0x0005e4000c101904 */
.L_x_5871:
[----:B------:R-:W-:-:S13]  /*295b0*/  ISETP.GE.AND P0, PT, R19, R22, PT ;  /* 0x000000161300720c */ /* 0x000fda0003f06270 */
[----:B------:R-:W-:Y:S05]  /*295c0*/  @P0 BRA `(.L_x_5873) ;  /* 0x0000000000380947 */ /* 0x000fea0003800000 */
[----:B--2---:R-:W2:Y:S01]  /*295d0*/  LDC.64 R4, c[0x0][0x218] ;  /* 0x00008600ff047b82 */ /* 0x004ea20000000a00 */
[----:B------:R-:W-:Y:S02]  /*295e0*/  IADD3 R17, R2, R19, RZ ;  /* 0x0000001302117210 */ /* 0x000fe40007ffe0ff */
[----:B------:R-:W-:Y:S02]  /*295f0*/  F2FP.F16.F32.PACK_AB R15, R15, R16 ;  /* 0x000000100f0f723e */ /* 0x000fe400000000ff */
[----:B------:R-:W-:Y:S01]  /*29600*/  IADD3 R19, R19, 0x80, RZ ;  /* 0x0000008013137810 */ /* 0x000fe20007ffe0ff */
[----:B--2---:R-:W-:-:S05]  /*29610*/  IMAD.WIDE.U32 R4, R17, 0x4, R4 ;  /* 0x0000000411047825 */ /* 0x004fca00078e0004 */
[----:B------:R2:W-:Y:S02]  /*29620*/  STG.E desc[UR4][R4.64], R15 ;  /* 0x0000000f04007986 */ /* 0x0005e4000c101904 */
.L_x_5872:
        /* <DEDUP_REMOVED lines=8> */
.L_x_5873:
[----:B------:R-:W-:-:S13]  /*296b0*/  ISETP.GE.AND P0, PT, R19, R22, PT ;  /* 0x000000161300720c */ /* 0x000fda0003f06270 */
[----:B------:R-:W-:Y:S05]  /*296c0*/  @P0 BRA `(.L_x_5875) ;  /* 0x00000000003c0947 */ /* 0x000fea0003800000 */
[----:B--2---:R-:W2:Y:S01]  /*296d0*/  LDC.64 R4, c[0x0][0x218] ;  /* 0x00008600ff047b82 */ /* 0x004ea20000000a00 */
[----:B------:R-:W-:Y:S02]  /*296e0*/  IADD3 R13, R2, R19, RZ ;  /* 0x00000013020d7210 */ /* 0x000fe40007ffe0ff */
[----:B---3--:R-:W-:Y:S02]  /*296f0*/  F2FP.F16.F32.PACK_AB R11, R11, R12 ;  /* 0x0000000c0b0b723e */ /* 0x008fe400000000ff */
[----:B------:R-:W-:Y:S01]  /*29700*/  IADD3 R19, R19, 0x80, RZ ;  /* 0x0000008013137810 */ /* 0x000fe20007ffe0ff */
[----:B--2---:R-:W-:-:S05]  /*29710*/  IMAD.WIDE.U32 R4, R13, 0x4, R4 ;  /* 0x000000040d047825 */ /* 0x004fca00078e0004 */
[----:B------:R2:W-:Y:S02]  /*29720*/  STG.E desc[UR4][R4.64], R11 ;  /* 0x0000000b04007986 */ /* 0x0005e4000c101904 */
.L_x_5874:
[----:B------:R-:W-:-:S13]  /*29730*/  ISETP.GE.AND P0, PT, R19, R22, PT ;  /* 0x000000161300720c */ /* 0x000fda0003f06270 */
[----:B------:R-:W-:Y:S05]  /*29740*/  @P0 BREAK B1 ;  /* 0x0000000000010942 */ /* 0x000fea0003800000 */
[----:B------:R-:W-:Y:S05]  /*29750*/  @P0 BRA `(.L_x_5876) ;  /* 0x0000000000380947 */ /* 0x000fea0003800000 */
[----:B--2---:R-:W2:Y:S01]  /*29760*/  LDC.64 R4, c[0x0][0x218] ;  /* 0x00008600ff047b82 */ /* 0x004ea20000000a00 */
[----:B---3--:R-:W-:Y:S02]  /*29770*/  IADD3 R11, R2, R19, RZ ;  /* 0x00000013020b7210 */ /* 0x008fe40007ffe0ff */
[----:B0-----:R-:W-:Y:S02]  /*29780*/  F2FP.F16.F32.PACK_AB R9, R9, R10 ;  /* 0x0000000a0909723e */ /* 0x001fe400000000ff */
[----:B------:R-:W-:Y:S01]  /*29790*/  IADD3 R19, R19, 0x80, RZ ;  /* 0x0000008013137810 */ /* 0x000fe20007ffe0ff */
[----:B--2---:R-:W-:-:S05]  /*297a0*/  IMAD.WIDE.U32 R4, R11, 0x4, R4 ;  /* 0x000000040b047825 */ /* 0x004fca00078e0004 */
[----:B------:R0:W-:Y:S02]  /*297b0*/  STG.E desc[UR4][R4.64], R9 ;  /* 0x0000000904007986 */ /* 0x0001e4000c101904 */
.L_x_5875:
[----:B------:R-:W-:Y:S05]  /*297c0*/  BSYNC B1 ;  /* 0x0000000000017941 */ /* 0x000fea0003800000 */
.L_x_5870:
[----:B------:R-:W-:-:S13]  /*297d0*/  ISETP.GE.AND P0, PT, R19, R22, PT ;  /* 0x000000161300720c */ /* 0x000fda0003f06270 */
[----:B0-2---:R-:W0:Y:S01]  /*297e0*/  @!P0 LDC.64 R4, c[0x0][0x218] ;  /* 0x00008600ff048b82 */ /* 0x005e220000000a00 */
[----:B---3--:R-:W-:Y:S02]  /*297f0*/  @!P0 IADD3 R9, R2, R19, RZ ;  /* 0x0000001302098210 */ /* 0x008fe40007ffe0ff */
[----:B----4-:R-:W-:Y:S02]  /*29800*/  @!P0 F2FP.F16.F32.PACK_AB R7, R7, R8 ;  /* 0x000000080707823e */ /* 0x010fe400000000ff */
[----:B------:R-:W-:Y:S01]  /*29810*/  @!P0 IADD3 R19, R19, 0x80, RZ ;  /* 0x0000008013138810 */ /* 0x000fe20007ffe0ff */
[----:B0-----:R-:W-:-:S05]  /*29820*/  @!P0 IMAD.WIDE.U32 R4, R9, 0x4, R4 ;  /* 0x0000000409048825 */ /* 0x001fca00078e0004 */
[----:B------:R0:W-:Y:S02]  /*29830*/  @!P0 STG.E desc[UR4][R4.64], R7 ;  /* 0x0000000704008986 */ /* 0x0001e4000c101904 */
.L_x_5876:
[----:B------:R-:W-:Y:S05]  /*29840*/  BSYNC B0 ;  /* 0x0000000000007941 */ /* 0x000fea0003800000 */
.L_x_5869:
[----:B------:R-:W-:Y:S05]  /*29850*/  WARPSYNC.ALL ;  /* 0x0000000000007948 */ /* 0x000fea0003800000 */
[----:B------:R-:W-:-:S13]  /*29860*/  ISETP.GE.AND P0, PT, R19, R22, PT ;  /* 0x000000161300720c */ /* 0x000fda0003f06270 */
[----:B------:R-:W-:Y:S05]  /*29870*/  @P0 EXIT ;  /* 0x000000000000094d */ /* 0x000fea0003800000 */
[----:B0-2---:R-:W0:Y:S01]  /*29880*/  LDC.64 R4, c[0x0][0x218] ;  /* 0x00008600ff047b82 */ /* 0x005e220000000a00 */
[----:B------:R-:W-:Y:S02]  /*29890*/  IADD3 R19, R2, R19, RZ ;  /* 0x0000001302137210 */ /* 0x000fe40007ffe0ff */
[----:B----4-:R-:W-:-:S03]  /*298a0*/  F2FP.F16.F32.PACK_AB R7, R3, R24 ;  /* 0x000000180307723e */ /* 0x010fc600000000ff */
[----:B0-----:R-:W-:-:S05]  /*298b0*/  IMAD.WIDE.U32 R2, R19, 0x4, R4 ;  /* 0x0000000413027825 */ /* 0x001fca00078e0004 */
[----:B------:R-:W-:Y:S01]  /*298c0*/  STG.E desc[UR4][R2.64], R7 ;  /* 0x0000000702007986 */ /* 0x000fe2000c101904 */
[----:B------:R-:W-:Y:S05]  /*298d0*/  EXIT ;  /* 0x000000000000794d */ /* 0x000fea0003800000 */
        .weak           $__internal_11_$__cuda_sm3x_div_rn_ftz_f32_slowpath
        .type           $__internal_11_$__cuda_sm3x_div_rn_ftz_f32_slowpath,@function
        .size           $__internal_11_$__cuda_sm3x_div_rn_ftz_f32_slowpath,(.L_x_21016 - $__internal_11_$__cuda_sm3x_div_rn_ftz_f32_slowpath)
$__internal_11_$__cuda_sm3x_div_rn_ftz_f32_slowpath:
        /* <DEDUP_REMOVED lines=32> */
.L_x_5879:
[----:B------:R-:W-:Y:S05]  /*29ae0*/  BSYNC B1 ;  /* 0x0000000000017941 */ /* 0x000fea0003800000 */
.L_x_5878:
        /* <DEDUP_REMOVED lines=27> */
.L_x_5885:
[----:B------:R-:W-:-:S07]  /*29ca0*/  LEA R0, R3, R0, 0x17 ;  /* 0x0000000003007211 */ /* 0x000fce00078eb8ff */
.L_x_5886:
[----:B------:R-:W-:Y:S05]  /*29cb0*/  BSYNC B1 ;  /* 0x0000000000017941 */ /* 0x000fea0003800000 */
.L_x_5884:
[----:B------:R-:W-:Y:S05]  /*29cc0*/  BRA `(.L_x_5887) ;  /* 0x0000000000207947 */ /* 0x000fea0003800000 */
.L_x_5883:
[----:B------:R-:W-:-:S04]  /*29cd0*/  LOP3.LUT R0, R30, 0x80000000, R31, 0x48, !PT ;  /* 0x800000001e007812 */ /* 0x000fc800078e481f */
[----:B------:R-:W-:Y:S01]  /*29ce0*/  LOP3.LUT R0, R0, 0x7f800000, RZ, 0xfc, !PT ;  /* 0x7f80000000007812 */ /* 0x000fe200078efcff */
[----:B------:R-:W-:Y:S06]  /*29cf0*/  BRA `(.L_x_5887) ;  /* 0x0000000000147947 */ /* 0x000fec0003800000 */
.L_x_5882:
[----:B------:R-:W-:Y:S01]  /*29d00*/  LOP3.LUT R0, R30, 0x80000000, R31, 0x48, !PT ;  /* 0x800000001e007812 */ /* 0x000fe200078e481f */
[----:B------:R-:W-:Y:S06]  /*29d10*/  BRA `(.L_x_5887) ;  /* 0x00000000000c7947 */ /* 0x000fec0003800000 */
.L_x_5881:
[----:B------:R-:W0:Y:S01]  /*29d20*/  MUFU.RSQ R0, -QNAN ;  /* 0xffc0000000007908 */ /* 0x000e220000001400 */
[----:B------:R-:W-:Y:S05]  /*29d30*/  BRA `(.L_x_5887) ;  /* 0x0000000000047947 */ /* 0x000fea0003800000 */
.L_x_5880:
[----:B------:R-:W-:-:S07]  /*29d40*/  FADD.FTZ R0, R31, R30 ;  /* 0x0000001e1f007221 */ /* 0x000fce0000010000 */
.L_x_5887:
[----:B------:R-:W-:Y:S05]  /*29d50*/  BSYNC B0 ;  /* 0x0000000000007941 */ /* 0x000fea0003800000 */
.L_x_5877:
[----:B------:R-:W-:Y:S01]  /*29d60*/  HFMA2.MMA R29, -RZ, RZ, 0, 0 ;  /* 0x00000000ff1d7435 */ /* 0x000fe200000001ff */
[----:B------:R-:W-:-:S05]  /*29d70*/  MOV R28, R4 ;  /* 0x00000004001c7202 */ /* 0x000fca0000000f00 */
[----:B0-----:R-:W-:Y:S05]  /*29d80*/  RET.REL.NODEC R28 `(_ZN2at6native29vectorized_elementwise_kernelILi2EZZZNS0_17acosh_kernel_cudaERNS_18TensorIteratorBaseEENKUlvE_clEvENKUlvE1_clEvEUlN3c107complexINS6_4HalfEEEE_St5arrayIPcLm2EEEEviT0_T1_) ;  /* 0xfffffd601c9c7950 */ /* 0x001fea0003c3ffff */
.L_x_5888:
        /* <DEDUP_REMOVED lines=15> */
.L_x_21016:


//--------------------- .text._ZN2at6native29vectorized_elementwise_kernelILi4EZZZNS0_17acosh_kernel_cudaERNS_18TensorIteratorBaseEENKUlvE_clEvENKUlvE1_clEvEUlN3c107complexINS6_4HalfEEEE_St5arrayIPcLm2EEEEviT0_T1_ --------------------------
	.section	.text._ZN2at6native29vectorized_elementwise_kernelILi4EZZZNS0_17acosh_kernel_cudaERNS_18TensorIteratorBaseEENKUlvE_clEvENKUlvE1_clEvEUlN3c107complexINS6_4HalfEEEE_St5arrayIPcLm2EEEEviT0_T1_,"ax",@progbits
	.align	128
        .global         _ZN2at6native29vectorized_elementwise_kernelILi4EZZZNS0_17acosh_kernel_cudaERNS_18TensorIteratorBaseEENKUlvE_clEvENKUlvE1_clEvEUlN3c107complexINS6_4HalfEEEE_St5arrayIPcLm2EEEEviT0_T1_
        .type           _ZN2at6native29vectorized_elementwise_kernelILi4EZZZNS0_17acosh_kernel_cudaERNS_18TensorIteratorBaseEENKUlvE_clEvENKUlvE1_clEvEUlN3c107complexINS6_4HalfEEEE_St5arrayIPcLm2EEEEviT0_T1_,@function
        .size           _ZN2at6native29vectorized_elementwise_kernelILi4EZZZNS0_17acosh_kernel_cudaERNS_18TensorIteratorBaseEENKUlvE_clEvENKUlvE1_clEvEUlN3c107complexINS6_4HalfEEEE_St5arrayIPcLm2EEEEviT0_T1_,(.L_x_21017 - _ZN2at6native29vectorized_elementwise_kernelILi4EZZZNS0_17acosh_kernel_cudaERNS_18TensorIteratorBaseEENKUlvE_clEvENKUlvE1_clEvEUlN3c107complexINS6_4HalfEEEE_St5arrayIPcLm2EEEEviT0_T1_)
        .other          _ZN2at6native29vectorized_elementwise_kernelILi4EZZZNS0_17acosh_kernel_cudaERNS_18TensorIteratorBaseEENKUlvE_clEvENKUlvE1_clEvEUlN3c107complexINS6_4HalfEEEE_St5arrayIPcLm2EEEEviT0_T1_,@"STO_CUDA_ENTRY STV_DEFAULT"
_ZN2at6native29vectorized_elementwise_kernelILi4EZZZNS0_17acosh_kernel_cudaERNS_18TensorIteratorBaseEENKUlvE_clEvENKUlvE1_clEvEUlN3c107complexINS6_4HalfEEEE_St5arrayIPcLm2EEEEviT0_T1_:
.text._ZN2at6native29vectorized_elementwise_kernelILi4EZZZNS0_17acosh_kernel_cudaERNS_18TensorIteratorBaseEENKUlvE_clEvENKUlvE1_clEvEUlN3c107complexINS6_4HalfEEEE_St5arrayIPcLm2EEEEviT0_T1_:
        /* <DEDUP_REMOVED lines=13> */
[----:B------:R0:W5:Y:S01]  /*00d0*/  LDG.E.128 R16, desc[UR4][R4.64+0x800] ;  /* 0x0008000404107981 */ /* 0x000162000c1e1d00 */
[----:B------:R-:W-:Y:S01]  /*00e0*/  BSSY B2, `(.L_x_5890) ;  /* 0x000027d000027945 */ /* 0x000fe20003800000 */
[--C-:B--2---:R-:W-:Y:S02]  /*00f0*/  HADD2.F32 R21, -RZ, R12.reuse.H0_H0 ;  /* 0x2000000cff157230 */ /* 0x104fe40000004100 */
        /* <DEDUP_REMOVED lines=108> */
.L_x_5898:
        /* <DEDUP_REMOVED lines=10> */
.L_x_5900:
[----:B------:R-:W-:-:S04]  /*0860*/  FADD.FTZ R6, -R0, R5 ;  /* 0x0000000500067221 */ /* 0x000fc80000010100 */
[----:B------:R-:W-:-:S07]  /*0870*/  FMUL.FTZ R6, R6, 0.5 ;  /* 0x3f00000006067820 */ /* 0x000fce0000410000 */
.L_x_5901:
[----:B------:R-:W-:Y:S05]  /*0880*/  BSYNC B1 ;  /* 0x0000000000017941 */ /* 0x000fea0003800000 */
.L_x_5899:
        /* <DEDUP_REMOVED lines=11> */
.L_x_5903:
[----:B------:R-:W-:-:S04]  /*0940*/  FADD.FTZ R7, R4, -R7 ;  /* 0x8000000704077221 */ /* 0x000fc80000010000 */
[----:B------:R-:W-:-:S07]  /*0950*/  FMUL.FTZ R7, R7, 0.5 ;  /* 0x3f00000007077820 */ /* 0x000fce0000410000 */
.L_x_5904:
[----:B------:R-:W-:Y:S05]  /*0960*/  BSYNC B1 ;  /* 0x0000000000017941 */ /* 0x000fea0003800000 */
.L_x_5902:
        /* <DEDUP_REMOVED lines=35> */
.L_x_5897:
[----:B------:R0:W1:Y:S02]  /*0ba0*/  MUFU.SQRT R11, R22 ;  /* 0x00000016000b7308 */ /* 0x0000640000002000 */
.L_x_5896:
[----:B------:R-:W-:Y:S05]  /*0bb0*/  BSYNC B0 ;  /* 0x0000000000007941 */ /* 0x000fea0003800000 */
.L_x_5895:
        /* <DEDUP_REMOVED lines=24> */
.L_x_5911:
[----:B------:R-:W-:-:S04]  /*0d40*/  FADD.FTZ R0, -R0, R5 ;  /* 0x0000000500007221 */ /* 0x000fc80000010100 */
[----:B------:R-:W-:-:S07]  /*0d50*/  FMUL.FTZ R0, R0, 0.5 ;  /* 0x3f00000000007820 */ /* 0x000fce0000410000 */
.L_x_5912:
[----:B------:R-:W-:Y:S05]  /*0d60*/  BSYNC B1 ;  /* 0x0000000000017941 */ /* 0x000fea0003800000 */
.L_x_5910:
        /* <DEDUP_REMOVED lines=10> */
.L_x_5914:
[----:B------:R-:W-:-:S04]  /*0e10*/  FADD.FTZ R3, -R3, R4 ;  /* 0x0000000403037221 */ /* 0x000fc80000010100 */
[----:B------:R-:W-:-:S07]  /*0e20*/  FMUL.FTZ R3, R3, 0.5 ;  /* 0x3f00000003037820 */ /* 0x000fce0000410000 */
.L_x_5915:
[----:B------:R-:W-:Y:S05]  /*0e30*/  BSYNC B1 ;  /* 0x0000000000017941 */ /* 0x000fea0003800000 */
.L_x_5913:
[----:B------:R-:W-:Y:S01]  /*0e40*/  FADD.FTZ R3, R3, R0 ;  /* 0x0000000003037221 */ /* 0x000fe20000010000 */
[----:B------:R-:W-:Y:S01]  /*0e50*/  FADD.FTZ R24, R23, R24 ;  /* 0x0000001817187221 */ /* 0x000fe20000010000 */
[----:B------:R-:W-:-:S03]  /*0e60*/  PLOP3.LUT P0, PT, PT, PT, PT, 0x80, 0x0 ;  /* 0x000000000000781c */ /* 0x000fc60003f0f070 */
[----:B------:R-:W-:-:S06]  /*0e70*/  FMUL.FTZ R24, R24, R3 ;  /* 0x0000000318187220 */ /* 0x000fcc0000410000 */
[----:B------:R-:W2:Y:S01]  /*0e80*/  MUFU.SQRT R24, R24 ;  /* 0x0000001800187308 */ /* 0x000ea20000002000 */
[----:B------:R-:W-:Y:S05]  /*0e90*/  BRA `(.L_x_5907) ;  /* 0x0000000000687947 */ /* 0x000fea0003800000 */
.L_x_5909:
        /* <DEDUP_REMOVED lines=15> */
.L_x_5908:
        /* <DEDUP_REMOVED lines=8> */
.L_x_5906:
[----:B------:R-:W-:Y:S01]  /*1010*/  PLOP3.LUT P0, PT, PT, PT, PT, 0x80, 0x0 ;  /* 0x000000000000781c */ /* 0x000fe20003f0f070 */
[----:B------:R-:W-:Y:S01]  /*1020*/  FMUL.FTZ R24, R24, 16777216 ;  /* 0x4b80000018187820 */ /* 0x000fe20000410000 */
[----:B------:R-:W-:-:S11]  /*1030*/  FMUL.FTZ R23, R23, 16777216 ;  /* 0x4b80000017177820 */ /* 0x000fd60000410000 */
.L_x_5907:
[----:B------:R-:W-:Y:S05]  /*1040*/  BSYNC B0 ;  /* 0x0000000000007941 */ /* 0x000fea0003800000 */
.L_x_5905:
        /* <DEDUP_REMOVED lines=33> */
.L_x_5918:
        /* <DEDUP_REMOVED lines=28> */
.L_x_5917:
        /* <DEDUP_REMOVED lines=19> */
[----:B-1-3-5:R-:W-:Y:S05]  /*1550*/  CALL.REL.NOINC `($__internal_12_$__cuda_sm3x_div_rn_ftz_f32_slowpath) ;  /* 0x0000028000e47944 */ /* 0x02afea0003c00000 */
.L_x_5922:
[----:B------:R-:W-:Y:S05]  /*1560*/  BSYNC B4 ;  /* 0x0000000000047941 */ /* 0x000fea0003800000 */
.L_x_5921:
        /* <DEDUP_REMOVED lines=18> */
.L_x_5924:
[----:B------:R-:W-:Y:S02]  /*1690*/  ISETP.GE.AND P0, PT, R23, RZ, PT ;  /* 0x000000ff1700720c */ /* 0x000fe40003f06270 */
[----:B------:R-:W-:-:S11]  /*16a0*/  MOV R3, 0x3fd774eb ;  /* 0x3fd774eb00037802 */ /* 0x000fd60000000f00 */
[----:B------:R-:W-:-:S04]  /*16b0*/  @P0 FFMA.FTZ R0, R3, 0.93318945169448852539, -R0 ;  /* 0x3f6ee58103000823 */ /* 0x000fc80000010800 */
[----:B------:R-:W-:-:S07]  /*16c0*/  @!P0 FFMA.FTZ R0, R3, 0.93318945169448852539, R0 ;  /* 0x3f6ee58103008823 */ /* 0x000fce0000010000 */
.L_x_5925:
[----:B------:R-:W-:Y:S05]  /*16d0*/  BSYNC B0 ;  /* 0x0000000000007941 */ /* 0x000fea0003800000 */
.L_x_5923:
        /* <DEDUP_REMOVED lines=11> */
.L_x_5920:
[----:B------:R-:W-:Y:S01]  /*1790*/  FADD.FTZ R9, |R23|, -RZ ;  /* 0x800000ff17097221 */ /* 0x000fe20000010200 */
[C---:B--2-4-:R-:W-:Y:S01]  /*17a0*/  FADD.FTZ R4, |R24|.reuse, -RZ ;  /* 0x800000ff18047221 */ /* 0x054fe20000010200 */
[----:B------:R-:W-:Y:S01]  /*17b0*/  FSETP.GT.FTZ.AND P6, PT, |R24|, |R23|, PT ;  /* 0x400000171800720b */ /* 0x000fe20003fd4200 */
[----:B------:R-:W-:Y:S03]  /*17c0*/  BSSY B4, `(.L_x_5926) ;  /* 0x000000e000047945 */ /* 0x000fe60003800000 */
        /* <DEDUP_REMOVED lines=13> */
.L_x_5927:
[----:B------:R-:W-:Y:S05]  /*18a0*/  BSYNC B4 ;  /* 0x0000000000047941 */ /* 0x000fea0003800000 */
.L_x_5926:
        /* <DEDUP_REMOVED lines=18> */
.L_x_5929:
[----:B------:R-:W-:Y:S02]  /*19d0*/  ISETP.GE.AND P0, PT, R23, RZ, PT ;  /* 0x000000ff1700720c */ /* 0x000fe40003f06270 */
[----:B------:R-:W-:-:S11]  /*19e0*/  MOV R3, 0x3fd774eb ;  /* 0x3fd774eb00037802 */ /* 0x000fd60000000f00 */
[----:B------:R-:W-:-:S04]  /*19f0*/  @P0 FFMA.FTZ R0, R3, 0.93318945169448852539, -R0 ;  /* 0x3f6ee58103000823 */ /* 0x000fc80000010800 */
[----:B------:R-:W-:-:S07]  /*1a00*/  @!P0 FFMA.FTZ R0, R3, 0.93318945169448852539, R0 ;  /* 0x3f6ee58103008823 */ /* 0x000fce0000010000 */
.L_x_5930:
[----:B------:R-:W-:Y:S05]  /*1a10*/  BSYNC B0 ;  /* 0x0000000000007941 */ /* 0x000fea0003800000 */
.L_x_5928:
        /* <DEDUP_REMOVED lines=10> */
.L_x_5919:
[----:B------:R-:W-:Y:S05]  /*1ac0*/  BSYNC B3 ;  /* 0x0000000000037941 */ /* 0x000fea0003800000 */
.L_x_5916:
[----:B------:R-:W-:-:S13]  /*1ad0*/  ISETP.NE.AND P0, PT, R12, RZ, PT ;  /* 0x000000ff0c00720c */ /* 0x000fda0003f05270 */
[----:B-1----:R-:W-:Y:S01]  /*1ae0*/  @!P0 FADD.FTZ R11, -R11, -RZ ;  /* 0x800000ff0b0b8221 */ /* 0x002fe20000010100 */
[----:B------:R-:W-:Y:S06]  /*1af0*/  BRA `(.L_x_5931) ;  /* 0x0000000c006c7947 */ /* 0x000fec0003800000 */
.L_x_5894:
[----:B------:R-:W-:Y:S01]  /*1b00*/  FADD.FTZ R3, -R21, 6.1232342629258392722e-17 ;  /* 0x248d313215037421 */ /* 0x000fe20000010100 */
[----:B------:R-:W-:-:S03]  /*1b10*/  FADD.FTZ R11, -R20, -RZ ;  /* 0x800000ff140b7221 */ /* 0x000fc60000010100 */
[----:B------:R-:W-:Y:S01]  /*1b20*/  FADD.FTZ R3, R3, 1.5707963705062866211 ;  /* 0x3fc90fdb03037421 */ /* 0x000fe20000010000 */
[----:B------:R-:W-:Y:S06]  /*1b30*/  BRA `(.L_x_5931) ;  /* 0x0000000c005c7947 */ /* 0x000fec0003800000 */
.L_x_5893:
[----:B------:R-:W-:Y:S01]  /*1b40*/  FADD.FTZ R11, -R20, -RZ ;  /* 0x800000ff140b7221 */ /* 0x000fe20000010100 */
[----:B------:R-:W-:Y:S01]  /*1b50*/  MOV R3, RZ ;  /* 0x000000ff00037202 */ /* 0x000fe20000000f00 */
[----:B------:R-:W-:Y:S06]  /*1b60*/  BRA `(.L_x_5931) ;  /* 0x0000000c00507947 */ /* 0x000fec0003800000 */
.L_x_5892:
        /* <DEDUP_REMOVED lines=23> */
[----:B-----5:R-:W-:Y:S05]  /*1ce0*/  CALL.REL.NOINC `($__internal_12_$__cuda_sm3x_div_rn_ftz_f32_slowpath) ;  /* 0x0000027c00007944 */ /* 0x020fea0003c00000 */
.L_x_5936:
[----:B------:R-:W-:Y:S05]  /*1cf0*/  BSYNC B4 ;  /* 0x0000000000047941 */ /* 0x000fea0003800000 */
.L_x_5935:
        /* <DEDUP_REMOVED lines=18> */
.L_x_5938:
[----:B------:R-:W-:Y:S02]  /*1e20*/  ISETP.GE.AND P0, PT, R21, RZ, PT ;  /* 0x000000ff1500720c */ /* 0x000fe40003f06270 */
[----:B------:R-:W-:-:S11]  /*1e30*/  MOV R3, 0x3fd774eb ;  /* 0x3fd774eb00037802 */ /* 0x000fd60000000f00 */
[----:B------:R-:W-:-:S04]  /*1e40*/  @P0 FFMA.FTZ R0, R3, 0.93318945169448852539, -R0 ;  /* 0x3f6ee58103000823 */ /* 0x000fc80000010800 */
[----:B------:R-:W-:-:S07]  /*1e50*/  @!P0 FFMA.FTZ R0, R3, 0.93318945169448852539, R0 ;  /* 0x3f6ee58103008823 */ /* 0x000fce0000010000 */
.L_x_5939:
[----:B------:R-:W-:Y:S05]  /*1e60*/  BSYNC B0 ;  /* 0x0000000000007941 */ /* 0x000fea0003800000 */
.L_x_5937:
        /* <DEDUP_REMOVED lines=13> */
.L_x_5934:
        /* <DEDUP_REMOVED lines=11> */
[----:B-----5:R-:W-:Y:S05]  /*1ff0*/  CALL.REL.NOINC `($__internal_12_$__cuda_sm3x_div_rn_ftz_f32_slowpath) ;  /* 0x00000278003c7944 */ /* 0x020fea0003c00000 */
.L_x_5942:
[----:B------:R-:W-:Y:S05]  /*2000*/  BSYNC B4 ;  /* 0x0000000000047941 */ /* 0x000fea0003800000 */
.L_x_5941:
        /* <DEDUP_REMOVED lines=18> */
.L_x_5944:
[----:B------:R-:W-:Y:S02]  /*2130*/  ISETP.GE.AND P0, PT, R21, RZ, PT ;  /* 0x000000ff1500720c */ /* 0x000fe40003f06270 */
[----:B------:R-:W-:-:S11]  /*2140*/  MOV R3, 0x3fd774eb ;  /* 0x3fd774eb00037802 */ /* 0x000fd60000000f00 */
[----:B------:R-:W-:-:S04]  /*2150*/  @P0 FFMA.FTZ R0, R3, 0.93318945169448852539, -R0 ;  /* 0x3f6ee58103000823 */ /* 0x000fc80000010800 */
[----:B------:R-:W-:-:S07]  /*2160*/  @!P0 FFMA.FTZ R0, R3, 0.93318945169448852539, R0 ;  /* 0x3f6ee58103008823 */ /* 0x000fce0000010000 */
.L_x_5945:
[----:B------:R-:W-:Y:S05]  /*2170*/  BSYNC B0 ;  /* 0x0000000000007941 */ /* 0x000fea0003800000 */
.L_x_5943:
        /* <DEDUP_REMOVED lines=27> */
.L_x_5933:
        /* <DEDUP_REMOVED lines=32> */
[----:B-----5:R-:W-:Y:S05]  /*2530*/  CALL.REL.NOINC `($__internal_12_$__cuda_sm3x_div_rn_ftz_f32_slowpath) ;  /* 0x0000027000ec7944 */ /* 0x020fea0003c00000 */
.L_x_5947:
[----:B------:R-:W-:Y:S05]  /*2540*/  BSYNC B4 ;  /* 0x0000000000047941 */ /* 0x000fea0003800000 */
.L_x_5946:
        /* <DEDUP_REMOVED lines=18> */
.L_x_5949:
[----:B------:R-:W-:Y:S02]  /*2670*/  ISETP.GE.AND P0, PT, R21, RZ, PT ;  /* 0x000000ff1500720c */ /* 0x000fe40003f06270 */
[----:B------:R-:W-:-:S11]  /*2680*/  MOV R3, 0x3fd774eb ;  /* 0x3fd774eb00037802 */ /* 0x000fd60000000f00 */
[----:B------:R-:W-:-:S04]  /*2690*/  @P0 FFMA.FTZ R0, R3, 0.93318945169448852539, -R0 ;  /* 0x3f6ee58103000823 */ /* 0x000fc80000010800 */
[----:B------:R-:W-:-:S07]  /*26a0*/  @!P0 FFMA.FTZ R0, R3, 0.93318945169448852539, R0 ;  /* 0x3f6ee58103008823 */ /* 0x000fce0000010000 */
.L_x_5950:
[----:B------:R-:W-:Y:S05]  /*26b0*/  BSYNC B0 ;  /* 0x0000000000007941 */ /* 0x000fea0003800000 */
.L_x_5948:
        /* <DEDUP_REMOVED lines=10> */
.L_x_5940:
[----:B------:R-:W-:Y:S05]  /*2760*/  BSYNC B3 ;  /* 0x0000000000037941 */ /* 0x000fea0003800000 */
.L_x_5932:
[----:B------:R-:W-:Y:S01]  /*2770*/  ISETP.NE.AND P0, PT, R12, RZ, PT ;  /* 0x000000ff0c00720c */ /* 0x000fe20003f05270 */
[----:B------:R-:W-:Y:S01]  /*2780*/  FADD.FTZ R11, R11, 0.69314718246459960938 ;  /* 0x3f3172180b0b7421 */ /* 0x000fe20000010000 */
[----:B------:R-:W-:-:S11]  /*2790*/  FADD.FTZ R3, |R0|, -RZ ;  /* 0x800000ff00037221 */ /* 0x000fd60000010200 */
[----:B------:R-:W-:Y:S01]  /*27a0*/  @!P0 FADD.FTZ R11, -R11, -RZ ;  /* 0x800000ff0b0b8221 */ /* 0x000fe20000010100 */
[----:B------:R-:W-:Y:S06]  /*27b0*/  BRA `(.L_x_5931) ;  /* 0x00000000003c7947 */ /* 0x000fec0003800000 */
.L_x_5891:
        /* <DEDUP_REMOVED lines=15> */
.L_x_5931:
[----:B------:R-:W-:Y:S05]  /*28b0*/  BSYNC B2 ;  /* 0x0000000000027941 */ /* 0x000fea0003800000 */
.L_x_5890:
        /* <DEDUP_REMOVED lines=10> */
.L_x_5952:
[----:B------:R-:W-:Y:S02]  /*2960*/  FSETP.GTU.FTZ.AND P0, PT, R0, +INF , PT ;  /* 0x7f8000000000780b */ /* 0x000fe40003f1c000 */
[----:B------:R-:W-:-:S11]  /*2970*/  MOV R12, R3 ;  /* 0x00000003000c7202 */ /* 0x000fd60000000f00 */
[----:B------:R-:W-:-:S07]  /*2980*/  @!P0 MOV R11, R0 ;  /* 0x00000000000b8202 */ /* 0x000fce0000000f00 */
.L_x_5953:
[----:B------:R-:W-:Y:S05]  /*2990*/  BSYNC B0 ;  /* 0x0000000000007941 */ /* 0x000fea0003800000 */
.L_x_5951:
[--C-:B0-----:R-:W-:Y:S01]  /*29a0*/  HADD2.F32 R22, -RZ, R13.reuse.H0_H0 ;  /* 0x2000000dff167230 */ /* 0x101fe20000004100 */
[----:B------:R-:W-:Y:S01]  /*29b0*/  BSSY B2, `(.L_x_5954) ;  /* 0x000027c000027945 */ /* 0x000fe20003800000 */
[----:B------:R-:W-:-:S03]  /*29c0*/  HADD2.F32 R21, -RZ, R13.H1_H1 ;  /* 0x3000000dff157230 */ /* 0x000fc60000004100 */
[C---:B------:R-:W-:Y:S01]  /*29d0*/  FSETP.GTU.FTZ.AND P0, PT, |R22|.reuse, +INF , PT ;  /* 0x7f8000001600780b */ /* 0x040fe20003f1c200 */
[----:B--2-4-:R-:W-:Y:S01]  /*29e0*/  FADD.FTZ R24, |R22|, -RZ ;  /* 0x800000ff16187221 */ /* 0x014fe20000010200 */
        /* <DEDUP_REMOVED lines=105> */
.L_x_5962:
        /* <DEDUP_REMOVED lines=10> */
.L_x_5964:
[----:B------:R-:W-:-:S04]  /*3120*/  FADD.FTZ R4, -R0, R5 ;  /* 0x0000000500047221 */ /* 0x000fc80000010100 */
[----:B------:R-:W-:-:S07]  /*3130*/  FMUL.FTZ R4, R4, 0.5 ;  /* 0x3f00000004047820 */ /* 0x000fce0000410000 */
.L_x_5965:
[----:B------:R-:W-:Y:S05]  /*3140*/  BSYNC B1 ;  /* 0x0000000000017941 */ /* 0x000fea0003800000 */
.L_x_5963:
        /* <DEDUP_REMOVED lines=11> */
.L_x_5967:
[----:B------:R-:W-:-:S04]  /*3200*/  FADD.FTZ R7, R6, -R7 ;  /* 0x8000000706077221 */ /* 0x000fc80000010000 */
[----:B------:R-:W-:-:S07]  /*3210*/  FMUL.FTZ R7, R7, 0.5 ;  /* 0x3f00000007077820 */ /* 0x000fce0000410000 */
.L_x_5968:
[----:B------:R-:W-:Y:S05]  /*3220*/  BSYNC B1 ;  /* 0x0000000000017941 */ /* 0x000fea0003800000 */
.L_x_5966:
        /* <DEDUP_REMOVED lines=35> */
.L_x_5961:
[----:B------:R0:W1:Y:S02]  /*3460*/  MUFU.SQRT R20, R25 ;  /* 0x0000001900147308 */ /* 0x0000640000002000 */
.L_x_5960:
[----:B------:R-:W-:Y:S05]  /*3470*/  BSYNC B0 ;  /* 0x0000000000007941 */ /* 0x000fea0003800000 */
.L_x_5959:
        /* <DEDUP_REMOVED lines=24> */
.L_x_5975:
[----:B------:R-:W-:-:S04]  /*3600*/  FADD.FTZ R0, -R0, R5 ;  /* 0x0000000500007221 */ /* 0x000fc80000010100 */
[----:B------:R-:W-:-:S07]  /*3610*/  FMUL.FTZ R0, R0, 0.5 ;  /* 0x3f00000000007820 */ /* 0x000fce0000410000 */
.L_x_5976:
[----:B------:R-:W-:Y:S05]  /*3620*/  BSYNC B1 ;  /* 0x0000000000017941 */ /* 0x000fea0003800000 */
.L_x_5974:
        /* <DEDUP_REMOVED lines=10> */
.L_x_5978:
[----:B------:R-:W-:-:S04]  /*36d0*/  FADD.FTZ R3, -R3, R6 ;  /* 0x0000000603037221 */ /* 0x000fc80000010100 */
[----:B------:R-:W-:-:S07]  /*36e0*/  FMUL.FTZ R3, R3, 0.5 ;  /* 0x3f00000003037820 */ /* 0x000fce0000410000 */
.L_x_5979:
[----:B------:R-:W-:Y:S05]  /*36f0*/  BSYNC B1 ;  /* 0x0000000000017941 */ /* 0x000fea0003800000 */
.L_x_5977:
[----:B------:R-:W-:Y:S01]  /*3700*/  FADD.FTZ R0, R3, R0 ;  /* 0x0000000003007221 */ /* 0x000fe20000010000 */
[----:B------:R-:W-:Y:S01]  /*3710*/  FADD.FTZ R13, R24, R13 ;  /* 0x0000000d180d7221 */ /* 0x000fe20000010000 */
[----:B------:R-:W-:-:S03]  /*3720*/  PLOP3.LUT P0, PT, PT, PT, PT, 0x80, 0x0 ;  /* 0x000000000000781c */ /* 0x000fc60003f0f070 */
[----:B------:R-:W-:-:S06]  /*3730*/  FMUL.FTZ R13, R13, R0 ;  /* 0x000000000d0d7220 */ /* 0x000fcc0000410000 */
[----:B------:R-:W2:Y:S01]  /*3740*/  MUFU.SQRT R13, R13 ;  /* 0x0000000d000d7308 */ /* 0x000ea20000002000 */
[----:B------:R-:W-:Y:S05]  /*3750*/  BRA `(.L_x_5971) ;  /* 0x0000000000687947 */ /* 0x000fea0003800000 */
.L_x_5973:
        /* <DEDUP_REMOVED lines=15> */
.L_x_5972:
        /* <DEDUP_REMOVED lines=8> */
.L_x_5970:
[----:B------:R-:W-:Y:S01]  /*38d0*/  PLOP3.LUT P0, PT, PT, PT, PT, 0x80, 0x0 ;  /* 0x000000000000781c */ /* 0x000fe20003f0f070 */
[----:B------:R-:W-:Y:S01]  /*38e0*/  FMUL.FTZ R13, R13, 16777216 ;  /* 0x4b8000000d0d7820 */ /* 0x000fe20000410000 */
[----:B------:R-:W-:-:S11]  /*38f0*/  FMUL.FTZ R24, R24, 16777216 ;  /* 0x4b80000018187820 */ /* 0x000fd60000410000 */
.L_x_5971:
[----:B------:R-:W-:Y:S05]  /*3900*/  BSYNC B0 ;  /* 0x0000000000007941 */ /* 0x000fea0003800000 */
.L_x_5969:
        /* <DEDUP_REMOVED lines=9> */
[----:B---3--:R-:W-:-:S04]  /*39a0*/  FFMA.FTZ R5, -R3, R6, 0.5 ;  /* 0x3f00000003057423 */ /* 0x008fc80000010106 */
[----:B------:R-:W3:Y:S02]  /*39b0*/  MUFU.RSQ R6, R5 ;  /* 0x0000000500067308 */ /* 0x000ee40000001400 */
[----:B---3--:R-:W-:Y:S01]  /*39c0*/  FMUL.FTZ R7, R5, R6 ;  /* 0x0000000605077220 */ /* 0x008fe20000410000 */
        /* <DEDUP_REMOVED lines=21> */
.L_x_5982:
        /* <DEDUP_REMOVED lines=28> */
.L_x_5981:
        /* <DEDUP_REMOVED lines=19> */
[----:B01-3-5:R-:W-:Y:S05]  /*3e10*/  CALL.REL.NOINC `($__internal_12_$__cuda_sm3x_div_rn_ftz_f32_slowpath) ;  /* 0x0000025800b47944 */ /* 0x02bfea0003c00000 */
.L_x_5986:
[----:B------:R-:W-:Y:S05]  /*3e20*/  BSYNC B4 ;  /* 0x0000000000047941 */ /* 0x000fea0003800000 */
.L_x_5985:
        /* <DEDUP_REMOVED lines=18> */
.L_x_5988:
[----:B------:R-:W-:Y:S02]  /*3f50*/  ISETP.GE.AND P0, PT, R24, RZ, PT ;  /* 0x000000ff1800720c */ /* 0x000fe40003f06270 */
[----:B------:R-:W-:-:S11]  /*3f60*/  MOV R3, 0x3fd774eb ;  /* 0x3fd774eb00037802 */ /* 0x000fd60000000f00 */
[----:B------:R-:W-:-:S04]  /*3f70*/  @P0 FFMA.FTZ R0, R3, 0.93318945169448852539, -R0 ;  /* 0x3f6ee58103000823 */ /* 0x000fc80000010800 */
[----:B------:R-:W-:-:S07]  /*3f80*/  @!P0 FFMA.FTZ R0, R3, 0.93318945169448852539, R0 ;  /* 0x3f6ee58103008823 */ /* 0x000fce0000010000 */
.L_x_5989:
[----:B------:R-:W-:Y:S05]  /*3f90*/  BSYNC B0 ;  /* 0x0000000000007941 */ /* 0x000fea0003800000 */
.L_x_5987:
        /* <DEDUP_REMOVED lines=11> */
.L_x_5984:
        /* <DEDUP_REMOVED lines=17> */
.L_x_5991:
[----:B------:R-:W-:Y:S05]  /*4160*/  BSYNC B4 ;  /* 0x0000000000047941 */ /* 0x000fea0003800000 */
.L_x_5990:
        /* <DEDUP_REMOVED lines=18> */
.L_x_5993:
[----:B------:R-:W-:Y:S02]  /*4290*/  ISETP.GE.AND P0, PT, R24, RZ, PT ;  /* 0x000000ff1800720c */ /* 0x000fe40003f06270 */
[----:B------:R-:W-:-:S11]  /*42a0*/  MOV R3, 0x3fd774eb ;  /* 0x3fd774eb00037802 */ /* 0x000fd60000000f00 */
[----:B------:R-:W-:-:S04]  /*42b0*/  @P0 FFMA.FTZ R0, R3, 0.93318945169448852539, -R0 ;  /* 0x3f6ee58103000823 */ /* 0x000fc80000010800 */
[----:B------:R-:W-:-:S07]  /*42c0*/  @!P0 FFMA.FTZ R0, R3, 0.93318945169448852539, R0 ;  /* 0x3f6ee58103008823 */ /* 0x000fce0000010000 */
.L_x_5994:
[----:B------:R-:W-:Y:S05]  /*42d0*/  BSYNC B0 ;  /* 0x0000000000007941 */ /* 0x000fea0003800000 */
.L_x_5992:
        /* <DEDUP_REMOVED lines=10> */
.L_x_5983:
[----:B------:R-:W-:Y:S05]  /*4380*/  BSYNC B3 ;  /* 0x0000000000037941 */ /* 0x000fea0003800000 */
.L_x_5980:
[----:B------:R-:W-:-:S13]  /*4390*/  ISETP.NE.AND P0, PT, R23, RZ, PT ;  /* 0x000000ff1700720c */ /* 0x000fda0003f05270 */
[----:B-1----:R-:W-:Y:S01]  /*43a0*/  @!P0 FADD.FTZ R20, -R20, -RZ ;  /* 0x800000ff14148221 */ /* 0x002fe20000010100 */
[----:B------:R-:W-:Y:S06]  /*43b0*/  BRA `(.L_x_5995) ;  /* 0x0000000c006c7947 */ /* 0x000fec0003800000 */
.L_x_5958:
[----:B------:R-:W-:Y:S01]  /*43c0*/  FADD.FTZ R0, -R22, 6.1232342629258392722e-17 ;  /* 0x248d313216007421 */ /* 0x000fe20000010100 */
[----:B------:R-:W-:-:S03]  /*43d0*/  FADD.FTZ R20, -R21, -RZ ;  /* 0x800000ff15147221 */ /* 0x000fc60000010100 */
[----:B------:R-:W-:Y:S01]  /*43e0*/  FADD.FTZ R0, R0, 1.5707963705062866211 ;  /* 0x3fc90fdb00007421 */ /* 0x000fe20000010000 */
[----:B------:R-:W-:Y:S06]  /*43f0*/  BRA `(.L_x_5995) ;  /* 0x0000000c005c7947 */ /* 0x000fec0003800000 */
.L_x_5957:
[----:B------:R-:W-:Y:S01]  /*4400*/  FADD.FTZ R20, -R21, -RZ ;  /* 0x800000ff15147221 */ /* 0x000fe20000010100 */
[----:B------:R-:W-:Y:S01]  /*4410*/  MOV R0, RZ ;  /* 0x000000ff00007202 */ /* 0x000fe20000000f00 */
[----:B------:R-:W-:Y:S06]  /*4420*/  BRA `(.L_x_5995) ;  /* 0x0000000c00507947 */ /* 0x000fec0003800000 */
.L_x_5956:
        /* <DEDUP_REMOVED lines=23> */
[----:B---3-5:R-:W-:Y:S05]  /*45a0*/  CALL.REL.NOINC `($__internal_12_$__cuda_sm3x_div_rn_ftz_f32_slowpath) ;  /* 0x0000025000d07944 */ /* 0x028fea0003c00000 */
.L_x_6000:
[----:B------:R-:W-:Y:S05]  /*45b0*/  BSYNC B4 ;  /* 0x0000000000047941 */ /* 0x000fea0003800000 */
.L_x_5999:
        /* <DEDUP_REMOVED lines=18> */
.L_x_6002:
[----:B------:R-:W-:Y:S02]  /*46e0*/  ISETP.GE.AND P0, PT, R22, RZ, PT ;  /* 0x000000ff1600720c */ /* 0x000fe40003f06270 */
[----:B------:R-:W-:-:S11]  /*46f0*/  MOV R3, 0x3fd774eb ;  /* 0x3fd774eb00037802 */ /* 0x000fd60000000f00 */
[----:B------:R-:W-:-:S04]  /*4700*/  @P0 FFMA.FTZ R0, R3, 0.93318945169448852539, -R0 ;  /* 0x3f6ee58103000823 */ /* 0x000fc80000010800 */
[----:B------:R-:W-:-:S07]  /*4710*/  @!P0 FFMA.FTZ R0, R3, 0.93318945169448852539, R0 ;  /* 0x3f6ee58103008823 */ /* 0x000fce0000010000 */
.L_x_6003:
[----:B------:R-:W-:Y:S05]  /*4720*/  BSYNC B0 ;  /* 0x0000000000007941 */ /* 0x000fea0003800000 */
.L_x_6001:
        /* <DEDUP_REMOVED lines=13> */
.L_x_5998:
        /* <DEDUP_REMOVED lines=12> */
.L_x_6006:
[----:B------:R-:W-:Y:S05]  /*48c0*/  BSYNC B4 ;  /* 0x0000000000047941 */ /* 0x000fea0003800000 */
.L_x_6005:
        /* <DEDUP_REMOVED lines=18> */
.L_x_6008:
[----:B------:R-:W-:Y:S02]  /*49f0*/  ISETP.GE.AND P0, PT, R22, RZ, PT ;  /* 0x000000ff1600720c */ /* 0x000fe40003f06270 */
[----:B------:R-:W-:-:S11]  /*4a00*/  MOV R3, 0x3fd774eb ;  /* 0x3fd774eb00037802 */ /* 0x000fd60000000f00 */
[----:B------:R-:W-:-:S04]  /*4a10*/  @P0 FFMA.FTZ R0, R3, 0.93318945169448852539, -R0 ;  /* 0x3f6ee58103000823 */ /* 0x000fc80000010800 */
[----:B------:R-:W-:-:S07]  /*4a20*/  @!P0 FFMA.FTZ R0, R3, 0.93318945169448852539, R0 ;  /* 0x3f6ee58103008823 */ /* 0x000fce0000010000 */
.L_x_6009:
[----:B------:R-:W-:Y:S05]  /*4a30*/  BSYNC B0 ;  /* 0x0000000000007941 */ /* 0x000fea0003800000 */
.L_x_6007:
        /* <DEDUP_REMOVED lines=27> */
.L_x_5997:
        /* <DEDUP_REMOVED lines=8> */
[----:B---3--:R-:W-:Y:S02]  /*4c70*/  LOP3.LUT R5, R4, 0xfe000000, RZ, 0xc0, !PT ;  /* 0xfe00000004057812 */ /* 0x008fe400078ec0ff */
        /* <DEDUP_REMOVED lines=24> */
.L_x_6011:
[----:B------:R-:W-:Y:S05]  /*4e00*/  BSYNC B4 ;  /* 0x0000000000047941 */ /* 0x000fea0003800000 */
.L_x_6010:
        /* <DEDUP_REMOVED lines=18> */
.L_x_6013:
[----:B------:R-:W-:Y:S02]  /*4f30*/  ISETP.GE.AND P0, PT, R22, RZ, PT ;  /* 0x000000ff1600720c */ /* 0x000fe40003f06270 */
[----:B------:R-:W-:-:S11]  /*4f40*/  MOV R3, 0x3fd774eb ;  /* 0x3fd774eb00037802 */ /* 0x000fd60000000f00 */
[----:B------:R-:W-:-:S04]  /*4f50*/  @P0 FFMA.FTZ R0, R3, 0.93318945169448852539, -R0 ;  /* 0x3f6ee58103000823 */ /* 0x000fc80000010800 */
[----:B------:R-:W-:-:S07]  /*4f60*/  @!P0 FFMA.FTZ R0, R3, 0.93318945169448852539, R0 ;  /* 0x3f6ee58103008823 */ /* 0x000fce0000010000 */
.L_x_6014:
[----:B------:R-:W-:Y:S05]  /*4f70*/  BSYNC B0 ;  /* 0x0000000000007941 */ /* 0x000fea0003800000 */
.L_x_6012:
        /* <DEDUP_REMOVED lines=10> */
.L_x_6004:
[----:B------:R-:W-:Y:S05]  /*5020*/  BSYNC B3 ;  /* 0x0000000000037941 */ /* 0x000fea0003800000 */
.L_x_5996:
[----:B------:R-:W-:Y:S01]  /*5030*/  ISETP.NE.AND P0, PT, R23, RZ, PT ;  /* 0x000000ff1700720c */ /* 0x000fe20003f05270 */
[----:B------:R-:W-:Y:S01]  /*5040*/  FADD.FTZ R20, R13, 0.69314718246459960938 ;  /* 0x3f3172180d147421 */ /* 0x000fe20000010000 */
[----:B------:R-:W-:-:S11]  /*5050*/  FADD.FTZ R0, |R0|, -RZ ;  /* 0x800000ff00007221 */ /* 0x000fd60000010200 */
[----:B------:R-:W-:Y:S01]  /*5060*/  @!P0 FADD.FTZ R20, -R20, -RZ ;  /* 0x800000ff14148221 */ /* 0x000fe20000010100 */
[----:B------:R-:W-:Y:S06]  /*5070*/  BRA `(.L_x_5995) ;  /* 0x00000000003c7947 */ /* 0x000fec0003800000 */
.L_x_5955:
        /* <DEDUP_REMOVED lines=15> */
.L_x_5995:
[----:B------:R-:W-:Y:S05]  /*5170*/  BSYNC B2 ;  /* 0x0000000000027941 */ /* 0x000fea0003800000 */
.L_x_5954:
[----:B------:R-:W-:Y:S01]  /*5180*/  FSETP.GTU.FTZ.AND P0, PT, |R0|, +INF , PT ;  /* 0x7f8000000000780b */ /* 0x000fe20003f1c200 */
[----:B------:R-:W-:Y:S01]  /*5190*/  BSSY B0, `(.L_x_6015) ;  /* 0x000000c000007945 */ /* 0x000fe20003800000 */
[----:B------:R-:W-:-:S11]  /*51a0*/  FADD.FTZ R3, |R20|, -RZ ;  /* 0x800000ff14037221 */ /* 0x000fd60000010200 */
[----:B------:R-:W-:Y:S05]  /*51b0*/  @P0 BRA `(.L_x_6016) ;  /* 0x0000000000180947 */ /* 0x000fea0003800000 */
[----:B------:R-:W-:Y:S02]  /*51c0*/  FSETP.GTU.FTZ.AND P0, PT, R3, +INF , PT ;  /* 0x7f8000000300780b */ /* 0x000fe40003f1c000 */
[----:B--2-4-:R-:W-:-:S11]  /*51d0*/  MOV R13, R20 ;  /* 0x00000014000d7202 */ /* 0x014fd60000000f00 */
[----:B------:R-:W-:Y:S05]  /*51e0*/  @P0 BRA `(.L_x_6017) ;  /* 0x0000000000180947 */ /* 0x000fea0003800000 */
[----:B------:R-:W-:Y:S02]  /*51f0*/  LOP3.LUT R13, R0, 0x80000000, R21, 0xb8, !PT ;  /* 0x80000000000d7812 */ /* 0x000fe400078eb815 */
[----:B------:R-:W-:Y:S01]  /*5200*/  MOV R20, R3 ;  /* 0x0000000300147202 */ /* 0x000fe20000000f00 */
[----:B------:R-:W-:Y:S06]  /*5210*/  BRA `(.L_x_6017) ;  /* 0x00000000000c7947 */ /* 0x000fec0003800000 */
.L_x_6016:
[----:B------:R-:W-:Y:S02]  /*5220*/  FSETP.GTU.FTZ.AND P0, PT, R3, +INF , PT ;  /* 0x7f8000000300780b */ /* 0x000fe40003f1c000 */
[----:B--2-4-:R-:W-:-:S11]  /*5230*/  MOV R13, R0 ;  /* 0x00000000000d7202 */ /* 0x014fd60000000f00 */
[----:B------:R-:W-:-:S07]  /*5240*/  @!P0 MOV R20, R3 ;  /* 0x0000000300148202 */ /* 0x000fce0000000f00 */
.L_x_6017:
[----:B------:R-:W-:Y:S05]  /*5250*/  BSYNC B0 ;  /* 0x0000000000007941 */ /* 0x000fea0003800000 */
.L_x_6015:
        /* <DEDUP_REMOVED lines=11> */
[----:B0-----:R-:W-:Y:S02]  /*5310*/  SHF.R.U32.HI R25, RZ, 0x1f, R22 ;  /* 0x0000001fff197819 */ /* 0x001fe40000011616 */
        /* <DEDUP_REMOVED lines=98> */
.L_x_6026:
        /* <DEDUP_REMOVED lines=10> */
.L_x_6028:
[----:B------:R-:W-:-:S04]  /*59e0*/  FADD.FTZ R4, -R0, R5 ;  /* 0x0000000500047221 */ /* 0x000fc80000010100 */
[----:B------:R-:W-:-:S07]  /*59f0*/  FMUL.FTZ R4, R4, 0.5 ;  /* 0x3f00000004047820 */ /* 0x000fce0000410000 */
.L_x_6029:
[----:B------:R-:W-:Y:S05]  /*5a00*/  BSYNC B1 ;  /* 0x0000000000017941 */ /* 0x000fea0003800000 */
.L_x_6027:
        /* <DEDUP_REMOVED lines=11> */
.L_x_6031:
[----:B------:R-:W-:-:S04]  /*5ac0*/  FADD.FTZ R7, R6, -R7 ;  /* 0x8000000706077221 */ /* 0x000fc80000010000 */
[----:B------:R-:W-:-:S07]  /*5ad0*/  FMUL.FTZ R7, R7, 0.5 ;  /* 0x3f00000007077820 */ /* 0x000fce0000410000 */
.L_x_6032:
[----:B------:R-:W-:Y:S05]  /*5ae0*/  BSYNC B1 ;  /* 0x0000000000017941 */ /* 0x000fea0003800000 */
.L_x_6030:
        /* <DEDUP_REMOVED lines=35> */
.L_x_6025:
[----:B------:R0:W1:Y:S02]  /*5d20*/  MUFU.SQRT R14, R24 ;  /* 0x00000018000e7308 */ /* 0x0000640000002000 */
.L_x_6024:
[----:B------:R-:W-:Y:S05]  /*5d30*/  BSYNC B0 ;  /* 0x0000000000007941 */ /* 0x000fea0003800000 */
.L_x_6023:
        /* <DEDUP_REMOVED lines=24> */
.L_x_6039:
[----:B------:R-:W-:-:S04]  /*5ec0*/  FADD.FTZ R0, -R0, R5 ;  /* 0x0000000500007221 */ /* 0x000fc80000010100 */
[----:B------:R-:W-:-:S07]  /*5ed0*/  FMUL.FTZ R0, R0, 0.5 ;  /* 0x3f00000000007820 */ /* 0x000fce0000410000 */
.L_x_6040:
[----:B------:R-:W-:Y:S05]  /*5ee0*/  BSYNC B1 ;  /* 0x0000000000017941 */ /* 0x000fea0003800000 */
.L_x_6038:
        /* <DEDUP_REMOVED lines=10> */
.L_x_6042:
[----:B------:R-:W-:-:S04]  /*5f90*/  FADD.FTZ R3, -R3, R6 ;  /* 0x0000000603037221 */ /* 0x000fc80000010100 */
[----:B------:R-:W-:-:S07]  /*5fa0*/  FMUL.FTZ R3, R3, 0.5 ;  /* 0x3f00000003037820 */ /* 0x000fce0000410000 */
.L_x_6043:
[----:B------:R-:W-:Y:S05]  /*5fb0*/  BSYNC B1 ;  /* 0x0000000000017941 */ /* 0x000fea0003800000 */
.L_x_6041:
[----:B------:R-:W-:Y:S01]  /*5fc0*/  FADD.FTZ R3, R3, R0 ;  /* 0x0000000003037221 */ /* 0x000fe20000010000 */
[----:B------:R-:W-:Y:S01]  /*5fd0*/  FADD.FTZ R26, R21, R26 ;  /* 0x0000001a151a7221 */ /* 0x000fe20000010000 */
[----:B------:R-:W-:-:S03]  /*5fe0*/  PLOP3.LUT P0, PT, PT, PT, PT, 0x80, 0x0 ;  /* 0x000000000000781c */ /* 0x000fc60003f0f070 */
[----:B------:R-:W-:-:S06]  /*5ff0*/  FMUL.FTZ R26, R26, R3 ;  /* 0x000000031a1a7220 */ /* 0x000fcc0000410000 */
[----:B------:R-:W4:Y:S01]  /*6000*/  MUFU.SQRT R26, R26 ;  /* 0x0000001a001a7308 */ /* 0x000f220000002000 */
[----:B------:R-:W-:Y:S05]  /*6010*/  BRA `(.L_x_6035) ;  /* 0x0000000000687947 */ /* 0x000fea0003800000 */
.L_x_6037:
        /* <DEDUP_REMOVED lines=15> */
.L_x_6036:
        /* <DEDUP_REMOVED lines=8> */
.L_x_6034:
[----:B------:R-:W-:Y:S01]  /*6190*/  PLOP3.LUT P0, PT, PT, PT, PT, 0x80, 0x0 ;  /* 0x000000000000781c */ /* 0x000fe20003f0f070 */
[----:B------:R-:W-:Y:S01]  /*61a0*/  FMUL.FTZ R26, R26, 16777216 ;  /* 0x4b8000001a1a7820 */ /* 0x000fe20000410000 */
[----:B------:R-:W-:-:S11]  /*61b0*/  FMUL.FTZ R21, R21, 16777216 ;  /* 0x4b80000015157820 */ /* 0x000fd60000410000 */
.L_x_6035:
[----:B------:R-:W-:Y:S05]  /*61c0*/  BSYNC B0 ;  /* 0x0000000000007941 */ /* 0x000fea0003800000 */
.L_x_6033:
        /* <DEDUP_REMOVED lines=9> */
[----:B--2---:R-:W-:-:S04]  /*6260*/  FFMA.FTZ R5, -R3, R6, 0.5 ;  /* 0x3f00000003057423 */ /* 0x004fc80000010106 */
        /* <DEDUP_REMOVED lines=23> */
.L_x_6046:
[----:B------:R-:W-:Y:S01]  /*63e0*/  MOV R0, 0x3f000000 ;  /* 0x3f00000000007802 */ /* 0x000fe20000000f00 */
        /* <DEDUP_REMOVED lines=27> */
.L_x_6045:
[----:B------:R-:W-:-:S13]  /*65a0*/  ISETP.GT.AND P0, PT, R23, -0x1, PT ;  /* 0xffffffff1700780c */ /* 0x000fda0003f04270 */
[----:B------:R-:W-:Y:S05]  /*65b0*/  @P0 BRA `(.L_x_6048) ;  /* 0x0000000000d40947 */ /* 0x000fea0003800000 */
[----:B------:R-:W-:Y:S01]  /*65c0*/  FADD.FTZ R21, -R21, -RZ ;  /* 0x800000ff15157221 */ /* 0x000fe20000010100 */
[C---:B---34-:R-:W-:Y:S01]  /*65d0*/  FADD.FTZ R0, |R26|.reuse, -RZ ;  /* 0x800000ff1a007221 */ /* 0x058fe20000010200 */
[----:B------:R-:W-:Y:S02]  /*65e0*/  BSSY B4, `(.L_x_6049) ;  /* 0x0000010000047945 */ /* 0x000fe40003800000 */
[----:B------:R-:W-:Y:S01]  /*65f0*/  FADD.FTZ R9, |R21|, -RZ ;  /* 0x800000ff15097221 */ /* 0x000fe20000010200 */
[----:B------:R-:W-:-:S04]  /*6600*/  FSETP.GT.FTZ.AND P6, PT, |R26|, |R21|, PT ;  /* 0x400000151a00720b */ /* 0x000fc80003fd4200 */
[----:B0-----:R-:W-:Y:S02]  /*6610*/  FSEL R24, R0, R9, P6 ;  /* 0x0000000900187208 */ /* 0x001fe40003000000 */
[----:B------:R-:W-:Y:S02]  /*6620*/  FSEL R9, R9, R0, P6 ;  /* 0x0000000009097208 */ /* 0x000fe40003000000 */
[----:B------:R-:W0:Y:S08]  /*6630*/  MUFU.RCP R3, R24 ;  /* 0x0000001800037308 */ /* 0x000e300000001000 */
[----:B------:R-:W3:Y:S01]  /*6640*/  FCHK P0, R9, R24 ;  /* 0x0000001809007302 */ /* 0x000ee20000000000 */
[----:B0-----:R-:W-:-:S04]  /*6650*/  FFMA R4, -R24, R3, 1 ;  /* 0x3f80000018047423 */ /* 0x001fc80000000103 */
[----:B------:R-:W-:-:S04]  /*6660*/  FFMA R4, R3, R4, R3 ;  /* 0x0000000403047223 */ /* 0x000fc80000000003 */
[----:B------:R-:W-:-:S04]  /*6670*/  FFMA R3, R9, R4, RZ ;  /* 0x0000000409037223 */ /* 0x000fc800000000ff */
[----:B------:R-:W-:-:S04]  /*6680*/  FFMA R0, -R24, R3, R9 ;  /* 0x0000000318007223 */ /* 0x000fc80000000109 */
[----:B------:R-:W-:Y:S01]  /*6690*/  FFMA R0, R4, R0, R3 ;  /* 0x0000000004007223 */ /* 0x000fe20000000003 */
[----:B---3--:R-:W-:Y:S06]  /*66a0*/  @!P0 BRA `(.L_x_6050) ;  /* 0x00000000000c8947 */ /* 0x008fec0003800000 */
[----:B------:R-:W-:Y:S02]  /*66b0*/  MOV R8, R24 ;  /* 0x0000001800087202 */ /* 0x000fe40000000f00 */
[----:B------:R-:W-:-:S07]  /*66c0*/  MOV R4, 0x66e0 ;  /* 0x000066e000047802 */ /* 0x000fce0000000f00 */
[----:B-12--5:R-:W-:Y:S05]  /*66d0*/  CALL.REL.NOINC `($__internal_12_$__cuda_sm3x_div_rn_ftz_f32_slowpath) ;  /* 0x0000023000847944 */ /* 0x026fea0003c00000 */
.L_x_6050:
[----:B------:R-:W-:Y:S05]  /*66e0*/  BSYNC B4 ;  /* 0x0000000000047941 */ /* 0x000fea0003800000 */
.L_x_6049:
        /* <DEDUP_REMOVED lines=18> */
.L_x_6052:
[----:B------:R-:W-:Y:S02]  /*6810*/  ISETP.GE.AND P0, PT, R21, RZ, PT ;  /* 0x000000ff1500720c */ /* 0x000fe40003f06270 */
[----:B------:R-:W-:-:S11]  /*6820*/  MOV R3, 0x3fd774eb ;  /* 0x3fd774eb00037802 */ /* 0x000fd60000000f00 */
[----:B------:R-:W-:-:S04]  /*6830*/  @P0 FFMA.FTZ R0, R3, 0.93318945169448852539, -R0 ;  /* 0x3f6ee58103000823 */ /* 0x000fc80000010800 */
[----:B------:R-:W-:-:S07]  /*6840*/  @!P0 FFMA.FTZ R0, R3, 0.93318945169448852539, R0 ;  /* 0x3f6ee58103008823 */ /* 0x000fce0000010000 */
.L_x_6053:
[----:B------:R-:W-:Y:S05]  /*6850*/  BSYNC B0 ;  /* 0x0000000000007941 */ /* 0x000fea0003800000 */
.L_x_6051:
        /* <DEDUP_REMOVED lines=11> */
.L_x_6048:
[----:B------:R-:W-:Y:S01]  /*6910*/  FADD.FTZ R9, |R21|, -RZ ;  /* 0x800000ff15097221 */ /* 0x000fe20000010200 */
[C---:B---34-:R-:W-:Y:S01]  /*6920*/  FADD.FTZ R4, |R26|.reuse, -RZ ;  /* 0x800000ff1a047221 */ /* 0x058fe20000010200 */
[----:B------:R-:W-:Y:S01]  /*6930*/  FSETP.GT.FTZ.AND P6, PT, |R26|, |R21|, PT ;  /* 0x400000151a00720b */ /* 0x000fe20003fd4200 */
[----:B------:R-:W-:Y:S03]  /*6940*/  BSSY B4, `(.L_x_6054) ;  /* 0x000000e000047945 */ /* 0x000fe60003800000 */
        /* <DEDUP_REMOVED lines=13> */
.L_x_6055:
[----:B------:R-:W-:Y:S05]  /*6a20*/  BSYNC B4 ;  /* 0x0000000000047941 */ /* 0x000fea0003800000 */
.L_x_6054:
        /* <DEDUP_REMOVED lines=18> */
.L_x_6057:
[----:B------:R-:W-:Y:S02]  /*6b50*/  ISETP.GE.AND P0, PT, R21, RZ, PT ;  /* 0x000000ff1500720c */ /* 0x000fe40003f06270 */
[----:B------:R-:W-:-:S11]  /*6b60*/  MOV R3, 0x3fd774eb ;  /* 0x3fd774eb00037802 */ /* 0x000fd60000000f00 */
[----:B------:R-:W-:-:S04]  /*6b70*/  @P0 FFMA.FTZ R0, R3, 0.93318945169448852539, -R0 ;  /* 0x3f6ee58103000823 */ /* 0x000fc80000010800 */
[----:B------:R-:W-:-:S07]  /*6b80*/  @!P0 FFMA.FTZ R0, R3, 0.93318945169448852539, R0 ;  /* 0x3f6ee58103008823 */ /* 0x000fce0000010000 */
.L_x_6058:
[----:B------:R-:W-:Y:S05]  /*6b90*/  BSYNC B0 ;  /* 0x0000000000007941 */ /* 0x000fea0003800000 */
.L_x_6056:
        /* <DEDUP_REMOVED lines=10> */
.L_x_6047:
[----:B------:R-:W-:Y:S05]  /*6c40*/  BSYNC B3 ;  /* 0x0000000000037941 */ /* 0x000fea0003800000 */
.L_x_6044:
[----:B------:R-:W-:-:S13]  /*6c50*/  ISETP.NE.AND P0, PT, R25, RZ, PT ;  /* 0x000000ff1900720c */ /* 0x000fda0003f05270 */
[----:B-1----:R-:W-:-:S05]  /*6c60*/  @!P0 FADD.FTZ R14, -R14, -RZ ;  /* 0x800000ff0e0e8221 */ /* 0x002fca0000010100 */
[----:B------:R-:W-:Y:S01]  /*6c70*/  MOV R21, R14 ;  /* 0x0000000e00157202 */ /* 0x000fe20000000f00 */
[----:B------:R-:W-:Y:S06]  /*6c80*/  BRA `(.L_x_6059) ;  /* 0x0000000c006c7947 */ /* 0x000fec0003800000 */
.L_x_6022:
[----:B------:R-:W-:Y:S01]  /*6c90*/  FADD.FTZ R3, -R23, 6.1232342629258392722e-17 ;  /* 0x248d313217037421 */ /* 0x000fe20000010100 */
[----:B------:R-:W-:-:S03]  /*6ca0*/  FADD.FTZ R21, -R22, -RZ ;  /* 0x800000ff16157221 */ /* 0x000fc60000010100 */
[----:B------:R-:W-:Y:S01]  /*6cb0*/  FADD.FTZ R3, R3, 1.5707963705062866211 ;  /* 0x3fc90fdb03037421 */ /* 0x000fe20000010000 */
[----:B------:R-:W-:Y:S06]  /*6cc0*/  BRA `(.L_x_6059) ;  /* 0x0000000c005c7947 */ /* 0x000fec0003800000 */
.L_x_6021:
[----:B------:R-:W-:Y:S01]  /*6cd0*/  HFMA2.MMA R3, -RZ, RZ, 0, 0 ;  /* 0x00000000ff037435 */ /* 0x000fe200000001ff */
[----:B------:R-:W-:Y:S01]  /*6ce0*/  FADD.FTZ R21, -R22, -RZ ;  /* 0x800000ff16157221 */ /* 0x000fe20000010100 */
[----:B------:R-:W-:Y:S09]  /*6cf0*/  BRA `(.L_x_6059) ;  /* 0x0000000c00507947 */ /* 0x000ff20003800000 */
.L_x_6020:
        /* <DEDUP_REMOVED lines=16> */
[----:B---3--:R-:W-:Y:S01]  /*6e00*/  FFMA R5, R9, R0, RZ ;  /* 0x0000000009057223 */ /* 0x008fe200000000ff */
[----:B------:R-:W-:-:S03]  /*6e10*/  FFMA.FTZ R24, R14, R14, R3 ;  /* 0x0000000e0e187223 */ /* 0x000fc60000010003 */
[----:B------:R-:W-:-:S04]  /*6e20*/  FFMA R4, -R14, R5, R9 ;  /* 0x000000050e047223 */ /* 0x000fc80000000109 */
[----:B------:R-:W-:Y:S01]  /*6e30*/  FFMA R0, R0, R4, R5 ;  /* 0x0000000400007223 */ /* 0x000fe20000000005 */
[----:B-1----:R-:W-:Y:S06]  /*6e40*/  @!P0 BRA `(.L_x_6064) ;  /* 0x00000000000c8947 */ /* 0x002fec0003800000 */
[----:B------:R-:W-:Y:S02]  /*6e50*/  MOV R8, R14 ;  /* 0x0000000e00087202 */ /* 0x000fe40000000f00 */
[----:B------:R-:W-:-:S07]  /*6e60*/  MOV R4, 0x6e80 ;  /* 0x00006e8000047802 */ /* 0x000fce0000000f00 */
[----:B-----5:R-:W-:Y:S05]  /*6e70*/  CALL.REL.NOINC `($__internal_12_$__cuda_sm3x_div_rn_ftz_f32_slowpath) ;  /* 0x00000228009c7944 */ /* 0x020fea0003c00000 */
.L_x_6064:
[----:B------:R-:W-:Y:S05]  /*6e80*/  BSYNC B4 ;  /* 0x0000000000047941 */ /* 0x000fea0003800000 */
.L_x_6063:
        /* <DEDUP_REMOVED lines=18> */
.L_x_6066:
[----:B------:R-:W-:Y:S02]  /*6fb0*/  ISETP.GE.AND P0, PT, R23, RZ, PT ;  /* 0x000000ff1700720c */ /* 0x000fe40003f06270 */
[----:B------:R-:W-:-:S11]  /*6fc0*/  MOV R3, 0x3fd774eb ;  /* 0x3fd774eb00037802 */ /* 0x000fd60000000f00 */
[----:B------:R-:W-:-:S04]  /*6fd0*/  @P0 FFMA.FTZ R0, R3, 0.93318945169448852539, -R0 ;  /* 0x3f6ee58103000823 */ /* 0x000fc80000010800 */
[----:B------:R-:W-:-:S07]  /*6fe0*/  @!P0 FFMA.FTZ R0, R3, 0.93318945169448852539, R0 ;  /* 0x3f6ee58103008823 */ /* 0x000fce0000010000 */
.L_x_6067:
[----:B------:R-:W-:Y:S05]  /*6ff0*/  BSYNC B0 ;  /* 0x0000000000007941 */ /* 0x000fea0003800000 */
.L_x_6065:
        /* <DEDUP_REMOVED lines=13> */
.L_x_6062:
        /* <DEDUP_REMOVED lines=12> */
.L_x_6070:
[----:B------:R-:W-:Y:S05]  /*7190*/  BSYNC B4 ;  /* 0x0000000000047941 */ /* 0x000fea0003800000 */
.L_x_6069:
        /* <DEDUP_REMOVED lines=18> */
.L_x_6072:
[----:B------:R-:W-:Y:S02]  /*72c0*/  ISETP.GE.AND P0, PT, R23, RZ, PT ;  /* 0x000000ff1700720c */ /* 0x000fe40003f06270 */
[----:B------:R-:W-:-:S11]  /*72d0*/  MOV R3, 0x3fd774eb ;  /* 0x3fd774eb00037802 */ /* 0x000fd60000000f00 */
[----:B------:R-:W-:-:S04]  /*72e0*/  @P0 FFMA.FTZ R0, R3, 0.93318945169448852539, -R0 ;  /* 0x3f6ee58103000823 */ /* 0x000fc80000010800 */
[----:B------:R-:W-:-:S07]  /*72f0*/  @!P0 FFMA.FTZ R0, R3, 0.93318945169448852539, R0 ;  /* 0x3f6ee58103008823 */ /* 0x000fce0000010000 */
.L_x_6073:
[----:B------:R-:W-:Y:S05]  /*7300*/  BSYNC B0 ;  /* 0x0000000000007941 */ /* 0x000fea0003800000 */
.L_x_6071:
        /* <DEDUP_REMOVED lines=27> */
.L_x_6061:
[----:B------:R-:W-:Y:S01]  /*74c0*/  FMUL.FTZ R0, R23, 0.36787945032119750977 ;  /* 0x3ebc5ab217007820 */ /* 0x000fe20000410000 */
[----:B------:R-:W-:Y:S01]  /*74d0*/  FMUL.FTZ R3, R22, 0.36787945032119750977 ;  /* 0x3ebc5ab216037820 */ /* 0x000fe20000410000 */
[----:B------:R-:W-:Y:S02]  /*74e0*/  BSSY B4, `(.L_x_6074) ;  /* 0x000001f000047945 */ /* 0x000fe40003800000 */
        /* <DEDUP_REMOVED lines=30> */
.L_x_6075:
[----:B------:R-:W-:Y:S05]  /*76d0*/  BSYNC B4 ;  /* 0x0000000000047941 */ /* 0x000fea0003800000 */
.L_x_6074:
        /* <DEDUP_REMOVED lines=18> */
.L_x_6077:
[----:B------:R-:W-:Y:S02]  /*7800*/  ISETP.GE.AND P0, PT, R23, RZ, PT ;  /* 0x000000ff1700720c */ /* 0x000fe40003f06270 */
[----:B------:R-:W-:-:S11]  /*7810*/  MOV R3, 0x3fd774eb ;  /* 0x3fd774eb00037802 */ /* 0x000fd60000000f00 */
[----:B------:R-:W-:-:S04]  /*7820*/  @P0 FFMA.FTZ R0, R3, 0.93318945169448852539, -R0 ;  /* 0x3f6ee58103000823 */ /* 0x000fc80000010800 */
[----:B------:R-:W-:-:S07]  /*7830*/  @!P0 FFMA.FTZ R0, R3, 0.93318945169448852539, R0 ;  /* 0x3f6ee58103008823 */ /* 0x000fce0000010000 */
.L_x_6078:
[----:B------:R-:W-:Y:S05]  /*7840*/  BSYNC B0 ;  /* 0x0000000000007941 */ /* 0x000fea0003800000 */
.L_x_6076:
        /* <DEDUP_REMOVED lines=10> */
.L_x_6068:
[----:B------:R-:W-:Y:S05]  /*78f0*/  BSYNC B3 ;  /* 0x0000000000037941 */ /* 0x000fea0003800000 */
.L_x_6060:
[----:B------:R-:W-:Y:S01]  /*7900*/  ISETP.NE.AND P0, PT, R25, RZ, PT ;  /* 0x000000ff1900720c */ /* 0x000fe20003f05270 */
[----:B------:R-:W-:Y:S01]  /*7910*/  FADD.FTZ R21, R26, 0.69314718246459960938 ;  /* 0x3f3172181a157421 */ /* 0x000fe20000010000 */
[----:B------:R-:W-:-:S11]  /*7920*/  FADD.FTZ R3, |R0|, -RZ ;  /* 0x800000ff00037221 */ /* 0x000fd60000010200 */
[----:B------:R-:W-:Y:S01]  /*7930*/  @!P0 FADD.FTZ R21, -R21, -RZ ;  /* 0x800000ff15158221 */ /* 0x000fe20000010100 */
[----:B------:R-:W-:Y:S06]  /*7940*/  BRA `(.L_x_6059) ;  /* 0x00000000003c7947 */ /* 0x000fec0003800000 */
.L_x_6019:
        /* <DEDUP_REMOVED lines=15> */
.L_x_6059:
[----:B------:R-:W-:Y:S05]  /*7a40*/  BSYNC B2 ;  /* 0x0000000000027941 */ /* 0x000fea0003800000 */
.L_x_6018:
        /* <DEDUP_REMOVED lines=10> */
.L_x_6080:
[----:B------:R-:W-:Y:S02]  /*7af0*/  FSETP.GTU.FTZ.AND P0, PT, R0, +INF , PT ;  /* 0x7f8000000000780b */ /* 0x000fe40003f1c000 */
[----:B------:R-:W-:-:S11]  /*7b00*/  MOV R14, R3 ;  /* 0x00000003000e7202 */ /* 0x000fd60000000f00 */
[----:B------:R-:W-:-:S07]  /*7b10*/  @!P0 MOV R21, R0 ;  /* 0x0000000000158202 */ /* 0x000fce0000000f00 */
.L_x_6081:
[----:B------:R-:W-:Y:S05]  /*7b20*/  BSYNC B0 ;  /* 0x0000000000007941 */ /* 0x000fea0003800000 */
.L_x_6079:
        /* <DEDUP_REMOVED lines=32> */
[----:B----4-:R-:W-:Y:S01]  /*7d30*/  VIMNMX R26, R5, R8, PT ;  /* 0x00000008051a7248 */ /* 0x010fe20003fe0100 */
        /* <DEDUP_REMOVED lines=77> */
.L_x_6090:
        /* <DEDUP_REMOVED lines=10> */
.L_x_6092:
[----:B------:R-:W-:-:S04]  /*82b0*/  FADD.FTZ R4, -R0, R5 ;  /* 0x0000000500047221 */ /* 0x000fc80000010100 */
[----:B------:R-:W-:-:S07]  /*82c0*/  FMUL.FTZ R4, R4, 0.5 ;  /* 0x3f00000004047820 */ /* 0x000fce0000410000 */
.L_x_6093:
[----:B------:R-:W-:Y:S05]  /*82d0*/  BSYNC B1 ;  /* 0x0000000000017941 */ /* 0x000fea0003800000 */
.L_x_6091:
        /* <DEDUP_REMOVED lines=11> */
.L_x_6095:
[----:B------:R-:W-:-:S04]  /*8390*/  FADD.FTZ R7, R6, -R7 ;  /* 0x8000000706077221 */ /* 0x000fc80000010000 */
[----:B------:R-:W-:-:S07]  /*83a0*/  FMUL.FTZ R7, R7, 0.5 ;  /* 0x3f00000007077820 */ /* 0x000fce0000410000 */
.L_x_6096:
[----:B------:R-:W-:Y:S05]  /*83b0*/  BSYNC B1 ;  /* 0x0000000000017941 */ /* 0x000fea0003800000 */
.L_x_6094:
        /* <DEDUP_REMOVED lines=35> */
.L_x_6089:
[----:B------:R0:W1:Y:S02]  /*85f0*/  MUFU.SQRT R26, R25 ;  /* 0x00000019001a7308 */ /* 0x0000640000002000 */
.L_x_6088:
[----:B------:R-:W-:Y:S05]  /*8600*/  BSYNC B0 ;  /* 0x0000000000007941 */ /* 0x000fea0003800000 */
.L_x_6087:
        /* <DEDUP_REMOVED lines=24> */
.L_x_6103:
[----:B------:R-:W-:-:S04]  /*8790*/  FADD.FTZ R0, -R0, R5 ;  /* 0x0000000500007221 */ /* 0x000fc80000010100 */
[----:B------:R-:W-:-:S07]  /*87a0*/  FMUL.FTZ R0, R0, 0.5 ;  /* 0x3f00000000007820 */ /* 0x000fce0000410000 */
.L_x_6104:
[----:B------:R-:W-:Y:S05]  /*87b0*/  BSYNC B1 ;  /* 0x0000000000017941 */ /* 0x000fea0003800000 */
.L_x_6102:
        /* <DEDUP_REMOVED lines=10> */
.L_x_6106:
[----:B------:R-:W-:-:S04]  /*8860*/  FADD.FTZ R3, -R3, R6 ;  /* 0x0000000603037221 */ /* 0x000fc80000010100 */
[----:B------:R-:W-:-:S07]  /*8870*/  FMUL.FTZ R3, R3, 0.5 ;  /* 0x3f00000003037820 */ /* 0x000fce0000410000 */
.L_x_6107:
[----:B------:R-:W-:Y:S05]  /*8880*/  BSYNC B1 ;  /* 0x0000000000017941 */ /* 0x000fea0003800000 */
.L_x_6105:
[----:B------:R-:W-:Y:S01]  /*8890*/  FADD.FTZ R0, R3, R0 ;  /* 0x0000000003007221 */ /* 0x000fe20000010000 */
[----:B------:R-:W-:Y:S01]  /*88a0*/  FADD.FTZ R27, R24, R27 ;  /* 0x0000001b181b7221 */ /* 0x000fe20000010000 */
[----:B------:R-:W-:-:S03]  /*88b0*/  PLOP3.LUT P0, PT, PT, PT, PT, 0x80, 0x0 ;  /* 0x000000000000781c */ /* 0x000fc60003f0f070 */
[----:B------:R-:W-:-:S06]  /*88c0*/  FMUL.FTZ R27, R27, R0 ;  /* 0x000000001b1b7220 */ /* 0x000fcc0000410000 */
[----:B------:R-:W4:Y:S01]  /*88d0*/  MUFU.SQRT R27, R27 ;  /* 0x0000001b001b7308 */ /* 0x000f220000002000 */
[----:B------:R-:W-:Y:S05]  /*88e0*/  BRA `(.L_x_6099) ;  /* 0x0000000000687947 */ /* 0x000fea0003800000 */
.L_x_6101:
        /* <DEDUP_REMOVED lines=15> */
.L_x_6100:
        /* <DEDUP_REMOVED lines=8> */
.L_x_6098:
[----:B------:R-:W-:Y:S01]  /*8a60*/  PLOP3.LUT P0, PT, PT, PT, PT, 0x80, 0x0 ;  /* 0x000000000000781c */ /* 0x000fe20003f0f070 */
[----:B------:R-:W-:Y:S01]  /*8a70*/  FMUL.FTZ R27, R27, 16777216 ;  /* 0x4b8000001b1b7820 */ /* 0x000fe20000410000 */
[----:B------:R-:W-:-:S11]  /*8a80*/  FMUL.FTZ R24, R24, 16777216 ;  /* 0x4b80000018187820 */ /* 0x000fd60000410000 */
.L_x_6099:
[----:B------:R-:W-:Y:S05]  /*8a90*/  BSYNC B0 ;  /* 0x0000000000007941 */ /* 0x000fea0003800000 */
.L_x_6097:
        /* <DEDUP_REMOVED lines=33> */
.L_x_6110:
        /* <DEDUP_REMOVED lines=28> */
.L_x_6109:
        /* <DEDUP_REMOVED lines=17> */
[----:B------:R-:W-:Y:S02]  /*8f80*/  MOV R8, R22 ;  /* 0x0000001600087202 */ /* 0x000fe40000000f00 */
[----:B------:R-:W-:-:S07]  /*8f90*/  MOV R4, 0x8fb0 ;  /* 0x00008fb000047802 */ /* 0x000fce0000000f00 */
[----:B012--5:R-:W-:Y:S05]  /*8fa0*/  CALL.REL.NOINC `($__internal_12_$__cuda_sm3x_div_rn_ftz_f32_slowpath) ;  /* 0x0000020800507944 */ /* 0x027fea0003c00000 */
.L_x_6114:
[----:B------:R-:W-:Y:S05]  /*8fb0*/  BSYNC B4 ;  /* 0x0000000000047941 */ /* 0x000fea0003800000 */
.L_x_6113:
        /* <DEDUP_REMOVED lines=18> */
.L_x_6116:
[----:B------:R-:W-:Y:S02]  /*90e0*/  ISETP.GE.AND P0, PT, R24, RZ, PT ;  /* 0x000000ff1800720c */ /* 0x000fe40003f06270 */
[----:B------:R-:W-:-:S11]  /*90f0*/  MOV R3, 0x3fd774eb ;  /* 0x3fd774eb00037802 */ /* 0x000fd60000000f00 */
[----:B------:R-:W-:-:S04]  /*9100*/  @P0 FFMA.FTZ R0, R3, 0.93318945169448852539, -R0 ;  /* 0x3f6ee58103000823 */ /* 0x000fc80000010800 */
[----:B------:R-:W-:-:S07]  /*9110*/  @!P0 FFMA.FTZ R0, R3, 0.93318945169448852539, R0 ;  /* 0x3f6ee58103008823 */ /* 0x000fce0000010000 */
.L_x_6117:
[----:B------:R-:W-:Y:S05]  /*9120*/  BSYNC B0 ;  /* 0x0000000000007941 */ /* 0x000fea0003800000 */
.L_x_6115:
        /* <DEDUP_REMOVED lines=11> */
.L_x_6112:
        /* <DEDUP_REMOVED lines=17> */
.L_x_6119:
[----:B------:R-:W-:Y:S05]  /*92f0*/  BSYNC B4 ;  /* 0x0000000000047941 */ /* 0x000fea0003800000 */
.L_x_6118:
        /* <DEDUP_REMOVED lines=18> */
.L_x_6121:
[----:B------:R-:W-:Y:S02]  /*9420*/  ISETP.GE.AND P0, PT, R24, RZ, PT ;  /* 0x000000ff1800720c */ /* 0x000fe40003f06270 */
[----:B------:R-:W-:-:S11]  /*9430*/  MOV R3, 0x3fd774eb ;  /* 0x3fd774eb00037802 */ /* 0x000fd60000000f00 */
[----:B------:R-:W-:-:S04]  /*9440*/  @P0 FFMA.FTZ R0, R3, 0.93318945169448852539, -R0 ;  /* 0x3f6ee58103000823 */ /* 0x000fc80000010800 */
[----:B------:R-:W-:-:S07]  /*9450*/  @!P0 FFMA.FTZ R0, R3, 0.93318945169448852539, R0 ;  /* 0x3f6ee58103008823 */ /* 0x000fce0000010000 */
.L_x_6122:
[----:B------:R-:W-:Y:S05]  /*9460*/  BSYNC B0 ;  /* 0x0000000000007941 */ /* 0x000fea0003800000 */
.L_x_6120:
        /* <DEDUP_REMOVED lines=10> */
.L_x_6111:
[----:B------:R-:W-:Y:S05]  /*9510*/  BSYNC B3 ;  /* 0x0000000000037941 */ /* 0x000fea0003800000 */
.L_x_6108:
[----:B------:R-:W-:-:S13]  /*9520*/  ISETP.NE.AND P0, PT, R23, RZ, PT ;  /* 0x000000ff1700720c */ /* 0x000fda0003f05270 */
[----:B-1----:R-:W-:-:S05]  /*9530*/  @!P0 FADD.FTZ R26, -R26, -RZ ;  /* 0x800000ff1a1a8221 */ /* 0x002fca0000010100 */
[----:B------:R-:W-:Y:S01]  /*9540*/  MOV R24, R26 ;  /* 0x0000001a00187202 */ /* 0x000fe20000000f00 */
[----:B------:R-:W-:Y:S06]  /*9550*/  BRA `(.L_x_6123) ;  /* 0x0000000c006c7947 */ /* 0x000fec0003800000 */
.L_x_6086:
[----:B------:R-:W-:Y:S01]  /*9560*/  FADD.FTZ R0, -R22, 6.1232342629258392722e-17 ;  /* 0x248d313216007421 */ /* 0x000fe20000010100 */
[----:B------:R-:W-:-:S03]  /*9570*/  FADD.FTZ R24, -R15, -RZ ;  /* 0x800000ff0f187221 */ /* 0x000fc60000010100 */
[----:B------:R-:W-:Y:S01]  /*9580*/  FADD.FTZ R0, R0, 1.5707963705062866211 ;  /* 0x3fc90fdb00007421 */ /* 0x000fe20000010000 */
[----:B------:R-:W-:Y:S06]  /*9590*/  BRA `(.L_x_6123) ;  /* 0x0000000c005c7947 */ /* 0x000fec0003800000 */
.L_x_6085:
[----:B------:R-:W-:Y:S01]  /*95a0*/  HFMA2.MMA R0, -RZ, RZ, 0, 0 ;  /* 0x00000000ff007435 */ /* 0x000fe200000001ff */
[----:B------:R-:W-:Y:S01]  /*95b0*/  FADD.FTZ R24, -R15, -RZ ;  /* 0x800000ff0f187221 */ /* 0x000fe20000010100 */
[----:B------:R-:W-:Y:S09]  /*95c0*/  BRA `(.L_x_6123) ;  /* 0x0000000c00507947 */ /* 0x000ff20003800000 */
.L_x_6084:
        /* <DEDUP_REMOVED lines=23> */
[----:B--2--5:R-:W-:Y:S05]  /*9740*/  CALL.REL.NOINC `($__internal_12_$__cuda_sm3x_div_rn_ftz_f32_slowpath) ;  /* 0x0000020000687944 */ /* 0x024fea0003c00000 */
.L_x_6128:
[----:B------:R-:W-:Y:S05]  /*9750*/  BSYNC B4 ;  /* 0x0000000000047941 */ /* 0x000fea0003800000 */
.L_x_6127:
        /* <DEDUP_REMOVED lines=18> */
.L_x_6130:
[----:B------:R-:W-:Y:S02]  /*9880*/  ISETP.GE.AND P0, PT, R22, RZ, PT ;  /* 0x000000ff1600720c */ /* 0x000fe40003f06270 */
[----:B------:R-:W-:-:S11]  /*9890*/  MOV R3, 0x3fd774eb ;  /* 0x3fd774eb00037802 */ /* 0x000fd60000000f00 */
[----:B------:R-:W-:-:S04]  /*98a0*/  @P0 FFMA.FTZ R0, R3, 0.93318945169448852539, -R0 ;  /* 0x3f6ee58103000823 */ /* 0x000fc80000010800 */
[----:B------:R-:W-:-:S07]  /*98b0*/  @!P0 FFMA.FTZ R0, R3, 0.93318945169448852539, R0 ;  /* 0x3f6ee58103008823 */ /* 0x000fce0000010000 */
.L_x_6131:
[----:B------:R-:W-:Y:S05]  /*98c0*/  BSYNC B0 ;  /* 0x0000000000007941 */ /* 0x000fea0003800000 */
.L_x_6129:
        /* <DEDUP_REMOVED lines=13> */
.L_x_6126:
        /* <DEDUP_REMOVED lines=12> */
.L_x_6134:
[----:B------:R-:W-:Y:S05]  /*9a60*/  BSYNC B4 ;  /* 0x0000000000047941 */ /* 0x000fea0003800000 */
.L_x_6133:
        /* <DEDUP_REMOVED lines=18> */
.L_x_6136:
[----:B------:R-:W-:Y:S02]  /*9b90*/  ISETP.GE.AND P0, PT, R22, RZ, PT ;  /* 0x000000ff1600720c */ /* 0x000fe40003f06270 */
[----:B------:R-:W-:-:S11]  /*9ba0*/  MOV R3, 0x3fd774eb ;  /* 0x3fd774eb00037802 */ /* 0x000fd60000000f00 */
[----:B------:R-:W-:-:S04]  /*9bb0*/  @P0 FFMA.FTZ R0, R3, 0.93318945169448852539, -R0 ;  /* 0x3f6ee58103000823 */ /* 0x000fc80000010800 */
[----:B------:R-:W-:-:S07]  /*9bc0*/  @!P0 FFMA.FTZ R0, R3, 0.93318945169448852539, R0 ;  /* 0x3f6ee58103008823 */ /* 0x000fce0000010000 */
.L_x_6137:
[----:B------:R-:W-:Y:S05]  /*9bd0*/  BSYNC B0 ;  /* 0x0000000000007941 */ /* 0x000fea0003800000 */
.L_x_6135:
[CC--:B------:R-:W-:Y:S02]  /*9be0*/  VIMNMX R3, R25.reuse, R24.reuse, !PT ;  /* 0x0000001819037248 */ /* 0x0c0fe40007fe0100 */
[----:B------:R-:W-:Y:S02]  /*9bf0*/  VIMNMX R25, R25, R24, PT ;  /* 0x0000001819197248 */ /* 0x000fe40003fe0100 */
[----:B------:R-:W-:Y:S02]  /*9c00*/  LOP3.LUT R4, R3, 0xfe000000, RZ, 0xc0, !PT ;  /* 0xfe00000003047812 */ /* 0x000fe400078ec0ff */
[----:B------:R-:W-:Y:S02]  /*9c10*/  FSETP.NEU.FTZ.AND P0, PT, R25, RZ, PT ;  /* 0x000000ff1900720b */ /* 0x000fe40003f1d000 */
[C---:B------:R-:W-:Y:S02]  /*9c20*/  IADD3 R6, -R4.reuse, 0x7e800000, RZ ;  /* 0x7e80000004067810 */ /* 0x040fe40007ffe1ff */
[----:B------:R-:W-:-:S02]  /*9c30*/  LOP3.LUT R4, R4, 0x800000, RZ, 0xfc, !PT ;  /* 0x0080000004047812 */ /* 0x000fc400078efcff */
[----:B------:R-:W-:Y:S01]  /*9c40*/  FSETP.NEU.FTZ.AND P1, PT, R24, |R15|, PT ;  /* 0x4000000f1800720b */ /* 0x000fe20003f3d000 */
[-C--:B--2---:R-:W-:Y:S01]  /*9c50*/  FMUL.FTZ R5, R25, R6.reuse ;  /* 0x0000000619057220 */ /* 0x084fe20000410000 */
        /* <DEDUP_REMOVED lines=19> */
.L_x_6125:
        /* <DEDUP_REMOVED lines=33> */
.L_x_6139:
[----:B------:R-:W-:Y:S05]  /*9fa0*/  BSYNC B4 ;  /* 0x0000000000047941 */ /* 0x000fea0003800000 */
.L_x_6138:
        /* <DEDUP_REMOVED lines=18> */
.L_x_6141:
[----:B------:R-:W-:Y:S02]  /*a0d0*/  ISETP.GE.AND P0, PT, R22, RZ, PT ;  /* 0x000000ff1600720c */ /* 0x000fe40003f06270 */
[----:B------:R-:W-:-:S11]  /*a0e0*/  MOV R3, 0x3fd774eb ;  /* 0x3fd774eb00037802 */ /* 0x000fd60000000f00 */
[----:B------:R-:W-:-:S04]  /*a0f0*/  @P0 FFMA.FTZ R0, R3, 0.93318945169448852539, -R0 ;  /* 0x3f6ee58103000823 */ /* 0x000fc80000010800 */
[----:B------:R-:W-:-:S07]  /*a100*/  @!P0 FFMA.FTZ R0, R3, 0.93318945169448852539, R0 ;  /* 0x3f6ee58103008823 */ /* 0x000fce0000010000 */
.L_x_6142:
[----:B------:R-:W-:Y:S05]  /*a110*/  BSYNC B0 ;  /* 0x0000000000007941 */ /* 0x000fea0003800000 */
.L_x_6140:
        /* <DEDUP_REMOVED lines=10> */
.L_x_6132:
[----:B------:R-:W-:Y:S05]  /*a1c0*/  BSYNC B3 ;  /* 0x0000000000037941 */ /* 0x000fea0003800000 */
.L_x_6124:
[----:B------:R-:W-:Y:S01]  /*a1d0*/  ISETP.NE.AND P0, PT, R23, RZ, PT ;  /* 0x000000ff1700720c */ /* 0x000fe20003f05270 */
[----:B------:R-:W-:Y:S01]  /*a1e0*/  FADD.FTZ R24, R27, 0.69314718246459960938 ;  /* 0x3f3172181b187421 */ /* 0x000fe20000010000 */
[----:B------:R-:W-:-:S11]  /*a1f0*/  FADD.FTZ R0, |R0|, -RZ ;  /* 0x800000ff00007221 */ /* 0x000fd60000010200 */
[----:B------:R-:W-:Y:S01]  /*a200*/  @!P0 FADD.FTZ R24, -R24, -RZ ;  /* 0x800000ff18188221 */ /* 0x000fe20000010100 */
[----:B------:R-:W-:Y:S06]  /*a210*/  BRA `(.L_x_6123) ;  /* 0x00000000003c7947 */ /* 0x000fec0003800000 */
.L_x_6083:
        /* <DEDUP_REMOVED lines=15> */
.L_x_6123:
[----:B------:R-:W-:Y:S05]  /*a310*/  BSYNC B2 ;  /* 0x0000000000027941 */ /* 0x000fea0003800000 */
.L_x_6082:
[----:B------:R-:W-:Y:S01]  /*a320*/  FSETP.GTU.FTZ.AND P0, PT, |R0|, +INF , PT ;  /* 0x7f8000000000780b */ /* 0x000fe20003f1c200 */
[----:B------:R-:W-:Y:S01]  /*a330*/  BSSY B0, `(.L_x_6143) ;  /* 0x000000c000007945 */ /* 0x000fe20003800000 */
[----:B------:R-:W-:-:S11]  /*a340*/  FADD.FTZ R3, |R24|, -RZ ;  /* 0x800000ff18037221 */ /* 0x000fd60000010200 */
[----:B------:R-:W-:Y:S05]  /*a350*/  @P0 BRA `(.L_x_6144) ;  /* 0x0000000000180947 */ /* 0x000fea0003800000 */
[----:B------:R-:W-:Y:S02]  /*a360*/  FSETP.GTU.FTZ.AND P0, PT, R3, +INF , PT ;  /* 0x7f8000000300780b */ /* 0x000fe40003f1c000 */
[----:B0-----:R-:W-:-:S11]  /*a370*/  MOV R25, R24 ;  /* 0x0000001800197202 */ /* 0x001fd60000000f00 */
[----:B------:R-:W-:Y:S05]  /*a380*/  @P0 BRA `(.L_x_6145) ;  /* 0x0000000000180947 */ /* 0x000fea0003800000 */
[----:B------:R-:W-:Y:S02]  /*a390*/  LOP3.LUT R25, R0, 0x80000000, R15, 0xb8, !PT ;  /* 0x8000000000197812 */ /* 0x000fe400078eb80f */
[----:B------:R-:W-:Y:S01]  /*a3a0*/  MOV R24, R3 ;  /* 0x0000000300187202 */ /* 0x000fe20000000f00 */
[----:B------:R-:W-:Y:S06]  /*a3b0*/  BRA `(.L_x_6145) ;  /* 0x00000000000c7947 */ /* 0x000fec0003800000 */
.L_x_6144:
[----:B------:R-:W-:Y:S02]  /*a3c0*/  FSETP.GTU.FTZ.AND P0, PT, R3, +INF , PT ;  /* 0x7f8000000300780b */ /* 0x000fe40003f1c000 */
[----:B0-----:R-:W-:-:S11]  /*a3d0*/  MOV R25, R0 ;  /* 0x0000000000197202 */ /* 0x001fd60000000f00 */
[----:B------:R-:W-:-:S07]  /*a3e0*/  @!P0 MOV R24, R3 ;  /* 0x0000000300188202 */ /* 0x000fce0000000f00 */
.L_x_6145:
[----:B------:R-:W-:Y:S05]  /*a3f0*/  BSYNC B0 ;  /* 0x0000000000007941 */ /* 0x000fea0003800000 */
.L_x_6143:
[--C-:B-----5:R-:W-:Y:S01]  /*a400*/  HADD2.F32 R23, -RZ, R16.reuse.H0_H0 ;  /* 0x20000010ff177230 */ /* 0x120fe20000004100 */
[----:B------:R-:W-:Y:S01]  /*a410*/  BSSY B2, `(.L_x_6146) ;  /* 0x000027d000027945 */ /* 0x000fe20003800000 */
[----:B------:R-:W-:-:S03]  /*a420*/  HADD2.F32 R22, -RZ, R16.H1_H1 ;  /* 0x30000010ff167230 */ /* 0x000fc60000004100 */
[C---:B------:R-:W-:Y:S01]  /*a430*/  FSETP.GTU.FTZ.AND P0, PT, |R23|.reuse, +INF , PT ;  /* 0x7f8000001700780b */ /* 0x040fe20003f1c200 */
[----:B---34-:R-:W-:Y:S01]  /*a440*/  FADD.FTZ R27, |R23|, -RZ ;  /* 0x800000ff171b7221 */ /* 0x018fe20000010200 */
        /* <DEDUP_REMOVED lines=16> */
[----:B--2---:R-:W-:Y:S01]  /*a550*/  FADD.FTZ R5, |R16|, -RZ ;  /* 0x800000ff10057221 */ /* 0x004fe20000010200 */
        /* <DEDUP_REMOVED lines=88> */
.L_x_6154:
        /* <DEDUP_REMOVED lines=10> */
.L_x_6156:
[----:B------:R-:W-:-:S04]  /*ab80*/  FADD.FTZ R4, -R0, R5 ;  /* 0x0000000500047221 */ /* 0x000fc80000010100 */
[----:B------:R-:W-:-:S07]  /*ab90*/  FMUL.FTZ R4, R4, 0.5 ;  /* 0x3f00000004047820 */ /* 0x000fce0000410000 */
.L_x_6157:
[----:B------:R-:W-:Y:S05]  /*aba0*/  BSYNC B1 ;  /* 0x0000000000017941 */ /* 0x000fea0003800000 */
.L_x_6155:
        /* <DEDUP_REMOVED lines=11> */
.L_x_6159:
[----:B------:R-:W-:-:S04]  /*ac60*/  FADD.FTZ R7, R6, -R7 ;  /* 0x8000000706077221 */ /* 0x000fc80000010000 */
[----:B------:R-:W-:-:S07]  /*ac70*/  FMUL.FTZ R7, R7, 0.5 ;  /* 0x3f00000007077820 */ /* 0x000fce0000410000 */
.L_x_6160:
[----:B------:R-:W-:Y:S05]  /*ac80*/  BSYNC B1 ;  /* 0x0000000000017941 */ /* 0x000fea0003800000 */
.L_x_6158:
        /* <DEDUP_REMOVED lines=35> */
.L_x_6153:
[----:B------:R0:W1:Y:S02]  /*aec0*/  MUFU.SQRT R26, R16 ;  /* 0x00000010001a7308 */ /* 0x0000640000002000 */
.L_x_6152:
[----:B------:R-:W-:Y:S05]  /*aed0*/  BSYNC B0 ;  /* 0x0000000000007941 */ /* 0x000fea0003800000 */
.L_x_6151:
        /* <DEDUP_REMOVED lines=24> */
.L_x_6167:
[----:B------:R-:W-:-:S04]  /*b060*/  FADD.FTZ R0, -R0, R5 ;  /* 0x0000000500007221 */ /* 0x000fc80000010100 */
[----:B------:R-:W-:-:S07]  /*b070*/  FMUL.FTZ R0, R0, 0.5 ;  /* 0x3f00000000007820 */ /* 0x000fce0000410000 */
.L_x_6168:
[----:B------:R-:W-:Y:S05]  /*b080*/  BSYNC B1 ;  /* 0x0000000000017941 */ /* 0x000fea0003800000 */
.L_x_6166:
        /* <DEDUP_REMOVED lines=10> */
.L_x_6170:
[----:B------:R-:W-:-:S04]  /*b130*/  FADD.FTZ R3, -R3, R6 ;  /* 0x0000000603037221 */ /* 0x000fc80000010100 */
[----:B------:R-:W-:-:S07]  /*b140*/  FMUL.FTZ R3, R3, 0.5 ;  /* 0x3f00000003037820 */ /* 0x000fce0000410000 */
.L_x_6171:
[----:B------:R-:W-:Y:S05]  /*b150*/  BSYNC B1 ;  /* 0x0000000000017941 */ /* 0x000fea0003800000 */
.L_x_6169:
[----:B------:R-:W-:Y:S01]  /*b160*/  FADD.FTZ R3, R3, R0 ;  /* 0x0000000003037221 */ /* 0x000fe20000010000 */
[----:B------:R-:W-:Y:S01]  /*b170*/  FADD.FTZ R28, R27, R28 ;  /* 0x0000001c1b1c7221 */ /* 0x000fe20000010000 */
[----:B------:R-:W-:-:S03]  /*b180*/  PLOP3.LUT P0, PT, PT, PT, PT, 0x80, 0x0 ;  /* 0x000000000000781c */ /* 0x000fc60003f0f070 */
[----:B------:R-:W-:-:S06]  /*b190*/  FMUL.FTZ R28, R28, R3 ;  /* 0x000000031c1c7220 */ /* 0x000fcc0000410000 */
[----:B------:R-:W4:Y:S01]  /*b1a0*/  MUFU.SQRT R28, R28 ;  /* 0x0000001c001c7308 */ /* 0x000f220000002000 */
[----:B------:R-:W-:Y:S05]  /*b1b0*/  BRA `(.L_x_6163) ;  /* 0x0000000000687947 */ /* 0x000fea0003800000 */
.L_x_6165:
        /* <DEDUP_REMOVED lines=15> */
.L_x_6164:
        /* <DEDUP_REMOVED lines=8> */
.L_x_6162:
[----:B------:R-:W-:Y:S01]  /*b330*/  PLOP3.LUT P0, PT, PT, PT, PT, 0x80, 0x0 ;  /* 0x000000000000781c */ /* 0x000fe20003f0f070 */
[----:B------:R-:W-:Y:S01]  /*b340*/  FMUL.FTZ R28, R28, 16777216 ;  /* 0x4b8000001c1c7820 */ /* 0x000fe20000410000 */
[----:B------:R-:W-:-:S11]  /*b350*/  FMUL.FTZ R27, R27, 16777216 ;  /* 0x4b8000001b1b7820 */ /* 0x000fd60000410000 */
.L_x_6163:
[----:B------:R-:W-:Y:S05]  /*b360*/  BSYNC B0 ;  /* 0x0000000000007941 */ /* 0x000fea0003800000 */
.L_x_6161:
        /* <DEDUP_REMOVED lines=33> */
.L_x_6174:
        /* <DEDUP_REMOVED lines=28> */
.L_x_6173:
        /* <DEDUP_REMOVED lines=19> */
[----:B-12---:R-:W-:Y:S05]  /*b870*/  CALL.REL.NOINC `($__internal_12_$__cuda_sm3x_div_rn_ftz_f32_slowpath) ;  /* 0x000001e0001c7944 */ /* 0x006fea0003c00000 */
.L_x_6178:
[----:B------:R-:W-:Y:S05]  /*b880*/  BSYNC B4 ;  /* 0x0000000000047941 */ /* 0x000fea0003800000 */
.L_x_6177:
        /* <DEDUP_REMOVED lines=18> */
.L_x_6180:
[----:B------:R-:W-:Y:S02]  /*b9b0*/  ISETP.GE.AND P0, PT, R27, RZ, PT ;  /* 0x000000ff1b00720c */ /* 0x000fe40003f06270 */
[----:B------:R-:W-:-:S11]  /*b9c0*/  MOV R3, 0x3fd774eb ;  /* 0x3fd774eb00037802 */ /* 0x000fd60000000f00 */
[----:B------:R-:W-:-:S04]  /*b9d0*/  @P0 FFMA.FTZ R0, R3, 0.93318945169448852539, -R0 ;  /* 0x3f6ee58103000823 */ /* 0x000fc80000010800 */
[----:B------:R-:W-:-:S07]  /*b9e0*/  @!P0 FFMA.FTZ R0, R3, 0.93318945169448852539, R0 ;  /* 0x3f6ee58103008823 */ /* 0x000fce0000010000 */
.L_x_6181:
[----:B------:R-:W-:Y:S05]  /*b9f0*/  BSYNC B0 ;  /* 0x0000000000007941 */ /* 0x000fea0003800000 */
.L_x_6179:
        /* <DEDUP_REMOVED lines=11> */
.L_x_6176:
        /* <DEDUP_REMOVED lines=17> */
.L_x_6183:
[----:B------:R-:W-:Y:S05]  /*bbc0*/  BSYNC B4 ;  /* 0x0000000000047941 */ /* 0x000fea0003800000 */
.L_x_6182:
        /* <DEDUP_REMOVED lines=18> */
.L_x_6185:
[----:B------:R-:W-:Y:S02]  /*bcf0*/  ISETP.GE.AND P0, PT, R27, RZ, PT ;  /* 0x000000ff1b00720c */ /* 0x000fe40003f06270 */
[----:B------:R-:W-:-:S11]  /*bd00*/  MOV R3, 0x3fd774eb ;  /* 0x3fd774eb00037802 */ /* 0x000fd60000000f00 */
[----:B------:R-:W-:-:S04]  /*bd10*/  @P0 FFMA.FTZ R0, R3, 0.93318945169448852539, -R0 ;  /* 0x3f6ee58103000823 */ /* 0x000fc80000010800 */
[----:B------:R-:W-:-:S07]  /*bd20*/  @!P0 FFMA.FTZ R0, R3, 0.93318945169448852539, R0 ;  /* 0x3f6ee58103008823 */ /* 0x000fce0000010000 */
.L_x_6186:
[----:B------:R-:W-:Y:S05]  /*bd30*/  BSYNC B0 ;  /* 0x0000000000007941 */ /* 0x000fea0003800000 */
.L_x_6184:
        /* <DEDUP_REMOVED lines=10> */
.L_x_6175:
[----:B------:R-:W-:Y:S05]  /*bde0*/  BSYNC B3 ;  /* 0x0000000000037941 */ /* 0x000fea0003800000 */
.L_x_6172:
[----:B------:R-:W-:-:S13]  /*bdf0*/  ISETP.NE.AND P0, PT, R15, RZ, PT ;  /* 0x000000ff0f00720c */ /* 0x000fda0003f05270 */
[----:B-1----:R-:W-:-:S05]  /*be00*/  @!P0 FADD.FTZ R26, -R26, -RZ ;  /* 0x800000ff1a1a8221 */ /* 0x002fca0000010100 */
[----:B------:R-:W-:Y:S01]  /*be10*/  MOV R15, R26 ;  /* 0x0000001a000f7202 */ /* 0x000fe20000000f00 */
[----:B------:R-:W-:Y:S06]  /*be20*/  BRA `(.L_x_6187) ;  /* 0x0000000c006c7947 */ /* 0x000fec0003800000 */
.L_x_6150:
[----:B------:R-:W-:Y:S01]  /*be30*/  FADD.FTZ R3, -R23, 6.1232342629258392722e-17 ;  /* 0x248d313217037421 */ /* 0x000fe20000010100 */
[----:B------:R-:W-:-:S03]  /*be40*/  FADD.FTZ R15, -R22, -RZ ;  /* 0x800000ff160f7221 */ /* 0x000fc60000010100 */
[----:B------:R-:W-:Y:S01]  /*be50*/  FADD.FTZ R3, R3, 1.5707963705062866211 ;  /* 0x3fc90fdb03037421 */ /* 0x000fe20000010000 */
[----:B------:R-:W-:Y:S06]  /*be60*/  BRA `(.L_x_6187) ;  /* 0x0000000c005c7947 */ /* 0x000fec0003800000 */
.L_x_6149:
[----:B------:R-:W-:Y:S01]  /*be70*/  HFMA2.MMA R3, -RZ, RZ, 0, 0 ;  /* 0x00000000ff037435 */ /* 0x000fe200000001ff */
[----:B------:R-:W-:Y:S01]  /*be80*/  FADD.FTZ R15, -R22, -RZ ;  /* 0x800000ff160f7221 */ /* 0x000fe20000010100 */
[----:B------:R-:W-:Y:S09]  /*be90*/  BRA `(.L_x_6187) ;  /* 0x0000000c00507947 */ /* 0x000ff20003800000 */
.L_x_6148:
        /* <DEDUP_REMOVED lines=16> */
[----:B--2---:R-:W-:Y:S01]  /*bfa0*/  FFMA R5, R9, R0, RZ ;  /* 0x0000000009057223 */ /* 0x004fe200000000ff */
[----:B------:R-:W-:-:S03]  /*bfb0*/  FFMA.FTZ R16, R26, R26, R3 ;  /* 0x0000001a1a107223 */ /* 0x000fc60000010003 */
[----:B------:R-:W-:-:S04]  /*bfc0*/  FFMA R4, -R26, R5, R9 ;  /* 0x000000051a047223 */ /* 0x000fc80000000109 */
[----:B------:R-:W-:Y:S01]  /*bfd0*/  FFMA R0, R0, R4, R5 ;  /* 0x0000000400007223 */ /* 0x000fe20000000005 */
[----:B-1----:R-:W-:Y:S06]  /*bfe0*/  @!P0 BRA `(.L_x_6192) ;  /* 0x00000000000c8947 */ /* 0x002fec0003800000 */
[----:B------:R-:W-:Y:S02]  /*bff0*/  MOV R8, R26 ;  /* 0x0000001a00087202 */ /* 0x000fe40000000f00 */
[----:B------:R-:W-:-:S07]  /*c000*/  MOV R4, 0xc020 ;  /* 0x0000c02000047802 */ /* 0x000fce0000000f00 */
[----:B------:R-:W-:Y:S05]  /*c010*/  CALL.REL.NOINC `($__internal_12_$__cuda_sm3x_div_rn_ftz_f32_slowpath) ;  /* 0x000001d800347944 */ /* 0x000fea0003c00000 */
.L_x_6192:
[----:B------:R-:W-:Y:S05]  /*c020*/  BSYNC B4 ;  /* 0x0000000000047941 */ /* 0x000fea0003800000 */
.L_x_6191:
        /* <DEDUP_REMOVED lines=18> */
.L_x_6194:
[----:B------:R-:W-:Y:S02]  /*c150*/  ISETP.GE.AND P0, PT, R23, RZ, PT ;  /* 0x000000ff1700720c */ /* 0x000fe40003f06270 */
[----:B------:R-:W-:-:S11]  /*c160*/  MOV R3, 0x3fd774eb ;  /* 0x3fd774eb00037802 */ /* 0x000fd60000000f00 */
[----:B------:R-:W-:-:S04]  /*c170*/  @P0 FFMA.FTZ R0, R3, 0.93318945169448852539, -R0 ;  /* 0x3f6ee58103000823 */ /* 0x000fc80000010800 */
[----:B------:R-:W-:-:S07]  /*c180*/  @!P0 FFMA.FTZ R0, R3, 0.93318945169448852539, R0 ;  /* 0x3f6ee58103008823 */ /* 0x000fce0000010000 */
.L_x_6195:
[----:B------:R-:W-:Y:S05]  /*c190*/  BSYNC B0 ;  /* 0x0000000000007941 */ /* 0x000fea0003800000 */
.L_x_6193:
        /* <DEDUP_REMOVED lines=13> */
.L_x_6190:
        /* <DEDUP_REMOVED lines=11> */
[----:B--2---:R-:W-:Y:S05]  /*c320*/  CALL.REL.NOINC `($__internal_12_$__cuda_sm3x_div_rn_ftz_f32_slowpath) ;  /* 0x000001d400707944 */ /* 0x004fea0003c00000 */
.L_x_6198:
[----:B------:R-:W-:Y:S05]  /*c330*/  BSYNC B4 ;  /* 0x0000000000047941 */ /* 0x000fea0003800000 */
.L_x_6197:
        /* <DEDUP_REMOVED lines=18> */
.L_x_6200:
[----:B------:R-:W-:Y:S02]  /*c460*/  ISETP.GE.AND P0, PT, R23, RZ, PT ;  /* 0x000000ff1700720c */ /* 0x000fe40003f06270 */
[----:B------:R-:W-:-:S11]  /*c470*/  MOV R3, 0x3fd774eb ;  /* 0x3fd774eb00037802 */ /* 0x000fd60000000f00 */
[----:B------:R-:W-:-:S04]  /*c480*/  @P0 FFMA.FTZ R0, R3, 0.93318945169448852539, -R0 ;  /* 0x3f6ee58103000823 */ /* 0x000fc80000010800 */
[----:B------:R-:W-:-:S07]  /*c490*/  @!P0 FFMA.FTZ R0, R3, 0.93318945169448852539, R0 ;  /* 0x3f6ee58103008823 */ /* 0x000fce0000010000 */
.L_x_6201:
[----:B------:R-:W-:Y:S05]  /*c4a0*/  BSYNC B0 ;  /* 0x0000000000007941 */ /* 0x000fea0003800000 */
.L_x_6199:
        /* <DEDUP_REMOVED lines=27> */
.L_x_6189:
[----:B------:R-:W-:Y:S01]  /*c660*/  FMUL.FTZ R0, R23, 0.36787945032119750977 ;  /* 0x3ebc5ab217007820 */ /* 0x000fe20000410000 */
[----:B------:R-:W-:Y:S01]  /*c670*/  FMUL.FTZ R3, R22, 0.36787945032119750977 ;  /* 0x3ebc5ab216037820 */ /* 0x000fe20000410000 */
[----:B------:R-:W-:Y:S02]  /*c680*/  BSSY B4, `(.L_x_6202) ;  /* 0x000001f000047945 */ /* 0x000fe40003800000 */
        /* <DEDUP_REMOVED lines=29> */
[----:B------:R-:W-:Y:S05]  /*c860*/  CALL.REL.NOINC `($__internal_12_$__cuda_sm3x_div_rn_ftz_f32_slowpath) ;  /* 0x000001d000207944 */ /* 0x000fea0003c00000 */
.L_x_6203:
[----:B------:R-:W-:Y:S05]  /*c870*/  BSYNC B4 ;  /* 0x0000000000047941 */ /* 0x000fea0003800000 */
.L_x_6202:
        /* <DEDUP_REMOVED lines=18> */
.L_x_6205:
[----:B------:R-:W-:Y:S02]  /*c9a0*/  ISETP.GE.AND P0, PT, R23, RZ, PT ;  /* 0x000000ff1700720c */ /* 0x000fe40003f06270 */
[----:B------:R-:W-:-:S11]  /*c9b0*/  MOV R3, 0x3fd774eb ;  /* 0x3fd774eb00037802 */ /* 0x000fd60000000f00 */
[----:B------:R-:W-:-:S04]  /*c9c0*/  @P0 FFMA.FTZ R0, R3, 0.93318945169448852539, -R0 ;  /* 0x3f6ee58103000823 */ /* 0x000fc80000010800 */
[----:B------:R-:W-:-:S07]  /*c9d0*/  @!P0 FFMA.FTZ R0, R3, 0.93318945169448852539, R0 ;  /* 0x3f6ee58103008823 */ /* 0x000fce0000010000 */
.L_x_6206:
[----:B------:R-:W-:Y:S05]  /*c9e0*/  BSYNC B0 ;  /* 0x0000000000007941 */ /* 0x000fea0003800000 */
.L_x_6204:
        /* <DEDUP_REMOVED lines=10> */
.L_x_6196:
[----:B------:R-:W-:Y:S05]  /*ca90*/  BSYNC B3 ;  /* 0x0000000000037941 */ /* 0x000fea0003800000 */
.L_x_6188:
[----:B------:R-:W-:Y:S01]  /*caa0*/  ISETP.NE.AND P0, PT, R15, RZ, PT ;  /* 0x000000ff0f00720c */ /* 0x000fe20003f05270 */
[----:B------:R-:W-:Y:S01]  /*cab0*/  FADD.FTZ R15, R28, 0.69314718246459960938 ;  /* 0x3f3172181c0f7421 */ /* 0x000fe20000010000 */
[----:B------:R-:W-:-:S11]  /*cac0*/  FADD.FTZ R3, |R0|, -RZ ;  /* 0x800000ff00037221 */ /* 0x000fd60000010200 */
[----:B------:R-:W-:Y:S01]  /*cad0*/  @!P0 FADD.FTZ R15, -R15, -RZ ;  /* 0x800000ff0f0f8221 */ /* 0x000fe20000010100 */
[----:B------:R-:W-:Y:S06]  /*cae0*/  BRA `(.L_x_6187) ;  /* 0x00000000003c7947 */ /* 0x000fec0003800000 */
.L_x_6147:
        /* <DEDUP_REMOVED lines=15> */
.L_x_6187:
[----:B------:R-:W-:Y:S05]  /*cbe0*/  BSYNC B2 ;  /* 0x0000000000027941 */ /* 0x000fea0003800000 */
.L_x_6146:
        /* <DEDUP_REMOVED lines=10> */
.L_x_6208:
[----:B------:R-:W-:Y:S02]  /*cc90*/  FSETP.GTU.FTZ.AND P0, PT, R0, +INF , PT ;  /* 0x7f8000000000780b */ /* 0x000fe40003f1c000 */
[----:B0-----:R-:W-:-:S11]  /*cca0*/  MOV R16, R3 ;  /* 0x0000000300107202 */ /* 0x001fd60000000f00 */
[----:B------:R-:W-:-:S07]  /*ccb0*/  @!P0 MOV R15, R0 ;  /* 0x00000000000f8202 */ /* 0x000fce0000000f00 */
.L_x_6209:
[----:B------:R-:W-:Y:S05]  /*ccc0*/  BSYNC B0 ;  /* 0x0000000000007941 */ /* 0x000fea0003800000 */
.L_x_6207:
[--C-:B------:R-:W-:Y:S01]  /*ccd0*/  HADD2.F32 R22, -RZ, R17.reuse.H0_H0 ;  /* 0x20000011ff167230 */ /* 0x100fe20000004100 */
        /* <DEDUP_REMOVED lines=35> */
[C---:B------:R-:W-:Y:S01]  /*cf10*/  FSETP.NEU.FTZ.AND P0, PT, R4.reuse, RZ, PT ;  /* 0x000000ff0400720b */ /* 0x040fe20003f1d000 */
        /* <DEDUP_REMOVED lines=73> */
.L_x_6218:
        /* <DEDUP_REMOVED lines=10> */
.L_x_6220:
[----:B------:R-:W-:-:S04]  /*d450*/  FADD.FTZ R4, -R0, R5 ;  /* 0x0000000500047221 */ /* 0x000fc80000010100 */
[----:B------:R-:W-:-:S07]  /*d460*/  FMUL.FTZ R4, R4, 0.5 ;  /* 0x3f00000004047820 */ /* 0x000fce0000410000 */
.L_x_6221:
[----:B------:R-:W-:Y:S05]  /*d470*/  BSYNC B1 ;  /* 0x0000000000017941 */ /* 0x000fea0003800000 */
.L_x_6219:
        /* <DEDUP_REMOVED lines=11> */
.L_x_6223:
[----:B------:R-:W-:-:S04]  /*d530*/  FADD.FTZ R7, R6, -R7 ;  /* 0x8000000706077221 */ /* 0x000fc80000010000 */
[----:B------:R-:W-:-:S07]  /*d540*/  FMUL.FTZ R7, R7, 0.5 ;  /* 0x3f00000007077820 */ /* 0x000fce0000410000 */
.L_x_6224:
[----:B------:R-:W-:Y:S05]  /*d550*/  BSYNC B1 ;  /* 0x0000000000017941 */ /* 0x000fea0003800000 */
.L_x_6222:
        /* <DEDUP_REMOVED lines=35> */
.L_x_6217:
[----:B------:R0:W1:Y:S02]  /*d790*/  MUFU.SQRT R27, R17 ;  /* 0x00000011001b7308 */ /* 0x0000640000002000 */
.L_x_6216:
[----:B------:R-:W-:Y:S05]  /*d7a0*/  BSYNC B0 ;  /* 0x0000000000007941 */ /* 0x000fea0003800000 */
.L_x_6215:
        /* <DEDUP_REMOVED lines=24> */
.L_x_6231:
[----:B------:R-:W-:-:S04]  /*d930*/  FADD.FTZ R0, -R0, R5 ;  /* 0x0000000500007221 */ /* 0x000fc80000010100 */
[----:B------:R-:W-:-:S07]  /*d940*/  FMUL.FTZ R0, R0, 0.5 ;  /* 0x3f00000000007820 */ /* 0x000fce0000410000 */
.L_x_6232:
[----:B------:R-:W-:Y:S05]  /*d950*/  BSYNC B1 ;  /* 0x0000000000017941 */ /* 0x000fea0003800000 */
.L_x_6230:
        /* <DEDUP_REMOVED lines=10> */
.L_x_6234:
[----:B------:R-:W-:-:S04]  /*da00*/  FADD.FTZ R3, -R3, R6 ;  /* 0x0000000603037221 */ /* 0x000fc80000010100 */
[----:B------:R-:W-:-:S07]  /*da10*/  FMUL.FTZ R3, R3, 0.5 ;  /* 0x3f00000003037820 */ /* 0x000fce0000410000 */
.L_x_6235:
[----:B------:R-:W-:Y:S05]  /*da20*/  BSYNC B1 ;  /* 0x0000000000017941 */ /* 0x000fea0003800000 */
.L_x_6233:
[----:B------:R-:W-:Y:S01]  /*da30*/  FADD.FTZ R0, R3, R0 ;  /* 0x0000000003007221 */ /* 0x000fe20000010000 */
[----:B------:R-:W-:Y:S01]  /*da40*/  FADD.FTZ R29, R28, R29 ;  /* 0x0000001d1c1d7221 */ /* 0x000fe20000010000 */
[----:B------:R-:W-:-:S03]  /*da50*/  PLOP3.LUT P0, PT, PT, PT, PT, 0x80, 0x0 ;  /* 0x000000000000781c */ /* 0x000fc60003f0f070 */
[----:B------:R-:W-:-:S06]  /*da60*/  FMUL.FTZ R29, R29, R0 ;  /* 0x000000001d1d7220 */ /* 0x000fcc0000410000 */
[----:B------:R-:W4:Y:S01]  /*da70*/  MUFU.SQRT R29, R29 ;  /* 0x0000001d001d7308 */ /* 0x000f220000002000 */
[----:B------:R-:W-:Y:S05]  /*da80*/  BRA `(.L_x_6227) ;  /* 0x0000000000687947 */ /* 0x000fea0003800000 */
.L_x_6229:
        /* <DEDUP_REMOVED lines=15> */
.L_x_6228:
        /* <DEDUP_REMOVED lines=8> */
.L_x_6226:
[----:B------:R-:W-:Y:S01]  /*dc00*/  PLOP3.LUT P0, PT, PT, PT, PT, 0x80, 0x0 ;  /* 0x000000000000781c */ /* 0x000fe20003f0f070 */
[----:B------:R-:W-:Y:S01]  /*dc10*/  FMUL.FTZ R29, R29, 16777216 ;  /* 0x4b8000001d1d7820 */ /* 0x000fe20000410000 */
[----:B------:R-:W-:-:S11]  /*dc20*/  FMUL.FTZ R28, R28, 16777216 ;  /* 0x4b8000001c1c7820 */ /* 0x000fd60000410000 */
.L_x_6227:
[----:B------:R-:W-:Y:S05]  /*dc30*/  BSYNC B0 ;  /* 0x0000000000007941 */ /* 0x000fea0003800000 */
.L_x_6225:
        /* <DEDUP_REMOVED lines=33> */
.L_x_6238:
        /* <DEDUP_REMOVED lines=28> */
.L_x_6237:
        /* <DEDUP_REMOVED lines=20> */
.L_x_6242:
[----:B------:R-:W-:Y:S05]  /*e150*/  BSYNC B4 ;  /* 0x0000000000047941 */ /* 0x000fea0003800000 */
.L_x_6241:
        /* <DEDUP_REMOVED lines=18> */
.L_x_6244:
[----:B------:R-:W-:Y:S02]  /*e280*/  ISETP.GE.AND P0, PT, R28, RZ, PT ;  /* 0x000000ff1c00720c */ /* 0x000fe40003f06270 */
[----:B------:R-:W-:-:S11]  /*e290*/  MOV R3, 0x3fd774eb ;  /* 0x3fd774eb00037802 */ /* 0x000fd60000000f00 */
[----:B------:R-:W-:-:S04]  /*e2a0*/  @P0 FFMA.FTZ R0, R3, 0.93318945169448852539, -R0 ;  /* 0x3f6ee58103000823 */ /* 0x000fc80000010800 */
[----:B------:R-:W-:-:S07]  /*e2b0*/  @!P0 FFMA.FTZ R0, R3, 0.93318945169448852539, R0 ;  /* 0x3f6ee58103008823 */ /* 0x000fce0000010000 */
.L_x_6245:
[----:B------:R-:W-:Y:S05]  /*e2c0*/  BSYNC B0 ;  /* 0x0000000000007941 */ /* 0x000fea0003800000 */
.L_x_6243:
        /* <DEDUP_REMOVED lines=11> */
.L_x_6240:
        /* <DEDUP_REMOVED lines=17> */
.L_x_6247:
[----:B------:R-:W-:Y:S05]  /*e490*/  BSYNC B4 ;  /* 0x0000000000047941 */ /* 0x000fea0003800000 */
.L_x_6246:
        /* <DEDUP_REMOVED lines=18> */
.L_x_6249:
[----:B------:R-:W-:Y:S02]  /*e5c0*/  ISETP.GE.AND P0, PT, R28, RZ, PT ;  /* 0x000000ff1c00720c */ /* 0x000fe40003f06270 */
[----:B------:R-:W-:-:S11]  /*e5d0*/  MOV R3, 0x3fd774eb ;  /* 0x3fd774eb00037802 */ /* 0x000fd60000000f00 */
[----:B------:R-:W-:-:S04]  /*e5e0*/  @P0 FFMA.FTZ R0, R3, 0.93318945169448852539, -R0 ;  /* 0x3f6ee58103000823 */ /* 0x000fc80000010800 */
[----:B------:R-:W-:-:S07]  /*e5f0*/  @!P0 FFMA.FTZ R0, R3, 0.93318945169448852539, R0 ;  /* 0x3f6ee58103008823 */ /* 0x000fce0000010000 */
.L_x_6250:
[----:B------:R-:W-:Y:S05]  /*e600*/  BSYNC B0 ;  /* 0x0000000000007941 */ /* 0x000fea0003800000 */
.L_x_6248:
        /* <DEDUP_REMOVED lines=10> */
.L_x_6239:
[----:B------:R-:W-:Y:S05]  /*e6b0*/  BSYNC B3 ;  /* 0x0000000000037941 */ /* 0x000fea0003800000 */
.L_x_6236:
[----:B------:R-:W-:-:S13]  /*e6c0*/  ISETP.NE.AND P0, PT, R26, RZ, PT ;  /* 0x000000ff1a00720c */ /* 0x000fda0003f05270 */
[----:B-1----:R-:W-:-:S05]  /*e6d0*/  @!P0 FADD.FTZ R27, -R27, -RZ ;  /* 0x800000ff1b1b8221 */ /* 0x002fca0000010100 */
[----:B0-----:R-:W-:Y:S01]  /*e6e0*/  MOV R17, R27 ;  /* 0x0000001b00117202 */ /* 0x001fe20000000f00 */
[----:B------:R-:W-:Y:S06]  /*e6f0*/  BRA `(.L_x_6251) ;  /* 0x0000000c006c7947 */ /* 0x000fec0003800000 */
.L_x_6214:
[----:B------:R-:W-:Y:S01]  /*e700*/  FADD.FTZ R0, -R22, 6.1232342629258392722e-17 ;  /* 0x248d313216007421 */ /* 0x000fe20000010100 */
[----:B------:R-:W-:-:S03]  /*e710*/  FADD.FTZ R17, -R23, -RZ ;  /* 0x800000ff17117221 */ /* 0x000fc60000010100 */
[----:B------:R-:W-:Y:S01]  /*e720*/  FADD.FTZ R0, R0, 1.5707963705062866211 ;  /* 0x3fc90fdb00007421 */ /* 0x000fe20000010000 */
[----:B------:R-:W-:Y:S06]  /*e730*/  BRA `(.L_x_6251) ;  /* 0x0000000c005c7947 */ /* 0x000fec0003800000 */
.L_x_6213:
[----:B------:R-:W-:Y:S01]  /*e740*/  HFMA2.MMA R0, -RZ, RZ, 0, 0 ;  /* 0x00000000ff007435 */ /* 0x000fe200000001ff */
[----:B------:R-:W-:Y:S01]  /*e750*/  FADD.FTZ R17, -R23, -RZ ;  /* 0x800000ff17117221 */ /* 0x000fe20000010100 */
[----:B------:R-:W-:Y:S09]  /*e760*/  BRA `(.L_x_6251) ;  /* 0x0000000c00507947 */ /* 0x000ff20003800000 */
.L_x_6212:
        /* <DEDUP_REMOVED lines=23> */
[----:B------:R-:W-:Y:S05]  /*e8e0*/  CALL.REL.NOINC `($__internal_12_$__cuda_sm3x_div_rn_ftz_f32_slowpath) ;  /* 0x000001b000007944 */ /* 0x000fea0003c00000 */
.L_x_6256:
[----:B------:R-:W-:Y:S05]  /*e8f0*/  BSYNC B4 ;  /* 0x0000000000047941 */ /* 0x000fea0003800000 */
.L_x_6255:
        /* <DEDUP_REMOVED lines=18> */
.L_x_6258:
[----:B------:R-:W-:Y:S02]  /*ea20*/  ISETP.GE.AND P0, PT, R22, RZ, PT ;  /* 0x000000ff1600720c */ /* 0x000fe40003f06270 */
[----:B------:R-:W-:-:S11]  /*ea30*/  MOV R3, 0x3fd774eb ;  /* 0x3fd774eb00037802 */ /* 0x000fd60000000f00 */
[----:B------:R-:W-:-:S04]  /*ea40*/  @P0 FFMA.FTZ R0, R3, 0.93318945169448852539, -R0 ;  /* 0x3f6ee58103000823 */ /* 0x000fc80000010800 */
[----:B------:R-:W-:-:S07]  /*ea50*/  @!P0 FFMA.FTZ R0, R3, 0.93318945169448852539, R0 ;  /* 0x3f6ee58103008823 */ /* 0x000fce0000010000 */
.L_x_6259:
[----:B------:R-:W-:Y:S05]  /*ea60*/  BSYNC B0 ;  /* 0x0000000000007941 */ /* 0x000fea0003800000 */
.L_x_6257:
        /* <DEDUP_REMOVED lines=13> */
.L_x_6254:
        /* <DEDUP_REMOVED lines=12> */
.L_x_6262:
[----:B------:R-:W-:Y:S05]  /*ec00*/  BSYNC B4 ;  /* 0x0000000000047941 */ /* 0x000fea0003800000 */
.L_x_6261:
        /* <DEDUP_REMOVED lines=18> */
.L_x_6264:
[----:B------:R-:W-:Y:S02]  /*ed30*/  ISETP.GE.AND P0, PT, R22, RZ, PT ;  /* 0x000000ff1600720c */ /* 0x000fe40003f06270 */
[----:B------:R-:W-:-:S11]  /*ed40*/  MOV R3, 0x3fd774eb ;  /* 0x3fd774eb00037802 */ /* 0x000fd60000000f00 */
[----:B------:R-:W-:-:S04]  /*ed50*/  @P0 FFMA.FTZ R0, R3, 0.93318945169448852539, -R0 ;  /* 0x3f6ee58103000823 */ /* 0x000fc80000010800 */
[----:B------:R-:W-:-:S07]  /*ed60*/  @!P0 FFMA.FTZ R0, R3, 0.93318945169448852539, R0 ;  /* 0x3f6ee58103008823 */ /* 0x000fce0000010000 */
.L_x_6265:
[----:B------:R-:W-:Y:S05]  /*ed70*/  BSYNC B0 ;  /* 0x0000000000007941 */ /* 0x000fea0003800000 */
.L_x_6263:
        /* <DEDUP_REMOVED lines=27> */
.L_x_6253:
        /* <DEDUP_REMOVED lines=32> */
[----:B------:R-:W-:Y:S05]  /*f130*/  CALL.REL.NOINC `($__internal_12_$__cuda_sm3x_div_rn_ftz_f32_slowpath) ;  /* 0x000001a400ec7944 */ /* 0x000fea0003c00000 */
.L_x_6267:
[----:B------:R-:W-:Y:S05]  /*f140*/  BSYNC B4 ;  /* 0x0000000000047941 */ /* 0x000fea0003800000 */
.L_x_6266:
        /* <DEDUP_REMOVED lines=18> */
.L_x_6269:
[----:B------:R-:W-:Y:S02]  /*f270*/  ISETP.GE.AND P0, PT, R22, RZ, PT ;  /* 0x000000ff1600720c */ /* 0x000fe40003f06270 */
[----:B------:R-:W-:-:S11]  /*f280*/  MOV R3, 0x3fd774eb ;  /* 0x3fd774eb00037802 */ /* 0x000fd60000000f00 */
[----:B------:R-:W-:-:S04]  /*f290*/  @P0 FFMA.FTZ R0, R3, 0.93318945169448852539, -R0 ;  /* 0x3f6ee58103000823 */ /* 0x000fc80000010800 */
[----:B------:R-:W-:-:S07]  /*f2a0*/  @!P0 FFMA.FTZ R0, R3, 0.93318945169448852539, R0 ;  /* 0x3f6ee58103008823 */ /* 0x000fce0000010000 */
.L_x_6270:
[----:B------:R-:W-:Y:S05]  /*f2b0*/  BSYNC B0 ;  /* 0x0000000000007941 */ /* 0x000fea0003800000 */
.L_x_6268:
        /* <DEDUP_REMOVED lines=10> */
.L_x_6260:
[----:B------:R-:W-:Y:S05]  /*f360*/  BSYNC B3 ;  /* 0x0000000000037941 */ /* 0x000fea0003800000 */
.L_x_6252:
[----:B------:R-:W-:Y:S01]  /*f370*/  ISETP.NE.AND P0, PT, R26, RZ, PT ;  /* 0x000000ff1a00720c */ /* 0x000fe20003f05270 */
[----:B------:R-:W-:Y:S01]  /*f380*/  FADD.FTZ R17, R29, 0.69314718246459960938 ;  /* 0x3f3172181d117421 */ /* 0x000fe20000010000 */
[----:B------:R-:W-:-:S11]  /*f390*/  FADD.FTZ R0, |R0|, -RZ ;  /* 0x800000ff00007221 */ /* 0x000fd60000010200 */
[----:B------:R-:W-:Y:S01]  /*f3a0*/  @!P0 FADD.FTZ R17, -R17, -RZ ;  /* 0x800000ff11118221 */ /* 0x000fe20000010100 */
[----:B------:R-:W-:Y:S06]  /*f3b0*/  BRA `(.L_x_6251) ;  /* 0x00000000003c7947 */ /* 0x000fec0003800000 */
.L_x_6211:
        /* <DEDUP_REMOVED lines=15> */
.L_x_6251:
[----:B------:R-:W-:Y:S05]  /*f4b0*/  BSYNC B2 ;  /* 0x0000000000027941 */ /* 0x000fea0003800000 */
.L_x_6210:
        /* <DEDUP_REMOVED lines=10> */
.L_x_6272:
[----:B------:R-:W-:Y:S02]  /*f560*/  FSETP.GTU.FTZ.AND P0, PT, R3, +INF , PT ;  /* 0x7f8000000300780b */ /* 0x000fe40003f1c000 */
[----:B------:R-:W-:-:S11]  /*f570*/  MOV R22, R0 ;  /* 0x0000000000167202 */ /* 0x000fd60000000f00 */
[----:B------:R-:W-:-:S07]  /*f580*/  @!P0 MOV R17, R3 ;  /* 0x0000000300118202 */ /* 0x000fce0000000f00 */
.L_x_6273:
[----:B------:R-:W-:Y:S05]  /*f590*/  BSYNC B0 ;  /* 0x0000000000007941 */ /* 0x000fea0003800000 */
.L_x_6271:
        /* <DEDUP_REMOVED lines=110> */
.L_x_6282:
        /* <DEDUP_REMOVED lines=10> */
.L_x_6284:
[----:B------:R-:W-:-:S04]  /*fd20*/  FADD.FTZ R4, -R3, R6 ;  /* 0x0000000603047221 */ /* 0x000fc80000010100 */
[----:B------:R-:W-:-:S07]  /*fd30*/  FMUL.FTZ R4, R4, 0.5 ;  /* 0x3f00000004047820 */ /* 0x000fce0000410000 */
.L_x_6285:
[----:B------:R-:W-:Y:S05]  /*fd40*/  BSYNC B1 ;  /* 0x0000000000017941 */ /* 0x000fea0003800000 */
.L_x_6283:
        /* <DEDUP_REMOVED lines=11> */
.L_x_6287:
[----:B------:R-:W-:-:S04]  /*fe00*/  FADD.FTZ R7, R5, -R8 ;  /* 0x8000000805077221 */ /* 0x000fc80000010000 */
[----:B------:R-:W-:-:S07]  /*fe10*/  FMUL.FTZ R7, R7, 0.5 ;  /* 0x3f00000007077820 */ /* 0x000fce0000410000 */
.L_x_6288:
[----:B------:R-:W-:Y:S05]  /*fe20*/  BSYNC B1 ;  /* 0x0000000000017941 */ /* 0x000fea0003800000 */
.L_x_6286:
        /* <DEDUP_REMOVED lines=35> */
.L_x_6281:
[----:B------:R0:W1:Y:S02]  /*10060*/  MUFU.SQRT R28, R18 ;  /* 0x00000012001c7308 */ /* 0x0000640000002000 */
.L_x_6280:
[----:B------:R-:W-:Y:S05]  /*10070*/  BSYNC B0 ;  /* 0x0000000000007941 */ /* 0x000fea0003800000 */
.L_x_6279:
        /* <DEDUP_REMOVED lines=24> */
.L_x_6295:
[----:B------:R-:W-:-:S04]  /*10200*/  FADD.FTZ R3, -R3, R6 ;  /* 0x0000000603037221 */ /* 0x000fc80000010100 */
[----:B------:R-:W-:-:S07]  /*10210*/  FMUL.FTZ R3, R3, 0.5 ;  /* 0x3f00000003037820 */ /* 0x000fce0000410000 */
.L_x_6296:
[----:B------:R-:W-:Y:S05]  /*10220*/  BSYNC B1 ;  /* 0x0000000000017941 */ /* 0x000fea0003800000 */
.L_x_6294:
        /* <DEDUP_REMOVED lines=10> */
.L_x_6298:
[----:B------:R-:W-:-:S04]  /*102d0*/  FADD.FTZ R0, -R0, R5 ;  /* 0x0000000500007221 */ /* 0x000fc80000010100 */
[----:B------:R-:W-:-:S07]  /*102e0*/  FMUL.FTZ R0, R0, 0.5 ;  /* 0x3f00000000007820 */ /* 0x000fce0000410000 */
.L_x_6299:
[----:B------:R-:W-:Y:S05]  /*102f0*/  BSYNC B1 ;  /* 0x0000000000017941 */ /* 0x000fea0003800000 */
.L_x_6297:
[----:B------:R-:W-:Y:S01]  /*10300*/  FADD.FTZ R3, R0, R3 ;  /* 0x0000000300037221 */ /* 0x000fe20000010000 */
[----:B------:R-:W-:Y:S01]  /*10310*/  FADD.FTZ R30, R29, R30 ;  /* 0x0000001e1d1e7221 */ /* 0x000fe20000010000 */
[----:B------:R-:W-:-:S03]  /*10320*/  PLOP3.LUT P0, PT, PT, PT, PT, 0x80, 0x0 ;  /* 0x000000000000781c */ /* 0x000fc60003f0f070 */
[----:B------:R-:W-:-:S06]  /*10330*/  FMUL.FTZ R30, R30, R3 ;  /* 0x000000031e1e7220 */ /* 0x000fcc0000410000 */
[----:B------:R-:W4:Y:S01]  /*10340*/  MUFU.SQRT R30, R30 ;  /* 0x0000001e001e7308 */ /* 0x000f220000002000 */
[----:B------:R-:W-:Y:S05]  /*10350*/  BRA `(.L_x_6291) ;  /* 0x0000000000687947 */ /* 0x000fea0003800000 */
.L_x_6293:
        /* <DEDUP_REMOVED lines=15> */
.L_x_6292:
        /* <DEDUP_REMOVED lines=8> */
.L_x_6290:
[----:B------:R-:W-:Y:S01]  /*104d0*/  PLOP3.LUT P0, PT, PT, PT, PT, 0x80, 0x0 ;  /* 0x000000000000781c */ /* 0x000fe20003f0f070 */
[----:B------:R-:W-:Y:S01]  /*104e0*/  FMUL.FTZ R30, R30, 16777216 ;  /* 0x4b8000001e1e7820 */ /* 0x000fe20000410000 */
[----:B------:R-:W-:-:S11]  /*104f0*/  FMUL.FTZ R29, R29, 16777216 ;  /* 0x4b8000001d1d7820 */ /* 0x000fd60000410000 */
.L_x_6291:
[----:B------:R-:W-:Y:S05]  /*10500*/  BSYNC B0 ;  /* 0x0000000000007941 */ /* 0x000fea0003800000 */
.L_x_6289:
[----:B------:R-:W-:Y:S04]  /*10510*/  BSSY B3, `(.L_x_6300) ;  /* 0x00000a7000037945 */ /* 0x000fe80003800000 */
[----:B------:R-:W-:Y:S05]  /*10520*/  @P0 BRA `(.L_x_6301) ;  /* 0x0000000000ec0947 */ /* 0x000fea0003800000 */
[----:B------:R-:W-:-:S13]  /*10530*/  ISETP.GT.AND P0, PT, R23, -0x1, PT ;  /* 0xffffffff1700780c */ /* 0x000fda0003f04270 */
[----:B------:R-:W-:Y:S05]  /*10540*/  @P0 BRA `(.L_x_6302) ;  /* 0x0000000000740947 */ /* 0x000fea0003800000 */
[----:B--2---:R-:W-:Y:S01]  /*10550*/  HFMA2.MMA R6, -RZ, RZ, 1.75, 0 ;  /* 0x3f000000ff067435 */ /* 0x004fe200000001ff */
[----:B------:R-:W-:-:S04]  /*10560*/  FADD.FTZ R0, -R4, -RZ ;  /* 0x800000ff04007221 */ /* 0x000fc80000010100 */
[C---:B------:R-:W-:Y:S01]  /*10570*/  FADD.FTZ R3, |R0|.reuse, -RZ ;  /* 0x800000ff00037221 */ /* 0x040fe20000010200 */
        /* <DEDUP_REMOVED lines=26> */
.L_x_6302:
[----:B------:R-:W-:Y:S01]  /*10720*/  MOV R0, 0x3f000000 ;  /* 0x3f00000000007802 */ /* 0x000fe20000000f00 */
        /* <DEDUP_REMOVED lines=27> */
.L_x_6301:
        /* <DEDUP_REMOVED lines=20> */
.L_x_6306:
[----:B------:R-:W-:Y:S05]  /*10a20*/  BSYNC B4 ;  /* 0x0000000000047941 */ /* 0x000fea0003800000 */
.L_x_6305:
        /* <DEDUP_REMOVED lines=18> */
.L_x_6308:
[----:B------:R-:W-:Y:S02]  /*10b50*/  ISETP.GE.AND P0, PT, R29, RZ, PT ;  /* 0x000000ff1d00720c */ /* 0x000fe40003f06270 */
[----:B------:R-:W-:-:S11]  /*10b60*/  MOV R3, 0x3fd774eb ;  /* 0x3fd774eb00037802 */ /* 0x000fd60000000f00 */
[----:B------:R-:W-:-:S04]  /*10b70*/  @P0 FFMA.FTZ R0, R3, 0.93318945169448852539, -R0 ;  /* 0x3f6ee58103000823 */ /* 0x000fc80000010800 */
[----:B------:R-:W-:-:S07]  /*10b80*/  @!P0 FFMA.FTZ R0, R3, 0.93318945169448852539, R0 ;  /* 0x3f6ee58103008823 */ /* 0x000fce0000010000 */
.L_x_6309:
[----:B------:R-:W-:Y:S05]  /*10b90*/  BSYNC B0 ;  /* 0x0000000000007941 */ /* 0x000fea0003800000 */
.L_x_6307:
        /* <DEDUP_REMOVED lines=11> */
.L_x_6304:
        /* <DEDUP_REMOVED lines=17> */
.L_x_6311:
[----:B------:R-:W-:Y:S05]  /*10d60*/  BSYNC B4 ;  /* 0x0000000000047941 */ /* 0x000fea0003800000 */
.L_x_6310:
        /* <DEDUP_REMOVED lines=18> */
.L_x_6313:
[----:B------:R-:W-:Y:S02]  /*10e90*/  ISETP.GE.AND P0, PT, R29, RZ, PT ;  /* 0x000000ff1d00720c */ /* 0x000fe40003f06270 */
[----:B------:R-:W-:-:S11]  /*10ea0*/  MOV R3, 0x3fd774eb ;  /* 0x3fd774eb00037802 */ /* 0x000fd60000000f00 */
[----:B------:R-:W-:-:S04]  /*10eb0*/  @P0 FFMA.FTZ R0, R3, 0.93318945169448852539, -R0 ;  /* 0x3f6ee58103000823 */ /* 0x000fc80000010800 */
[----:B------:R-:W-:-:S07]  /*10ec0*/  @!P0 FFMA.FTZ R0, R3, 0.93318945169448852539, R0 ;  /* 0x3f6ee58103008823 */ /* 0x000fce0000010000 */
.L_x_6314:
[----:B------:R-:W-:Y:S05]  /*10ed0*/  BSYNC B0 ;  /* 0x0000000000007941 */ /* 0x000fea0003800000 */
.L_x_6312:
        /* <DEDUP_REMOVED lines=10> */
.L_x_6303:
[----:B------:R-:W-:Y:S05]  /*10f80*/  BSYNC B3 ;  /* 0x0000000000037941 */ /* 0x000fea0003800000 */
.L_x_6300:
[----:B------:R-:W-:-:S13]  /*10f90*/  ISETP.NE.AND P0, PT, R27, RZ, PT ;  /* 0x000000ff1b00720c */ /* 0x000fda0003f05270 */
[----:B-1----:R-:W-:-:S05]  /*10fa0*/  @!P0 FADD.FTZ R28, -R28, -RZ ;  /* 0x800000ff1c1c8221 */ /* 0x002fca0000010100 */
[----:B0-----:R-:W-:Y:S01]  /*10fb0*/  MOV R18, R28 ;  /* 0x0000001c00127202 */ /* 0x001fe20000000f00 */
[----:B------:R-:W-:Y:S06]  /*10fc0*/  BRA `(.L_x_6315) ;  /* 0x0000000c006c7947 */ /* 0x000fec0003800000 */
.L_x_6278:
[----:B------:R-:W-:Y:S01]  /*10fd0*/  FADD.FTZ R3, -R23, 6.1232342629258392722e-17 ;  /* 0x248d313217037421 */ /* 0x000fe20000010100 */
[----:B------:R-:W-:-:S03]  /*10fe0*/  FADD.FTZ R18, -R26, -RZ ;  /* 0x800000ff1a127221 */ /* 0x000fc60000010100 */
[----:B------:R-:W-:Y:S01]  /*10ff0*/  FADD.FTZ R3, R3, 1.5707963705062866211 ;  /* 0x3fc90fdb03037421 */ /* 0x000fe20000010000 */
[----:B------:R-:W-:Y:S06]  /*11000*/  BRA `(.L_x_6315) ;  /* 0x0000000c005c7947 */ /* 0x000fec0003800000 */
.L_x_6277:
[----:B------:R-:W-:Y:S01]  /*11010*/  HFMA2.MMA R3, -RZ, RZ, 0, 0 ;  /* 0x00000000ff037435 */ /* 0x000fe200000001ff */
[----:B------:R-:W-:Y:S01]  /*11020*/  FADD.FTZ R18, -R26, -RZ ;  /* 0x800000ff1a127221 */ /* 0x000fe20000010100 */
[----:B------:R-:W-:Y:S09]  /*11030*/  BRA `(.L_x_6315) ;  /* 0x0000000c00507947 */ /* 0x000ff20003800000 */
.L_x_6276:
        /* <DEDUP_REMOVED lines=24> */
.L_x_6320:
[----:B------:R-:W-:Y:S05]  /*111c0*/  BSYNC B4 ;  /* 0x0000000000047941 */ /* 0x000fea0003800000 */
.L_x_6319:
        /* <DEDUP_REMOVED lines=18> */
.L_x_6322:
[----:B------:R-:W-:Y:S02]  /*112f0*/  ISETP.GE.AND P0, PT, R23, RZ, PT ;  /* 0x000000ff1700720c */ /* 0x000fe40003f06270 */
[----:B------:R-:W-:-:S11]  /*11300*/  MOV R3, 0x3fd774eb ;  /* 0x3fd774eb00037802 */ /* 0x000fd60000000f00 */
[----:B------:R-:W-:-:S04]  /*11310*/  @P0 FFMA.FTZ R0, R3, 0.93318945169448852539, -R0 ;  /* 0x3f6ee58103000823 */ /* 0x000fc80000010800 */
[----:B------:R-:W-:-:S07]  /*11320*/  @!P0 FFMA.FTZ R0, R3, 0.93318945169448852539, R0 ;  /* 0x3f6ee58103008823 */ /* 0x000fce0000010000 */
.L_x_6323:
[----:B------:R-:W-:Y:S05]  /*11330*/  BSYNC B0 ;  /* 0x0000000000007941 */ /* 0x000fea0003800000 */
.L_x_6321:
        /* <DEDUP_REMOVED lines=13> */
.L_x_6318:
        /* <DEDUP_REMOVED lines=12> */
.L_x_6326:
[----:B------:R-:W-:Y:S05]  /*114d0*/  BSYNC B4 ;  /* 0x0000000000047941 */ /* 0x000fea0003800000 */
.L_x_6325:
        /* <DEDUP_REMOVED lines=18> */
.L_x_6328:
[----:B------:R-:W-:Y:S02]  /*11600*/  ISETP.GE.AND P0, PT, R23, RZ, PT ;  /* 0x000000ff1700720c */ /* 0x000fe40003f06270 */
[----:B------:R-:W-:-:S11]  /*11610*/  MOV R3, 0x3fd774eb ;  /* 0x3fd774eb00037802 */ /* 0x000fd60000000f00 */
[----:B------:R-:W-:-:S04]  /*11620*/  @P0 FFMA.FTZ R0, R3, 0.93318945169448852539, -R0 ;  /* 0x3f6ee58103000823 */ /* 0x000fc80000010800 */
[----:B------:R-:W-:-:S07]  /*11630*/  @!P0 FFMA.FTZ R0, R3, 0.93318945169448852539, R0 ;  /* 0x3f6ee58103008823 */ /* 0x000fce0000010000 */
.L_x_6329:
[----:B------:R-:W-:Y:S05]  /*11640*/  BSYNC B0 ;  /* 0x0000000000007941 */ /* 0x000fea0003800000 */
.L_x_6327:
        /* <DEDUP_REMOVED lines=27> */
.L_x_6317:
        /* <DEDUP_REMOVED lines=33> */
.L_x_6331:
[----:B------:R-:W-:Y:S05]  /*11a10*/  BSYNC B4 ;  /* 0x0000000000047941 */ /* 0x000fea0003800000 */
.L_x_6330:
        /* <DEDUP_REMOVED lines=18> */
.L_x_6333:
[----:B------:R-:W-:Y:S02]  /*11b40*/  ISETP.GE.AND P0, PT, R23, RZ, PT ;  /* 0x000000ff1700720c */ /* 0x000fe40003f06270 */
[----:B------:R-:W-:-:S11]  /*11b50*/  MOV R3, 0x3fd774eb ;  /* 0x3fd774eb00037802 */ /* 0x000fd60000000f00 */
[----:B------:R-:W-:-:S04]  /*11b60*/  @P0 FFMA.FTZ R0, R3, 0.93318945169448852539, -R0 ;  /* 0x3f6ee58103000823 */ /* 0x000fc80000010800 */
[----:B------:R-:W-:-:S07]  /*11b70*/  @!P0 FFMA.FTZ R0, R3, 0.93318945169448852539, R0 ;  /* 0x3f6ee58103008823 */ /* 0x000fce0000010000 */
.L_x_6334:
[----:B------:R-:W-:Y:S05]  /*11b80*/  BSYNC B0 ;  /* 0x0000000000007941 */ /* 0x000fea0003800000 */
.L_x_6332:
        /* <DEDUP_REMOVED lines=10> */
.L_x_6324:
[----:B------:R-:W-:Y:S05]  /*11c30*/  BSYNC B3 ;  /* 0x0000000000037941 */ /* 0x000fea0003800000 */
.L_x_6316:
[----:B------:R-:W-:Y:S01]  /*11c40*/  ISETP.NE.AND P0, PT, R27, RZ, PT ;  /* 0x000000ff1b00720c */ /* 0x000fe20003f05270 */
[----:B------:R-:W-:Y:S01]  /*11c50*/  FADD.FTZ R18, R30, 0.69314718246459960938 ;  /* 0x3f3172181e127421 */ /* 0x000fe20000010000 */
[----:B------:R-:W-:-:S11]  /*11c60*/  FADD.FTZ R3, |R0|, -RZ ;  /* 0x800000ff00037221 */ /* 0x000fd60000010200 */
[----:B------:R-:W-:Y:S01]  /*11c70*/  @!P0 FADD.FTZ R18, -R18, -RZ ;  /* 0x800000ff12128221 */ /* 0x000fe20000010100 */
[----:B------:R-:W-:Y:S06]  /*11c80*/  BRA `(.L_x_6315) ;  /* 0x00000000003c7947 */ /* 0x000fec0003800000 */
.L_x_6275:
        /* <DEDUP_REMOVED lines=15> */
.L_x_6315:
[----:B------:R-:W-:Y:S05]  /*11d80*/  BSYNC B2 ;  /* 0x0000000000027941 */ /* 0x000fea0003800000 */
.L_x_6274:
        /* <DEDUP_REMOVED lines=10> */
.L_x_6336:
[----:B------:R-:W-:Y:S02]  /*11e30*/  FSETP.GTU.FTZ.AND P0, PT, R0, +INF , PT ;  /* 0x7f8000000000780b */ /* 0x000fe40003f1c000 */
[----:B------:R-:W-:-:S11]  /*11e40*/  MOV R23, R3 ;  /* 0x0000000300177202 */ /* 0x000fd60000000f00 */
[----:B------:R-:W-:-:S07]  /*11e50*/  @!P0 MOV R18, R0 ;  /* 0x0000000000128202 */ /* 0x000fce0000000f00 */
.L_x_6337:
[----:B------:R-:W-:Y:S05]  /*11e60*/  BSYNC B0 ;  /* 0x0000000000007941 */ /* 0x000fea0003800000 */
.L_x_6335:
        /* <DEDUP_REMOVED lines=32> */
[----:B---34-:R-:W-:Y:S01]  /*12070*/  VIMNMX R30, R5, R8, PT ;  /* 0x00000008051e7248 */ /* 0x018fe20003fe0100 */
        /* <DEDUP_REMOVED lines=77> */
.L_x_6346:
        /* <DEDUP_REMOVED lines=10> */
.L_x_6348:
[----:B------:R-:W-:-:S04]  /*125f0*/  FADD.FTZ R4, -R0, R5 ;  /* 0x0000000500047221 */ /* 0x000fc80000010100 */
[----:B------:R-:W-:-:S07]  /*12600*/  FMUL.FTZ R4, R4, 0.5 ;  /* 0x3f00000004047820 */ /* 0x000fce0000410000 */
.L_x_6349:
[----:B------:R-:W-:Y:S05]  /*12610*/  BSYNC B1 ;  /* 0x0000000000017941 */ /* 0x000fea0003800000 */
.L_x_6347:
        /* <DEDUP_REMOVED lines=11> */
.L_x_6351:
[----:B------:R-:W-:-:S04]  /*126d0*/  FADD.FTZ R7, R6, -R7 ;  /* 0x8000000706077221 */ /* 0x000fc80000010000 */
[----:B------:R-:W-:-:S07]  /*126e0*/  FMUL.FTZ R7, R7, 0.5 ;  /* 0x3f00000007077820 */ /* 0x000fce0000410000 */
.L_x_6352:
[----:B------:R-:W-:Y:S05]  /*126f0*/  BSYNC B1 ;  /* 0x0000000000017941 */ /* 0x000fea0003800000 */
.L_x_6350:
        /* <DEDUP_REMOVED lines=35> */
.L_x_6345:
[----:B------:R0:W1:Y:S02]  /*12930*/  MUFU.SQRT R30, R27 ;  /* 0x0000001b001e7308 */ /* 0x0000640000002000 */
.L_x_6344:
[----:B------:R-:W-:Y:S05]  /*12940*/  BSYNC B0 ;  /* 0x0000000000007941 */ /* 0x000fea0003800000 */
.L_x_6343:
        /* <DEDUP_REMOVED lines=24> */
.L_x_6359:
[----:B------:R-:W-:-:S04]  /*12ad0*/  FADD.FTZ R0, -R0, R5 ;  /* 0x0000000500007221 */ /* 0x000fc80000010100 */
[----:B------:R-:W-:-:S07]  /*12ae0*/  FMUL.FTZ R0, R0, 0.5 ;  /* 0x3f00000000007820 */ /* 0x000fce0000410000 */
.L_x_6360:
[----:B------:R-:W-:Y:S05]  /*12af0*/  BSYNC B1 ;  /* 0x0000000000017941 */ /* 0x000fea0003800000 */
.L_x_6358:
        /* <DEDUP_REMOVED lines=10> */
.L_x_6362:
[----:B------:R-:W-:-:S04]  /*12ba0*/  FADD.FTZ R3, -R3, R6 ;  /* 0x0000000603037221 */ /* 0x000fc80000010100 */
[----:B------:R-:W-:-:S07]  /*12bb0*/  FMUL.FTZ R3, R3, 0.5 ;  /* 0x3f00000003037820 */ /* 0x000fce0000410000 */
.L_x_6363:
[----:B------:R-:W-:Y:S05]  /*12bc0*/  BSYNC B1 ;  /* 0x0000000000017941 */ /* 0x000fea0003800000 */
.L_x_6361:
[----:B------:R-:W-:Y:S01]  /*12bd0*/  FADD.FTZ R0, R3, R0 ;  /* 0x0000000003007221 */ /* 0x000fe20000010000 */
[----:B------:R-:W-:Y:S01]  /*12be0*/  FADD.FTZ R31, R28, R31 ;  /* 0x0000001f1c1f7221 */ /* 0x000fe20000010000 */
[----:B------:R-:W-:-:S03]  /*12bf0*/  PLOP3.LUT P0, PT, PT, PT, PT, 0x80, 0x0 ;  /* 0x000000000000781c */ /* 0x000fc60003f0f070 */
[----:B------:R-:W-:-:S06]  /*12c00*/  FMUL.FTZ R31, R31, R0 ;  /* 0x000000001f1f7220 */ /* 0x000fcc0000410000 */
[----:B------:R-:W2:Y:S01]  /*12c10*/  MUFU.SQRT R31, R31 ;  /* 0x0000001f001f7308 */ /* 0x000ea20000002000 */
[----:B------:R-:W-:Y:S05]  /*12c20*/  BRA `(.L_x_6355) ;  /* 0x0000000000687947 */ /* 0x000fea0003800000 */
.L_x_6357:
        /* <DEDUP_REMOVED lines=15> */
.L_x_6356:
        /* <DEDUP_REMOVED lines=8> */
.L_x_6354:
[----:B------:R-:W-:Y:S01]  /*12da0*/  PLOP3.LUT P0, PT, PT, PT, PT, 0x80, 0x0 ;  /* 0x000000000000781c */ /* 0x000fe20003f0f070 */
[----:B------:R-:W-:Y:S01]  /*12db0*/  FMUL.FTZ R31, R31, 16777216 ;  /* 0x4b8000001f1f7820 */ /* 0x000fe20000410000 */
[----:B------:R-:W-:-:S11]  /*12dc0*/  FMUL.FTZ R28, R28, 16777216 ;  /* 0x4b8000001c1c7820 */ /* 0x000fd60000410000 */
.L_x_6355:
[----:B------:R-:W-:Y:S05]  /*12dd0*/  BSYNC B0 ;  /* 0x0000000000007941 */ /* 0x000fea0003800000 */
.L_x_6353:
        /* <DEDUP_REMOVED lines=33> */
.L_x_6366:
        /* <DEDUP_REMOVED lines=28> */
.L_x_6365:
        /* <DEDUP_REMOVED lines=19> */
[----:B01-3--:R-:W-:Y:S05]  /*132e0*/  CALL.REL.NOINC `($__internal_12_$__cuda_sm3x_div_rn_ftz_f32_slowpath) ;  /* 0x0000016400807944 */ /* 0x00bfea0003c00000 */
.L_x_6370:
[----:B------:R-:W-:Y:S05]  /*132f0*/  BSYNC B4 ;  /* 0x0000000000047941 */ /* 0x000fea0003800000 */
.L_x_6369:
        /* <DEDUP_REMOVED lines=18> */
.L_x_6372:
[----:B------:R-:W-:Y:S02]  /*13420*/  ISETP.GE.AND P0, PT, R28, RZ, PT ;  /* 0x000000ff1c00720c */ /* 0x000fe40003f06270 */
[----:B------:R-:W-:-:S11]  /*13430*/  MOV R3, 0x3fd774eb ;  /* 0x3fd774eb00037802 */ /* 0x000fd60000000f00 */
[----:B------:R-:W-:-:S04]  /*13440*/  @P0 FFMA.FTZ R0, R3, 0.93318945169448852539, -R0 ;  /* 0x3f6ee58103000823 */ /* 0x000fc80000010800 */
[----:B------:R-:W-:-:S07]  /*13450*/  @!P0 FFMA.FTZ R0, R3, 0.93318945169448852539, R0 ;  /* 0x3f6ee58103008823 */ /* 0x000fce0000010000 */
.L_x_6373:
[----:B------:R-:W-:Y:S05]  /*13460*/  BSYNC B0 ;  /* 0x0000000000007941 */ /* 0x000fea0003800000 */
.L_x_6371:
        /* <DEDUP_REMOVED lines=11> */
.L_x_6368:
        /* <DEDUP_REMOVED lines=17> */
.L_x_6375:
[----:B------:R-:W-:Y:S05]  /*13630*/  BSYNC B4 ;  /* 0x0000000000047941 */ /* 0x000fea0003800000 */
.L_x_6374:
        /* <DEDUP_REMOVED lines=18> */
.L_x_6377:
[----:B------:R-:W-:Y:S02]  /*13760*/  ISETP.GE.AND P0, PT, R28, RZ, PT ;  /* 0x000000ff1c00720c */ /* 0x000fe40003f06270 */
[----:B------:R-:W-:-:S11]  /*13770*/  MOV R3, 0x3fd774eb ;  /* 0x3fd774eb00037802 */ /* 0x000fd60000000f00 */
[----:B------:R-:W-:-:S04]  /*13780*/  @P0 FFMA.FTZ R0, R3, 0.93318945169448852539, -R0 ;  /* 0x3f6ee58103000823 */ /* 0x000fc80000010800 */
[----:B------:R-:W-:-:S07]  /*13790*/  @!P0 FFMA.FTZ R0, R3, 0.93318945169448852539, R0 ;  /* 0x3f6ee58103008823 */ /* 0x000fce0000010000 */
.L_x_6378:
[----:B------:R-:W-:Y:S05]  /*137a0*/  BSYNC B0 ;  /* 0x0000000000007941 */ /* 0x000fea0003800000 */
.L_x_6376:
        /* <DEDUP_REMOVED lines=10> */
.L_x_6367:
[----:B------:R-:W-:Y:S05]  /*13850*/  BSYNC B3 ;  /* 0x0000000000037941 */ /* 0x000fea0003800000 */
.L_x_6364:
[----:B------:R-:W-:-:S13]  /*13860*/  ISETP.NE.AND P0, PT, R19, RZ, PT ;  /* 0x000000ff1300720c */ /* 0x000fda0003f05270 */
[----:B-1----:R-:W-:Y:S01]  /*13870*/  @!P0 FADD.FTZ R30, -R30, -RZ ;  /* 0x800000ff1e1e8221 */ /* 0x002fe20000010100 */
[----:B------:R-:W-:Y:S06]  /*13880*/  BRA `(.L_x_6379) ;  /* 0x0000000c006c7947 */ /* 0x000fec0003800000 */
.L_x_6342:
[----:B------:R-:W-:Y:S01]  /*13890*/  FADD.FTZ R0, -R26, 6.1232342629258392722e-17 ;  /* 0x248d31321a007421 */ /* 0x000fe20000010100 */
[----:B---34-:R-:W-:-:S03]  /*138a0*/  FADD.FTZ R30, -R29, -RZ ;  /* 0x800000ff1d1e7221 */ /* 0x018fc60000010100 */
[----:B------:R-:W-:Y:S01]  /*138b0*/  FADD.FTZ R0, R0, 1.5707963705062866211 ;  /* 0x3fc90fdb00007421 */ /* 0x000fe20000010000 */
[----:B------:R-:W-:Y:S06]  /*138c0*/  BRA `(.L_x_6379) ;  /* 0x0000000c005c7947 */ /* 0x000fec0003800000 */
.L_x_6341:
[----:B---34-:R-:W-:Y:S01]  /*138d0*/  FADD.FTZ R30, -R29, -RZ ;  /* 0x800000ff1d1e7221 */ /* 0x018fe20000010100 */
[----:B------:R-:W-:Y:S01]  /*138e0*/  MOV R0, RZ ;  /* 0x000000ff00007202 */ /* 0x000fe20000000f00 */
[----:B------:R-:W-:Y:S06]  /*138f0*/  BRA `(.L_x_6379) ;  /* 0x0000000c00507947 */ /* 0x000fec0003800000 */
.L_x_6340:
        /* <DEDUP_REMOVED lines=24> */
.L_x_6384:
[----:B------:R-:W-:Y:S05]  /*13a80*/  BSYNC B4 ;  /* 0x0000000000047941 */ /* 0x000fea0003800000 */
.L_x_6383:
        /* <DEDUP_REMOVED lines=18> */
.L_x_6386:
[----:B------:R-:W-:Y:S02]  /*13bb0*/  ISETP.GE.AND P0, PT, R26, RZ, PT ;  /* 0x000000ff1a00720c */ /* 0x000fe40003f06270 */
[----:B------:R-:W-:-:S11]  /*13bc0*/  MOV R3, 0x3fd774eb ;  /* 0x3fd774eb00037802 */ /* 0x000fd60000000f00 */
[----:B------:R-:W-:-:S04]  /*13bd0*/  @P0 FFMA.FTZ R0, R3, 0.93318945169448852539, -R0 ;  /* 0x3f6ee58103000823 */ /* 0x000fc80000010800 */
[----:B------:R-:W-:-:S07]  /*13be0*/  @!P0 FFMA.FTZ R0, R3, 0.93318945169448852539, R0 ;  /* 0x3f6ee58103008823 */ /* 0x000fce0000010000 */
.L_x_6387:
[----:B------:R-:W-:Y:S05]  /*13bf0*/  BSYNC B0 ;  /* 0x0000000000007941 */ /* 0x000fea0003800000 */
.L_x_6385:
        /* <DEDUP_REMOVED lines=13> */
.L_x_6382:
        /* <DEDUP_REMOVED lines=12> */
.L_x_6390:
[----:B------:R-:W-:Y:S05]  /*13d90*/  BSYNC B4 ;  /* 0x0000000000047941 */ /* 0x000fea0003800000 */
.L_x_6389:
        /* <DEDUP_REMOVED lines=18> */
.L_x_6392:
[----:B------:R-:W-:Y:S02]  /*13ec0*/  ISETP.GE.AND P0, PT, R26, RZ, PT ;  /* 0x000000ff1a00720c */ /* 0x000fe40003f06270 */
[----:B------:R-:W-:-:S11]  /*13ed0*/  MOV R3, 0x3fd774eb ;  /* 0x3fd774eb00037802 */ /* 0x000fd60000000f00 */
[----:B------:R-:W-:-:S04]  /*13ee0*/  @P0 FFMA.FTZ R0, R3, 0.93318945169448852539, -R0 ;  /* 0x3f6ee58103000823 */ /* 0x000fc80000010800 */
[----:B------:R-:W-:-:S07]  /*13ef0*/  @!P0 FFMA.FTZ R0, R3, 0.93318945169448852539, R0 ;  /* 0x3f6ee58103008823 */ /* 0x000fce0000010000 */
.L_x_6393:
[----:B------:R-:W-:Y:S05]  /*13f00*/  BSYNC B0 ;  /* 0x0000000000007941 */ /* 0x000fea0003800000 */
.L_x_6391:
        /* <DEDUP_REMOVED lines=27> */
.L_x_6381:
        /* <DEDUP_REMOVED lines=33> */
.L_x_6395:
[----:B------:R-:W-:Y:S05]  /*142d0*/  BSYNC B4 ;  /* 0x0000000000047941 */ /* 0x000fea0003800000 */
.L_x_6394:
        /* <DEDUP_REMOVED lines=18> */
.L_x_6397:
[----:B------:R-:W-:Y:S02]  /*14400*/  ISETP.GE.AND P0, PT, R26, RZ, PT ;  /* 0x000000ff1a00720c */ /* 0x000fe40003f06270 */
[----:B------:R-:W-:-:S11]  /*14410*/  MOV R3, 0x3fd774eb ;  /* 0x3fd774eb00037802 */ /* 0x000fd60000000f00 */
[----:B------:R-:W-:-:S04]  /*14420*/  @P0 FFMA.FTZ R0, R3, 0.93318945169448852539, -R0 ;  /* 0x3f6ee58103000823 */ /* 0x000fc80000010800 */
[----:B------:R-:W-:-:S07]  /*14430*/  @!P0 FFMA.FTZ R0, R3, 0.93318945169448852539, R0 ;  /* 0x3f6ee58103008823 */ /* 0x000fce0000010000 */
.L_x_6398:
[----:B------:R-:W-:Y:S05]  /*14440*/  BSYNC B0 ;  /* 0x0000000000007941 */ /* 0x000fea0003800000 */
.L_x_6396:
        /* <DEDUP_REMOVED lines=10> */
.L_x_6388:
[----:B------:R-:W-:Y:S05]  /*144f0*/  BSYNC B3 ;  /* 0x0000000000037941 */ /* 0x000fea0003800000 */
.L_x_6380:
[----:B------:R-:W-:Y:S01]  /*14500*/  ISETP.NE.AND P0, PT, R19, RZ, PT ;  /* 0x000000ff1300720c */ /* 0x000fe20003f05270 */
[----:B------:R-:W-:Y:S01]  /*14510*/  FADD.FTZ R30, R31, 0.69314718246459960938 ;  /* 0x3f3172181f1e7421 */ /* 0x000fe20000010000 */
[----:B------:R-:W-:-:S11]  /*14520*/  FADD.FTZ R0, |R0|, -RZ ;  /* 0x800000ff00007221 */ /* 0x000fd60000010200 */
[----:B------:R-:W-:Y:S01]  /*14530*/  @!P0 FADD.FTZ R30, -R30, -RZ ;  /* 0x800000ff1e1e8221 */ /* 0x000fe20000010100 */
[----:B------:R-:W-:Y:S06]  /*14540*/  BRA `(.L_x_6379) ;  /* 0x00000000003c7947 */ /* 0x000fec0003800000 */
.L_x_6339:
[----:B------:R-:W-:-:S13]  /*14550*/  FSETP.NEU.FTZ.AND P0, PT, R28, +INF , PT ;  /* 0x7f8000001c00780b */ /* 0x000fda0003f1d000 */
[----:B------:R-:W-:Y:S01]  /*14560*/  @!P0 FADD.FTZ R0, R29, R29 ;  /* 0x0000001d1d008221 */ /* 0x000fe20000010000 */
[----:B---34-:R-:W-:Y:S01]  /*14570*/  @!P0 MOV R30, 0xff800000 ;  /* 0xff800000001e8802 */ /* 0x018fe20000000f00 */
        /* <DEDUP_REMOVED lines=12> */
.L_x_6379:
[----:B------:R-:W-:Y:S05]  /*14640*/  BSYNC B2 ;  /* 0x0000000000027941 */ /* 0x000fea0003800000 */
.L_x_6338:
        /* <DEDUP_REMOVED lines=10> */
.L_x_6400:
[----:B------:R-:W-:Y:S02]  /*146f0*/  FSETP.GTU.FTZ.AND P0, PT, R3, +INF , PT ;  /* 0x7f8000000300780b */ /* 0x000fe40003f1c000 */
[----:B------:R-:W-:-:S11]  /*14700*/  MOV R9, R0 ;  /* 0x0000000000097202 */ /* 0x000fd60000000f00 */
[----:B------:R-:W-:-:S07]  /*14710*/  @!P0 MOV R30, R3 ;  /* 0x00000003001e8202 */ /* 0x000fce0000000f00 */
.L_x_6401:
[----:B------:R-:W-:Y:S05]  /*14720*/  BSYNC B0 ;  /* 0x0000000000007941 */ /* 0x000fea0003800000 */
.L_x_6399:
[----:B--23--:R-:W1:Y:S01]  /*14730*/  LDC.64 R4, c[0x0][0x218] ;  /* 0x00008600ff047b82 */ /* 0x00ce620000000a00 */
        /* <DEDUP_REMOVED lines=10> */
[----:B------:R-:W-:Y:S04]  /*147e0*/  STG.E.128 desc[UR4][R2.64], R4 ;  /* 0x0000000402007986 */ /* 0x000fe8000c101d04 */
[----:B------:R-:W-:Y:S01]  /*147f0*/  STG.E.128 desc[UR4][R2.64+0x800], R16 ;  /* 0x0008001002007986 */ /* 0x000fe2000c101d04 */
[----:B------:R-:W-:Y:S05]  /*14800*/  EXIT ;  /* 0x000000000000794d */ /* 0x000fea0003800000 */
.L_x_5889:
        /* <DEDUP_REMOVED lines=32> */
[----:B------:R-:W1:Y:S01]  /*14a10*/  @!P1 LDC.64 R6, c[0x0][0x220] ;  /* 0x00008800ff069b82 */ /* 0x000e620000000a00 */
[----:B------:R-:W-:Y:S01]  /*14a20*/  @!P1 IADD3 R3, R3, 0x80, RZ ;  /* 0x0000008003039810 */ /* 0x000fe20007ffe0ff */
[----:B----4-:R-:W-:-:S04]  /*14a30*/  @!P3 IMAD.WIDE.U32 R16, R23, 0x4, R16 ;  /* 0x000000041710b825 */ /* 0x010fc800078e0010 */
[----:B0-----:R-:W-:Y:S02]  /*14a40*/  @!P4 IMAD.WIDE.U32 R14, R19, 0x4, R14 ;  /* 0x00000004130ec825 */ /* 0x001fe400078e000e */
[----:B------:R-:W4:Y:S02]  /*14a50*/  @!P3 LDG.E R16, desc[UR4][R16.64] ;  /* 0x000000041010b981 */ /* 0x000f24000c1e1900 */
[----:B-----5:R-:W-:Y:S02]  /*14a60*/  @!P2 IMAD.WIDE.U32 R22, R25, 0x4, R20 ;  /* 0x000000041916a825 */ /* 0x020fe400078e0014 */
[----:B------:R-:W5:Y:S02]  /*14a70*/  @!P4 LDG.E R14, desc[UR4][R14.64] ;  /* 0x000000040e0ec981 */ /* 0x000f64000c1e1900 */
[----:B-1----:R-:W-:Y:S02]  /*14a80*/  @!P5 IMAD.WIDE.U32 R12, R11, 0x4, R12 ;  /* 0x000000040b0cd825 */ /* 0x002fe400078e000c */
[----:B------:R0:W5:Y:S04]  /*14a90*/  @!P2 LDG.E R22, desc[UR4][R22.64] ;  /* 0x000000041616a981 */ /* 0x000168000c1e1900 */
[----:B------:R1:W5:Y:S01]  /*14aa0*/  @!P5 LDG.E R0, desc[UR4][R12.64] ;  /* 0x000000040c00d981 */ /* 0x000362000c1e1900 */
[----:B------:R-:W-:-:S06]  /*14ab0*/  @!P1 IMAD.WIDE.U32 R6, R27, 0x4, R6 ;  /* 0x000000041b069825 */ /* 0x000fcc00078e0006 */
[----:B------:R-:W5:Y:S01]  /*14ac0*/  @!P1 LDG.E R6, desc[UR4][R6.64] ;  /* 0x0000000406069981 */ /* 0x000f62000c1e1900 */
[----:B--2---:R-:W-:-:S04]  /*14ad0*/  @!P6 PRMT R18, R18, 0x5410, R4 ;  /* 0x000054101212e816 */ /* 0x004fc80000000004 */
[----:B------:R-:W-:Y:S02]  /*14ae0*/  @!P6 PRMT R18, R4, 0x7632, R18 ;  /* 0x000076320412e816 */ /* 0x000fe40000000012 */
[----:B------:R-:W-:-:S13]  /*14af0*/  ISETP.GE.AND P6, PT, R3, R10, PT ;  /* 0x0000000a0300720c */ /* 0x000fda0003fc6270 */
[----:B------:R-:W2:Y:S01]  /*14b00*/  @!P6 LDC.64 R4, c[0x0][0x220] ;  /* 0x00008800ff04eb82 */ /* 0x000ea20000000a00 */
[----:B------:R-:W-:-:S05]  /*14b10*/  @!P6 IADD3 R3, R2, R3, RZ ;  /* 0x000000030203e210 */ /* 0x000fca0007ffe0ff */
[----:B--2---:R-:W-:-:S06]  /*14b20*/  @!P6 IMAD.WIDE.U32 R4, R3, 0x4, R4 ;  /* 0x000000040304e825 */ /* 0x004fcc00078e0004 */
[----:B------:R-:W2:Y:S01]  /*14b30*/  @!P6 LDG.E R4, desc[UR4][R4.64] ;  /* 0x000000040404e981 */ /* 0x000ea2000c1e1900 */
[----:B------:R-:W-:Y:S02]  /*14b40*/  PRMT R21, RZ, 0x5410, RZ ;  /* 0x00005410ff157816 */ /* 0x000fe400000000ff */
[----:B0-----:R-:W-:Y:S02]  /*14b50*/  PRMT R23, RZ, 0x5410, RZ ;  /* 0x00005410ff177816 */ /* 0x001fe400000000ff */
[----:B------:R-:W-:Y:S02]  /*14b60*/  PRMT R25, RZ, 0x5410, RZ ;  /* 0x00005410ff197816 */ /* 0x000fe400000000ff */
[----:B------:R-:W-:Y:S02]  /*14b70*/  PRMT R27, RZ, 0x5410, RZ ;  /* 0x00005410ff1b7816 */ /* 0x000fe400000000ff */
[----:B------:R-:W-:Y:S02]  /*14b80*/  PRMT R31, RZ, 0x5410, RZ ;  /* 0x00005410ff1f7816 */ /* 0x000fe400000000ff */
[----:B------:R-:W-:Y:S01]  /*14b90*/  PRMT R29, RZ, 0x5410, RZ ;  /* 0x00005410ff1d7816 */ /* 0x000fe200000000ff */
[----:B------:R-:W-:Y:S01]  /*14ba0*/  BSSY B3, `(.L_x_6402) ;  /* 0x000029e000037945 */ /* 0x000fe20003800000 */
[----:B-1----:R-:W-:-:S02]  /*14bb0*/  PRMT R12, RZ, 0x7610, R12 ;  /* 0x00007610ff0c7816 */ /* 0x002fc4000000000c */
[----:B------:R-:W-:Y:S02]  /*14bc0*/  PRMT R13, RZ, 0x7610, R13 ;  /* 0x00007610ff0d7816 */ /* 0x000fe4000000000d */
[C---:B---3--:R-:W-:Y:S02]  /*14bd0*/  @!P0 PRMT R12, R8.reuse, 0x7610, R12 ;  /* 0x00007610080c8816 */ /* 0x048fe4000000000c */
[----:B------:R-:W-:Y:S02]  /*14be0*/  @!P0 PRMT R13, R8, 0x7632, R13 ;  /* 0x00007632080d8816 */ /* 0x000fe4000000000d */
[----:B----4-:R-:W-:Y:S02]  /*14bf0*/  @!P3 PRMT R25, R25, 0x5410, R16 ;  /* 0x000054101919b816 */ /* 0x010fe40000000010 */
[----:B-----5:R-:W-:Y:S02]  /*14c00*/  @!P4 PRMT R23, R23, 0x5410, R14 ;  /* 0x000054101717c816 */ /* 0x020fe4000000000e */
[----:B------:R-:W-:-:S02]  /*14c10*/  @!P2 PRMT R27, R27, 0x5410, R22 ;  /* 0x000054101b1ba816 */ /* 0x000fc40000000016 */
[----:B------:R-:W-:Y:S02]  /*14c20*/  @!P5 PRMT R21, R21, 0x5410, R0 ;  /* 0x000054101515d816 */ /* 0x000fe40000000000 */
[----:B------:R-:W-:Y:S02]  /*14c30*/  @!P4 PRMT R23, R14, 0x7632, R23 ;  /* 0x000076320e17c816 */ /* 0x000fe40000000017 */
[----:B------:R-:W-:Y:S02]  /*14c40*/  @!P5 PRMT R21, R0, 0x7632, R21 ;  /* 0x000076320015d816 */ /* 0x000fe40000000015 */
[----:B------:R-:W-:Y:S02]  /*14c50*/  @!P3 PRMT R25, R16, 0x7632, R25 ;  /* 0x000076321019b816 */ /* 0x000fe40000000019 */
[----:B------:R-:W-:Y:S02]  /*14c60*/  @!P1 PRMT R29, R29, 0x5410, R6 ;  /* 0x000054101d1d9816 */ /* 0x000fe40000000006 */
[----:B------:R-:W-:-:S02]  /*14c70*/  @!P2 PRMT R27, R22, 0x7632, R27 ;  /* 0x00007632161ba816 */ /* 0x000fc4000000001b */
        /* <DEDUP_REMOVED lines=113> */
.L_x_6412:
        /* <DEDUP_REMOVED lines=10> */
.L_x_6414:
[----:B------:R-:W-:-:S04]  /*15430*/  FADD.FTZ R6, -R3, R4 ;  /* 0x0000000403067221 */ /* 0x000fc80000010100 */
[----:B------:R-:W-:-:S07]  /*15440*/  FMUL.FTZ R6, R6, 0.5 ;  /* 0x3f00000006067820 */ /* 0x000fce0000410000 */
.L_x_6415:
[----:B------:R-:W-:Y:S05]  /*15450*/  BSYNC B1 ;  /* 0x0000000000017941 */ /* 0x000fea0003800000 */
.L_x_6413:
        /* <DEDUP_REMOVED lines=11> */
.L_x_6417:
[----:B------:R-:W-:-:S04]  /*15510*/  FADD.FTZ R7, R5, -R8 ;  /* 0x8000000805077221 */ /* 0x000fc80000010000 */
[----:B------:R-:W-:-:S07]  /*15520*/  FMUL.FTZ R7, R7, 0.5 ;  /* 0x3f00000007077820 */ /* 0x000fce0000410000 */
.L_x_6418:
[----:B------:R-:W-:Y:S05]  /*15530*/  BSYNC B1 ;  /* 0x0000000000017941 */ /* 0x000fea0003800000 */
.L_x_6416:
        /* <DEDUP_REMOVED lines=35> */
.L_x_6411:
[----:B------:R0:W1:Y:S02]  /*15770*/  MUFU.SQRT R15, R11 ;  /* 0x0000000b000f7308 */ /* 0x0000640000002000 */
.L_x_6410:
[----:B------:R-:W-:Y:S05]  /*15780*/  BSYNC B0 ;  /* 0x0000000000007941 */ /* 0x000fea0003800000 */
.L_x_6409:
        /* <DEDUP_REMOVED lines=24> */
.L_x_6425:
[----:B------:R-:W-:-:S04]  /*15910*/  FADD.FTZ R3, -R3, R4 ;  /* 0x0000000403037221 */ /* 0x000fc80000010100 */
[----:B------:R-:W-:-:S07]  /*15920*/  FMUL.FTZ R3, R3, 0.5 ;  /* 0x3f00000003037820 */ /* 0x000fce0000410000 */
.L_x_6426:
[----:B------:R-:W-:Y:S05]  /*15930*/  BSYNC B1 ;  /* 0x0000000000017941 */ /* 0x000fea0003800000 */
.L_x_6424:
        /* <DEDUP_REMOVED lines=10> */
.L_x_6428:
[----:B------:R-:W-:-:S04]  /*159e0*/  FADD.FTZ R0, -R0, R5 ;  /* 0x0000000500007221 */ /* 0x000fc80000010100 */
[----:B------:R-:W-:-:S07]  /*159f0*/  FMUL.FTZ R0, R0, 0.5 ;  /* 0x3f00000000007820 */ /* 0x000fce0000410000 */
.L_x_6429:
[----:B------:R-:W-:Y:S05]  /*15a00*/  BSYNC B1 ;  /* 0x0000000000017941 */ /* 0x000fea0003800000 */
.L_x_6427:
[----:B------:R-:W-:Y:S01]  /*15a10*/  FADD.FTZ R0, R0, R3 ;  /* 0x0000000300007221 */ /* 0x000fe20000010000 */
[----:B------:R-:W-:Y:S01]  /*15a20*/  FADD.FTZ R17, R14, R17 ;  /* 0x000000110e117221 */ /* 0x000fe20000010000 */
[----:B------:R-:W-:-:S03]  /*15a30*/  PLOP3.LUT P0, PT, PT, PT, PT, 0x80, 0x0 ;  /* 0x000000000000781c */ /* 0x000fc60003f0f070 */
[----:B------:R-:W-:-:S06]  /*15a40*/  FMUL.FTZ R17, R17, R0 ;  /* 0x0000000011117220 */ /* 0x000fcc0000410000 */
[----:B------:R-:W4:Y:S01]  /*15a50*/  MUFU.SQRT R17, R17 ;  /* 0x0000001100117308 */ /* 0x000f220000002000 */
[----:B------:R-:W-:Y:S05]  /*15a60*/  BRA `(.L_x_6421) ;  /* 0x0000000000687947 */ /* 0x000fea0003800000 */
.L_x_6423:
        /* <DEDUP_REMOVED lines=15> */
.L_x_6422:
        /* <DEDUP_REMOVED lines=8> */
.L_x_6420:
[----:B------:R-:W-:Y:S01]  /*15be0*/  PLOP3.LUT P0, PT, PT, PT, PT, 0x80, 0x0 ;  /* 0x000000000000781c */ /* 0x000fe20003f0f070 */
[----:B------:R-:W-:Y:S01]  /*15bf0*/  FMUL.FTZ R17, R17, 16777216 ;  /* 0x4b80000011117820 */ /* 0x000fe20000410000 */
[----:B------:R-:W-:-:S11]  /*15c00*/  FMUL.FTZ R14, R14, 16777216 ;  /* 0x4b8000000e0e7820 */ /* 0x000fd60000410000 */
.L_x_6421:
[----:B------:R-:W-:Y:S05]  /*15c10*/  BSYNC B0 ;  /* 0x0000000000007941 */ /* 0x000fea0003800000 */
.L_x_6419:
        /* <DEDUP_REMOVED lines=33> */
.L_x_6432:
        /* <DEDUP_REMOVED lines=28> */
.L_x_6431:
        /* <DEDUP_REMOVED lines=9> */
[----:B--2---:R-:W0:Y:S08]  /*16080*/  MUFU.RCP R4, R11 ;  /* 0x0000000b00047308 */ /* 0x004e300000001000 */
        /* <DEDUP_REMOVED lines=9> */
[----:B-1----:R-:W-:Y:S05]  /*16120*/  CALL.REL.NOINC `($__internal_12_$__cuda_sm3x_div_rn_ftz_f32_slowpath) ;  /* 0x0000013400f07944 */ /* 0x002fea0003c00000 */
.L_x_6436:
[----:B------:R-:W-:Y:S05]  /*16130*/  BSYNC B5 ;  /* 0x0000000000057941 */ /* 0x000fea0003800000 */
.L_x_6435:
        /* <DEDUP_REMOVED lines=18> */
.L_x_6438:
[----:B------:R-:W-:Y:S02]  /*16260*/  ISETP.GE.AND P0, PT, R14, RZ, PT ;  /* 0x000000ff0e00720c */ /* 0x000fe40003f06270 */
[----:B------:R-:W-:-:S11]  /*16270*/  MOV R3, 0x3fd774eb ;  /* 0x3fd774eb00037802 */ /* 0x000fd60000000f00 */
[----:B------:R-:W-:-:S04]  /*16280*/  @P0 FFMA.FTZ R0, R3, 0.93318945169448852539, -R0 ;  /* 0x3f6ee58103000823 */ /* 0x000fc80000010800 */
[----:B------:R-:W-:-:S07]  /*16290*/  @!P0 FFMA.FTZ R0, R3, 0.93318945169448852539, R0 ;  /* 0x3f6ee58103008823 */ /* 0x000fce0000010000 */
.L_x_6439:
[----:B------:R-:W-:Y:S05]  /*162a0*/  BSYNC B0 ;  /* 0x0000000000007941 */ /* 0x000fea0003800000 */
.L_x_6437:
        /* <DEDUP_REMOVED lines=11> */
.L_x_6434:
[----:B------:R-:W-:Y:S01]  /*16360*/  FADD.FTZ R9, |R14|, -RZ ;  /* 0x800000ff0e097221 */ /* 0x000fe20000010200 */
[C---:B--234-:R-:W-:Y:S01]  /*16370*/  FADD.FTZ R4, |R17|.reuse, -RZ ;  /* 0x800000ff11047221 */ /* 0x05cfe20000010200 */
        /* <DEDUP_REMOVED lines=15> */
.L_x_6441:
[----:B------:R-:W-:Y:S05]  /*16470*/  BSYNC B5 ;  /* 0x0000000000057941 */ /* 0x000fea0003800000 */
.L_x_6440:
        /* <DEDUP_REMOVED lines=18> */
.L_x_6443:
[----:B------:R-:W-:Y:S02]  /*165a0*/  ISETP.GE.AND P0, PT, R14, RZ, PT ;  /* 0x000000ff0e00720c */ /* 0x000fe40003f06270 */
[----:B------:R-:W-:-:S11]  /*165b0*/  MOV R3, 0x3fd774eb ;  /* 0x3fd774eb00037802 */ /* 0x000fd60000000f00 */
[----:B------:R-:W-:-:S04]  /*165c0*/  @P0 FFMA.FTZ R0, R3, 0.93318945169448852539, -R0 ;  /* 0x3f6ee58103000823 */ /* 0x000fc80000010800 */
[----:B------:R-:W-:-:S07]  /*165d0*/  @!P0 FFMA.FTZ R0, R3, 0.93318945169448852539, R0 ;  /* 0x3f6ee58103008823 */ /* 0x000fce0000010000 */
.L_x_6444:
[----:B------:R-:W-:Y:S05]  /*165e0*/  BSYNC B0 ;  /* 0x0000000000007941 */ /* 0x000fea0003800000 */
.L_x_6442:
        /* <DEDUP_REMOVED lines=10> */
.L_x_6433:
[----:B------:R-:W-:Y:S05]  /*16690*/  BSYNC B4 ;  /* 0x0000000000047941 */ /* 0x000fea0003800000 */
.L_x_6430:
[----:B------:R-:W-:-:S04]  /*166a0*/  SHF.R.U32.HI R3, RZ, 0x1f, R13 ;  /* 0x0000001fff037819 */ /* 0x000fc8000001160d */
[----:B------:R-:W-:-:S13]  /*166b0*/  ISETP.NE.AND P0, PT, R3, RZ, PT ;  /* 0x000000ff0300720c */ /* 0x000fda0003f05270 */
[----:B-1----:R-:W-:-:S05]  /*166c0*/  @!P0 FADD.FTZ R15, -R15, -RZ ;  /* 0x800000ff0f0f8221 */ /* 0x002fca0000010100 */
[----:B0-----:R-:W-:Y:S01]  /*166d0*/  MOV R11, R15 ;  /* 0x0000000f000b7202 */ /* 0x001fe20000000f00 */
[----:B------:R-:W-:Y:S06]  /*166e0*/  BRA `(.L_x_6445) ;  /* 0x0000000c00707947 */ /* 0x000fec0003800000 */
.L_x_6408:
[----:B------:R-:W-:Y:S01]  /*166f0*/  FADD.FTZ R0, -R12, 6.1232342629258392722e-17 ;  /* 0x248d31320c007421 */ /* 0x000fe20000010100 */
[----:B------:R-:W-:-:S03]  /*16700*/  FADD.FTZ R11, -R13, -RZ ;  /* 0x800000ff0d0b7221 */ /* 0x000fc60000010100 */
[----:B------:R-:W-:Y:S01]  /*16710*/  FADD.FTZ R0, R0, 1.5707963705062866211 ;  /* 0x3fc90fdb00007421 */ /* 0x000fe20000010000 */
[----:B------:R-:W-:Y:S06]  /*16720*/  BRA `(.L_x_6445) ;  /* 0x0000000c00607947 */ /* 0x000fec0003800000 */
.L_x_6407:
[----:B------:R-:W-:Y:S01]  /*16730*/  HFMA2.MMA R0, -RZ, RZ, 0, 0 ;  /* 0x00000000ff007435 */ /* 0x000fe200000001ff */
[----:B------:R-:W-:Y:S01]  /*16740*/  FADD.FTZ R11, -R13, -RZ ;  /* 0x800000ff0d0b7221 */ /* 0x000fe20000010100 */
[----:B------:R-:W-:Y:S09]  /*16750*/  BRA `(.L_x_6445) ;  /* 0x0000000c00547947 */ /* 0x000ff20003800000 */
.L_x_6406:
        /* <DEDUP_REMOVED lines=23> */
[----:B------:R-:W-:Y:S05]  /*168d0*/  CALL.REL.NOINC `($__internal_12_$__cuda_sm3x_div_rn_ftz_f32_slowpath) ;  /* 0x0000013000047944 */ /* 0x000fea0003c00000 */
.L_x_6450:
[----:B------:R-:W-:Y:S05]  /*168e0*/  BSYNC B5 ;  /* 0x0000000000057941 */ /* 0x000fea0003800000 */
.L_x_6449:
        /* <DEDUP_REMOVED lines=18> */
.L_x_6452:
[----:B------:R-:W-:Y:S02]  /*16a10*/  ISETP.GE.AND P0, PT, R12, RZ, PT ;  /* 0x000000ff0c00720c */ /* 0x000fe40003f06270 */
[----:B------:R-:W-:-:S11]  /*16a20*/  MOV R3, 0x3fd774eb ;  /* 0x3fd774eb00037802 */ /* 0x000fd60000000f00 */
[----:B------:R-:W-:-:S04]  /*16a30*/  @P0 FFMA.FTZ R0, R3, 0.93318945169448852539, -R0 ;  /* 0x3f6ee58103000823 */ /* 0x000fc80000010800 */
[----:B------:R-:W-:-:S07]  /*16a40*/  @!P0 FFMA.FTZ R0, R3, 0.93318945169448852539, R0 ;  /* 0x3f6ee58103008823 */ /* 0x000fce0000010000 */
.L_x_6453:
[----:B------:R-:W-:Y:S05]  /*16a50*/  BSYNC B0 ;  /* 0x0000000000007941 */ /* 0x000fea0003800000 */
.L_x_6451:
        /* <DEDUP_REMOVED lines=13> */
.L_x_6448:
        /* <DEDUP_REMOVED lines=11> */
[----:B------:R-:W-:Y:S05]  /*16be0*/  CALL.REL.NOINC `($__internal_12_$__cuda_sm3x_div_rn_ftz_f32_slowpath) ;  /* 0x0000012c00407944 */ /* 0x000fea0003c00000 */
.L_x_6456:
[----:B------:R-:W-:Y:S05]  /*16bf0*/  BSYNC B5 ;  /* 0x0000000000057941 */ /* 0x000fea0003800000 */
.L_x_6455:
        /* <DEDUP_REMOVED lines=18> */
.L_x_6458:
[----:B------:R-:W-:Y:S02]  /*16d20*/  ISETP.GE.AND P0, PT, R12, RZ, PT ;  /* 0x000000ff0c00720c */ /* 0x000fe40003f06270 */
[----:B------:R-:W-:-:S11]  /*16d30*/  MOV R3, 0x3fd774eb ;  /* 0x3fd774eb00037802 */ /* 0x000fd60000000f00 */
[----:B------:R-:W-:-:S04]  /*16d40*/  @P0 FFMA.FTZ R0, R3, 0.93318945169448852539, -R0 ;  /* 0x3f6ee58103000823 */ /* 0x000fc80000010800 */
[----:B------:R-:W-:-:S07]  /*16d50*/  @!P0 FFMA.FTZ R0, R3, 0.93318945169448852539, R0 ;  /* 0x3f6ee58103008823 */ /* 0x000fce0000010000 */
.L_x_6459:
[----:B------:R-:W-:Y:S05]  /*16d60*/  BSYNC B0 ;  /* 0x0000000000007941 */ /* 0x000fea0003800000 */
.L_x_6457:
        /* <DEDUP_REMOVED lines=27> */
.L_x_6447:
        /* <DEDUP_REMOVED lines=33> */
.L_x_6461:
[----:B------:R-:W-:Y:S05]  /*17130*/  BSYNC B5 ;  /* 0x0000000000057941 */ /* 0x000fea0003800000 */
.L_x_6460:
        /* <DEDUP_REMOVED lines=18> */
.L_x_6463:
[----:B------:R-:W-:Y:S02]  /*17260*/  ISETP.GE.AND P0, PT, R12, RZ, PT ;  /* 0x000000ff0c00720c */ /* 0x000fe40003f06270 */
[----:B------:R-:W-:-:S11]  /*17270*/  MOV R3, 0x3fd774eb ;  /* 0x3fd774eb00037802 */ /* 0x000fd60000000f00 */
[----:B------:R-:W-:-:S04]  /*17280*/  @P0 FFMA.FTZ R0, R3, 0.93318945169448852539, -R0 ;  /* 0x3f6ee58103000823 */ /* 0x000fc80000010800 */
[----:B------:R-:W-:-:S07]  /*17290*/  @!P0 FFMA.FTZ R0, R3, 0.93318945169448852539, R0 ;  /* 0x3f6ee58103008823 */ /* 0x000fce0000010000 */
.L_x_6464:
[----:B------:R-:W-:Y:S05]  /*172a0*/  BSYNC B0 ;  /* 0x0000000000007941 */ /* 0x000fea0003800000 */
.L_x_6462:
        /* <DEDUP_REMOVED lines=10> */
.L_x_6454:
[----:B------:R-:W-:Y:S05]  /*17350*/  BSYNC B4 ;  /* 0x0000000000047941 */ /* 0x000fea0003800000 */
.L_x_6446:
[----:B------:R-:W-:Y:S01]  /*17360*/  SHF.R.U32.HI R3, RZ, 0x1f, R13 ;  /* 0x0000001fff037819 */ /* 0x000fe2000001160d */
[----:B------:R-:W-:Y:S01]  /*17370*/  FADD.FTZ R11, R16, 0.69314718246459960938 ;  /* 0x3f317218100b7421 */ /* 0x000fe20000010000 */
[----:B------:R-:W-:Y:S02]  /*17380*/  FADD.FTZ R0, |R0|, -RZ ;  /* 0x800000ff00007221 */ /* 0x000fe40000010200 */
[----:B------:R-:W-:-:S13]  /*17390*/  ISETP.NE.AND P0, PT, R3, RZ, PT ;  /* 0x000000ff0300720c */ /* 0x000fda0003f05270 */
[----:B------:R-:W-:Y:S01]  /*173a0*/  @!P0 FADD.FTZ R11, -R11, -RZ ;  /* 0x800000ff0b0b8221 */ /* 0x000fe20000010100 */
[----:B------:R-:W-:Y:S06]  /*173b0*/  BRA `(.L_x_6445) ;  /* 0x00000000003c7947 */ /* 0x000fec0003800000 */
.L_x_6405:
        /* <DEDUP_REMOVED lines=15> */
.L_x_6445:
[----:B------:R-:W-:Y:S05]  /*174b0*/  BSYNC B2 ;  /* 0x0000000000027941 */ /* 0x000fea0003800000 */
.L_x_6404:
        /* <DEDUP_REMOVED lines=9> */
.L_x_6465:
[----:B------:R-:W-:Y:S02]  /*17550*/  FSETP.GTU.FTZ.AND P0, PT, R3, +INF , PT ;  /* 0x7f8000000300780b */ /* 0x000fe40003f1c000 */
[----:B------:R-:W-:-:S11]  /*17560*/  MOV R12, R0 ;  /* 0x00000000000c7202 */ /* 0x000fd60000000f00 */
[----:B------:R-:W-:-:S07]  /*17570*/  @!P0 MOV R11, R3 ;  /* 0x00000003000b8202 */ /* 0x000fce0000000f00 */
.L_x_6403:
[----:B------:R-:W-:Y:S05]  /*17580*/  BSYNC B3 ;  /* 0x0000000000037941 */ /* 0x000fea0003800000 */
.L_x_6402:
[----:B------:R-:W0:Y:S01]  /*17590*/  S2R R13, SR_TID.X ;  /* 0x00000000000d7919 */ /* 0x000e220000002100 */
[----:B------:R-:W-:Y:S01]  /*175a0*/  BSSY B3, `(.L_x_6466) ;  /* 0x000028f000037945 */ /* 0x000fe20003800000 */
[----:B0-----:R-:W-:-:S04]  /*175b0*/  IADD3 R3, R13, 0x80, RZ ;  /* 0x000000800d037810 */ /* 0x001fc80007ffe0ff */
[----:B------:R-:W-:-:S13]  /*175c0*/  ISETP.GE.AND P0, PT, R3, R10, PT ;  /* 0x0000000a0300720c */ /* 0x000fda0003f06270 */
[----:B------:R-:W-:Y:S05]  /*175d0*/  @P0 BRA `(.L_x_6467) ;  /* 0x00000028002c0947 */ /* 0x000fea0003800000 */
[--C-:B------:R-:W-:Y:S01]  /*175e0*/  HADD2.F32 R15, -RZ, R18.reuse.H1_H1 ;  /* 0x30000012ff0f7230 */ /* 0x100fe20000004100 */
[----:B------:R-:W-:Y:S01]  /*175f0*/  BSSY B2, `(.L_x_6468) ;  /* 0x000027d000027945 */ /* 0x000fe20003800000 */
[----:B------:R-:W-:-:S03]  /*17600*/  HADD2.F32 R16, -RZ, R18.H0_H0 ;  /* 0x20000012ff107230 */ /* 0x000fc60000004100 */
        /* <DEDUP_REMOVED lines=107> */
.L_x_6476:
        /* <DEDUP_REMOVED lines=10> */
.L_x_6478:
[----:B------:R-:W-:-:S04]  /*17d60*/  FADD.FTZ R4, -R0, R5 ;  /* 0x0000000500047221 */ /* 0x000fc80000010100 */
[----:B------:R-:W-:-:S07]  /*17d70*/  FMUL.FTZ R4, R4, 0.5 ;  /* 0x3f00000004047820 */ /* 0x000fce0000410000 */
.L_x_6479:
[----:B------:R-:W-:Y:S05]  /*17d80*/  BSYNC B1 ;  /* 0x0000000000017941 */ /* 0x000fea0003800000 */
.L_x_6477:
        /* <DEDUP_REMOVED lines=11> */
.L_x_6481:
[----:B------:R-:W-:-:S04]  /*17e40*/  FADD.FTZ R7, R6, -R7 ;  /* 0x8000000706077221 */ /* 0x000fc80000010000 */
[----:B------:R-:W-:-:S07]  /*17e50*/  FMUL.FTZ R7, R7, 0.5 ;  /* 0x3f00000007077820 */ /* 0x000fce0000410000 */
.L_x_6482:
[----:B------:R-:W-:Y:S05]  /*17e60*/  BSYNC B1 ;  /* 0x0000000000017941 */ /* 0x000fea0003800000 */
.L_x_6480:
        /* <DEDUP_REMOVED lines=35> */
.L_x_6475:
[----:B------:R0:W1:Y:S02]  /*180a0*/  MUFU.SQRT R14, R18 ;  /* 0x00000012000e7308 */ /* 0x0000640000002000 */
.L_x_6474:
[----:B------:R-:W-:Y:S05]  /*180b0*/  BSYNC B0 ;  /* 0x0000000000007941 */ /* 0x000fea0003800000 */
.L_x_6473:
        /* <DEDUP_REMOVED lines=24> */
.L_x_6489:
[----:B------:R-:W-:-:S04]  /*18240*/  FADD.FTZ R0, -R0, R5 ;  /* 0x0000000500007221 */ /* 0x000fc80000010100 */
[----:B------:R-:W-:-:S07]  /*18250*/  FMUL.FTZ R0, R0, 0.5 ;  /* 0x3f00000000007820 */ /* 0x000fce0000410000 */
.L_x_6490:
[----:B------:R-:W-:Y:S05]  /*18260*/  BSYNC B1 ;  /* 0x0000000000017941 */ /* 0x000fea0003800000 */
.L_x_6488:
        /* <DEDUP_REMOVED lines=10> */
.L_x_6492:
[----:B------:R-:W-:-:S04]  /*18310*/  FADD.FTZ R3, -R3, R6 ;  /* 0x0000000603037221 */ /* 0x000fc80000010100 */
[----:B------:R-:W-:-:S07]  /*18320*/  FMUL.FTZ R3, R3, 0.5 ;  /* 0x3f00000003037820 */ /* 0x000fce0000410000 */
.L_x_6493:
[----:B------:R-:W-:Y:S05]  /*18330*/  BSYNC B1 ;  /* 0x0000000000017941 */ /* 0x000fea0003800000 */
.L_x_6491:
[----:B------:R-:W-:Y:S01]  /*18340*/  FADD.FTZ R3, R3, R0 ;  /* 0x0000000003037221 */ /* 0x000fe20000010000 */
[----:B------:R-:W-:Y:S01]  /*18350*/  FADD.FTZ R20, R17, R20 ;  /* 0x0000001411147221 */ /* 0x000fe20000010000 */
[----:B------:R-:W-:-:S03]  /*18360*/  PLOP3.LUT P0, PT, PT, PT, PT, 0x80, 0x0 ;  /* 0x000000000000781c */ /* 0x000fc60003f0f070 */
[----:B------:R-:W-:-:S06]  /*18370*/  FMUL.FTZ R20, R20, R3 ;  /* 0x0000000314147220 */ /* 0x000fcc0000410000 */
[----:B------:R-:W2:Y:S01]  /*18380*/  MUFU.SQRT R20, R20 ;  /* 0x0000001400147308 */ /* 0x000ea20000002000 */
[----:B------:R-:W-:Y:S05]  /*18390*/  BRA `(.L_x_6485) ;  /* 0x0000000000687947 */ /* 0x000fea0003800000 */
.L_x_6487:
        /* <DEDUP_REMOVED lines=15> */
.L_x_6486:
        /* <DEDUP_REMOVED lines=8> */
.L_x_6484:
[----:B------:R-:W-:Y:S01]  /*18510*/  PLOP3.LUT P0, PT, PT, PT, PT, 0x80, 0x0 ;  /* 0x000000000000781c */ /* 0x000fe20003f0f070 */
[----:B------:R-:W-:Y:S01]  /*18520*/  FMUL.FTZ R20, R20, 16777216 ;  /* 0x4b80000014147820 */ /* 0x000fe20000410000 */
[----:B------:R-:W-:-:S11]  /*18530*/  FMUL.FTZ R17, R17, 16777216 ;  /* 0x4b80000011117820 */ /* 0x000fd60000410000 */
.L_x_6485:
[----:B------:R-:W-:Y:S05]  /*18540*/  BSYNC B0 ;  /* 0x0000000000007941 */ /* 0x000fea0003800000 */
.L_x_6483:
        /* <DEDUP_REMOVED lines=33> */
.L_x_6496:
        /* <DEDUP_REMOVED lines=28> */
.L_x_6495:
        /* <DEDUP_REMOVED lines=20> */
.L_x_6500:
[----:B------:R-:W-:Y:S05]  /*18a60*/  BSYNC B5 ;  /* 0x0000000000057941 */ /* 0x000fea0003800000 */
.L_x_6499:
        /* <DEDUP_REMOVED lines=18> */
.L_x_6502:
[----:B------:R-:W-:Y:S02]  /*18b90*/  ISETP.GE.AND P0, PT, R17, RZ, PT ;  /* 0x000000ff1100720c */ /* 0x000fe40003f06270 */
[----:B------:R-:W-:-:S11]  /*18ba0*/  MOV R3, 0x3fd774eb ;  /* 0x3fd774eb00037802 */ /* 0x000fd60000000f00 */
[----:B------:R-:W-:-:S04]  /*18bb0*/  @P0 FFMA.FTZ R0, R3, 0.93318945169448852539, -R0 ;  /* 0x3f6ee58103000823 */ /* 0x000fc80000010800 */
[----:B------:R-:W-:-:S07]  /*18bc0*/  @!P0 FFMA.FTZ R0, R3, 0.93318945169448852539, R0 ;  /* 0x3f6ee58103008823 */ /* 0x000fce0000010000 */
.L_x_6503:
[----:B------:R-:W-:Y:S05]  /*18bd0*/  BSYNC B0 ;  /* 0x0000000000007941 */ /* 0x000fea0003800000 */
.L_x_6501:
        /* <DEDUP_REMOVED lines=11> */
.L_x_6498:
        /* <DEDUP_REMOVED lines=17> */
.L_x_6505:
[----:B------:R-:W-:Y:S05]  /*18da0*/  BSYNC B5 ;  /* 0x0000000000057941 */ /* 0x000fea0003800000 */
.L_x_6504:
        /* <DEDUP_REMOVED lines=18> */
.L_x_6507:
[----:B------:R-:W-:Y:S02]  /*18ed0*/  ISETP.GE.AND P0, PT, R17, RZ, PT ;  /* 0x000000ff1100720c */ /* 0x000fe40003f06270 */
[----:B------:R-:W-:-:S11]  /*18ee0*/  MOV R3, 0x3fd774eb ;  /* 0x3fd774eb00037802 */ /* 0x000fd60000000f00 */
[----:B------:R-:W-:-:S04]  /*18ef0*/  @P0 FFMA.FTZ R0, R3, 0.93318945169448852539, -R0 ;  /* 0x3f6ee58103000823 */ /* 0x000fc80000010800 */
[----:B------:R-:W-:-:S07]  /*18f00*/  @!P0 FFMA.FTZ R0, R3, 0.93318945169448852539, R0 ;  /* 0x3f6ee58103008823 */ /* 0x000fce0000010000 */
.L_x_6508:
[----:B------:R-:W-:Y:S05]  /*18f10*/  BSYNC B0 ;  /* 0x0000000000007941 */ /* 0x000fea0003800000 */
.L_x_6506:
        /* <DEDUP_REMOVED lines=10> */
.L_x_6497:
[----:B------:R-:W-:Y:S05]  /*18fc0*/  BSYNC B4 ;  /* 0x0000000000047941 */ /* 0x000fea0003800000 */
.L_x_6494:
[----:B------:R-:W-:-:S04]  /*18fd0*/  SHF.R.U32.HI R0, RZ, 0x1f, R16 ;  /* 0x0000001fff007819 */ /* 0x000fc80000011610 */
[----:B------:R-:W-:-:S13]  /*18fe0*/  ISETP.NE.AND P0, PT, R0, RZ, PT ;  /* 0x000000ff0000720c */ /* 0x000fda0003f05270 */
[----:B-1----:R-:W-:Y:S01]  /*18ff0*/  @!P0 FADD.FTZ R14, -R14, -RZ ;  /* 0x800000ff0e0e8221 */ /* 0x002fe20000010100 */
[----:B------:R-:W-:Y:S06]  /*19000*/  BRA `(.L_x_6509) ;  /* 0x0000000c006c7947 */ /* 0x000fec0003800000 */
.L_x_6472:
[----:B------:R-:W-:Y:S01]  /*19010*/  FADD.FTZ R3, -R15, 6.1232342629258392722e-17 ;  /* 0x248d31320f037421 */ /* 0x000fe20000010100 */
[----:B------:R-:W-:-:S03]  /*19020*/  FADD.FTZ R14, -R16, -RZ ;  /* 0x800000ff100e7221 */ /* 0x000fc60000010100 */
[----:B------:R-:W-:Y:S01]  /*19030*/  FADD.FTZ R3, R3, 1.5707963705062866211 ;  /* 0x3fc90fdb03037421 */ /* 0x000fe20000010000 */
[----:B------:R-:W-:Y:S06]  /*19040*/  BRA `(.L_x_6509) ;  /* 0x0000000c005c7947 */ /* 0x000fec0003800000 */
.L_x_6471:
[----:B------:R-:W-:Y:S01]  /*19050*/  FADD.FTZ R14, -R16, -RZ ;  /* 0x800000ff100e7221 */ /* 0x000fe20000010100 */
[----:B------:R-:W-:Y:S01]  /*19060*/  MOV R3, RZ ;  /* 0x000000ff00037202 */ /* 0x000fe20000000f00 */
[----:B------:R-:W-:Y:S06]  /*19070*/  BRA `(.L_x_6509) ;  /* 0x0000000c00507947 */ /* 0x000fec0003800000 */
.L_x_6470:
        /* <DEDUP_REMOVED lines=24> */
.L_x_6514:
[----:B------:R-:W-:Y:S05]  /*19200*/  BSYNC B5 ;  /* 0x0000000000057941 */ /* 0x000fea0003800000 */
.L_x_6513:
        /* <DEDUP_REMOVED lines=18> */
.L_x_6516:
[----:B------:R-:W-:Y:S02]  /*19330*/  ISETP.GE.AND P0, PT, R15, RZ, PT ;  /* 0x000000ff0f00720c */ /* 0x000fe40003f06270 */
[----:B------:R-:W-:-:S11]  /*19340*/  MOV R3, 0x3fd774eb ;  /* 0x3fd774eb00037802 */ /* 0x000fd60000000f00 */
[----:B------:R-:W-:-:S04]  /*19350*/  @P0 FFMA.FTZ R0, R3, 0.93318945169448852539, -R0 ;  /* 0x3f6ee58103000823 */ /* 0x000fc80000010800 */
[----:B------:R-:W-:-:S07]  /*19360*/  @!P0 FFMA.FTZ R0, R3, 0.93318945169448852539, R0 ;  /* 0x3f6ee58103008823 */ /* 0x000fce0000010000 */
.L_x_6517:
[----:B------:R-:W-:Y:S05]  /*19370*/  BSYNC B0 ;  /* 0x0000000000007941 */ /* 0x000fea0003800000 */
.L_x_6515:
        /* <DEDUP_REMOVED lines=13> */
.L_x_6512:
        /* <DEDUP_REMOVED lines=12> */
.L_x_6520:
[----:B------:R-:W-:Y:S05]  /*19510*/  BSYNC B5 ;  /* 0x0000000000057941 */ /* 0x000fea0003800000 */
.L_x_6519:
        /* <DEDUP_REMOVED lines=18> */
.L_x_6522:
[----:B------:R-:W-:Y:S02]  /*19640*/  ISETP.GE.AND P0, PT, R15, RZ, PT ;  /* 0x000000ff0f00720c */ /* 0x000fe40003f06270 */
[----:B------:R-:W-:-:S11]  /*19650*/  MOV R3, 0x3fd774eb ;  /* 0x3fd774eb00037802 */ /* 0x000fd60000000f00 */
[----:B------:R-:W-:-:S04]  /*19660*/  @P0 FFMA.FTZ R0, R3, 0.93318945169448852539, -R0 ;  /* 0x3f6ee58103000823 */ /* 0x000fc80000010800 */
[----:B------:R-:W-:-:S07]  /*19670*/  @!P0 FFMA.FTZ R0, R3, 0.93318945169448852539, R0 ;  /* 0x3f6ee58103008823 */ /* 0x000fce0000010000 */
.L_x_6523:
[----:B------:R-:W-:Y:S05]  /*19680*/  BSYNC B0 ;  /* 0x0000000000007941 */ /* 0x000fea0003800000 */
.L_x_6521:
        /* <DEDUP_REMOVED lines=27> */
.L_x_6511:
        /* <DEDUP_REMOVED lines=33> */
.L_x_6525:
[----:B------:R-:W-:Y:S05]  /*19a50*/  BSYNC B5 ;  /* 0x0000000000057941 */ /* 0x000fea0003800000 */
.L_x_6524:
        /* <DEDUP_REMOVED lines=18> */
.L_x_6527:
[----:B------:R-:W-:Y:S02]  /*19b80*/  ISETP.GE.AND P0, PT, R15, RZ, PT ;  /* 0x000000ff0f00720c */ /* 0x000fe40003f06270 */
[----:B------:R-:W-:-:S11]  /*19b90*/  MOV R3, 0x3fd774eb ;  /* 0x3fd774eb00037802 */ /* 0x000fd60000000f00 */
[----:B------:R-:W-:-:S04]  /*19ba0*/  @P0 FFMA.FTZ R0, R3, 0.93318945169448852539, -R0 ;  /* 0x3f6ee58103000823 */ /* 0x000fc80000010800 */
[----:B------:R-:W-:-:S07]  /*19bb0*/  @!P0 FFMA.FTZ R0, R3, 0.93318945169448852539, R0 ;  /* 0x3f6ee58103008823 */ /* 0x000fce0000010000 */
.L_x_6528:
[----:B------:R-:W-:Y:S05]  /*19bc0*/  BSYNC B0 ;  /* 0x0000000000007941 */ /* 0x000fea0003800000 */
.L_x_6526:
        /* <DEDUP_REMOVED lines=10> */
.L_x_6518:
[----:B------:R-:W-:Y:S05]  /*19c70*/  BSYNC B4 ;  /* 0x0000000000047941 */ /* 0x000fea0003800000 */
.L_x_6510:
[----:B------:R-:W-:Y:S01]  /*19c80*/  ISETP.NE.AND P0, PT, R19, RZ, PT ;  /* 0x000000ff1300720c */ /* 0x000fe20003f05270 */
[----:B------:R-:W-:Y:S01]  /*19c90*/  FADD.FTZ R14, R20, 0.69314718246459960938 ;  /* 0x3f317218140e7421 */ /* 0x000fe20000010000 */
[----:B------:R-:W-:-:S11]  /*19ca0*/  FADD.FTZ R3, |R0|, -RZ ;  /* 0x800000ff00037221 */ /* 0x000fd60000010200 */
[----:B------:R-:W-:Y:S01]  /*19cb0*/  @!P0 FADD.FTZ R14, -R14, -RZ ;  /* 0x800000ff0e0e8221 */ /* 0x000fe20000010100 */
[----:B------:R-:W-:Y:S06]  /*19cc0*/  BRA `(.L_x_6509) ;  /* 0x00000000003c7947 */ /* 0x000fec0003800000 */
.L_x_6469:
        /* <DEDUP_REMOVED lines=15> */
.L_x_6509:
[----:B------:R-:W-:Y:S05]  /*19dc0*/  BSYNC B2 ;  /* 0x0000000000027941 */ /* 0x000fea0003800000 */
.L_x_6468:
        /* <DEDUP_REMOVED lines=9> */
.L_x_6529:
[----:B------:R-:W-:Y:S02]  /*19e60*/  FSETP.GTU.FTZ.AND P0, PT, R0, +INF , PT ;  /* 0x7f8000000000780b */ /* 0x000fe40003f1c000 */
[----:B------:R-:W-:-:S11]  /*19e70*/  MOV R15, R3 ;  /* 0x00000003000f7202 */ /* 0x000fd60000000f00 */
[----:B------:R-:W-:-:S07]  /*19e80*/  @!P0 MOV R14, R0 ;  /* 0x00000000000e8202 */ /* 0x000fce0000000f00 */
.L_x_6467:
[----:B------:R-:W-:Y:S05]  /*19e90*/  BSYNC B3 ;  /* 0x0000000000037941 */ /* 0x000fea0003800000 */
.L_x_6466:
[----:B------:R-:W-:Y:S01]  /*19ea0*/  IADD3 R3, R13, 0x100, RZ ;  /* 0x000001000d037810 */ /* 0x000fe20007ffe0ff */
[----:B------:R-:W-:Y:S03]  /*19eb0*/  BSSY B3, `(.L_x_6530) ;  /* 0x000028e000037945 */ /* 0x000fe60003800000 */
[----:B------:R-:W-:-:S13]  /*19ec0*/  ISETP.GE.AND P0, PT, R3, R10, PT ;  /* 0x0000000a0300720c */ /* 0x000fda0003f06270 */
[----:B------:R-:W-:Y:S05]  /*19ed0*/  @P0 BRA `(.L_x_6531) ;  /* 0x00000028002c0947 */ /* 0x000fea0003800000 */
[--C-:B---34-:R-:W-:Y:S01]  /*19ee0*/  HADD2.F32 R17, -RZ, R21.reuse.H1_H1 ;  /* 0x30000015ff117230 */ /* 0x118fe20000004100 */
[----:B------:R-:W-:Y:S01]  /*19ef0*/  BSSY B2, `(.L_x_6532) ;  /* 0x000027d000027945 */ /* 0x000fe20003800000 */
[----:B0-----:R-:W-:-:S03]  /*19f00*/  HADD2.F32 R18, -RZ, R21.H0_H0 ;  /* 0x20000015ff127230 */ /* 0x001fc60000004100 */
        /* <DEDUP_REMOVED lines=29> */
[----:B--2---:R-:W-:Y:S01]  /*1a0e0*/  VIMNMX R20, R5, R8, PT ;  /* 0x0000000805147248 */ /* 0x004fe20003fe0100 */
        /* <DEDUP_REMOVED lines=77> */
.L_x_6540:
        /* <DEDUP_REMOVED lines=10> */
.L_x_6542:
[----:B------:R-:W-:-:S04]  /*1a660*/  FADD.FTZ R4, -R0, R5 ;  /* 0x0000000500047221 */ /* 0x000fc80000010100 */
[----:B------:R-:W-:-:S07]  /*1a670*/  FMUL.FTZ R4, R4, 0.5 ;  /* 0x3f00000004047820 */ /* 0x000fce0000410000 */
.L_x_6543:
[----:B------:R-:W-:Y:S05]  /*1a680*/  BSYNC B1 ;  /* 0x0000000000017941 */ /* 0x000fea0003800000 */
.L_x_6541:
        /* <DEDUP_REMOVED lines=11> */
.L_x_6545:
[----:B------:R-:W-:-:S04]  /*1a740*/  FADD.FTZ R7, R6, -R7 ;  /* 0x8000000706077221 */ /* 0x000fc80000010000 */
[----:B------:R-:W-:-:S07]  /*1a750*/  FMUL.FTZ R7, R7, 0.5 ;  /* 0x3f00000007077820 */ /* 0x000fce0000410000 */
.L_x_6546:
[----:B------:R-:W-:Y:S05]  /*1a760*/  BSYNC B1 ;  /* 0x0000000000017941 */ /* 0x000fea0003800000 */
.L_x_6544:
        /* <DEDUP_REMOVED lines=35> */
.L_x_6539:
[----:B------:R0:W1:Y:S02]  /*1a9a0*/  MUFU.SQRT R20, R16 ;  /* 0x0000001000147308 */ /* 0x0000640000002000 */
.L_x_6538:
[----:B------:R-:W-:Y:S05]  /*1a9b0*/  BSYNC B0 ;  /* 0x0000000000007941 */ /* 0x000fea0003800000 */
.L_x_6537:
        /* <DEDUP_REMOVED lines=24> */
.L_x_6553:
[----:B------:R-:W-:-:S04]  /*1ab40*/  FADD.FTZ R0, -R0, R5 ;  /* 0x0000000500007221 */ /* 0x000fc80000010100 */
[----:B------:R-:W-:-:S07]  /*1ab50*/  FMUL.FTZ R0, R0, 0.5 ;  /* 0x3f00000000007820 */ /* 0x000fce0000410000 */
.L_x_6554:
[----:B------:R-:W-:Y:S05]  /*1ab60*/  BSYNC B1 ;  /* 0x0000000000017941 */ /* 0x000fea0003800000 */
.L_x_6552:
        /* <DEDUP_REMOVED lines=10> */
.L_x_6556:
[----:B------:R-:W-:-:S04]  /*1ac10*/  FADD.FTZ R3, -R3, R6 ;  /* 0x0000000603037221 */ /* 0x000fc80000010100 */
[----:B------:R-:W-:-:S07]  /*1ac20*/  FMUL.FTZ R3, R3, 0.5 ;  /* 0x3f00000003037820 */ /* 0x000fce0000410000 */
.L_x_6557:
[----:B------:R-:W-:Y:S05]  /*1ac30*/  BSYNC B1 ;  /* 0x0000000000017941 */ /* 0x000fea0003800000 */
.L_x_6555:
[----:B------:R-:W-:Y:S01]  /*1ac40*/  FADD.FTZ R3, R3, R0 ;  /* 0x0000000003037221 */ /* 0x000fe20000010000 */
[----:B------:R-:W-:Y:S01]  /*1ac50*/  FADD.FTZ R22, R19, R22 ;  /* 0x0000001613167221 */ /* 0x000fe20000010000 */
[----:B------:R-:W-:-:S03]  /*1ac60*/  PLOP3.LUT P0, PT, PT, PT, PT, 0x80, 0x0 ;  /* 0x000000000000781c */ /* 0x000fc60003f0f070 */
[----:B------:R-:W-:-:S06]  /*1ac70*/  FMUL.FTZ R22, R22, R3 ;  /* 0x0000000316167220 */ /* 0x000fcc0000410000 */
[----:B------:R-:W2:Y:S01]  /*1ac80*/  MUFU.SQRT R22, R22 ;  /* 0x0000001600167308 */ /* 0x000ea20000002000 */
[----:B------:R-:W-:Y:S05]  /*1ac90*/  BRA `(.L_x_6549) ;  /* 0x0000000000687947 */ /* 0x000fea0003800000 */
.L_x_6551:
        /* <DEDUP_REMOVED lines=15> */
.L_x_6550:
        /* <DEDUP_REMOVED lines=8> */
.L_x_6548:
[----:B------:R-:W-:Y:S01]  /*1ae10*/  PLOP3.LUT P0, PT, PT, PT, PT, 0x80, 0x0 ;  /* 0x000000000000781c */ /* 0x000fe20003f0f070 */
[----:B------:R-:W-:Y:S01]  /*1ae20*/  FMUL.FTZ R22, R22, 16777216 ;  /* 0x4b80000016167820 */ /* 0x000fe20000410000 */
[----:B------:R-:W-:-:S11]  /*1ae30*/  FMUL.FTZ R19, R19, 16777216 ;  /* 0x4b80000013137820 */ /* 0x000fd60000410000 */
.L_x_6549:
[----:B------:R-:W-:Y:S05]  /*1ae40*/  BSYNC B0 ;  /* 0x0000000000007941 */ /* 0x000fea0003800000 */
.L_x_6547:
        /* <DEDUP_REMOVED lines=33> */
.L_x_6560:
        /* <DEDUP_REMOVED lines=28> */
.L_x_6559:
        /* <DEDUP_REMOVED lines=19> */
[----:B-1-3--:R-:W-:Y:S05]  /*1b350*/  CALL.REL.NOINC `($__internal_12_$__cuda_sm3x_div_rn_ftz_f32_slowpath) ;  /* 0x000000e400647944 */ /* 0x00afea0003c00000 */
.L_x_6564:
[----:B------:R-:W-:Y:S05]  /*1b360*/  BSYNC B5 ;  /* 0x0000000000057941 */ /* 0x000fea0003800000 */
.L_x_6563:
        /* <DEDUP_REMOVED lines=18> */
.L_x_6566:
[----:B------:R-:W-:Y:S02]  /*1b490*/  ISETP.GE.AND P0, PT, R19, RZ, PT ;  /* 0x000000ff1300720c */ /* 0x000fe40003f06270 */
[----:B------:R-:W-:-:S11]  /*1b4a0*/  MOV R3, 0x3fd774eb ;  /* 0x3fd774eb00037802 */ /* 0x000fd60000000f00 */
[----:B------:R-:W-:-:S04]  /*1b4b0*/  @P0 FFMA.FTZ R0, R3, 0.93318945169448852539, -R0 ;  /* 0x3f6ee58103000823 */ /* 0x000fc80000010800 */
[----:B------:R-:W-:-:S07]  /*1b4c0*/  @!P0 FFMA.FTZ R0, R3, 0.93318945169448852539, R0 ;  /* 0x3f6ee58103008823 */ /* 0x000fce0000010000 */
.L_x_6567:
[----:B------:R-:W-:Y:S05]  /*1b4d0*/  BSYNC B0 ;  /* 0x0000000000007941 */ /* 0x000fea0003800000 */
.L_x_6565:
        /* <DEDUP_REMOVED lines=11> */
.L_x_6562:
        /* <DEDUP_REMOVED lines=17> */
.L_x_6569:
[----:B------:R-:W-:Y:S05]  /*1b6a0*/  BSYNC B5 ;  /* 0x0000000000057941 */ /* 0x000fea0003800000 */
.L_x_6568:
        /* <DEDUP_REMOVED lines=18> */
.L_x_6571:
[----:B------:R-:W-:Y:S02]  /*1b7d0*/  ISETP.GE.AND P0, PT, R19, RZ, PT ;  /* 0x000000ff1300720c */ /* 0x000fe40003f06270 */
[----:B------:R-:W-:-:S11]  /*1b7e0*/  MOV R3, 0x3fd774eb ;  /* 0x3fd774eb00037802 */ /* 0x000fd60000000f00 */
[----:B------:R-:W-:-:S04]  /*1b7f0*/  @P0 FFMA.FTZ R0, R3, 0.93318945169448852539, -R0 ;  /* 0x3f6ee58103000823 */ /* 0x000fc80000010800 */
[----:B------:R-:W-:-:S07]  /*1b800*/  @!P0 FFMA.FTZ R0, R3, 0.93318945169448852539, R0 ;  /* 0x3f6ee58103008823 */ /* 0x000fce0000010000 */
.L_x_6572:
[----:B------:R-:W-:Y:S05]  /*1b810*/  BSYNC B0 ;  /* 0x0000000000007941 */ /* 0x000fea0003800000 */
.L_x_6570:
        /* <DEDUP_REMOVED lines=10> */
.L_x_6561:
[----:B------:R-:W-:Y:S05]  /*1b8c0*/  BSYNC B4 ;  /* 0x0000000000047941 */ /* 0x000fea0003800000 */
.L_x_6558:
[----:B------:R-:W-:-:S13]  /*1b8d0*/  ISETP.NE.AND P0, PT, R21, RZ, PT ;  /* 0x000000ff1500720c */ /* 0x000fda0003f05270 */
[----:B-1----:R-:W-:-:S05]  /*1b8e0*/  @!P0 FADD.FTZ R20, -R20, -RZ ;  /* 0x800000ff14148221 */ /* 0x002fca0000010100 */
[----:B0-----:R-:W-:Y:S01]  /*1b8f0*/  MOV R16, R20 ;  /* 0x0000001400107202 */ /* 0x001fe20000000f00 */
[----:B------:R-:W-:Y:S06]  /*1b900*/  BRA `(.L_x_6573) ;  /* 0x0000000c006c7947 */ /* 0x000fec0003800000 */
.L_x_6536:
[----:B------:R-:W-:Y:S01]  /*1b910*/  FADD.FTZ R3, -R17, 6.1232342629258392722e-17 ;  /* 0x248d313211037421 */ /* 0x000fe20000010100 */
[----:B------:R-:W-:-:S03]  /*1b920*/  FADD.FTZ R16, -R18, -RZ ;  /* 0x800000ff12107221 */ /* 0x000fc60000010100 */
[----:B------:R-:W-:Y:S01]  /*1b930*/  FADD.FTZ R3, R3, 1.5707963705062866211 ;  /* 0x3fc90fdb03037421 */ /* 0x000fe20000010000 */
[----:B------:R-:W-:Y:S06]  /*1b940*/  BRA `(.L_x_6573) ;  /* 0x0000000c005c7947 */ /* 0x000fec0003800000 */
.L_x_6535:
[----:B------:R-:W-:Y:S01]  /*1b950*/  HFMA2.MMA R3, -RZ, RZ, 0, 0 ;  /* 0x00000000ff037435 */ /* 0x000fe200000001ff */
[----:B------:R-:W-:Y:S01]  /*1b960*/  FADD.FTZ R16, -R18, -RZ ;  /* 0x800000ff12107221 */ /* 0x000fe20000010100 */
[----:B------:R-:W-:Y:S09]  /*1b970*/  BRA `(.L_x_6573) ;  /* 0x0000000c00507947 */ /* 0x000ff20003800000 */
.L_x_6534:
[C---:B------:R-:W-:Y:S01]  /*1b980*/  FSETP.GEU.FTZ.AND P6, PT, R19.reuse, |R18|, PT ;  /* 0x400000121300720b */ /* 0x040fe20003fde000 */
[----:B------:R-:W-:Y:S03]  /*1b990*/  BSSY B4, `(.L_x_6574) ;  /* 0x00000be000047945 */ /* 0x000fe60003800000 */
[----:B--2---:R-:W-:Y:S02]  /*1b9a0*/  FSEL R20, R16, R19, !P6 ;  /* 0x0000001310147208 */ /* 0x004fe40007000000 */
        /* <DEDUP_REMOVED lines=21> */
.L_x_6578:
[----:B------:R-:W-:Y:S05]  /*1bb00*/  BSYNC B5 ;  /* 0x0000000000057941 */ /* 0x000fea0003800000 */
.L_x_6577:
        /* <DEDUP_REMOVED lines=18> */
.L_x_6580:
[----:B------:R-:W-:Y:S02]  /*1bc30*/  ISETP.GE.AND P0, PT, R17, RZ, PT ;  /* 0x000000ff1100720c */ /* 0x000fe40003f06270 */
[----:B------:R-:W-:-:S11]  /*1bc40*/  MOV R3, 0x3fd774eb ;  /* 0x3fd774eb00037802 */ /* 0x000fd60000000f00 */
[----:B------:R-:W-:-:S04]  /*1bc50*/  @P0 FFMA.FTZ R0, R3, 0.93318945169448852539, -R0 ;  /* 0x3f6ee58103000823 */ /* 0x000fc80000010800 */
[----:B------:R-:W-:-:S07]  /*1bc60*/  @!P0 FFMA.FTZ R0, R3, 0.93318945169448852539, R0 ;  /* 0x3f6ee58103008823 */ /* 0x000fce0000010000 */
.L_x_6581:
[----:B------:R-:W-:Y:S05]  /*1bc70*/  BSYNC B0 ;  /* 0x0000000000007941 */ /* 0x000fea0003800000 */
.L_x_6579:
        /* <DEDUP_REMOVED lines=13> */
.L_x_6576:
        /* <DEDUP_REMOVED lines=12> */
.L_x_6584:
[----:B------:R-:W-:Y:S05]  /*1be10*/  BSYNC B5 ;  /* 0x0000000000057941 */ /* 0x000fea0003800000 */
.L_x_6583:
        /* <DEDUP_REMOVED lines=18> */
.L_x_6586:
[----:B------:R-:W-:Y:S02]  /*1bf40*/  ISETP.GE.AND P0, PT, R17, RZ, PT ;  /* 0x000000ff1100720c */ /* 0x000fe40003f06270 */
[----:B------:R-:W-:-:S11]  /*1bf50*/  MOV R3, 0x3fd774eb ;  /* 0x3fd774eb00037802 */ /* 0x000fd60000000f00 */
[----:B------:R-:W-:-:S04]  /*1bf60*/  @P0 FFMA.FTZ R0, R3, 0.93318945169448852539, -R0 ;  /* 0x3f6ee58103000823 */ /* 0x000fc80000010800 */
[----:B------:R-:W-:-:S07]  /*1bf70*/  @!P0 FFMA.FTZ R0, R3, 0.93318945169448852539, R0 ;  /* 0x3f6ee58103008823 */ /* 0x000fce0000010000 */
.L_x_6587:
[----:B------:R-:W-:Y:S05]  /*1bf80*/  BSYNC B0 ;  /* 0x0000000000007941 */ /* 0x000fea0003800000 */
.L_x_6585:
        /* <DEDUP_REMOVED lines=27> */
.L_x_6575:
        /* <DEDUP_REMOVED lines=33> */
.L_x_6589:
[----:B------:R-:W-:Y:S05]  /*1c350*/  BSYNC B5 ;  /* 0x0000000000057941 */ /* 0x000fea0003800000 */
.L_x_6588:
        /* <DEDUP_REMOVED lines=18> */
.L_x_6591:
[----:B------:R-:W-:Y:S02]  /*1c480*/  ISETP.GE.AND P0, PT, R17, RZ, PT ;  /* 0x000000ff1100720c */ /* 0x000fe40003f06270 */
[----:B------:R-:W-:-:S11]  /*1c490*/  MOV R3, 0x3fd774eb ;  /* 0x3fd774eb00037802 */ /* 0x000fd60000000f00 */
[----:B------:R-:W-:-:S04]  /*1c4a0*/  @P0 FFMA.FTZ R0, R3, 0.93318945169448852539, -R0 ;  /* 0x3f6ee58103000823 */ /* 0x000fc80000010800 */
[----:B------:R-:W-:-:S07]  /*1c4b0*/  @!P0 FFMA.FTZ R0, R3, 0.93318945169448852539, R0 ;  /* 0x3f6ee58103008823 */ /* 0x000fce0000010000 */
.L_x_6592:
[----:B------:R-:W-:Y:S05]  /*1c4c0*/  BSYNC B0 ;  /* 0x0000000000007941 */ /* 0x000fea0003800000 */
.L_x_6590:
        /* <DEDUP_REMOVED lines=10> */
.L_x_6582:
[----:B------:R-:W-:Y:S05]  /*1c570*/  BSYNC B4 ;  /* 0x0000000000047941 */ /* 0x000fea0003800000 */
.L_x_6574:
[----:B------:R-:W-:Y:S01]  /*1c580*/  ISETP.NE.AND P0, PT, R21, RZ, PT ;  /* 0x000000ff1500720c */ /* 0x000fe20003f05270 */
[----:B------:R-:W-:Y:S01]  /*1c590*/  FADD.FTZ R16, R22, 0.69314718246459960938 ;  /* 0x3f31721816107421 */ /* 0x000fe20000010000 */
[----:B------:R-:W-:-:S11]  /*1c5a0*/  FADD.FTZ R3, |R0|, -RZ ;  /* 0x800000ff00037221 */ /* 0x000fd60000010200 */
[----:B------:R-:W-:Y:S01]  /*1c5b0*/  @!P0 FADD.FTZ R16, -R16, -RZ ;  /* 0x800000ff10108221 */ /* 0x000fe20000010100 */
[----:B------:R-:W-:Y:S06]  /*1c5c0*/  BRA `(.L_x_6573) ;  /* 0x00000000003c7947 */ /* 0x000fec0003800000 */
.L_x_6533:
        /* <DEDUP_REMOVED lines=15> */
.L_x_6573:
[----:B------:R-:W-:Y:S05]  /*1c6c0*/  BSYNC B2 ;  /* 0x0000000000027941 */ /* 0x000fea0003800000 */
.L_x_6532:
        /* <DEDUP_REMOVED lines=9> */
.L_x_6593:
[----:B------:R-:W-:Y:S02]  /*1c760*/  FSETP.GTU.FTZ.AND P0, PT, R0, +INF , PT ;  /* 0x7f8000000000780b */ /* 0x000fe40003f1c000 */
[----:B------:R-:W-:-:S11]  /*1c770*/  MOV R17, R3 ;  /* 0x0000000300117202 */ /* 0x000fd60000000f00 */
[----:B------:R-:W-:-:S07]  /*1c780*/  @!P0 MOV R16, R0 ;  /* 0x0000000000108202 */ /* 0x000fce0000000f00 */
.L_x_6531:
[----:B------:R-:W-:Y:S05]  /*1c790*/  BSYNC B3 ;  /* 0x0000000000037941 */ /* 0x000fea0003800000 */
.L_x_6530:
[----:B------:R-:W-:Y:S01]  /*1c7a0*/  IADD3 R3, R13, 0x180, RZ ;  /* 0x000001800d037810 */ /* 0x000fe20007ffe0ff */
[----:B------:R-:W-:Y:S03]  /*1c7b0*/  BSSY B3, `(.L_x_6594) ;  /* 0x000028e000037945 */ /* 0x000fe60003800000 */
[----:B------:R-:W-:-:S13]  /*1c7c0*/  ISETP.GE.AND P0, PT, R3, R10, PT ;  /* 0x0000000a0300720c */ /* 0x000fda0003f06270 */
[----:B------:R-:W-:Y:S05]  /*1c7d0*/  @P0 BRA `(.L_x_6595) ;  /* 0x00000028002c0947 */ /* 0x000fea0003800000 */
[--C-:B------:R-:W-:Y:S01]  /*1c7e0*/  HADD2.F32 R19, -RZ, R23.reuse.H1_H1 ;  /* 0x30000017ff137230 */ /* 0x100fe20000004100 */
[----:B------:R-:W-:Y:S01]  /*1c7f0*/  BSSY B2, `(.L_x_6596) ;  /* 0x000027d000027945 */ /* 0x000fe20003800000 */
[----:B--2-4-:R-:W-:-:S03]  /*1c800*/  HADD2.F32 R20, -RZ, R23.H0_H0 ;  /* 0x20000017ff147230 */ /* 0x014fc60000004100 */
        /* <DEDUP_REMOVED lines=107> */
.L_x_6604:
        /* <DEDUP_REMOVED lines=10> */
.L_x_6606:
[----:B------:R-:W-:-:S04]  /*1cf60*/  FADD.FTZ R4, -R0, R5 ;  /* 0x0000000500047221 */ /* 0x000fc80000010100 */
[----:B------:R-:W-:-:S07]  /*1cf70*/  FMUL.FTZ R4, R4, 0.5 ;  /* 0x3f00000004047820 */ /* 0x000fce0000410000 */
.L_x_6607:
[----:B------:R-:W-:Y:S05]  /*1cf80*/  BSYNC B1 ;  /* 0x0000000000017941 */ /* 0x000fea0003800000 */
.L_x_6605:
        /* <DEDUP_REMOVED lines=11> */
.L_x_6609:
[----:B------:R-:W-:-:S04]  /*1d040*/  FADD.FTZ R7, R6, -R7 ;  /* 0x8000000706077221 */ /* 0x000fc80000010000 */
[----:B------:R-:W-:-:S07]  /*1d050*/  FMUL.FTZ R7, R7, 0.5 ;  /* 0x3f00000007077820 */ /* 0x000fce0000410000 */
.L_x_6610:
[----:B------:R-:W-:Y:S05]  /*1d060*/  BSYNC B1 ;  /* 0x0000000000017941 */ /* 0x000fea0003800000 */
.L_x_6608:
        /* <DEDUP_REMOVED lines=35> */
.L_x_6603:
[----:B------:R0:W1:Y:S02]  /*1d2a0*/  MUFU.SQRT R22, R18 ;  /* 0x0000001200167308 */ /* 0x0000640000002000 */
.L_x_6602:
[----:B------:R-:W-:Y:S05]  /*1d2b0*/  BSYNC B0 ;  /* 0x0000000000007941 */ /* 0x000fea0003800000 */
.L_x_6601:
        /* <DEDUP_REMOVED lines=24> */
.L_x_6617:
[----:B------:R-:W-:-:S04]  /*1d440*/  FADD.FTZ R0, -R0, R5 ;  /* 0x0000000500007221 */ /* 0x000fc80000010100 */
[----:B------:R-:W-:-:S07]  /*1d450*/  FMUL.FTZ R0, R0, 0.5 ;  /* 0x3f00000000007820 */ /* 0x000fce0000410000 */
.L_x_6618:
[----:B------:R-:W-:Y:S05]  /*1d460*/  BSYNC B1 ;  /* 0x0000000000017941 */ /* 0x000fea0003800000 */
.L_x_6616:
        /* <DEDUP_REMOVED lines=10> */
.L_x_6620:
[----:B------:R-:W-:-:S04]  /*1d510*/  FADD.FTZ R3, -R3, R6 ;  /* 0x0000000603037221 */ /* 0x000fc80000010100 */
[----:B------:R-:W-:-:S07]  /*1d520*/  FMUL.FTZ R3, R3, 0.5 ;  /* 0x3f00000003037820 */ /* 0x000fce0000410000 */
.L_x_6621:
[----:B------:R-:W-:Y:S05]  /*1d530*/  BSYNC B1 ;  /* 0x0000000000017941 */ /* 0x000fea0003800000 */
.L_x_6619:
[----:B------:R-:W-:Y:S01]  /*1d540*/  FADD.FTZ R3, R3, R0 ;  /* 0x0000000003037221 */ /* 0x000fe20000010000 */
[----:B------:R-:W-:Y:S01]  /*1d550*/  FADD.FTZ R24, R21, R24 ;  /* 0x0000001815187221 */ /* 0x000fe20000010000 */
[----:B------:R-:W-:-:S03]  /*1d560*/  PLOP3.LUT P0, PT, PT, PT, PT, 0x80, 0x0 ;  /* 0x000000000000781c */ /* 0x000fc60003f0f070 */
[----:B------:R-:W-:-:S06]  /*1d570*/  FMUL.FTZ R24, R24, R3 ;  /* 0x0000000318187220 */ /* 0x000fcc0000410000 */
[----:B------:R-:W2:Y:S01]  /*1d580*/  MUFU.SQRT R24, R24 ;  /* 0x0000001800187308 */ /* 0x000ea20000002000 */
[----:B------:R-:W-:Y:S05]  /*1d590*/  BRA `(.L_x_6613) ;  /* 0x0000000000687947 */ /* 0x000fea0003800000 */
.L_x_6615:
        /* <DEDUP_REMOVED lines=15> */
.L_x_6614:
        /* <DEDUP_REMOVED lines=8> */
.L_x_6612:
[----:B------:R-:W-:Y:S01]  /*1d710*/  PLOP3.LUT P0, PT, PT, PT, PT, 0x80, 0x0 ;  /* 0x000000000000781c */ /* 0x000fe20003f0f070 */
[----:B------:R-:W-:Y:S01]  /*1d720*/  FMUL.FTZ R24, R24, 16777216 ;  /* 0x4b80000018187820 */ /* 0x000fe20000410000 */
[----:B------:R-:W-:-:S11]  /*1d730*/  FMUL.FTZ R21, R21, 16777216 ;  /* 0x4b80000015157820 */ /* 0x000fd60000410000 */
.L_x_6613:
[----:B------:R-:W-:Y:S05]  /*1d740*/  BSYNC B0 ;  /* 0x0000000000007941 */ /* 0x000fea0003800000 */
.L_x_6611:
        /* <DEDUP_REMOVED lines=33> */
.L_x_6624:
        /* <DEDUP_REMOVED lines=28> */
.L_x_6623:
        /* <DEDUP_REMOVED lines=20> */
.L_x_6628:
[----:B------:R-:W-:Y:S05]  /*1dc60*/  BSYNC B5 ;  /* 0x0000000000057941 */ /* 0x000fea0003800000 */
.L_x_6627:
        /* <DEDUP_REMOVED lines=18> */
.L_x_6630:
[----:B------:R-:W-:Y:S02]  /*1dd90*/  ISETP.GE.AND P0, PT, R21, RZ, PT ;  /* 0x000000ff1500720c */ /* 0x000fe40003f06270 */
[----:B------:R-:W-:-:S11]  /*1dda0*/  MOV R3, 0x3fd774eb ;  /* 0x3fd774eb00037802 */ /* 0x000fd60000000f00 */
[----:B------:R-:W-:-:S04]  /*1ddb0*/  @P0 FFMA.FTZ R0, R3, 0.93318945169448852539, -R0 ;  /* 0x3f6ee58103000823 */ /* 0x000fc80000010800 */
[----:B------:R-:W-:-:S07]  /*1ddc0*/  @!P0 FFMA.FTZ R0, R3, 0.93318945169448852539, R0 ;  /* 0x3f6ee58103008823 */ /* 0x000fce0000010000 */
.L_x_6631:
[----:B------:R-:W-:Y:S05]  /*1ddd0*/  BSYNC B0 ;  /* 0x0000000000007941 */ /* 0x000fea0003800000 */
.L_x_6629:
        /* <DEDUP_REMOVED lines=11> */
.L_x_6626:
        /* <DEDUP_REMOVED lines=17> */
.L_x_6633:
[----:B------:R-:W-:Y:S05]  /*1dfa0*/  BSYNC B5 ;  /* 0x0000000000057941 */ /* 0x000fea0003800000 */
.L_x_6632:
        /* <DEDUP_REMOVED lines=18> */
.L_x_6635:
[----:B------:R-:W-:Y:S02]  /*1e0d0*/  ISETP.GE.AND P0, PT, R21, RZ, PT ;  /* 0x000000ff1500720c */ /* 0x000fe40003f06270 */
[----:B------:R-:W-:-:S11]  /*1e0e0*/  MOV R3, 0x3fd774eb ;  /* 0x3fd774eb00037802 */ /* 0x000fd60000000f00 */
[----:B------:R-:W-:-:S04]  /*1e0f0*/  @P0 FFMA.FTZ R0, R3, 0.93318945169448852539, -R0 ;  /* 0x3f6ee58103000823 */ /* 0x000fc80000010800 */
[----:B------:R-:W-:-:S07]  /*1e100*/  @!P0 FFMA.FTZ R0, R3, 0.93318945169448852539, R0 ;  /* 0x3f6ee58103008823 */ /* 0x000fce0000010000 */
.L_x_6636:
[----:B------:R-:W-:Y:S05]  /*1e110*/  BSYNC B0 ;  /* 0x0000000000007941 */ /* 0x000fea0003800000 */
.L_x_6634:
        /* <DEDUP_REMOVED lines=10> */
.L_x_6625:
[----:B------:R-:W-:Y:S05]  /*1e1c0*/  BSYNC B4 ;  /* 0x0000000000047941 */ /* 0x000fea0003800000 */
.L_x_6622:
[----:B------:R-:W-:-:S13]  /*1e1d0*/  ISETP.NE.AND P0, PT, R23, RZ, PT ;  /* 0x000000ff1700720c */ /* 0x000fda0003f05270 */
[----:B-1----:R-:W-:-:S05]  /*1e1e0*/  @!P0 FADD.FTZ R22, -R22, -RZ ;  /* 0x800000ff16168221 */ /* 0x002fca0000010100 */
[----:B0-----:R-:W-:Y:S01]  /*1e1f0*/  MOV R18, R22 ;  /* 0x0000001600127202 */ /* 0x001fe20000000f00 */
[----:B------:R-:W-:Y:S06]  /*1e200*/  BRA `(.L_x_6637) ;  /* 0x0000000c006c7947 */ /* 0x000fec0003800000 */
.L_x_6600:
[----:B------:R-:W-:Y:S01]  /*1e210*/  FADD.FTZ R3, -R19, 6.1232342629258392722e-17 ;  /* 0x248d313213037421 */ /* 0x000fe20000010100 */
[----:B------:R-:W-:-:S03]  /*1e220*/  FADD.FTZ R18, -R20, -RZ ;  /* 0x800000ff14127221 */ /* 0x000fc60000010100 */
[----:B------:R-:W-:Y:S01]  /*1e230*/  FADD.FTZ R3, R3, 1.5707963705062866211 ;  /* 0x3fc90fdb03037421 */ /* 0x000fe20000010000 */
[----:B------:R-:W-:Y:S06]  /*1e240*/  BRA `(.L_x_6637) ;  /* 0x0000000c005c7947 */ /* 0x000fec0003800000 */
.L_x_6599:
[----:B------:R-:W-:Y:S01]  /*1e250*/  HFMA2.MMA R3, -RZ, RZ, 0, 0 ;  /* 0x00000000ff037435 */ /* 0x000fe200000001ff */
[----:B------:R-:W-:Y:S01]  /*1e260*/  FADD.FTZ R18, -R20, -RZ ;  /* 0x800000ff14127221 */ /* 0x000fe20000010100 */
[----:B------:R-:W-:Y:S09]  /*1e270*/  BRA `(.L_x_6637) ;  /* 0x0000000c00507947 */ /* 0x000ff20003800000 */
.L_x_6598:
        /* <DEDUP_REMOVED lines=23> */
[----:B------:R-:W-:Y:S05]  /*1e3f0*/  CALL.REL.NOINC `($__internal_12_$__cuda_sm3x_div_rn_ftz_f32_slowpath) ;  /* 0x000000b4003c7944 */ /* 0x000fea0003c00000 */
.L_x_6642:
[----:B------:R-:W-:Y:S05]  /*1e400*/  BSYNC B5 ;  /* 0x0000000000057941 */ /* 0x000fea0003800000 */
.L_x_6641:
        /* <DEDUP_REMOVED lines=18> */
.L_x_6644:
[----:B------:R-:W-:Y:S02]  /*1e530*/  ISETP.GE.AND P0, PT, R19, RZ, PT ;  /* 0x000000ff1300720c */ /* 0x000fe40003f06270 */
[----:B------:R-:W-:-:S11]  /*1e540*/  MOV R3, 0x3fd774eb ;  /* 0x3fd774eb00037802 */ /* 0x000fd60000000f00 */
[----:B------:R-:W-:-:S04]  /*1e550*/  @P0 FFMA.FTZ R0, R3, 0.93318945169448852539, -R0 ;  /* 0x3f6ee58103000823 */ /* 0x000fc80000010800 */
[----:B------:R-:W-:-:S07]  /*1e560*/  @!P0 FFMA.FTZ R0, R3, 0.93318945169448852539, R0 ;  /* 0x3f6ee58103008823 */ /* 0x000fce0000010000 */
.L_x_6645:
[----:B------:R-:W-:Y:S05]  /*1e570*/  BSYNC B0 ;  /* 0x0000000000007941 */ /* 0x000fea0003800000 */
.L_x_6643:
        /* <DEDUP_REMOVED lines=13> */
.L_x_6640:
        /* <DEDUP_REMOVED lines=11> */
[----:B---3--:R-:W-:Y:S05]  /*1e700*/  CALL.REL.NOINC `($__internal_12_$__cuda_sm3x_div_rn_ftz_f32_slowpath) ;  /* 0x000000b000787944 */ /* 0x008fea0003c00000 */
.L_x_6648:
[----:B------:R-:W-:Y:S05]  /*1e710*/  BSYNC B5 ;  /* 0x0000000000057941 */ /* 0x000fea0003800000 */
.L_x_6647:
        /* <DEDUP_REMOVED lines=18> */
.L_x_6650:
[----:B------:R-:W-:Y:S02]  /*1e840*/  ISETP.GE.AND P0, PT, R19, RZ, PT ;  /* 0x000000ff1300720c */ /* 0x000fe40003f06270 */
[----:B------:R-:W-:-:S11]  /*1e850*/  MOV R3, 0x3fd774eb ;  /* 0x3fd774eb00037802 */ /* 0x000fd60000000f00 */
[----:B------:R-:W-:-:S04]  /*1e860*/  @P0 FFMA.FTZ R0, R3, 0.93318945169448852539, -R0 ;  /* 0x3f6ee58103000823 */ /* 0x000fc80000010800 */
[----:B------:R-:W-:-:S07]  /*1e870*/  @!P0 FFMA.FTZ R0, R3, 0.93318945169448852539, R0 ;  /* 0x3f6ee58103008823 */ /* 0x000fce0000010000 */
.L_x_6651:
[----:B------:R-:W-:Y:S05]  /*1e880*/  BSYNC B0 ;  /* 0x0000000000007941 */ /* 0x000fea0003800000 */
.L_x_6649:
        /* <DEDUP_REMOVED lines=27> */
.L_x_6639:
        /* <DEDUP_REMOVED lines=33> */
.L_x_6653:
[----:B------:R-:W-:Y:S05]  /*1ec50*/  BSYNC B5 ;  /* 0x0000000000057941 */ /* 0x000fea0003800000 */
.L_x_6652:
        /* <DEDUP_REMOVED lines=18> */
.L_x_6655:
[----:B------:R-:W-:Y:S02]  /*1ed80*/  ISETP.GE.AND P0, PT, R19, RZ, PT ;  /* 0x000000ff1300720c */ /* 0x000fe40003f06270 */
[----:B------:R-:W-:-:S11]  /*1ed90*/  MOV R3, 0x3fd774eb ;  /* 0x3fd774eb00037802 */ /* 0x000fd60000000f00 */
[----:B------:R-:W-:-:S04]  /*1eda0*/  @P0 FFMA.FTZ R0, R3, 0.93318945169448852539, -R0 ;  /* 0x3f6ee58103000823 */ /* 0x000fc80000010800 */
[----:B------:R-:W-:-:S07]  /*1edb0*/  @!P0 FFMA.FTZ R0, R3, 0.93318945169448852539, R0 ;  /* 0x3f6ee58103008823 */ /* 0x000fce0000010000 */
.L_x_6656:
[----:B------:R-:W-:Y:S05]  /*1edc0*/  BSYNC B0 ;  /* 0x0000000000007941 */ /* 0x000fea0003800000 */
.L_x_6654:
        /* <DEDUP_REMOVED lines=10> */
.L_x_6646:
[----:B------:R-:W-:Y:S05]  /*1ee70*/  BSYNC B4 ;  /* 0x0000000000047941 */ /* 0x000fea0003800000 */
.L_x_6638:
[----:B------:R-:W-:Y:S01]  /*1ee80*/  ISETP.NE.AND P0, PT, R23, RZ, PT ;  /* 0x000000ff1700720c */ /* 0x000fe20003f05270 */
[----:B------:R-:W-:Y:S01]  /*1ee90*/  FADD.FTZ R18, R24, 0.69314718246459960938 ;  /* 0x3f31721818127421 */ /* 0x000fe20000010000 */
[----:B------:R-:W-:-:S11]  /*1eea0*/  FADD.FTZ R3, |R0|, -RZ ;  /* 0x800000ff00037221 */ /* 0x000fd60000010200 */
[----:B------:R-:W-:Y:S01]  /*1eeb0*/  @!P0 FADD.FTZ R18, -R18, -RZ ;  /* 0x800000ff12128221 */ /* 0x000fe20000010100 */
[----:B------:R-:W-:Y:S06]  /*1eec0*/  BRA `(.L_x_6637) ;  /* 0x00000000003c7947 */ /* 0x000fec0003800000 */
.L_x_6597:
[----:B------:R-:W-:-:S13]  /*1eed0*/  FSETP.NEU.FTZ.AND P0, PT, R21, +INF , PT ;  /* 0x7f8000001500780b */ /* 0x000fda0003f1d000 */
[----:B------:R-:W-:Y:S01]  /*1eee0*/  @!P0 FADD.FTZ R3, R20, R20 ;  /* 0x0000001414038221 */ /* 0x000fe20000010000 */
[----:B0-----:R-:W-:Y:S01]  /*1eef0*/  @!P0 MOV R18, 0xff800000 ;  /* 0xff80000000128802 */ /* 0x001fe20000000f00 */
        /* <DEDUP_REMOVED lines=12> */
.L_x_6637:
[----:B------:R-:W-:Y:S05]  /*1efc0*/  BSYNC B2 ;  /* 0x0000000000027941 */ /* 0x000fea0003800000 */
.L_x_6596:
        /* <DEDUP_REMOVED lines=9> */
.L_x_6657:
[----:B------:R-:W-:Y:S02]  /*1f060*/  FSETP.GTU.FTZ.AND P0, PT, R0, +INF , PT ;  /* 0x7f8000000000780b */ /* 0x000fe40003f1c000 */
[----:B------:R-:W-:-:S11]  /*1f070*/  MOV R19, R3 ;  /* 0x0000000300137202 */ /* 0x000fd60000000f00 */
[----:B------:R-:W-:-:S07]  /*1f080*/  @!P0 MOV R18, R0 ;  /* 0x0000000000128202 */ /* 0x000fce0000000f00 */
.L_x_6595:
[----:B------:R-:W-:Y:S05]  /*1f090*/  BSYNC B3 ;  /* 0x0000000000037941 */ /* 0x000fea0003800000 */
.L_x_6594:
        /* <DEDUP_REMOVED lines=51> */
[----:B------:R-:W1:Y:S08]  /*1f3d0*/  MUFU.SQRT R8, R8 ;  /* 0x0000000800087308 */ /* 0x000e700000002000 */
[----:B------:R-:W2:Y:S01]  /*1f3e0*/  MUFU.SQRT R30, R30 ;  /* 0x0000001e001e7308 */ /* 0x000ea20000002000 */
[----:B-1----:R-:W-:Y:S01]  /*1f3f0*/  @P0 FMUL.FTZ R6, R8, R7 ;  /* 0x0000000708060220 */ /* 0x002fe20000410000 */
[----:B------:R-:W-:Y:S01]  /*1f400*/  FSETP.NEU.FTZ.AND P0, PT, R24, +INF , PT ;  /* 0x7f8000001800780b */ /* 0x000fe20003f1d000 */
[----:B--2---:R-:W-:-:S03]  /*1f410*/  @P2 FMUL.FTZ R26, R30, R5 ;  /* 0x000000051e1a2220 */ /* 0x004fc60000410000 */
[----:B------:R-:W-:Y:S02]  /*1f420*/  FSEL R5, R6, +INF , P1 ;  /* 0x7f80000006057808 */ /* 0x000fe40000800000 */
        /* <DEDUP_REMOVED lines=57> */
.L_x_6668:
        /* <DEDUP_REMOVED lines=10> */
.L_x_6670:
[----:B------:R-:W-:-:S04]  /*1f860*/  FADD.FTZ R4, -R0, R5 ;  /* 0x0000000500047221 */ /* 0x000fc80000010100 */
[----:B------:R-:W-:-:S07]  /*1f870*/  FMUL.FTZ R4, R4, 0.5 ;  /* 0x3f00000004047820 */ /* 0x000fce0000410000 */
.L_x_6671:
[----:B------:R-:W-:Y:S05]  /*1f880*/  BSYNC B1 ;  /* 0x0000000000017941 */ /* 0x000fea0003800000 */
.L_x_6669:
        /* <DEDUP_REMOVED lines=11> */
.L_x_6673:
[----:B------:R-:W-:-:S04]  /*1f940*/  FADD.FTZ R7, R6, -R7 ;  /* 0x8000000706077221 */ /* 0x000fc80000010000 */
[----:B------:R-:W-:-:S07]  /*1f950*/  FMUL.FTZ R7, R7, 0.5 ;  /* 0x3f00000007077820 */ /* 0x000fce0000410000 */
.L_x_6674:
[----:B------:R-:W-:Y:S05]  /*1f960*/  BSYNC B1 ;  /* 0x0000000000017941 */ /* 0x000fea0003800000 */
.L_x_6672:
        /* <DEDUP_REMOVED lines=35> */
.L_x_6667:
[----:B------:R1:W2:Y:S02]  /*1fba0*/  MUFU.SQRT R24, R20 ;  /* 0x0000001400187308 */ /* 0x0002a40000002000 */
.L_x_6666:
[----:B------:R-:W-:Y:S05]  /*1fbb0*/  BSYNC B0 ;  /* 0x0000000000007941 */ /* 0x000fea0003800000 */
.L_x_6665:
[----:B------:R-:W-:Y:S01]  /*1fbc0*/  FSETP.GEU.FTZ.AND P0, PT, R23, 4.336808689942017736e-19, PT ;  /* 0x210000001700780b */ /* 0x000fe20003f1e000 */
[----:B------:R-:W-:-:S12]  /*1fbd0*/  BSSY B0, `(.L_x_6675) ;  /* 0x0000047000007945 */ /* 0x000fd80003800000 */
[----:B------:R-:W-:Y:S05]  /*1fbe0*/  @!P0 BRA `(.L_x_6676) ;  /* 0x0000000400088947 */ /* 0x000fea0003800000 */
[----:B------:R-:W3:Y:S01]  /*1fbf0*/  MUFU.RCP R4, R26 ;  /* 0x0000001a00047308 */ /* 0x000ee20000001000 */
[----:B------:R-:W-:Y:S01]  /*1fc00*/  PLOP3.LUT P0, PT, PT, PT, PT, 0x8, 0x0 ;  /* 0x000000000000781c */ /* 0x000fe20003f0e170 */
[----:B---3--:R-:W-:-:S05]  /*1fc10*/  FMUL.FTZ R4, R23, R4 ;  /* 0x0000000417047220 */ /* 0x008fca0000410000 */
        /* <DEDUP_REMOVED lines=14> */
[----:B------:R-:W3:Y:S02]  /*1fd00*/  @P0 MUFU.RCP R5, R5 ;  /* 0x0000000500050308 */ /* 0x000ee40000001000 */
[----:B---3--:R-:W-:Y:S01]  /*1fd10*/  @P0 FMUL.FTZ.D2 R0, R0, R5 ;  /* 0x0000000500000220 */ /* 0x008fe20000310000 */
[----:B------:R-:W-:Y:S01]  /*1fd20*/  @!P0 FMUL.FTZ R0, |R22|, 0.5 ;  /* 0x3f00000016008820 */ /* 0x000fe20000410200 */
[----:B------:R-:W-:Y:S06]  /*1fd30*/  BRA `(.L_x_6682) ;  /* 0x0000000000087947 */ /* 0x000fec0003800000 */
.L_x_6681:
[----:B------:R-:W-:-:S04]  /*1fd40*/  FADD.FTZ R0, -R0, R5 ;  /* 0x0000000500007221 */ /* 0x000fc80000010100 */
[----:B------:R-:W-:-:S07]  /*1fd50*/  FMUL.FTZ R0, R0, 0.5 ;  /* 0x3f00000000007820 */ /* 0x000fce0000410000 */
.L_x_6682:
[----:B------:R-:W-:Y:S05]  /*1fd60*/  BSYNC B1 ;  /* 0x0000000000017941 */ /* 0x000fea0003800000 */
.L_x_6680:
        /* <DEDUP_REMOVED lines=10> */
.L_x_6684:
[----:B------:R-:W-:-:S04]  /*1fe10*/  FADD.FTZ R3, -R3, R6 ;  /* 0x0000000603037221 */ /* 0x000fc80000010100 */
[----:B------:R-:W-:-:S07]  /*1fe20*/  FMUL.FTZ R3, R3, 0.5 ;  /* 0x3f00000003037820 */ /* 0x000fce0000410000 */
.L_x_6685:
[----:B------:R-:W-:Y:S05]  /*1fe30*/  BSYNC B1 ;  /* 0x0000000000017941 */ /* 0x000fea0003800000 */
.L_x_6683:
[----:B------:R-:W-:Y:S01]  /*1fe40*/  FADD.FTZ R3, R3, R0 ;  /* 0x0000000003037221 */ /* 0x000fe20000010000 */
[----:B------:R-:W-:Y:S01]  /*1fe50*/  FADD.FTZ R26, R23, R26 ;  /* 0x0000001a171a7221 */ /* 0x000fe20000010000 */
[----:B------:R-:W-:-:S03]  /*1fe60*/  PLOP3.LUT P0, PT, PT, PT, PT, 0x80, 0x0 ;  /* 0x000000000000781c */ /* 0x000fc60003f0f070 */
[----:B------:R-:W-:-:S06]  /*1fe70*/  FMUL.FTZ R26, R26, R3 ;  /* 0x000000031a1a7220 */ /* 0x000fcc0000410000 */
[----:B------:R-:W3:Y:S01]  /*1fe80*/  MUFU.SQRT R26, R26 ;  /* 0x0000001a001a7308 */ /* 0x000ee20000002000 */
[----:B------:R-:W-:Y:S05]  /*1fe90*/  BRA `(.L_x_6677) ;  /* 0x0000000000687947 */ /* 0x000fea0003800000 */
.L_x_6679:
[----:B------:R-:W-:-:S13]  /*1fea0*/  FSETP.GT.FTZ.AND P1, PT, R23, 1, PT ;  /* 0x3f8000001700780b */ /* 0x000fda0003f34000 */
[----:B------:R-:W-:Y:S01]  /*1feb0*/  @!P1 FADD.FTZ R5, -R23, 1 ;  /* 0x3f80000017059421 */ /* 0x000fe20000010100 */
[----:B------:R-:W-:-:S03]  /*1fec0*/  @!P1 PLOP3.LUT P0, PT, PT, PT, PT, 0x80, 0x0 ;  /* 0x000000000000981c */ /* 0x000fc60003f0f070 */
[----:B------:R-:W-:-:S04]  /*1fed0*/  @!P1 FMUL.FTZ R5, R0, R5 ;  /* 0x0000000500059220 */ /* 0x000fc80000410000 */
[----:B------:R4:W3:Y:S01]  /*1fee0*/  @!P1 MUFU.SQRT R26, R5 ;  /* 0x00000005001a9308 */ /* 0x0008e20000002000 */
[----:B------:R-:W-:Y:S05]  /*1fef0*/  @!P1 BRA `(.L_x_6677) ;  /* 0x0000000000509947 */ /* 0x000fea0003800000 */
[----:B----4-:R-:W-:Y:S01]  /*1ff00*/  FMUL.FTZ R5, R0, R3 ;  /* 0x0000000300057220 */ /* 0x010fe20000410000 */
        /* <DEDUP_REMOVED lines=8> */
.L_x_6678:
[----:B------:R-:W-:Y:S01]  /*1ff90*/  FADD.FTZ R0, R26, 1 ;  /* 0x3f8000001a007421 */ /* 0x000fe20000010000 */
[----:B------:R-:W-:Y:S01]  /*1ffa0*/  MUFU.SQRT R3, R20 ;  /* 0x0000001400037308 */ /* 0x000fe20000002000 */
[----:B------:R-:W-:Y:S01]  /*1ffb0*/  HFMA2.MMA R23, -RZ, RZ, 1.875, 0 ;  /* 0x3f800000ff177435 */ /* 0x000fe200000001ff */
[----:B------:R-:W-:Y:S01]  /*1ffc0*/  PLOP3.LUT P0, PT, PT, PT, PT, 0x80, 0x0 ;  /* 0x000000000000781c */ /* 0x000fe20003f0f070 */
[----:B------:R-:W-:-:S06]  /*1ffd0*/  FMUL.FTZ R0, R0, 0.5 ;  /* 0x3f00000000007820 */ /* 0x000fcc0000410000 */
[----:B------:R-:W3:Y:S02]  /*1ffe0*/  MUFU.SQRT R0, R0 ;  /* 0x0000000000007308 */ /* 0x000ee40000002000 */
[----:B---3--:R-:W-:Y:S01]  /*1fff0*/  FMUL.FTZ R26, R3, R0 ;  /* 0x00000000031a7220 */ /* 0x008fe20000410000 */
[----:B------:R-:W-:Y:S06]  /*20000*/  BRA `(.L_x_6677) ;  /* 0x00000000000c7947 */ /* 0x000fec0003800000 */
.L_x_6676:
[----:B------:R-:W-:Y:S01]  /*20010*/  PLOP3.LUT P0, PT, PT, PT, PT, 0x80, 0x0 ;  /* 0x000000000000781c */ /* 0x000fe20003f0f070 */
[----:B------:R-:W-:Y:S01]  /*20020*/  FMUL.FTZ R26, R26, 16777216 ;  /* 0x4b8000001a1a7820 */ /* 0x000fe20000410000 */
[----:B------:R-:W-:-:S11]  /*20030*/  FMUL.FTZ R23, R23, 16777216 ;  /* 0x4b80000017177820 */ /* 0x000fd60000410000 */
.L_x_6677:
[----:B------:R-:W-:Y:S05]  /*20040*/  BSYNC B0 ;  /* 0x0000000000007941 */ /* 0x000fea0003800000 */
.L_x_6675:
        /* <DEDUP_REMOVED lines=9> */
[----:B----4-:R-:W-:-:S04]  /*200e0*/  FFMA.FTZ R5, -R3, R6, 0.5 ;  /* 0x3f00000003057423 */ /* 0x010fc80000010106 */
[----:B------:R-:W4:Y:S02]  /*200f0*/  MUFU.RSQ R6, R5 ;  /* 0x0000000500067308 */ /* 0x000f240000001400 */
[----:B----4-:R-:W-:Y:S01]  /*20100*/  FMUL.FTZ R7, R5, R6 ;  /* 0x0000000605077220 */ /* 0x010fe20000410000 */
        /* <DEDUP_REMOVED lines=21> */
.L_x_6688:
[----:B------:R-:W-:Y:S01]  /*20260*/  MOV R0, 0x3f000000 ;  /* 0x3f00000000007802 */ /* 0x000fe20000000f00 */
[C---:B------:R-:W-:Y:S01]  /*20270*/  FADD.FTZ R3, |R4|.reuse, -RZ ;  /* 0x800000ff04037221 */ /* 0x040fe20000010200 */
[C---:B------:R-:W-:Y:S02]  /*20280*/  FSETP.GT.FTZ.AND P0, PT, |R4|.reuse, 0.56000000238418579102, PT ;  /* 0x3f0f5c290400780b */ /* 0x040fe40003f14200 */
[----:B------:R-:W-:Y:S01]  /*20290*/  FSETP.NEU.FTZ.AND P1, PT, |R4|, 1, PT ;  /* 0x3f8000000400780b */ /* 0x000fe20003f3d200 */
[----:B------:R-:W-:-:S04]  /*202a0*/  FFMA.FTZ R0, -R3, R0, 0.5 ;  /* 0x3f00000003007423 */ /* 0x000fc80000010100 */
[----:B----4-:R-:W4:Y:S02]  /*202b0*/  MUFU.RSQ R5, R0 ;  /* 0x0000000000057308 */ /* 0x010f240000001400 */
[----:B----4-:R-:W-:Y:S01]  /*202c0*/  FMUL.FTZ R6, R0, R5 ;  /* 0x0000000500067220 */ /* 0x010fe20000410000 */
        /* <DEDUP_REMOVED lines=21> */
.L_x_6687:
[----:B------:R-:W-:-:S13]  /*20420*/  ISETP.GT.AND P0, PT, R21, -0x1, PT ;  /* 0xffffffff1500780c */ /* 0x000fda0003f04270 */
[----:B------:R-:W-:Y:S05]  /*20430*/  @P0 BRA `(.L_x_6690) ;  /* 0x0000000000d40947 */ /* 0x000fea0003800000 */
[----:B------:R-:W-:Y:S01]  /*20440*/  FADD.FTZ R23, -R23, -RZ ;  /* 0x800000ff17177221 */ /* 0x000fe20000010100 */
[C---:B---3--:R-:W-:Y:S01]  /*20450*/  FADD.FTZ R0, |R26|.reuse, -RZ ;  /* 0x800000ff1a007221 */ /* 0x048fe20000010200 */
[----:B------:R-:W-:Y:S02]  /*20460*/  BSSY B5, `(.L_x_6691) ;  /* 0x0000010000057945 */ /* 0x000fe40003800000 */
[----:B------:R-:W-:Y:S01]  /*20470*/  FADD.FTZ R9, |R23|, -RZ ;  /* 0x800000ff17097221 */ /* 0x000fe20000010200 */
[----:B------:R-:W-:-:S04]  /*20480*/  FSETP.GT.FTZ.AND P6, PT, |R26|, |R23|, PT ;  /* 0x400000171a00720b */ /* 0x000fc80003fd4200 */
[----:B-1----:R-:W-:Y:S02]  /*20490*/  FSEL R20, R0, R9, P6 ;  /* 0x0000000900147208 */ /* 0x002fe40003000000 */
[----:B------:R-:W-:Y:S02]  /*204a0*/  FSEL R9, R9, R0, P6 ;  /* 0x0000000009097208 */ /* 0x000fe40003000000 */
[----:B------:R-:W1:Y:S08]  /*204b0*/  MUFU.RCP R3, R20 ;  /* 0x0000001400037308 */ /* 0x000e700000001000 */
[----:B------:R-:W3:Y:S01]  /*204c0*/  FCHK P0, R9, R20 ;  /* 0x0000001409007302 */ /* 0x000ee20000000000 */
[----:B-1----:R-:W-:-:S04]  /*204d0*/  FFMA R4, -R20, R3, 1 ;  /* 0x3f80000014047423 */ /* 0x002fc80000000103 */
[----:B------:R-:W-:-:S04]  /*204e0*/  FFMA R4, R3, R4, R3 ;  /* 0x0000000403047223 */ /* 0x000fc80000000003 */
[----:B------:R-:W-:-:S04]  /*204f0*/  FFMA R3, R9, R4, RZ ;  /* 0x0000000409037223 */ /* 0x000fc800000000ff */
[----:B------:R-:W-:-:S04]  /*20500*/  FFMA R0, -R20, R3, R9 ;  /* 0x0000000314007223 */ /* 0x000fc80000000109 */
[----:B------:R-:W-:Y:S01]  /*20510*/  FFMA R0, R4, R0, R3 ;  /* 0x0000000004007223 */ /* 0x000fe20000000003 */
[----:B---3--:R-:W-:Y:S06]  /*20520*/  @!P0 BRA `(.L_x_6692) ;  /* 0x00000000000c8947 */ /* 0x008fec0003800000 */
[----:B------:R-:W-:Y:S02]  /*20530*/  MOV R8, R20 ;  /* 0x0000001400087202 */ /* 0x000fe40000000f00 */
[----:B------:R-:W-:-:S07]  /*20540*/  MOV R4, 0x20560 ;  /* 0x0002056000047802 */ /* 0x000fce0000000f00 */
[----:B0-2-4-:R-:W-:Y:S05]  /*20550*/  CALL.REL.NOINC `($__internal_12_$__cuda_sm3x_div_rn_ftz_f32_slowpath) ;  /* 0x0000009000e47944 */ /* 0x015fea0003c00000 */
.L_x_6692:
[----:B------:R-:W-:Y:S05]  /*20560*/  BSYNC B5 ;  /* 0x0000000000057941 */ /* 0x000fea0003800000 */
.L_x_6691:
        /* <DEDUP_REMOVED lines=18> */
.L_x_6694:
[----:B------:R-:W-:Y:S02]  /*20690*/  ISETP.GE.AND P0, PT, R23, RZ, PT ;  /* 0x000000ff1700720c */ /* 0x000fe40003f06270 */
[----:B------:R-:W-:-:S11]  /*206a0*/  MOV R3, 0x3fd774eb ;  /* 0x3fd774eb00037802 */ /* 0x000fd60000000f00 */
[----:B------:R-:W-:-:S04]  /*206b0*/  @P0 FFMA.FTZ R0, R3, 0.93318945169448852539, -R0 ;  /* 0x3f6ee58103000823 */ /* 0x000fc80000010800 */
[----:B------:R-:W-:-:S07]  /*206c0*/  @!P0 FFMA.FTZ R0, R3, 0.93318945169448852539, R0 ;  /* 0x3f6ee58103008823 */ /* 0x000fce0000010000 */
.L_x_6695:
[----:B------:R-:W-:Y:S05]  /*206d0*/  BSYNC B0 ;  /* 0x0000000000007941 */ /* 0x000fea0003800000 */
.L_x_6693:
        /* <DEDUP_REMOVED lines=11> */
.L_x_6690:
[----:B------:R-:W-:Y:S01]  /*20790*/  FADD.FTZ R9, |R23|, -RZ ;  /* 0x800000ff17097221 */ /* 0x000fe20000010200 */
[C---:B---3--:R-:W-:Y:S01]  /*207a0*/  FADD.FTZ R4, |R26|.reuse, -RZ ;  /* 0x800000ff1a047221 */ /* 0x048fe20000010200 */
[----:B------:R-:W-:Y:S01]  /*207b0*/  FSETP.GT.FTZ.AND P6, PT, |R26|, |R23|, PT ;  /* 0x400000171a00720b */ /* 0x000fe20003fd4200 */
[----:B------:R-:W-:Y:S03]  /*207c0*/  BSSY B5, `(.L_x_6696) ;  /* 0x000000e000057945 */ /* 0x000fe60003800000 */
        /* <DEDUP_REMOVED lines=13> */
.L_x_6697:
[----:B------:R-:W-:Y:S05]  /*208a0*/  BSYNC B5 ;  /* 0x0000000000057941 */ /* 0x000fea0003800000 */
.L_x_6696:
        /* <DEDUP_REMOVED lines=18> */
.L_x_6699:
[----:B------:R-:W-:Y:S02]  /*209d0*/  ISETP.GE.AND P0, PT, R23, RZ, PT ;  /* 0x000000ff1700720c */ /* 0x000fe40003f06270 */
[----:B------:R-:W-:-:S11]  /*209e0*/  MOV R3, 0x3fd774eb ;  /* 0x3fd774eb00037802 */ /* 0x000fd60000000f00 */
[----:B------:R-:W-:-:S04]  /*209f0*/  @P0 FFMA.FTZ R0, R3, 0.93318945169448852539, -R0 ;  /* 0x3f6ee58103000823 */ /* 0x000fc80000010800 */
[----:B------:R-:W-:-:S07]  /*20a00*/  @!P0 FFMA.FTZ R0, R3, 0.93318945169448852539, R0 ;  /* 0x3f6ee58103008823 */ /* 0x000fce0000010000 */
.L_x_6700:
[----:B------:R-:W-:Y:S05]  /*20a10*/  BSYNC B0 ;  /* 0x0000000000007941 */ /* 0x000fea0003800000 */
.L_x_6698:
        /* <DEDUP_REMOVED lines=10> */
.L_x_6689:
[----:B------:R-:W-:Y:S05]  /*20ac0*/  BSYNC B4 ;  /* 0x0000000000047941 */ /* 0x000fea0003800000 */
.L_x_6686:
[----:B------:R-:W-:-:S13]  /*20ad0*/  ISETP.NE.AND P0, PT, R25, RZ, PT ;  /* 0x000000ff1900720c */ /* 0x000fda0003f05270 */
[----:B--2---:R-:W-:-:S05]  /*20ae0*/  @!P0 FADD.FTZ R24, -R24, -RZ ;  /* 0x800000ff18188221 */ /* 0x004fca0000010100 */
[----:B-1----:R-:W-:Y:S01]  /*20af0*/  MOV R20, R24 ;  /* 0x0000001800147202 */ /* 0x002fe20000000f00 */
[----:B------:R-:W-:Y:S06]  /*20b00*/  BRA `(.L_x_6701) ;  /* 0x0000000c006c7947 */ /* 0x000fec0003800000 */
.L_x_6664:
[----:B------:R-:W-:Y:S01]  /*20b10*/  FADD.FTZ R3, -R21, 6.1232342629258392722e-17 ;  /* 0x248d313215037421 */ /* 0x000fe20000010100 */
[----:B------:R-:W-:-:S03]  /*20b20*/  FADD.FTZ R20, -R22, -RZ ;  /* 0x800000ff16147221 */ /* 0x000fc60000010100 */
[----:B------:R-:W-:Y:S01]  /*20b30*/  FADD.FTZ R3, R3, 1.5707963705062866211 ;  /* 0x3fc90fdb03037421 */ /* 0x000fe20000010000 */
[----:B------:R-:W-:Y:S06]  /*20b40*/  BRA `(.L_x_6701) ;  /* 0x0000000c005c7947 */ /* 0x000fec0003800000 */
.L_x_6663:
[----:B------:R-:W-:Y:S01]  /*20b50*/  HFMA2.MMA R3, -RZ, RZ, 0, 0 ;  /* 0x00000000ff037435 */ /* 0x000fe200000001ff */
[----:B------:R-:W-:Y:S01]  /*20b60*/  FADD.FTZ R20, -R22, -RZ ;  /* 0x800000ff16147221 */ /* 0x000fe20000010100 */
[----:B------:R-:W-:Y:S09]  /*20b70*/  BRA `(.L_x_6701) ;  /* 0x0000000c00507947 */ /* 0x000ff20003800000 */
.L_x_6662:
        /* <DEDUP_REMOVED lines=16> */
[----:B---3--:R-:W-:Y:S01]  /*20c80*/  FFMA R5, R9, R0, RZ ;  /* 0x0000000009057223 */ /* 0x008fe200000000ff */
[----:B------:R-:W-:-:S03]  /*20c90*/  FFMA.FTZ R20, R24, R24, R3 ;  /* 0x0000001818147223 */ /* 0x000fc60000010003 */
[----:B------:R-:W-:-:S04]  /*20ca0*/  FFMA R4, -R24, R5, R9 ;  /* 0x0000000518047223 */ /* 0x000fc80000000109 */
[----:B------:R-:W-:Y:S01]  /*20cb0*/  FFMA R0, R0, R4, R5 ;  /* 0x0000000400007223 */ /* 0x000fe20000000005 */
[----:B--2---:R-:W-:Y:S06]  /*20cc0*/  @!P0 BRA `(.L_x_6706) ;  /* 0x00000000000c8947 */ /* 0x004fec0003800000 */
[----:B------:R-:W-:Y:S02]  /*20cd0*/  MOV R8, R24 ;  /* 0x0000001800087202 */ /* 0x000fe40000000f00 */
[----:B------:R-:W-:-:S07]  /*20ce0*/  MOV R4, 0x20d00 ;  /* 0x00020d0000047802 */ /* 0x000fce0000000f00 */
[----:B0-----:R-:W-:Y:S05]  /*20cf0*/  CALL.REL.NOINC `($__internal_12_$__cuda_sm3x_div_rn_ftz_f32_slowpath) ;  /* 0x0000008800fc7944 */ /* 0x001fea0003c00000 */
.L_x_6706:
[----:B------:R-:W-:Y:S05]  /*20d00*/  BSYNC B5 ;  /* 0x0000000000057941 */ /* 0x000fea0003800000 */
.L_x_6705:
        /* <DEDUP_REMOVED lines=18> */
.L_x_6708:
[----:B------:R-:W-:Y:S02]  /*20e30*/  ISETP.GE.AND P0, PT, R21, RZ, PT ;  /* 0x000000ff1500720c */ /* 0x000fe40003f06270 */
[----:B------:R-:W-:-:S11]  /*20e40*/  MOV R3, 0x3fd774eb ;  /* 0x3fd774eb00037802 */ /* 0x000fd60000000f00 */
[----:B------:R-:W-:-:S04]  /*20e50*/  @P0 FFMA.FTZ R0, R3, 0.93318945169448852539, -R0 ;  /* 0x3f6ee58103000823 */ /* 0x000fc80000010800 */
[----:B------:R-:W-:-:S07]  /*20e60*/  @!P0 FFMA.FTZ R0, R3, 0.93318945169448852539, R0 ;  /* 0x3f6ee58103008823 */ /* 0x000fce0000010000 */
.L_x_6709:
[----:B------:R-:W-:Y:S05]  /*20e70*/  BSYNC B0 ;  /* 0x0000000000007941 */ /* 0x000fea0003800000 */
.L_x_6707:
        /* <DEDUP_REMOVED lines=13> */
.L_x_6704:
        /* <DEDUP_REMOVED lines=11> */
[----:B0--3--:R-:W-:Y:S05]  /*21000*/  CALL.REL.NOINC `($__internal_12_$__cuda_sm3x_div_rn_ftz_f32_slowpath) ;  /* 0x0000008800387944 */ /* 0x009fea0003c00000 */
.L_x_6712:
[----:B------:R-:W-:Y:S05]  /*21010*/  BSYNC B5 ;  /* 0x0000000000057941 */ /* 0x000fea0003800000 */
.L_x_6711:
        /* <DEDUP_REMOVED lines=18> */
.L_x_6714:
[----:B------:R-:W-:Y:S02]  /*21140*/  ISETP.GE.AND P0, PT, R21, RZ, PT ;  /* 0x000000ff1500720c */ /* 0x000fe40003f06270 */
[----:B------:R-:W-:-:S11]  /*21150*/  MOV R3, 0x3fd774eb ;  /* 0x3fd774eb00037802 */ /* 0x000fd60000000f00 */
[----:B------:R-:W-:-:S04]  /*21160*/  @P0 FFMA.FTZ R0, R3, 0.93318945169448852539, -R0 ;  /* 0x3f6ee58103000823 */ /* 0x000fc80000010800 */
[----:B------:R-:W-:-:S07]  /*21170*/  @!P0 FFMA.FTZ R0, R3, 0.93318945169448852539, R0 ;  /* 0x3f6ee58103008823 */ /* 0x000fce0000010000 */
.L_x_6715:
[----:B------:R-:W-:Y:S05]  /*21180*/  BSYNC B0 ;  /* 0x0000000000007941 */ /* 0x000fea0003800000 */
.L_x_6713:
        /* <DEDUP_REMOVED lines=27> */
.L_x_6703:
        /* <DEDUP_REMOVED lines=16> */
[----:B------:R-:W1:Y:S02]  /*21440*/  MUFU.SQRT R6, R6 ;  /* 0x0000000600067308 */ /* 0x000e640000002000 */
[----:B-1----:R-:W-:Y:S01]  /*21450*/  @P0 FMUL.FTZ R4, R6, R5 ;  /* 0x0000000506040220 */ /* 0x002fe20000410000 */
[----:B------:R-:W-:Y:S01]  /*21460*/  FSETP.NEU.FTZ.AND P0, PT, R0, +INF , PT ;  /* 0x7f8000000000780b */ /* 0x000fe20003f1d000 */
[----:B------:R-:W-:-:S03]  /*21470*/  FFMA R0, -R24, R3, 1 ;  /* 0x3f80000018007423 */ /* 0x000fc60000000103 */
[----:B------:R-:W-:Y:S01]  /*21480*/  FSEL R4, R4, +INF , P0 ;  /* 0x7f80000004047808 */ /* 0x000fe20000000000 */
[----:B------:R-:W-:Y:S01]  /*21490*/  FFMA R0, R3, R0, R3 ;  /* 0x0000000003007223 */ /* 0x000fe20000000003 */
[----:B------:R-:W-:-:S03]  /*214a0*/  MOV R3, 0x3f800000 ;  /* 0x3f80000000037802 */ /* 0x000fc60000000f00 */
        /* <DEDUP_REMOVED lines=9> */
[----:B0-----:R-:W-:Y:S05]  /*21540*/  CALL.REL.NOINC `($__internal_12_$__cuda_sm3x_div_rn_ftz_f32_slowpath) ;  /* 0x0000008000e87944 */ /* 0x001fea0003c00000 */
.L_x_6717:
[----:B------:R-:W-:Y:S05]  /*21550*/  BSYNC B5 ;  /* 0x0000000000057941 */ /* 0x000fea0003800000 */
.L_x_6716:
        /* <DEDUP_REMOVED lines=18> */
.L_x_6719:
[----:B------:R-:W-:Y:S02]  /*21680*/  ISETP.GE.AND P0, PT, R21, RZ, PT ;  /* 0x000000ff1500720c */ /* 0x000fe40003f06270 */
[----:B------:R-:W-:-:S11]  /*21690*/  MOV R3, 0x3fd774eb ;  /* 0x3fd774eb00037802 */ /* 0x000fd60000000f00 */
[----:B------:R-:W-:-:S04]  /*216a0*/  @P0 FFMA.FTZ R0, R3, 0.93318945169448852539, -R0 ;  /* 0x3f6ee58103000823 */ /* 0x000fc80000010800 */
[----:B------:R-:W-:-:S07]  /*216b0*/  @!P0 FFMA.FTZ R0, R3, 0.93318945169448852539, R0 ;  /* 0x3f6ee58103008823 */ /* 0x000fce0000010000 */
.L_x_6720:
[----:B------:R-:W-:Y:S05]  /*216c0*/  BSYNC B0 ;  /* 0x0000000000007941 */ /* 0x000fea0003800000 */
.L_x_6718:
        /* <DEDUP_REMOVED lines=10> */
.L_x_6710:
[----:B------:R-:W-:Y:S05]  /*21770*/  BSYNC B4 ;  /* 0x0000000000047941 */ /* 0x000fea0003800000 */
.L_x_6702:
[----:B------:R-:W-:Y:S01]  /*21780*/  ISETP.NE.AND P0, PT, R25, RZ, PT ;  /* 0x000000ff1900720c */ /* 0x000fe20003f05270 */
[----:B------:R-:W-:Y:S01]  /*21790*/  FADD.FTZ R20, R26, 0.69314718246459960938 ;  /* 0x3f3172181a147421 */ /* 0x000fe20000010000 */
[----:B------:R-:W-:-:S11]  /*217a0*/  FADD.FTZ R3, |R0|, -RZ ;  /* 0x800000ff00037221 */ /* 0x000fd60000010200 */
[----:B------:R-:W-:Y:S01]  /*217b0*/  @!P0 FADD.FTZ R20, -R20, -RZ ;  /* 0x800000ff14148221 */ /* 0x000fe20000010100 */
[----:B------:R-:W-:Y:S06]  /*217c0*/  BRA `(.L_x_6701) ;  /* 0x00000000003c7947 */ /* 0x000fec0003800000 */
.L_x_6661:
        /* <DEDUP_REMOVED lines=15> */
.L_x_6701:
[----:B------:R-:W-:Y:S05]  /*218c0*/  BSYNC B2 ;  /* 0x0000000000027941 */ /* 0x000fea0003800000 */
.L_x_6660:
        /* <DEDUP_REMOVED lines=9> */
.L_x_6721:
[----:B------:R-:W-:Y:S02]  /*21960*/  FSETP.GTU.FTZ.AND P0, PT, R0, +INF , PT ;  /* 0x7f8000000000780b */ /* 0x000fe40003f1c000 */
[----:B------:R-:W-:-:S11]  /*21970*/  MOV R21, R3 ;  /* 0x0000000300157202 */ /* 0x000fd60000000f00 */
[----:B------:R-:W-:-:S07]  /*21980*/  @!P0 MOV R20, R0 ;  /* 0x0000000000148202 */ /* 0x000fce0000000f00 */
.L_x_6659:
[----:B------:R-:W-:Y:S05]  /*21990*/  BSYNC B3 ;  /* 0x0000000000037941 */ /* 0x000fea0003800000 */
.L_x_6658:
        /* <DEDUP_REMOVED lines=114> */
.L_x_6732:
        /* <DEDUP_REMOVED lines=10> */
.L_x_6734:
[----:B------:R-:W-:-:S04]  /*22160*/  FADD.FTZ R4, -R0, R5 ;  /* 0x0000000500047221 */ /* 0x000fc80000010100 */
[----:B------:R-:W-:-:S07]  /*22170*/  FMUL.FTZ R4, R4, 0.5 ;  /* 0x3f00000004047820 */ /* 0x000fce0000410000 */
.L_x_6735:
[----:B------:R-:W-:Y:S05]  /*22180*/  BSYNC B1 ;  /* 0x0000000000017941 */ /* 0x000fea0003800000 */
.L_x_6733:
        /* <DEDUP_REMOVED lines=11> */
.L_x_6737:
[----:B------:R-:W-:-:S04]  /*22240*/  FADD.FTZ R7, R6, -R7 ;  /* 0x8000000706077221 */ /* 0x000fc80000010000 */
[----:B------:R-:W-:-:S07]  /*22250*/  FMUL.FTZ R7, R7, 0.5 ;  /* 0x3f00000007077820 */ /* 0x000fce0000410000 */
.L_x_6738:
[----:B------:R-:W-:Y:S05]  /*22260*/  BSYNC B1 ;  /* 0x0000000000017941 */ /* 0x000fea0003800000 */
.L_x_6736:
        /* <DEDUP_REMOVED lines=35> */
.L_x_6731:
[----:B------:R1:W2:Y:S02]  /*224a0*/  MUFU.SQRT R25, R28 ;  /* 0x0000001c00197308 */ /* 0x0002a40000002000 */
.L_x_6730:
[----:B------:R-:W-:Y:S05]  /*224b0*/  BSYNC B0 ;  /* 0x0000000000007941 */ /* 0x000fea0003800000 */
.L_x_6729:
        /* <DEDUP_REMOVED lines=24> */
.L_x_6745:
[----:B------:R-:W-:-:S04]  /*22640*/  FADD.FTZ R0, -R0, R5 ;  /* 0x0000000500007221 */ /* 0x000fc80000010100 */
[----:B------:R-:W-:-:S07]  /*22650*/  FMUL.FTZ R0, R0, 0.5 ;  /* 0x3f00000000007820 */ /* 0x000fce0000410000 */
.L_x_6746:
[----:B------:R-:W-:Y:S05]  /*22660*/  BSYNC B1 ;  /* 0x0000000000017941 */ /* 0x000fea0003800000 */
.L_x_6744:
        /* <DEDUP_REMOVED lines=10> */
.L_x_6748:
[----:B------:R-:W-:-:S04]  /*22710*/  FADD.FTZ R3, -R3, R6 ;  /* 0x0000000603037221 */ /* 0x000fc80000010100 */
[----:B------:R-:W-:-:S07]  /*22720*/  FMUL.FTZ R3, R3, 0.5 ;  /* 0x3f00000003037820 */ /* 0x000fce0000410000 */
.L_x_6749:
[----:B------:R-:W-:Y:S05]  /*22730*/  BSYNC B1 ;  /* 0x0000000000017941 */ /* 0x000fea0003800000 */
.L_x_6747:
[----:B------:R-:W-:Y:S01]  /*22740*/  FADD.FTZ R3, R3, R0 ;  /* 0x0000000003037221 */ /* 0x000fe20000010000 */
[----:B------:R-:W-:Y:S01]  /*22750*/  FADD.FTZ R26, R27, R26 ;  /* 0x0000001a1b1a7221 */ /* 0x000fe20000010000 */
[----:B------:R-:W-:-:S03]  /*22760*/  PLOP3.LUT P0, PT, PT, PT, PT, 0x80, 0x0 ;  /* 0x000000000000781c */ /* 0x000fc60003f0f070 */
[----:B------:R-:W-:-:S06]  /*22770*/  FMUL.FTZ R26, R26, R3 ;  /* 0x000000031a1a7220 */ /* 0x000fcc0000410000 */
[----:B------:R-:W3:Y:S01]  /*22780*/  MUFU.SQRT R26, R26 ;  /* 0x0000001a001a7308 */ /* 0x000ee20000002000 */
[----:B------:R-:W-:Y:S05]  /*22790*/  BRA `(.L_x_6741) ;  /* 0x0000000000687947 */ /* 0x000fea0003800000 */
.L_x_6743:
        /* <DEDUP_REMOVED lines=9> */
[----:B------:R-:W3:Y:S01]  /*22830*/  MUFU.SQRT R3, R5 ;  /* 0x0000000500037308 */ /* 0x000ee20000002000 */
[C---:B------:R-:W-:Y:S01]  /*22840*/  FMUL.FTZ R0, R27.reuse, R0 ;  /* 0x000000001b007220 */ /* 0x040fe20000410000 */
[----:B------:R-:W-:-:S06]  /*22850*/  FMUL.FTZ R27, R27, 2.81474976710656000000e+14 ;  /* 0x578000001b1b7820 */ /* 0x000fcc0000410000 */
[----:B---3--:R-:W4:Y:S02]  /*22860*/  MUFU.RCP R3, R3 ;  /* 0x0000000300037308 */ /* 0x008f240000001000 */
[----:B----4-:R-:W-:Y:S01]  /*22870*/  FMUL.FTZ R26, R0, R3 ;  /* 0x00000003001a7220 */ /* 0x010fe20000410000 */
[----:B------:R-:W-:Y:S06]  /*22880*/  BRA `(.L_x_6741) ;  /* 0x00000000002c7947 */ /* 0x000fec0003800000 */
.L_x_6742:
        /* <DEDUP_REMOVED lines=8> */
.L_x_6740:
[----:B------:R-:W-:Y:S01]  /*22910*/  PLOP3.LUT P0, PT, PT, PT, PT, 0x80, 0x0 ;  /* 0x000000000000781c */ /* 0x000fe20003f0f070 */
[----:B------:R-:W-:Y:S01]  /*22920*/  FMUL.FTZ R26, R26, 16777216 ;  /* 0x4b8000001a1a7820 */ /* 0x000fe20000410000 */
[----:B------:R-:W-:-:S11]  /*22930*/  FMUL.FTZ R27, R27, 16777216 ;  /* 0x4b8000001b1b7820 */ /* 0x000fd60000410000 */
.L_x_6741:
[----:B------:R-:W-:Y:S05]  /*22940*/  BSYNC B0 ;  /* 0x0000000000007941 */ /* 0x000fea0003800000 */
.L_x_6739:
        /* <DEDUP_REMOVED lines=33> */
.L_x_6752:
        /* <DEDUP_REMOVED lines=28> */
.L_x_6751:
        /* <DEDUP_REMOVED lines=19> */
[----:B012---:R-:W-:Y:S05]  /*22e50*/  CALL.REL.NOINC `($__internal_12_$__cuda_sm3x_div_rn_ftz_f32_slowpath) ;  /* 0x0000006800a47944 */ /* 0x007fea0003c00000 */
.L_x_6756:
[----:B------:R-:W-:Y:S05]  /*22e60*/  BSYNC B5 ;  /* 0x0000000000057941 */ /* 0x000fea0003800000 */
.L_x_6755:
        /* <DEDUP_REMOVED lines=18> */
.L_x_6758:
[----:B------:R-:W-:Y:S02]  /*22f90*/  ISETP.GE.AND P0, PT, R27, RZ, PT ;  /* 0x000000ff1b00720c */ /* 0x000fe40003f06270 */
[----:B------:R-:W-:-:S11]  /*22fa0*/  MOV R3, 0x3fd774eb ;  /* 0x3fd774eb00037802 */ /* 0x000fd60000000f00 */
[----:B------:R-:W-:-:S04]  /*22fb0*/  @P0 FFMA.FTZ R0, R3, 0.93318945169448852539, -R0 ;  /* 0x3f6ee58103000823 */ /* 0x000fc80000010800 */
[----:B------:R-:W-:-:S07]  /*22fc0*/  @!P0 FFMA.FTZ R0, R3, 0.93318945169448852539, R0 ;  /* 0x3f6ee58103008823 */ /* 0x000fce0000010000 */
.L_x_6759:
[----:B------:R-:W-:Y:S05]  /*22fd0*/  BSYNC B0 ;  /* 0x0000000000007941 */ /* 0x000fea0003800000 */
.L_x_6757:
        /* <DEDUP_REMOVED lines=11> */
.L_x_6754:
        /* <DEDUP_REMOVED lines=17> */
.L_x_6761:
[----:B------:R-:W-:Y:S05]  /*231a0*/  BSYNC B5 ;  /* 0x0000000000057941 */ /* 0x000fea0003800000 */
.L_x_6760:
        /* <DEDUP_REMOVED lines=18> */
.L_x_6763:
[----:B------:R-:W-:Y:S02]  /*232d0*/  ISETP.GE.AND P0, PT, R27, RZ, PT ;  /* 0x000000ff1b00720c */ /* 0x000fe40003f06270 */
[----:B------:R-:W-:-:S11]  /*232e0*/  MOV R3, 0x3fd774eb ;  /* 0x3fd774eb00037802 */ /* 0x000fd60000000f00 */
[----:B------:R-:W-:-:S04]  /*232f0*/  @P0 FFMA.FTZ R0, R3, 0.93318945169448852539, -R0 ;  /* 0x3f6ee58103000823 */ /* 0x000fc80000010800 */
[----:B------:R-:W-:-:S07]  /*23300*/  @!P0 FFMA.FTZ R0, R3, 0.93318945169448852539, R0 ;  /* 0x3f6ee58103008823 */ /* 0x000fce0000010000 */
.L_x_6764:
[----:B------:R-:W-:Y:S05]  /*23310*/  BSYNC B0 ;  /* 0x0000000000007941 */ /* 0x000fea0003800000 */
.L_x_6762:
        /* <DEDUP_REMOVED lines=10> */
.L_x_6753:
[----:B------:R-:W-:Y:S05]  /*233c0*/  BSYNC B4 ;  /* 0x0000000000047941 */ /* 0x000fea0003800000 */
.L_x_6750:
[----:B------:R-:W-:-:S13]  /*233d0*/  ISETP.NE.AND P0, PT, R22, RZ, PT ;  /* 0x000000ff1600720c */ /* 0x000fda0003f05270 */
[----:B--2---:R-:W-:-:S05]  /*233e0*/  @!P0 FADD.FTZ R25, -R25, -RZ ;  /* 0x800000ff19198221 */ /* 0x004fca0000010100 */
[----:B------:R-:W-:Y:S01]  /*233f0*/  MOV R22, R25 ;  /* 0x0000001900167202 */ /* 0x000fe20000000f00 */
[----:B------:R-:W-:Y:S06]  /*23400*/  BRA `(.L_x_6765) ;  /* 0x0000000c006c7947 */ /* 0x000fec0003800000 */
.L_x_6728:
[----:B------:R-:W-:Y:S01]  /*23410*/  FADD.FTZ R3, -R23, 6.1232342629258392722e-17 ;  /* 0x248d313217037421 */ /* 0x000fe20000010100 */
[----:B------:R-:W-:-:S03]  /*23420*/  FADD.FTZ R22, -R24, -RZ ;  /* 0x800000ff18167221 */ /* 0x000fc60000010100 */
[----:B------:R-:W-:Y:S01]  /*23430*/  FADD.FTZ R3, R3, 1.5707963705062866211 ;  /* 0x3fc90fdb03037421 */ /* 0x000fe20000010000 */
[----:B------:R-:W-:Y:S06]  /*23440*/  BRA `(.L_x_6765) ;  /* 0x0000000c005c7947 */ /* 0x000fec0003800000 */
.L_x_6727:
[----:B------:R-:W-:Y:S01]  /*23450*/  HFMA2.MMA R3, -RZ, RZ, 0, 0 ;  /* 0x00000000ff037435 */ /* 0x000fe200000001ff */
[----:B------:R-:W-:Y:S01]  /*23460*/  FADD.FTZ R22, -R24, -RZ ;  /* 0x800000ff18167221 */ /* 0x000fe20000010100 */
[----:B------:R-:W-:Y:S09]  /*23470*/  BRA `(.L_x_6765) ;  /* 0x0000000c00507947 */ /* 0x000ff20003800000 */
.L_x_6726:
        /* <DEDUP_REMOVED lines=11> */
[----:B------:R-:W-:Y:S01]  /*23530*/  FMUL.FTZ R25, R9, R9 ;  /* 0x0000000909197220 */ /* 0x000fe20000410000 */
[----:B------:R-:W-:Y:S03]  /*23540*/  BSSY B5, `(.L_x_6769) ;  /* 0x000000c000057945 */ /* 0x000fe60003800000 */
[----:B------:R-:W-:-:S03]  /*23550*/  FFMA.FTZ R25, R26, R26, R25 ;  /* 0x0000001a1a197223 */ /* 0x000fc60000010019 */
        /* <DEDUP_REMOVED lines=9> */
[----:B0-----:R-:W-:Y:S05]  /*235f0*/  CALL.REL.NOINC `($__internal_12_$__cuda_sm3x_div_rn_ftz_f32_slowpath) ;  /* 0x0000006000bc7944 */ /* 0x001fea0003c00000 */
.L_x_6770:
[----:B------:R-:W-:Y:S05]  /*23600*/  BSYNC B5 ;  /* 0x0000000000057941 */ /* 0x000fea0003800000 */
.L_x_6769:
        /* <DEDUP_REMOVED lines=18> */
.L_x_6772:
[----:B------:R-:W-:Y:S02]  /*23730*/  ISETP.GE.AND P0, PT, R23, RZ, PT ;  /* 0x000000ff1700720c */ /* 0x000fe40003f06270 */
[----:B------:R-:W-:-:S11]  /*23740*/  MOV R3, 0x3fd774eb ;  /* 0x3fd774eb00037802 */ /* 0x000fd60000000f00 */
[----:B------:R-:W-:-:S04]  /*23750*/  @P0 FFMA.FTZ R0, R3, 0.93318945169448852539, -R0 ;  /* 0x3f6ee58103000823 */ /* 0x000fc80000010800 */
[----:B------:R-:W-:-:S07]  /*23760*/  @!P0 FFMA.FTZ R0, R3, 0.93318945169448852539, R0 ;  /* 0x3f6ee58103008823 */ /* 0x000fce0000010000 */
.L_x_6773:
[----:B------:R-:W-:Y:S05]  /*23770*/  BSYNC B0 ;  /* 0x0000000000007941 */ /* 0x000fea0003800000 */
.L_x_6771:
        /* <DEDUP_REMOVED lines=13> */
.L_x_6768:
        /* <DEDUP_REMOVED lines=12> */
.L_x_6776:
[----:B------:R-:W-:Y:S05]  /*23910*/  BSYNC B5 ;  /* 0x0000000000057941 */ /* 0x000fea0003800000 */
.L_x_6775:
        /* <DEDUP_REMOVED lines=18> */
.L_x_6778:
[----:B------:R-:W-:Y:S02]  /*23a40*/  ISETP.GE.AND P0, PT, R23, RZ, PT ;  /* 0x000000ff1700720c */ /* 0x000fe40003f06270 */
[----:B------:R-:W-:-:S11]  /*23a50*/  MOV R3, 0x3fd774eb ;  /* 0x3fd774eb00037802 */ /* 0x000fd60000000f00 */
[----:B------:R-:W-:-:S04]  /*23a60*/  @P0 FFMA.FTZ R0, R3, 0.93318945169448852539, -R0 ;  /* 0x3f6ee58103000823 */ /* 0x000fc80000010800 */
[----:B------:R-:W-:-:S07]  /*23a70*/  @!P0 FFMA.FTZ R0, R3, 0.93318945169448852539, R0 ;  /* 0x3f6ee58103008823 */ /* 0x000fce0000010000 */
.L_x_6779:
[----:B------:R-:W-:Y:S05]  /*23a80*/  BSYNC B0 ;  /* 0x0000000000007941 */ /* 0x000fea0003800000 */
.L_x_6777:
        /* <DEDUP_REMOVED lines=27> */
.L_x_6767:
        /* <DEDUP_REMOVED lines=33> */
.L_x_6781:
[----:B------:R-:W-:Y:S05]  /*23e50*/  BSYNC B5 ;  /* 0x0000000000057941 */ /* 0x000fea0003800000 */
.L_x_6780:
        /* <DEDUP_REMOVED lines=18> */
.L_x_6783:
[----:B------:R-:W-:Y:S02]  /*23f80*/  ISETP.GE.AND P0, PT, R23, RZ, PT ;  /* 0x000000ff1700720c */ /* 0x000fe40003f06270 */
[----:B------:R-:W-:-:S11]  /*23f90*/  MOV R3, 0x3fd774eb ;  /* 0x3fd774eb00037802 */ /* 0x000fd60000000f00 */
[----:B------:R-:W-:-:S04]  /*23fa0*/  @P0 FFMA.FTZ R0, R3, 0.93318945169448852539, -R0 ;  /* 0x3f6ee58103000823 */ /* 0x000fc80000010800 */
[----:B------:R-:W-:-:S07]  /*23fb0*/  @!P0 FFMA.FTZ R0, R3, 0.93318945169448852539, R0 ;  /* 0x3f6ee58103008823 */ /* 0x000fce0000010000 */
.L_x_6784:
[----:B------:R-:W-:Y:S05]  /*23fc0*/  BSYNC B0 ;  /* 0x0000000000007941 */ /* 0x000fea0003800000 */
.L_x_6782:
        /* <DEDUP_REMOVED lines=10> */
.L_x_6774:
[----:B------:R-:W-:Y:S05]  /*24070*/  BSYNC B4 ;  /* 0x0000000000047941 */ /* 0x000fea0003800000 */
.L_x_6766:
[----:B------:R-:W-:Y:S01]  /*24080*/  ISETP.NE.AND P0, PT, R22, RZ, PT ;  /* 0x000000ff1600720c */ /* 0x000fe20003f05270 */
[----:B------:R-:W-:Y:S01]  /*24090*/  FADD.FTZ R22, R28, 0.69314718246459960938 ;  /* 0x3f3172181c167421 */ /* 0x000fe20000010000 */
[----:B------:R-:W-:-:S11]  /*240a0*/  FADD.FTZ R3, |R0|, -RZ ;  /* 0x800000ff00037221 */ /* 0x000fd60000010200 */
[----:B------:R-:W-:Y:S01]  /*240b0*/  @!P0 FADD.FTZ R22, -R22, -RZ ;  /* 0x800000ff16168221 */ /* 0x000fe20000010100 */
[----:B------:R-:W-:Y:S06]  /*240c0*/  BRA `(.L_x_6765) ;  /* 0x00000000003c7947 */ /* 0x000fec0003800000 */
.L_x_6725:
        /* <DEDUP_REMOVED lines=15> */
.L_x_6765:
[----:B------:R-:W-:Y:S05]  /*241c0*/  BSYNC B2 ;  /* 0x0000000000027941 */ /* 0x000fea0003800000 */
.L_x_6724:
        /* <DEDUP_REMOVED lines=9> */
.L_x_6785:
[----:B------:R-:W-:Y:S02]  /*24260*/  FSETP.GTU.FTZ.AND P0, PT, R0, +INF , PT ;  /* 0x7f8000000000780b */ /* 0x000fe40003f1c000 */
[----:B------:R-:W-:-:S11]  /*24270*/  MOV R23, R3 ;  /* 0x0000000300177202 */ /* 0x000fd60000000f00 */
[----:B------:R-:W-:-:S07]  /*24280*/  @!P0 MOV R22, R0 ;  /* 0x0000000000168202 */ /* 0x000fce0000000f00 */
.L_x_6723:
[----:B------:R-:W-:Y:S05]  /*24290*/  BSYNC B3 ;  /* 0x0000000000037941 */ /* 0x000fea0003800000 */
.L_x_6722:
[----:B------:R-:W-:Y:S01]  /*242a0*/  IADD3 R3, R13, 0x300, RZ ;  /* 0x000003000d037810 */ /* 0x000fe20007ffe0ff */
[----:B------:R-:W-:Y:S03]  /*242b0*/  BSSY B3, `(.L_x_6786) ;  /* 0x000028e000037945 */ /* 0x000fe60003800000 */
[----:B------:R-:W-:-:S13]  /*242c0*/  ISETP.GE.AND P0, PT, R3, R10, PT ;  /* 0x0000000a0300720c */ /* 0x000fda0003f06270 */
[----:B------:R-:W-:Y:S05]  /*242d0*/  @P0 BRA `(.L_x_6787) ;  /* 0x00000028002c0947 */ /* 0x000fea0003800000 */
[--C-:B------:R-:W-:Y:S01]  /*242e0*/  HADD2.F32 R25, -RZ, R29.reuse.H1_H1 ;  /* 0x3000001dff197230 */ /* 0x100fe20000004100 */
[----:B------:R-:W-:Y:S01]  /*242f0*/  BSSY B2, `(.L_x_6788) ;  /* 0x000027d000027945 */ /* 0x000fe20003800000 */
[----:B---34-:R-:W-:-:S03]  /*24300*/  HADD2.F32 R26, -RZ, R29.H0_H0 ;  /* 0x2000001dff1a7230 */ /* 0x018fc60000004100 */
[C---:B------:R-:W-:Y:S01]  /*24310*/  FSETP.GTU.FTZ.AND P0, PT, |R25|.reuse, +INF , PT ;  /* 0x7f8000001900780b */ /* 0x040fe20003f1c200 */
[----:B------:R-:W-:Y:S01]  /*24320*/  FADD.FTZ R29, |R25|, -RZ ;  /* 0x800000ff191d7221 */ /* 0x000fe20000010200 */
[----:B------:R-:W-:-:S04]  /*24330*/  FSETP.GTU.FTZ.AND P1, PT, |R26|, +INF , PT ;  /* 0x7f8000001a00780b */ /* 0x000fc80003f3c200 */
[----:B------:R-:W-:-:S13]  /*24340*/  PLOP3.LUT P0, PT, P0, P1, PT, 0xa8, 0x0 ;  /* 0x000000000000781c */ /* 0x000fda0000703570 */
[----:B------:R-:W-:Y:S05]  /*24350*/  @P0 BRA `(.L_x_6789) ;  /* 0x00000024009c0947 */ /* 0x000fea0003800000 */
[----:B------:R-:W-:Y:S01]  /*24360*/  FSETP.GT.FTZ.AND P0, PT, R29, 8388608, PT ;  /* 0x4b0000001d00780b */ /* 0x000fe20003f14000 */
[C---:B--2---:R-:W-:Y:S01]  /*24370*/  FADD.FTZ R24, |R26|.reuse, -RZ ;  /* 0x800000ff1a187221 */ /* 0x044fe20000010200 */
        /* <DEDUP_REMOVED lines=22> */
[----:B-1----:R-:W-:Y:S01]  /*244e0*/  VIMNMX R28, R5, R8, PT ;  /* 0x00000008051c7248 */ /* 0x002fe20003fe0100 */
        /* <DEDUP_REMOVED lines=77> */
.L_x_6796:
        /* <DEDUP_REMOVED lines=10> */
.L_x_6798:
[----:B------:R-:W-:-:S04]  /*24a60*/  FADD.FTZ R4, -R0, R5 ;  /* 0x0000000500047221 */ /* 0x000fc80000010100 */
[----:B------:R-:W-:-:S07]  /*24a70*/  FMUL.FTZ R4, R4, 0.5 ;  /* 0x3f00000004047820 */ /* 0x000fce0000410000 */
.L_x_6799:
[----:B------:R-:W-:Y:S05]  /*24a80*/  BSYNC B1 ;  /* 0x0000000000017941 */ /* 0x000fea0003800000 */
.L_x_6797:
        /* <DEDUP_REMOVED lines=11> */
.L_x_6801:
[----:B------:R-:W-:-:S04]  /*24b40*/  FADD.FTZ R7, R6, -R7 ;  /* 0x8000000706077221 */ /* 0x000fc80000010000 */
[----:B------:R-:W-:-:S07]  /*24b50*/  FMUL.FTZ R7, R7, 0.5 ;  /* 0x3f00000007077820 */ /* 0x000fce0000410000 */
.L_x_6802:
[----:B------:R-:W-:Y:S05]  /*24b60*/  BSYNC B1 ;  /* 0x0000000000017941 */ /* 0x000fea0003800000 */
.L_x_6800:
        /* <DEDUP_REMOVED lines=35> */
.L_x_6795:
[----:B------:R1:W2:Y:S02]  /*24da0*/  MUFU.SQRT R28, R24 ;  /* 0x00000018001c7308 */ /* 0x0002a40000002000 */
.L_x_6794:
[----:B------:R-:W-:Y:S05]  /*24db0*/  BSYNC B0 ;  /* 0x0000000000007941 */ /* 0x000fea0003800000 */
.L_x_6793:
        /* <DEDUP_REMOVED lines=24> */
.L_x_6809:
[----:B------:R-:W-:-:S04]  /*24f40*/  FADD.FTZ R0, -R0, R5 ;  /* 0x0000000500007221 */ /* 0x000fc80000010100 */
[----:B------:R-:W-:-:S07]  /*24f50*/  FMUL.FTZ R0, R0, 0.5 ;  /* 0x3f00000000007820 */ /* 0x000fce0000410000 */
.L_x_6810:
[----:B------:R-:W-:Y:S05]  /*24f60*/  BSYNC B1 ;  /* 0x0000000000017941 */ /* 0x000fea0003800000 */
.L_x_6808:
        /* <DEDUP_REMOVED lines=10> */
.L_x_6812:
[----:B------:R-:W-:-:S04]  /*25010*/  FADD.FTZ R3, -R3, R6 ;  /* 0x0000000603037221 */ /* 0x000fc80000010100 */
[----:B------:R-:W-:-:S07]  /*25020*/  FMUL.FTZ R3, R3, 0.5 ;  /* 0x3f00000003037820 */ /* 0x000fce0000410000 */
.L_x_6813:
[----:B------:R-:W-:Y:S05]  /*25030*/  BSYNC B1 ;  /* 0x0000000000017941 */ /* 0x000fea0003800000 */
.L_x_6811:
[----:B------:R-:W-:Y:S01]  /*25040*/  FADD.FTZ R3, R3, R0 ;  /* 0x0000000003037221 */ /* 0x000fe20000010000 */
[----:B------:R-:W-:Y:S01]  /*25050*/  FADD.FTZ R30, R29, R30 ;  /* 0x0000001e1d1e7221 */ /* 0x000fe20000010000 */
[----:B------:R-:W-:-:S03]  /*25060*/  PLOP3.LUT P0, PT, PT, PT, PT, 0x80, 0x0 ;  /* 0x000000000000781c */ /* 0x000fc60003f0f070 */
[----:B------:R-:W-:-:S06]  /*25070*/  FMUL.FTZ R30, R30, R3 ;  /* 0x000000031e1e7220 */ /* 0x000fcc0000410000 */
[----:B------:R-:W3:Y:S01]  /*25080*/  MUFU.SQRT R30, R30 ;  /* 0x0000001e001e7308 */ /* 0x000ee20000002000 */
[----:B------:R-:W-:Y:S05]  /*25090*/  BRA `(.L_x_6805) ;  /* 0x0000000000687947 */ /* 0x000fea0003800000 */
.L_x_6807:
        /* <DEDUP_REMOVED lines=15> */
.L_x_6806:
        /* <DEDUP_REMOVED lines=8> */
.L_x_6804:
[----:B------:R-:W-:Y:S01]  /*25210*/  PLOP3.LUT P0, PT, PT, PT, PT, 0x80, 0x0 ;  /* 0x000000000000781c */ /* 0x000fe20003f0f070 */
[----:B------:R-:W-:Y:S01]  /*25220*/  FMUL.FTZ R30, R30, 16777216 ;  /* 0x4b8000001e1e7820 */ /* 0x000fe20000410000 */
[----:B------:R-:W-:-:S11]  /*25230*/  FMUL.FTZ R29, R29, 16777216 ;  /* 0x4b8000001d1d7820 */ /* 0x000fd60000410000 */
.L_x_6805:
[----:B------:R-:W-:Y:S05]  /*25240*/  BSYNC B0 ;  /* 0x0000000000007941 */ /* 0x000fea0003800000 */
.L_x_6803:
        /* <DEDUP_REMOVED lines=33> */
.L_x_6816:
        /* <DEDUP_REMOVED lines=28> */
.L_x_6815:
[----:B------:R-:W-:-:S13]  /*25620*/  ISETP.GT.AND P0, PT, R25, -0x1, PT ;  /* 0xffffffff1900780c */ /* 0x000fda0003f04270 */
[----:B------:R-:W-:Y:S05]  /*25630*/  @P0 BRA `(.L_x_6818) ;  /* 0x0000000000d40947 */ /* 0x000fea0003800000 */
[----:B------:R-:W-:Y:S01]  /*25640*/  FADD.FTZ R29, -R29, -RZ ;  /* 0x800000ff1d1d7221 */ /* 0x000fe20000010100 */
[C---:B---34-:R-:W-:Y:S01]  /*25650*/  FADD.FTZ R0, |R30|.reuse, -RZ ;  /* 0x800000ff1e007221 */ /* 0x058fe20000010200 */
        /* <DEDUP_REMOVED lines=15> */
[----:B0-2---:R-:W-:Y:S05]  /*25750*/  CALL.REL.NOINC `($__internal_12_$__cuda_sm3x_div_rn_ftz_f32_slowpath) ;  /* 0x0000004000647944 */ /* 0x005fea0003c00000 */
.L_x_6820:
[----:B------:R-:W-:Y:S05]  /*25760*/  BSYNC B5 ;  /* 0x0000000000057941 */ /* 0x000fea0003800000 */
.L_x_6819:
        /* <DEDUP_REMOVED lines=18> */
.L_x_6822:
[----:B------:R-:W-:Y:S02]  /*25890*/  ISETP.GE.AND P0, PT, R29, RZ, PT ;  /* 0x000000ff1d00720c */ /* 0x000fe40003f06270 */
[----:B------:R-:W-:-:S11]  /*258a0*/  MOV R3, 0x3fd774eb ;  /* 0x3fd774eb00037802 */ /* 0x000fd60000000f00 */
[----:B------:R-:W-:-:S04]  /*258b0*/  @P0 FFMA.FTZ R0, R3, 0.93318945169448852539, -R0 ;  /* 0x3f6ee58103000823 */ /* 0x000fc80000010800 */
[----:B------:R-:W-:-:S07]  /*258c0*/  @!P0 FFMA.FTZ R0, R3, 0.93318945169448852539, R0 ;  /* 0x3f6ee58103008823 */ /* 0x000fce0000010000 */
.L_x_6823:
[----:B------:R-:W-:Y:S05]  /*258d0*/  BSYNC B0 ;  /* 0x0000000000007941 */ /* 0x000fea0003800000 */
.L_x_6821:
        /* <DEDUP_REMOVED lines=11> */
.L_x_6818:
[----:B------:R-:W-:Y:S01]  /*25990*/  FADD.FTZ R9, |R29|, -RZ ;  /* 0x800000ff1d097221 */ /* 0x000fe20000010200 */
[C---:B---34-:R-:W-:Y:S01]  /*259a0*/  FADD.FTZ R4, |R30|.reuse, -RZ ;  /* 0x800000ff1e047221 */ /* 0x058fe20000010200 */
        /* <DEDUP_REMOVED lines=15> */
.L_x_6825:
[----:B------:R-:W-:Y:S05]  /*25aa0*/  BSYNC B5 ;  /* 0x0000000000057941 */ /* 0x000fea0003800000 */
.L_x_6824:
        /* <DEDUP_REMOVED lines=18> */
.L_x_6827:
[----:B------:R-:W-:Y:S02]  /*25bd0*/  ISETP.GE.AND P0, PT, R29, RZ, PT ;  /* 0x000000ff1d00720c */ /* 0x000fe40003f06270 */
[----:B------:R-:W-:-:S11]  /*25be0*/  MOV R3, 0x3fd774eb ;  /* 0x3fd774eb00037802 */ /* 0x000fd60000000f00 */
[----:B------:R-:W-:-:S04]  /*25bf0*/  @P0 FFMA.FTZ R0, R3, 0.93318945169448852539, -R0 ;  /* 0x3f6ee58103000823 */ /* 0x000fc80000010800 */
[----:B------:R-:W-:-:S07]  /*25c00*/  @!P0 FFMA.FTZ R0, R3, 0.93318945169448852539, R0 ;  /* 0x3f6ee58103008823 */ /* 0x000fce0000010000 */
.L_x_6828:
[----:B------:R-:W-:Y:S05]  /*25c10*/  BSYNC B0 ;  /* 0x0000000000007941 */ /* 0x000fea0003800000 */
.L_x_6826:
        /* <DEDUP_REMOVED lines=10> */
.L_x_6817:
[----:B------:R-:W-:Y:S05]  /*25cc0*/  BSYNC B4 ;  /* 0x0000000000047941 */ /* 0x000fea0003800000 */
.L_x_6814:
[----:B------:R-:W-:-:S13]  /*25cd0*/  ISETP.NE.AND P0, PT, R27, RZ, PT ;  /* 0x000000ff1b00720c */ /* 0x000fda0003f05270 */
[----:B--2---:R-:W-:-:S05]  /*25ce0*/  @!P0 FADD.FTZ R28, -R28, -RZ ;  /* 0x800000ff1c1c8221 */ /* 0x004fca0000010100 */
[----:B-1----:R-:W-:Y:S01]  /*25cf0*/  MOV R24, R28 ;  /* 0x0000001c00187202 */ /* 0x002fe20000000f00 */
[----:B------:R-:W-:Y:S06]  /*25d00*/  BRA `(.L_x_6829) ;  /* 0x0000000c006c7947 */ /* 0x000fec0003800000 */
.L_x_6792:
[----:B------:R-:W-:Y:S01]  /*25d10*/  FADD.FTZ R3, -R25, 6.1232342629258392722e-17 ;  /* 0x248d313219037421 */ /* 0x000fe20000010100 */
[----:B------:R-:W-:-:S03]  /*25d20*/  FADD.FTZ R24, -R26, -RZ ;  /* 0x800000ff1a187221 */ /* 0x000fc60000010100 */
[----:B------:R-:W-:Y:S01]  /*25d30*/  FADD.FTZ R3, R3, 1.5707963705062866211 ;  /* 0x3fc90fdb03037421 */ /* 0x000fe20000010000 */
[----:B------:R-:W-:Y:S06]  /*25d40*/  BRA `(.L_x_6829) ;  /* 0x0000000c005c7947 */ /* 0x000fec0003800000 */
.L_x_6791:
[----:B------:R-:W-:Y:S01]  /*25d50*/  HFMA2.MMA R3, -RZ, RZ, 0, 0 ;  /* 0x00000000ff037435 */ /* 0x000fe200000001ff */
[----:B------:R-:W-:Y:S01]  /*25d60*/  FADD.FTZ R24, -R26, -RZ ;  /* 0x800000ff1a187221 */ /* 0x000fe20000010100 */
[----:B------:R-:W-:Y:S09]  /*25d70*/  BRA `(.L_x_6829) ;  /* 0x0000000c00507947 */ /* 0x000ff20003800000 */
.L_x_6790:
[C---:B------:R-:W-:Y:S01]  /*25d80*/  FSETP.GEU.FTZ.AND P6, PT, R29.reuse, |R26|, PT ;  /* 0x4000001a1d00720b */ /* 0x040fe20003fde000 */
[----:B------:R-:W-:Y:S03]  /*25d90*/  BSSY B4, `(.L_x_6830) ;  /* 0x00000be000047945 */ /* 0x000fe60003800000 */
[----:B-1----:R-:W-:Y:S02]  /*25da0*/  FSEL R28, R24, R29, !P6 ;  /* 0x0000001d181c7208 */ /* 0x002fe40007000000 */
        /* <DEDUP_REMOVED lines=20> */
[----:B0-----:R-:W-:Y:S05]  /*25ef0*/  CALL.REL.NOINC `($__internal_12_$__cuda_sm3x_div_rn_ftz_f32_slowpath) ;  /* 0x00000038007c7944 */ /* 0x001fea0003c00000 */
.L_x_6834:
[----:B------:R-:W-:Y:S05]  /*25f00*/  BSYNC B5 ;  /* 0x0000000000057941 */ /* 0x000fea0003800000 */
.L_x_6833:
        /* <DEDUP_REMOVED lines=18> */
.L_x_6836:
[----:B------:R-:W-:Y:S02]  /*26030*/  ISETP.GE.AND P0, PT, R25, RZ, PT ;  /* 0x000000ff1900720c */ /* 0x000fe40003f06270 */
[----:B------:R-:W-:-:S11]  /*26040*/  MOV R3, 0x3fd774eb ;  /* 0x3fd774eb00037802 */ /* 0x000fd60000000f00 */
[----:B------:R-:W-:-:S04]  /*26050*/  @P0 FFMA.FTZ R0, R3, 0.93318945169448852539, -R0 ;  /* 0x3f6ee58103000823 */ /* 0x000fc80000010800 */
[----:B------:R-:W-:-:S07]  /*26060*/  @!P0 FFMA.FTZ R0, R3, 0.93318945169448852539, R0 ;  /* 0x3f6ee58103008823 */ /* 0x000fce0000010000 */
.L_x_6837:
[----:B------:R-:W-:Y:S05]  /*26070*/  BSYNC B0 ;  /* 0x0000000000007941 */ /* 0x000fea0003800000 */
.L_x_6835:
        /* <DEDUP_REMOVED lines=13> */
.L_x_6832:
        /* <DEDUP_REMOVED lines=12> */
.L_x_6840:
[----:B------:R-:W-:Y:S05]  /*26210*/  BSYNC B5 ;  /* 0x0000000000057941 */ /* 0x000fea0003800000 */
.L_x_6839:
        /* <DEDUP_REMOVED lines=18> */
.L_x_6842:
[----:B------:R-:W-:Y:S02]  /*26340*/  ISETP.GE.AND P0, PT, R25, RZ, PT ;  /* 0x000000ff1900720c */ /* 0x000fe40003f06270 */
[----:B------:R-:W-:-:S11]  /*26350*/  MOV R3, 0x3fd774eb ;  /* 0x3fd774eb00037802 */ /* 0x000fd60000000f00 */
[----:B------:R-:W-:-:S04]  /*26360*/  @P0 FFMA.FTZ R0, R3, 0.93318945169448852539, -R0 ;  /* 0x3f6ee58103000823 */ /* 0x000fc80000010800 */
[----:B------:R-:W-:-:S07]  /*26370*/  @!P0 FFMA.FTZ R0, R3, 0.93318945169448852539, R0 ;  /* 0x3f6ee58103008823 */ /* 0x000fce0000010000 */
.L_x_6843:
[----:B------:R-:W-:Y:S05]  /*26380*/  BSYNC B0 ;  /* 0x0000000000007941 */ /* 0x000fea0003800000 */
.L_x_6841:
        /* <DEDUP_REMOVED lines=27> */
.L_x_6831:
        /* <DEDUP_REMOVED lines=33> */
.L_x_6845:
[----:B------:R-:W-:Y:S05]  /*26750*/  BSYNC B5 ;  /* 0x0000000000057941 */ /* 0x000fea0003800000 */
.L_x_6844:
        /* <DEDUP_REMOVED lines=18> */
.L_x_6847:
[----:B------:R-:W-:Y:S02]  /*26880*/  ISETP.GE.AND P0, PT, R25, RZ, PT ;  /* 0x000000ff1900720c */ /* 0x000fe40003f06270 */
[----:B------:R-:W-:-:S11]  /*26890*/  MOV R3, 0x3fd774eb ;  /* 0x3fd774eb00037802 */ /* 0x000fd60000000f00 */
[----:B------:R-:W-:-:S04]  /*268a0*/  @P0 FFMA.FTZ R0, R3, 0.93318945169448852539, -R0 ;  /* 0x3f6ee58103000823 */ /* 0x000fc80000010800 */
[----:B------:R-:W-:-:S07]  /*268b0*/  @!P0 FFMA.FTZ R0, R3, 0.93318945169448852539, R0 ;  /* 0x3f6ee58103008823 */ /* 0x000fce0000010000 */
.L_x_6848:
[----:B------:R-:W-:Y:S05]  /*268c0*/  BSYNC B0 ;  /* 0x0000000000007941 */ /* 0x000fea0003800000 */
.L_x_6846:
        /* <DEDUP_REMOVED lines=10> */
.L_x_6838:
[----:B------:R-:W-:Y:S05]  /*26970*/  BSYNC B4 ;  /* 0x0000000000047941 */ /* 0x000fea0003800000 */
.L_x_6830:
[----:B------:R-:W-:Y:S01]  /*26980*/  ISETP.NE.AND P0, PT, R27, RZ, PT ;  /* 0x000000ff1b00720c */ /* 0x000fe20003f05270 */
[----:B------:R-:W-:Y:S01]  /*26990*/  FADD.FTZ R24, R30, 0.69314718246459960938 ;  /* 0x3f3172181e187421 */ /* 0x000fe20000010000 */
[----:B------:R-:W-:-:S11]  /*269a0*/  FADD.FTZ R3, |R0|, -RZ ;  /* 0x800000ff00037221 */ /* 0x000fd60000010200 */
[----:B------:R-:W-:Y:S01]  /*269b0*/  @!P0 FADD.FTZ R24, -R24, -RZ ;  /* 0x800000ff18188221 */ /* 0x000fe20000010100 */
[----:B------:R-:W-:Y:S06]  /*269c0*/  BRA `(.L_x_6829) ;  /* 0x00000000003c7947 */ /* 0x000fec0003800000 */
.L_x_6789:
[----:B------:R-:W-:-:S13]  /*269d0*/  FSETP.NEU.FTZ.AND P0, PT, R29, +INF , PT ;  /* 0x7f8000001d00780b */ /* 0x000fda0003f1d000 */
[----:B------:R-:W-:Y:S01]  /*269e0*/  @!P0 FADD.FTZ R3, R26, R26 ;  /* 0x0000001a1a038221 */ /* 0x000fe20000010000 */
[----:B--2---:R-:W-:Y:S01]  /*269f0*/  @!P0 MOV R24, 0xff800000 ;  /* 0xff80000000188802 */ /* 0x004fe20000000f00 */
        /* <DEDUP_REMOVED lines=12> */
.L_x_6829:
[----:B------:R-:W-:Y:S05]  /*26ac0*/  BSYNC B2 ;  /* 0x0000000000027941 */ /* 0x000fea0003800000 */
.L_x_6788:
        /* <DEDUP_REMOVED lines=9> */
.L_x_6849:
[----:B------:R-:W-:Y:S02]  /*26b60*/  FSETP.GTU.FTZ.AND P0, PT, R0, +INF , PT ;  /* 0x7f8000000000780b */ /* 0x000fe40003f1c000 */
[----:B------:R-:W-:-:S11]  /*26b70*/  MOV R25, R3 ;  /* 0x0000000300197202 */ /* 0x000fd60000000f00 */
[----:B------:R-:W-:-:S07]  /*26b80*/  @!P0 MOV R24, R0 ;  /* 0x0000000000188202 */ /* 0x000fce0000000f00 */
.L_x_6787:
[----:B------:R-:W-:Y:S05]  /*26b90*/  BSYNC B3 ;  /* 0x0000000000037941 */ /* 0x000fea0003800000 */
.L_x_6786:
[----:B------:R-:W-:Y:S01]  /*26ba0*/  IADD3 R3, R13, 0x380, RZ ;  /* 0x000003800d037810 */ /* 0x000fe20007ffe0ff */
[----:B------:R-:W-:Y:S03]  /*26bb0*/  BSSY B3, `(.L_x_6850) ;  /* 0x000028d000037945 */ /* 0x000fe60003800000 */
[----:B------:R-:W-:-:S13]  /*26bc0*/  ISETP.GE.AND P0, PT, R3, R10, PT ;  /* 0x0000000a0300720c */ /* 0x000fda0003f06270 */
[----:B------:R-:W-:Y:S05]  /*26bd0*/  @P0 BRA `(.L_x_6851) ;  /* 0x0000002800280947 */ /* 0x000fea0003800000 */
[--C-:B-1----:R-:W-:Y:S01]  /*26be0*/  HADD2.F32 R28, -RZ, R31.reuse.H1_H1 ;  /* 0x3000001fff1c7230 */ /* 0x102fe20000004100 */
        /* <DEDUP_REMOVED lines=47> */
[----:B------:R-:W3:Y:S01]  /*26ee0*/  MUFU.SQRT R36, R36 ;  /* 0x0000002400247308 */ /* 0x000ee20000002000 */
[----:B-1----:R-:W-:Y:S01]  /*26ef0*/  @P0 FMUL.FTZ R6, R8, R7 ;  /* 0x0000000708060220 */ /* 0x002fe20000410000 */
[----:B------:R-:W-:Y:S01]  /*26f00*/  FSETP.NEU.FTZ.AND P0, PT, R30, +INF , PT ;  /* 0x7f8000001e00780b */ /* 0x000fe20003f1d000 */
[----:B---3--:R-:W-:-:S03]  /*26f10*/  @P2 FMUL.FTZ R31, R36, R5 ;  /* 0x00000005241f2220 */ /* 0x008fc60000410000 */
        /* <DEDUP_REMOVED lines=58> */
.L_x_6860:
        /* <DEDUP_REMOVED lines=10> */
.L_x_6862:
[----:B------:R-:W-:-:S04]  /*27360*/  FADD.FTZ R4, -R0, R5 ;  /* 0x0000000500047221 */ /* 0x000fc80000010100 */
[----:B------:R-:W-:-:S07]  /*27370*/  FMUL.FTZ R4, R4, 0.5 ;  /* 0x3f00000004047820 */ /* 0x000fce0000410000 */
.L_x_6863:
[----:B------:R-:W-:Y:S05]  /*27380*/  BSYNC B1 ;  /* 0x0000000000017941 */ /* 0x000fea0003800000 */
.L_x_6861:
        /* <DEDUP_REMOVED lines=11> */
.L_x_6865:
[----:B------:R-:W-:-:S04]  /*27440*/  FADD.FTZ R7, R6, -R7 ;  /* 0x8000000706077221 */ /* 0x000fc80000010000 */
[----:B------:R-:W-:-:S07]  /*27450*/  FMUL.FTZ R7, R7, 0.5 ;  /* 0x3f00000007077820 */ /* 0x000fce0000410000 */
.L_x_6866:
[----:B------:R-:W-:Y:S05]  /*27460*/  BSYNC B1 ;  /* 0x0000000000017941 */ /* 0x000fea0003800000 */
.L_x_6864:
        /* <DEDUP_REMOVED lines=35> */
.L_x_6859:
[----:B------:R1:W3:Y:S02]  /*276a0*/  MUFU.SQRT R30, R34 ;  /* 0x00000022001e7308 */ /* 0x0002e40000002000 */
.L_x_6858:
[----:B------:R-:W-:Y:S05]  /*276b0*/  BSYNC B0 ;  /* 0x0000000000007941 */ /* 0x000fea0003800000 */
.L_x_6857:
[----:B------:R-:W-:Y:S01]  /*276c0*/  FSETP.GEU.FTZ.AND P0, PT, R29, 4.336808689942017736e-19, PT ;  /* 0x210000001d00780b */ /* 0x000fe20003f1e000 */
[----:B------:R-:W-:-:S12]  /*276d0*/  BSSY B0, `(.L_x_6867) ;  /* 0x0000047000007945 */ /* 0x000fd80003800000 */
[----:B------:R-:W-:Y:S05]  /*276e0*/  @!P0 BRA `(.L_x_6868) ;  /* 0x0000000400088947 */ /* 0x000fea0003800000 */
[----:B------:R-:W4:Y:S01]  /*276f0*/  MUFU.RCP R4, R32 ;  /* 0x0000002000047308 */ /* 0x000f220000001000 */
[----:B------:R-:W-:Y:S01]  /*27700*/  PLOP3.LUT P0, PT, PT, PT, PT, 0x8, 0x0 ;  /* 0x000000000000781c */ /* 0x000fe20003f0e170 */
[----:B----4-:R-:W-:-:S05]  /*27710*/  FMUL.FTZ R4, R29, R4 ;  /* 0x000000041d047220 */ /* 0x010fca0000410000 */
        /* <DEDUP_REMOVED lines=14> */
[----:B------:R-:W4:Y:S02]  /*27800*/  @P0 MUFU.RCP R5, R5 ;  /* 0x0000000500050308 */ /* 0x000f240000001000 */
[----:B----4-:R-:W-:Y:S01]  /*27810*/  @P0 FMUL.FTZ.D2 R0, R0, R5 ;  /* 0x0000000500000220 */ /* 0x010fe20000310000 */
[----:B------:R-:W-:Y:S01]  /*27820*/  @!P0 FMUL.FTZ R0, |R26|, 0.5 ;  /* 0x3f0000001a008820 */ /* 0x000fe20000410200 */
[----:B------:R-:W-:Y:S06]  /*27830*/  BRA `(.L_x_6874) ;  /* 0x0000000000087947 */ /* 0x000fec0003800000 */
.L_x_6873:
[----:B------:R-:W-:-:S04]  /*27840*/  FADD.FTZ R0, -R0, R5 ;  /* 0x0000000500007221 */ /* 0x000fc80000010100 */
[----:B------:R-:W-:-:S07]  /*27850*/  FMUL.FTZ R0, R0, 0.5 ;  /* 0x3f00000000007820 */ /* 0x000fce0000410000 */
.L_x_6874:
[----:B------:R-:W-:Y:S05]  /*27860*/  BSYNC B1 ;  /* 0x0000000000017941 */ /* 0x000fea0003800000 */
.L_x_6872:
        /* <DEDUP_REMOVED lines=10> */
.L_x_6876:
[----:B------:R-:W-:-:S04]  /*27910*/  FADD.FTZ R3, -R3, R6 ;  /* 0x0000000603037221 */ /* 0x000fc80000010100 */
[----:B------:R-:W-:-:S07]  /*27920*/  FMUL.FTZ R3, R3, 0.5 ;  /* 0x3f00000003037820 */ /* 0x000fce0000410000 */
.L_x_6877:
[----:B------:R-:W-:Y:S05]  /*27930*/  BSYNC B1 ;  /* 0x0000000000017941 */ /* 0x000fea0003800000 */
.L_x_6875:
[----:B------:R-:W-:Y:S01]  /*27940*/  FADD.FTZ R3, R3, R0 ;  /* 0x0000000003037221 */ /* 0x000fe20000010000 */
[----:B------:R-:W-:Y:S01]  /*27950*/  FADD.FTZ R32, R29, R32 ;  /* 0x000000201d207221 */ /* 0x000fe20000010000 */
[----:B------:R-:W-:-:S03]  /*27960*/  PLOP3.LUT P0, PT, PT, PT, PT, 0x80, 0x0 ;  /* 0x000000000000781c */ /* 0x000fc60003f0f070 */
[----:B------:R-:W-:-:S06]  /*27970*/  FMUL.FTZ R32, R32, R3 ;  /* 0x0000000320207220 */ /* 0x000fcc0000410000 */
[----:B------:R-:W4:Y:S01]  /*27980*/  MUFU.SQRT R32, R32 ;  /* 0x0000002000207308 */ /* 0x000f220000002000 */
[----:B------:R-:W-:Y:S05]  /*27990*/  BRA `(.L_x_6869) ;  /* 0x0000000000687947 */ /* 0x000fea0003800000 */
.L_x_6871:
[----:B------:R-:W-:-:S13]  /*279a0*/  FSETP.GT.FTZ.AND P1, PT, R29, 1, PT ;  /* 0x3f8000001d00780b */ /* 0x000fda0003f34000 */
[----:B------:R-:W-:Y:S01]  /*279b0*/  @!P1 FADD.FTZ R5, -R29, 1 ;  /* 0x3f8000001d059421 */ /* 0x000fe20000010100 */
[----:B------:R-:W-:-:S03]  /*279c0*/  @!P1 PLOP3.LUT P0, PT, PT, PT, PT, 0x80, 0x0 ;  /* 0x000000000000981c */ /* 0x000fc60003f0f070 */
[----:B------:R-:W-:-:S04]  /*279d0*/  @!P1 FMUL.FTZ R5, R0, R5 ;  /* 0x0000000500059220 */ /* 0x000fc80000410000 */
[----:B------:R4:W0:Y:S01]  /*279e0*/  @!P1 MUFU.SQRT R32, R5 ;  /* 0x0000000500209308 */ /* 0x0008220000002000 */
[----:B------:R-:W-:Y:S05]  /*279f0*/  @!P1 BRA `(.L_x_6869) ;  /* 0x0000000000509947 */ /* 0x000fea0003800000 */
[----:B----4-:R-:W-:Y:S01]  /*27a00*/  FMUL.FTZ R5, R0, R3 ;  /* 0x0000000300057220 */ /* 0x010fe20000410000 */
[----:B------:R-:W-:Y:S01]  /*27a10*/  FMUL.FTZ R0, |R26|, 2.81474976710656000000e+14 ;  /* 0x578000001a007820 */ /* 0x000fe20000410200 */
[----:B------:R-:W-:Y:S02]  /*27a20*/  PLOP3.LUT P0, PT, PT, PT, PT, 0x80, 0x0 ;  /* 0x000000000000781c */ /* 0x000fe40003f0f070 */
[----:B------:R-:W4:Y:S01]  /*27a30*/  MUFU.SQRT R3, R5 ;  /* 0x0000000500037308 */ /* 0x000f220000002000 */
[C---:B------:R-:W-:Y:S01]  /*27a40*/  FMUL.FTZ R0, R29.reuse, R0 ;  /* 0x000000001d007220 */ /* 0x040fe20000410000 */
[----:B------:R-:W-:-:S06]  /*27a50*/  FMUL.FTZ R29, R29, 2.81474976710656000000e+14 ;  /* 0x578000001d1d7820 */ /* 0x000fcc0000410000 */
[----:B----4-:R-:W0:Y:S02]  /*27a60*/  MUFU.RCP R3, R3 ;  /* 0x0000000300037308 */ /* 0x010e240000001000 */
[----:B0-----:R-:W-:Y:S01]  /*27a70*/  FMUL.FTZ R32, R0, R3 ;  /* 0x0000000300207220 */ /* 0x001fe20000410000 */
[----:B------:R-:W-:Y:S06]  /*27a80*/  BRA `(.L_x_6869) ;  /* 0x00000000002c7947 */ /* 0x000fec0003800000 */
.L_x_6870:
[----:B------:R-:W-:Y:S01]  /*27a90*/  FADD.FTZ R0, R32, 1 ;  /* 0x3f80000020007421 */ /* 0x000fe20000010000 */
[----:B------:R-:W-:Y:S01]  /*27aa0*/  MUFU.SQRT R3, R34 ;  /* 0x0000002200037308 */ /* 0x000fe20000002000 */
[----:B------:R-:W-:Y:S01]  /*27ab0*/  HFMA2.MMA R29, -RZ, RZ, 1.875, 0 ;  /* 0x3f800000ff1d7435 */ /* 0x000fe200000001ff */
[----:B------:R-:W-:Y:S01]  /*27ac0*/  PLOP3.LUT P0, PT, PT, PT, PT, 0x80, 0x0 ;  /* 0x000000000000781c */ /* 0x000fe20003f0f070 */
[----:B------:R-:W-:-:S06]  /*27ad0*/  FMUL.FTZ R0, R0, 0.5 ;  /* 0x3f00000000007820 */ /* 0x000fcc0000410000 */
[----:B------:R-:W4:Y:S02]  /*27ae0*/  MUFU.SQRT R0, R0 ;  /* 0x0000000000007308 */ /* 0x000f240000002000 */
[----:B----4-:R-:W-:Y:S01]  /*27af0*/  FMUL.FTZ R32, R3, R0 ;  /* 0x0000000003207220 */ /* 0x010fe20000410000 */
[----:B------:R-:W-:Y:S06]  /*27b00*/  BRA `(.L_x_6869) ;  /* 0x00000000000c7947 */ /* 0x000fec0003800000 */
.L_x_6868:
[----:B------:R-:W-:Y:S01]  /*27b10*/  PLOP3.LUT P0, PT, PT, PT, PT, 0x80, 0x0 ;  /* 0x000000000000781c */ /* 0x000fe20003f0f070 */
[----:B------:R-:W-:Y:S01]  /*27b20*/  FMUL.FTZ R32, R32, 16777216 ;  /* 0x4b80000020207820 */ /* 0x000fe20000410000 */
[----:B------:R-:W-:-:S11]  /*27b30*/  FMUL.FTZ R29, R29, 16777216 ;  /* 0x4b8000001d1d7820 */ /* 0x000fd60000410000 */
.L_x_6869:
[----:B------:R-:W-:Y:S05]  /*27b40*/  BSYNC B0 ;  /* 0x0000000000007941 */ /* 0x000fea0003800000 */
.L_x_6867:
        /* <DEDUP_REMOVED lines=33> */
.L_x_6880:
        /* <DEDUP_REMOVED lines=28> */
.L_x_6879:
[----:B------:R-:W-:-:S13]  /*27f20*/  ISETP.GT.AND P0, PT, R28, -0x1, PT ;  /* 0xffffffff1c00780c */ /* 0x000fda0003f04270 */
[----:B------:R-:W-:Y:S05]  /*27f30*/  @P0 BRA `(.L_x_6882) ;  /* 0x0000000000d40947 */ /* 0x000fea0003800000 */
[----:B------:R-:W-:Y:S01]  /*27f40*/  FADD.FTZ R29, -R29, -RZ ;  /* 0x800000ff1d1d7221 */ /* 0x000fe20000010100 */
[C---:B0---4-:R-:W-:Y:S01]  /*27f50*/  FADD.FTZ R0, |R32|.reuse, -RZ ;  /* 0x800000ff20007221 */ /* 0x051fe20000010200 */
[----:B------:R-:W-:Y:S02]  /*27f60*/  BSSY B5, `(.L_x_6883) ;  /* 0x0000010000057945 */ /* 0x000fe40003800000 */
[----:B------:R-:W-:Y:S01]  /*27f70*/  FADD.FTZ R9, |R29|, -RZ ;  /* 0x800000ff1d097221 */ /* 0x000fe20000010200 */
[----:B------:R-:W-:-:S04]  /*27f80*/  FSETP.GT.FTZ.AND P6, PT, |R32|, |R29|, PT ;  /* 0x4000001d2000720b */ /* 0x000fc80003fd4200 */
[----:B------:R-:W-:Y:S02]  /*27f90*/  FSEL R28, R0, R9, P6 ;  /* 0x00000009001c7208 */ /* 0x000fe40003000000 */
[----:B------:R-:W-:Y:S02]  /*27fa0*/  FSEL R9, R9, R0, P6 ;  /* 0x0000000009097208 */ /* 0x000fe40003000000 */
[----:B------:R-:W0:Y:S08]  /*27fb0*/  MUFU.RCP R3, R28 ;  /* 0x0000001c00037308 */ /* 0x000e300000001000 */
[----:B------:R-:W4:Y:S01]  /*27fc0*/  FCHK P0, R9, R28 ;  /* 0x0000001c09007302 */ /* 0x000f220000000000 */
[----:B0-----:R-:W-:-:S04]  /*27fd0*/  FFMA R4, -R28, R3, 1 ;  /* 0x3f8000001c047423 */ /* 0x001fc80000000103 */
[----:B------:R-:W-:-:S04]  /*27fe0*/  FFMA R4, R3, R4, R3 ;  /* 0x0000000403047223 */ /* 0x000fc80000000003 */
[----:B------:R-:W-:-:S04]  /*27ff0*/  FFMA R3, R9, R4, RZ ;  /* 0x0000000409037223 */ /* 0x000fc800000000ff */
[----:B------:R-:W-:-:S04]  /*28000*/  FFMA R0, -R28, R3, R9 ;  /* 0x000000031c007223 */ /* 0x000fc80000000109 */
[----:B------:R-:W-:Y:S01]  /*28010*/  FFMA R0, R4, R0, R3 ;  /* 0x0000000004007223 */ /* 0x000fe20000000003 */
[----:B----4-:R-:W-:Y:S06]  /*28020*/  @!P0 BRA `(.L_x_6884) ;  /* 0x00000000000c8947 */ /* 0x010fec0003800000 */
[----:B------:R-:W-:Y:S02]  /*28030*/  MOV R8, R28 ;  /* 0x0000001c00087202 */ /* 0x000fe40000000f00 */
[----:B------:R-:W-:-:S07]  /*28040*/  MOV R4, 0x28060 ;  /* 0x0002806000047802 */ /* 0x000fce0000000f00 */
[----:B-123--:R-:W-:Y:S05]  /*28050*/  CALL.REL.NOINC `($__internal_12_$__cuda_sm3x_div_rn_ftz_f32_slowpath) ;  /* 0x0000001800247944 */ /* 0x00efea0003c00000 */
.L_x_6884:
[----:B------:R-:W-:Y:S05]  /*28060*/  BSYNC B5 ;  /* 0x0000000000057941 */ /* 0x000fea0003800000 */
.L_x_6883:
        /* <DEDUP_REMOVED lines=18> */
.L_x_6886:
[----:B------:R-:W-:Y:S02]  /*28190*/  ISETP.GE.AND P0, PT, R29, RZ, PT ;  /* 0x000000ff1d00720c */ /* 0x000fe40003f06270 */
[----:B------:R-:W-:-:S11]  /*281a0*/  MOV R3, 0x3fd774eb ;  /* 0x3fd774eb00037802 */ /* 0x000fd60000000f00 */
[----:B------:R-:W-:-:S04]  /*281b0*/  @P0 FFMA.FTZ R0, R3, 0.93318945169448852539, -R0 ;  /* 0x3f6ee58103000823 */ /* 0x000fc80000010800 */
[----:B------:R-:W-:-:S07]  /*281c0*/  @!P0 FFMA.FTZ R0, R3, 0.93318945169448852539, R0 ;  /* 0x3f6ee58103008823 */ /* 0x000fce0000010000 */
.L_x_6887:
[----:B------:R-:W-:Y:S05]  /*281d0*/  BSYNC B0 ;  /* 0x0000000000007941 */ /* 0x000fea0003800000 */
.L_x_6885:
[C---:B------:R-:W-:Y:S01]  /*281e0*/  FSETP.NEU.FTZ.AND P0, PT, |R29|.reuse, |R32|, PT ;  /* 0x400000201d00720b */ /* 0x040fe20003f1d200 */
        /* <DEDUP_REMOVED lines=10> */
.L_x_6882:
[----:B------:R-:W-:Y:S01]  /*28290*/  FADD.FTZ R9, |R29|, -RZ ;  /* 0x800000ff1d097221 */ /* 0x000fe20000010200 */
[C---:B0---4-:R-:W-:Y:S01]  /*282a0*/  FADD.FTZ R4, |R32|.reuse, -RZ ;  /* 0x800000ff20047221 */ /* 0x051fe20000010200 */
[----:B------:R-:W-:Y:S01]  /*282b0*/  FSETP.GT.FTZ.AND P6, PT, |R32|, |R29|, PT ;  /* 0x4000001d2000720b */ /* 0x000fe20003fd4200 */
[----:B------:R-:W-:Y:S03]  /*282c0*/  BSSY B5, `(.L_x_6888) ;  /* 0x000000e000057945 */ /* 0x000fe60003800000 */
        /* <DEDUP_REMOVED lines=13> */
.L_x_6889:
[----:B------:R-:W-:Y:S05]  /*283a0*/  BSYNC B5 ;  /* 0x0000000000057941 */ /* 0x000fea0003800000 */
.L_x_6888:
        /* <DEDUP_REMOVED lines=18> */
.L_x_6891:
[----:B------:R-:W-:Y:S02]  /*284d0*/  ISETP.GE.AND P0, PT, R29, RZ, PT ;  /* 0x000000ff1d00720c */ /* 0x000fe40003f06270 */
[----:B------:R-:W-:-:S11]  /*284e0*/  MOV R3, 0x3fd774eb ;  /* 0x3fd774eb00037802 */ /* 0x000fd60000000f00 */
[----:B------:R-:W-:-:S04]  /*284f0*/  @P0 FFMA.FTZ R0, R3, 0.93318945169448852539, -R0 ;  /* 0x3f6ee58103000823 */ /* 0x000fc80000010800 */
[----:B------:R-:W-:-:S07]  /*28500*/  @!P0 FFMA.FTZ R0, R3, 0.93318945169448852539, R0 ;  /* 0x3f6ee58103008823 */ /* 0x000fce0000010000 */
.L_x_6892:
[----:B------:R-:W-:Y:S05]  /*28510*/  BSYNC B0 ;  /* 0x0000000000007941 */ /* 0x000fea0003800000 */
.L_x_6890:
[C---:B------:R-:W-:Y:S01]  /*28520*/  FSETP.NEU.FTZ.AND P0, PT, |R29|.reuse, |R32|, PT ;  /* 0x400000201d00720b */ /* 0x040fe20003f1d200 */
        /* <DEDUP_REMOVED lines=9> */
.L_x_6881:
[----:B------:R-:W-:Y:S05]  /*285c0*/  BSYNC B4 ;  /* 0x0000000000047941 */ /* 0x000fea0003800000 */
.L_x_6878:
[----:B------:R-:W-:-:S13]  /*285d0*/  ISETP.NE.AND P0, PT, R27, RZ, PT ;  /* 0x000000ff1b00720c */ /* 0x000fda0003f05270 */
[----:B---3--:R-:W-:Y:S01]  /*285e0*/  @!P0 FADD.FTZ R30, -R30, -RZ ;  /* 0x800000ff1e1e8221 */ /* 0x008fe20000010100 */
[----:B------:R-:W-:Y:S06]  /*285f0*/  BRA `(.L_x_6893) ;  /* 0x0000000c006c7947 */ /* 0x000fec0003800000 */
.L_x_6856:
[----:B------:R-:W-:Y:S01]  /*28600*/  FADD.FTZ R5, -R28, 6.1232342629258392722e-17 ;  /* 0x248d31321c057421 */ /* 0x000fe20000010100 */
[----:B------:R-:W-:-:S03]  /*28610*/  FADD.FTZ R30, -R26, -RZ ;  /* 0x800000ff1a1e7221 */ /* 0x000fc60000010100 */
[----:B------:R-:W-:Y:S01]  /*28620*/  FADD.FTZ R5, R5, 1.5707963705062866211 ;  /* 0x3fc90fdb05057421 */ /* 0x000fe20000010000 */
[----:B------:R-:W-:Y:S06]  /*28630*/  BRA `(.L_x_6893) ;  /* 0x0000000c005c7947 */ /* 0x000fec0003800000 */
.L_x_6855:
[----:B------:R-:W-:Y:S01]  /*28640*/  FADD.FTZ R30, -R26, -RZ ;  /* 0x800000ff1a1e7221 */ /* 0x000fe20000010100 */
[----:B------:R-:W-:Y:S01]  /*28650*/  MOV R5, RZ ;  /* 0x000000ff00057202 */ /* 0x000fe20000000f00 */
[----:B------:R-:W-:Y:S06]  /*28660*/  BRA `(.L_x_6893) ;  /* 0x0000000c00507947 */ /* 0x000fec0003800000 */
.L_x_6854:
        /* <DEDUP_REMOVED lines=12> */
[----:B------:R-:W3:Y:S01]  /*28730*/  FCHK P0, R9, R30 ;  /* 0x0000001e09007302 */ /* 0x000ee20000000000 */
[----:B-1----:R-:W-:-:S04]  /*28740*/  FFMA R0, -R30, R3, 1 ;  /* 0x3f8000001e007423 */ /* 0x002fc80000000103 */
[----:B------:R-:W-:Y:S01]  /*28750*/  FFMA R0, R3, R0, R3 ;  /* 0x0000000003007223 */ /* 0x000fe20000000003 */
[----:B------:R-:W-:-:S03]  /*28760*/  FMUL.FTZ R3, R9, R9 ;  /* 0x0000000909037220 */ /* 0x000fc60000410000 */
[----:B------:R-:W-:Y:S01]  /*28770*/  FFMA R5, R9, R0, RZ ;  /* 0x0000000009057223 */ /* 0x000fe200000000ff */
[----:B------:R-:W-:-:S03]  /*28780*/  FFMA.FTZ R32, R30, R30, R3 ;  /* 0x0000001e1e207223 */ /* 0x000fc60000010003 */
[----:B------:R-:W-:-:S04]  /*28790*/  FFMA R4, -R30, R5, R9 ;  /* 0x000000051e047223 */ /* 0x000fc80000000109 */
[----:B------:R-:W-:Y:S01]  /*287a0*/  FFMA R0, R0, R4, R5 ;  /* 0x0000000400007223 */ /* 0x000fe20000000005 */
[----:B---3--:R-:W-:Y:S06]  /*287b0*/  @!P0 BRA `(.L_x_6898) ;  /* 0x00000000000c8947 */ /* 0x008fec0003800000 */
[----:B------:R-:W-:Y:S02]  /*287c0*/  MOV R8, R30 ;  /* 0x0000001e00087202 */ /* 0x000fe40000000f00 */
[----:B------:R-:W-:-:S07]  /*287d0*/  MOV R4, 0x287f0 ;  /* 0x000287f000047802 */ /* 0x000fce0000000f00 */
[----:B0-2---:R-:W-:Y:S05]  /*287e0*/  CALL.REL.NOINC `($__internal_12_$__cuda_sm3x_div_rn_ftz_f32_slowpath) ;  /* 0x0000001000407944 */ /* 0x005fea0003c00000 */
.L_x_6898:
[----:B------:R-:W-:Y:S05]  /*287f0*/  BSYNC B5 ;  /* 0x0000000000057941 */ /* 0x000fea0003800000 */
.L_x_6897:
        /* <DEDUP_REMOVED lines=18> */
.L_x_6900:
[----:B------:R-:W-:Y:S02]  /*28920*/  ISETP.GE.AND P0, PT, R28, RZ, PT ;  /* 0x000000ff1c00720c */ /* 0x000fe40003f06270 */
[----:B------:R-:W-:-:S11]  /*28930*/  MOV R3, 0x3fd774eb ;  /* 0x3fd774eb00037802 */ /* 0x000fd60000000f00 */
[----:B------:R-:W-:-:S04]  /*28940*/  @P0 FFMA.FTZ R0, R3, 0.93318945169448852539, -R0 ;  /* 0x3f6ee58103000823 */ /* 0x000fc80000010800 */
[----:B------:R-:W-:-:S07]  /*28950*/  @!P0 FFMA.FTZ R0, R3, 0.93318945169448852539, R0 ;  /* 0x3f6ee58103008823 */ /* 0x000fce0000010000 */
.L_x_6901:
[----:B------:R-:W-:Y:S05]  /*28960*/  BSYNC B0 ;  /* 0x0000000000007941 */ /* 0x000fea0003800000 */
.L_x_6899:
        /* <DEDUP_REMOVED lines=13> */
.L_x_6896:
[----:B------:R-:W1:Y:S01]  /*28a40*/  MUFU.RCP R3, R30 ;  /* 0x0000001e00037308 */ /* 0x000e620000001000 */
[----:B------:R-:W-:Y:S07]  /*28a50*/  BSSY B5, `(.L_x_6903) ;  /* 0x000000b000057945 */ /* 0x000fee0003800000 */
        /* <DEDUP_REMOVED lines=10> */
.L_x_6904:
[----:B------:R-:W-:Y:S05]  /*28b00*/  BSYNC B5 ;  /* 0x0000000000057941 */ /* 0x000fea0003800000 */
.L_x_6903:
        /* <DEDUP_REMOVED lines=18> */
.L_x_6906:
[----:B------:R-:W-:Y:S02]  /*28c30*/  ISETP.GE.AND P0, PT, R28, RZ, PT ;  /* 0x000000ff1c00720c */ /* 0x000fe40003f06270 */
[----:B------:R-:W-:-:S11]  /*28c40*/  MOV R3, 0x3fd774eb ;  /* 0x3fd774eb00037802 */ /* 0x000fd60000000f00 */
[----:B------:R-:W-:-:S04]  /*28c50*/  @P0 FFMA.FTZ R0, R3, 0.93318945169448852539, -R0 ;  /* 0x3f6ee58103000823 */ /* 0x000fc80000010800 */
[----:B------:R-:W-:-:S07]  /*28c60*/  @!P0 FFMA.FTZ R0, R3, 0.93318945169448852539, R0 ;  /* 0x3f6ee58103008823 */ /* 0x000fce0000010000 */
.L_x_6907:
[----:B------:R-:W-:Y:S05]  /*28c70*/  BSYNC B0 ;  /* 0x0000000000007941 */ /* 0x000fea0003800000 */
.L_x_6905:
        /* <DEDUP_REMOVED lines=27> */
.L_x_6895:
        /* <DEDUP_REMOVED lines=22> */
[----:B------:R-:W-:-:S04]  /*28f90*/  FFMA R0, R3, R0, R3 ;  /* 0x0000000003007223 */ /* 0x000fc80000000003 */
[----:B------:R-:W-:Y:S01]  /*28fa0*/  FFMA R3, R9, R0, RZ ;  /* 0x0000000009037223 */ /* 0x000fe200000000ff */
[----:B------:R-:W1:Y:S03]  /*28fb0*/  MUFU.LG2 R4, R4 ;  /* 0x0000000400047308 */ /* 0x000e660000000c00 */
[----:B------:R-:W-:-:S04]  /*28fc0*/  FFMA R5, -R30, R3, R9 ;  /* 0x000000031e057223 */ /* 0x000fc80000000109 */
[----:B------:R-:W-:Y:S01]  /*28fd0*/  FFMA R0, R0, R5, R3 ;  /* 0x0000000500007223 */ /* 0x000fe20000000003 */
[----:B------:R-:W3:Y:S01]  /*28fe0*/  FCHK P0, R9, R30 ;  /* 0x0000001e09007302 */ /* 0x000ee20000000000 */
[----:B-1----:R-:W-:Y:S01]  /*28ff0*/  FFMA.FTZ R31, R4, 0.69314718246459960938, R31 ;  /* 0x3f317218041f7823 */ /* 0x002fe2000001001f */
[----:B---3--:R-:W-:Y:S06]  /*29000*/  @!P0 BRA `(.L_x_6909) ;  /* 0x00000000000c8947 */ /* 0x008fec0003800000 */
[----:B------:R-:W-:Y:S02]  /*29010*/  MOV R8, R30 ;  /* 0x0000001e00087202 */ /* 0x000fe40000000f00 */
[----:B------:R-:W-:-:S07]  /*29020*/  MOV R4, 0x29040 ;  /* 0x0002904000047802 */ /* 0x000fce0000000f00 */
[----:B0-2---:R-:W-:Y:S05]  /*29030*/  CALL.REL.NOINC `($__internal_12_$__cuda_sm3x_div_rn_ftz_f32_slowpath) ;  /* 0x00000008002c7944 */ /* 0x005fea0003c00000 */
.L_x_6909:
[----:B------:R-:W-:Y:S05]  /*29040*/  BSYNC B5 ;  /* 0x0000000000057941 */ /* 0x000fea0003800000 */
.L_x_6908:
        /* <DEDUP_REMOVED lines=18> */
.L_x_6911:
[----:B------:R-:W-:Y:S02]  /*29170*/  ISETP.GE.AND P0, PT, R28, RZ, PT ;  /* 0x000000ff1c00720c */ /* 0x000fe40003f06270 */
[----:B------:R-:W-:-:S11]  /*29180*/  MOV R3, 0x3fd774eb ;  /* 0x3fd774eb00037802 */ /* 0x000fd60000000f00 */
[----:B------:R-:W-:-:S04]  /*29190*/  @P0 FFMA.FTZ R0, R3, 0.93318945169448852539, -R0 ;  /* 0x3f6ee58103000823 */ /* 0x000fc80000010800 */
[----:B------:R-:W-:-:S07]  /*291a0*/  @!P0 FFMA.FTZ R0, R3, 0.93318945169448852539, R0 ;  /* 0x3f6ee58103008823 */ /* 0x000fce0000010000 */
.L_x_6912:
[----:B------:R-:W-:Y:S05]  /*291b0*/  BSYNC B0 ;  /* 0x0000000000007941 */ /* 0x000fea0003800000 */
.L_x_6910:
        /* <DEDUP_REMOVED lines=10> */
.L_x_6902:
[----:B------:R-:W-:Y:S05]  /*29260*/  BSYNC B4 ;  /* 0x0000000000047941 */ /* 0x000fea0003800000 */
.L_x_6894:
[----:B------:R-:W-:Y:S01]  /*29270*/  ISETP.NE.AND P0, PT, R27, RZ, PT ;  /* 0x000000ff1b00720c */ /* 0x000fe20003f05270 */
[----:B------:R-:W-:Y:S01]  /*29280*/  FADD.FTZ R30, R31, 0.69314718246459960938 ;  /* 0x3f3172181f1e7421 */ /* 0x000fe20000010000 */
[----:B------:R-:W-:-:S11]  /*29290*/  FADD.FTZ R5, |R0|, -RZ ;  /* 0x800000ff00057221 */ /* 0x000fd60000010200 */
[----:B------:R-:W-:Y:S01]  /*292a0*/  @!P0 FADD.FTZ R30, -R30, -RZ ;  /* 0x800000ff1e1e8221 */ /* 0x000fe20000010100 */
[----:B------:R-:W-:Y:S06]  /*292b0*/  BRA `(.L_x_6893) ;  /* 0x00000000003c7947 */ /* 0x000fec0003800000 */
.L_x_6853:
        /* <DEDUP_REMOVED lines=15> */
.L_x_6893:
[----:B------:R-:W-:Y:S05]  /*293b0*/  BSYNC B2 ;  /* 0x0000000000027941 */ /* 0x000fea0003800000 */
.L_x_6852:
        /* <DEDUP_REMOVED lines=9> */
.L_x_6913:
[----:B------:R-:W-:Y:S02]  /*29450*/  FSETP.GTU.FTZ.AND P0, PT, R0, +INF , PT ;  /* 0x7f8000000000780b */ /* 0x000fe40003f1c000 */
[----:B------:R-:W-:-:S11]  /*29460*/  MOV R3, R5 ;  /* 0x0000000500037202 */ /* 0x000fd60000000f00 */
[----:B------:R-:W-:-:S07]  /*29470*/  @!P0 MOV R30, R0 ;  /* 0x00000000001e8202 */ /* 0x000fce0000000f00 */
.L_x_6851:
[----:B------:R-:W-:Y:S05]  /*29480*/  BSYNC B3 ;  /* 0x0000000000037941 */ /* 0x000fea0003800000 */
.L_x_6850:
[----:B------:R-:W-:Y:S01]  /*29490*/  ISETP.GE.AND P0, PT, R13, R10, PT ;  /* 0x0000000a0d00720c */ /* 0x000fe20003f06270 */
[----:B------:R-:W-:Y:S04]  /*294a0*/  BSSY B0, `(.L_x_6914) ;  /* 0x000003b000007945 */ /* 0x000fe80003800000 */
[----:B------:R-:W-:Y:S08]  /*294b0*/  BSSY B1, `(.L_x_6915) ;  /* 0x0000032000017945 */ /* 0x000ff00003800000 */
[----:B------:R-:W-:Y:S05]  /*294c0*/  @P0 BRA `(.L_x_6916) ;  /* 0x00000000003c0947 */ /* 0x000fea0003800000 */
[----:B------:R-:W5:Y:S01]  /*294d0*/  S2R R13, SR_TID.X ;  /* 0x00000000000d7919 */ /* 0x000f620000002100 */
[----:B---34-:R-:W3:Y:S01]  /*294e0*/  LDC.64 R4, c[0x0][0x218] ;  /* 0x00008600ff047b82 */ /* 0x018ee20000000a00 */
[----:B------:R-:W-:Y:S02]  /*294f0*/  F2FP.F16.F32.PACK_AB R11, R12, R11 ;  /* 0x0000000b0c0b723e */ /* 0x000fe400000000ff */
[----:B-----5:R-:W-:Y:S02]  /*29500*/  IADD3 R7, R2, R13, RZ ;  /* 0x0000000d02077210 */ /* 0x020fe40007ffe0ff */
[----:B------:R-:W-:-:S03]  /*29510*/  IADD3 R13, R13, 0x80, RZ ;  /* 0x000000800d0d7810 */ /* 0x000fc60007ffe0ff */
[----:B---3--:R-:W-:Y:S01]  /*29520*/  IMAD.WIDE.U32 R4, R7, 0x4, R4 ;  /* 0x0000000407047825 */ /* 0x008fe200078e0004 */
[----:B------:R-:W-:-:S04]  /*29530*/  ISETP.GE.AND P0, PT, R13, R10, PT ;  /* 0x0000000a0d00720c */ /* 0x000fc80003f06270 */
[----:B------:R3:W-:Y:S09]  /*29540*/  STG.E desc[UR4][R4.64], R11 ;  /* 0x0000000b04007986 */ /* 0x0007f2000c101904 */
[----:B------:R-:W-:Y:S05]  /*29550*/  @P0 BRA `(.L_x_6917) ;  /* 0x0000000000380947 */ /* 0x000fea0003800000 */
[----:B---3--:R-:W3:Y:S01]  /*29560*/  LDC.64 R4, c[0x0][0x218] ;  /* 0x00008600ff047b82 */ /* 0x008ee20000000a00 */
[----:B------:R-:W-:Y:S02]  /*29570*/  IADD3 R7, R2, R13, RZ ;  /* 0x0000000d02077210 */ /* 0x000fe40007ffe0ff */
[----:B------:R-:W-:Y:S02]  /*29580*/  F2FP.F16.F32.PACK_AB R9, R15, R14 ;  /* 0x0000000e0f09723e */ /* 0x000fe400000000ff */
[----:B------:R-:W-:Y:S01]  /*29590*/  IADD3 R13, R13, 0x80, RZ ;  /* 0x000000800d0d7810 */ /* 0x000fe20007ffe0ff */
[----:B---3--:R-:W-:-:S05]  /*295a0*/  IMAD.WIDE.U32 R4, R7, 0x4, R4 ;  /* 0x0000000407047825 */ /* 0x008fca00078e0004 */
[----:B------:R3:W-:Y:S02]  /*295b0*/  STG.E desc[UR4][R4.64], R9 ;  /* 0x0000000904007986 */ /* 0x0007e4000c101904 */
.L_x_6916:
[----:B------:R-:W-:-:S13]  /*295c0*/  ISETP.GE.AND P0, PT, R13, R10, PT ;  /* 0x0000000a0d00720c */ /* 0x000fda0003f06270 */
[----:B------:R-:W-:Y:S05]  /*295d0*/  @P0 BRA `(.L_x_6918) ;  /* 0x0000000000380947 */ /* 0x000fea0003800000 */
[----:B---34-:R-:W3:Y:S01]  /*295e0*/  LDC.64 R4, c[0x0][0x218] ;  /* 0x00008600ff047b82 */ /* 0x018ee20000000a00 */
[----:B------:R-:W-:Y:S02]  /*295f0*/  IADD3 R9, R2, R13, RZ ;  /* 0x0000000d02097210 */ /* 0x000fe40007ffe0ff */
[----:B------:R-:W-:Y:S02]  /*29600*/  F2FP.F16.F32.PACK_AB R7, R17, R16 ;  /* 0x000000101107723e */ /* 0x000fe400000000ff */
[----:B------:R-:W-:Y:S01]  /*29610*/  IADD3 R13, R13, 0x80, RZ ;  /* 0x000000800d0d7810 */ /* 0x000fe20007ffe0ff */
[----:B---3--:R-:W-:-:S05]  /*29620*/  IMAD.WIDE.U32 R4, R9, 0x4, R4 ;  /* 0x0000000409047825 */ /* 0x008fca00078e0004 */
[----:B------:R4:W-:Y:S02]  /*29630*/  STG.E desc[UR4][R4.64], R7 ;  /* 0x0000000704007986 */ /* 0x0009e4000c101904 */
.L_x_6917:
        /* <DEDUP_REMOVED lines=8> */
.L_x_6918:
[----:B------:R-:W-:-:S13]  /*296c0*/  ISETP.GE.AND P0, PT, R13, R10, PT ;  /* 0x0000000a0d00720c */ /* 0x000fda0003f06270 */
[----:B------:R-:W-:Y:S05]  /*296d0*/  @P0 BRA `(.L_x_6920) ;  /* 0x00000000003c0947 */ /* 0x000fea0003800000 */
[----:B---34-:R-:W3:Y:S01]  /*296e0*/  LDC.64 R4, c[0x0][0x218] ;  /* 0x00008600ff047b82 */ /* 0x018ee20000000a00 */
[----:B------:R-:W-:Y:S02]  /*296f0*/  IADD3 R9, R2, R13, RZ ;  /* 0x0000000d02097210 */ /* 0x000fe40007ffe0ff */
[----:B--2---:R-:W-:Y:S02]  /*29700*/  F2FP.F16.F32.PACK_AB R7, R21, R20 ;  /* 0x000000141507723e */ /* 0x004fe400000000ff */
[----:B------:R-:W-:Y:S01]  /*29710*/  IADD3 R13, R13, 0x80, RZ ;  /* 0x000000800d0d7810 */ /* 0x000fe20007ffe0ff */
[----:B---3--:R-:W-:-:S05]  /*29720*/  IMAD.WIDE.U32 R4, R9, 0x4, R4 ;  /* 0x0000000409047825 */ /* 0x008fca00078e0004 */
[----:B------:R2:W-:Y:S02]  /*29730*/  STG.E desc[UR4][R4.64], R7 ;  /* 0x0000000704007986 */ /* 0x0005e4000c101904 */
.L_x_6919:
[----:B------:R-:W-:-:S13]  /*29740*/  ISETP.GE.AND P0, PT, R13, R10, PT ;  /* 0x0000000a0d00720c */ /* 0x000fda0003f06270 */
[----:B------:R-:W-:Y:S05]  /*29750*/  @P0 BREAK B1 ;  /* 0x0000000000010942 */ /* 0x000fea0003800000 */
[----:B------:R-:W-:Y:S05]  /*29760*/  @P0 BRA `(.L_x_6921) ;  /* 0x0000000000380947 */ /* 0x000fea0003800000 */
[----:B--234-:R-:W2:Y:S01]  /*29770*/  LDC.64 R4, c[0x0][0x218] ;  /* 0x00008600ff047b82 */ /* 0x01cea20000000a00 */
[----:B------:R-:W-:Y:S02]  /*29780*/  IADD3 R9, R2, R13, RZ ;  /* 0x0000000d02097210 */ /* 0x000fe40007ffe0ff */
[----:B------:R-:W-:Y:S02]  /*29790*/  F2FP.F16.F32.PACK_AB R7, R23, R22 ;  /* 0x000000161707723e */ /* 0x000fe400000000ff */
[----:B------:R-:W-:Y:S01]  /*297a0*/  IADD3 R13, R13, 0x80, RZ ;  /* 0x000000800d0d7810 */ /* 0x000fe20007ffe0ff */
[----:B--2---:R-:W-:-:S05]  /*297b0*/  IMAD.WIDE.U32 R4, R9, 0x4, R4 ;  /* 0x0000000409047825 */ /* 0x004fca00078e0004 */
[----:B------:R2:W-:Y:S02]  /*297c0*/  STG.E desc[UR4][R4.64], R7 ;  /* 0x0000000704007986 */ /* 0x0005e4000c101904 */
.L_x_6920:
[----:B------:R-:W-:Y:S05]  /*297d0*/  BSYNC B1 ;  /* 0x0000000000017941 */ /* 0x000fea0003800000 */
.L_x_6915:
[----:B------:R-:W-:-:S13]  /*297e0*/  ISETP.GE.AND P0, PT, R13, R10, PT ;  /* 0x0000000a0d00720c */ /* 0x000fda0003f06270 */
[----:B--234-:R-:W2:Y:S01]  /*297f0*/  @!P0 LDC.64 R4, c[0x0][0x218] ;  /* 0x00008600ff048b82 */ /* 0x01cea20000000a00 */
[----:B------:R-:W-:Y:S02]  /*29800*/  @!P0 IADD3 R9, R2, R13, RZ ;  /* 0x0000000d02098210 */ /* 0x000fe40007ffe0ff */
[----:B------:R-:W-:Y:S02]  /*29810*/  @!P0 F2FP.F16.F32.PACK_AB R7, R25, R24 ;  /* 0x000000181907823e */ /* 0x000fe400000000ff */
[----:B------:R-:W-:Y:S01]  /*29820*/  @!P0 IADD3 R13, R13, 0x80, RZ ;  /* 0x000000800d0d8810 */ /* 0x000fe20007ffe0ff */
[----:B--2---:R-:W-:-:S05]  /*29830*/  @!P0 IMAD.WIDE.U32 R4, R9, 0x4, R4 ;  /* 0x0000000409048825 */ /* 0x004fca00078e0004 */
[----:B------:R2:W-:Y:S02]  /*29840*/  @!P0 STG.E desc[UR4][R4.64], R7 ;  /* 0x0000000704008986 */ /* 0x0005e4000c101904 */
.L_x_6921:
[----:B------:R-:W-:Y:S05]  /*29850*/  BSYNC B0 ;  /* 0x0000000000007941 */ /* 0x000fea0003800000 */
.L_x_6914:
[----:B------:R-:W-:Y:S05]  /*29860*/  WARPSYNC.ALL ;  /* 0x0000000000007948 */ /* 0x000fea0003800000 */
[----:B------:R-:W-:-:S13]  /*29870*/  ISETP.GE.AND P0, PT, R13, R10, PT ;  /* 0x0000000a0d00720c */ /* 0x000fda0003f06270 */
[----:B------:R-:W-:Y:S05]  /*29880*/  @P0 EXIT ;  /* 0x000000000000094d */ /* 0x000fea0003800000 */
[----:B--234-:R-:W2:Y:S01]  /*29890*/  LDC.64 R4, c[0x0][0x218] ;  /* 0x00008600ff047b82 */ /* 0x01cea20000000a00 */
[----:B------:R-:W-:Y:S02]  /*298a0*/  IADD3 R13, R2, R13, RZ ;  /* 0x0000000d020d7210 */ /* 0x000fe40007ffe0ff */
[----:B------:R-:W-:-:S03]  /*298b0*/  F2FP.F16.F32.PACK_AB R7, R3, R30 ;  /* 0x0000001e0307723e */ /* 0x000fc600000000ff */
[----:B--2---:R-:W-:-:S05]  /*298c0*/  IMAD.WIDE.U32 R2, R13, 0x4, R4 ;  /* 0x000000040d027825 */ /* 0x004fca00078e0004 */
[----:B------:R-:W-:Y:S01]  /*298d0*/  STG.E desc[UR4][R2.64], R7 ;  /* 0x0000000702007986 */ /* 0x000fe2000c101904 */
[----:B------:R-:W-:Y:S05]  /*298e0*/  EXIT ;  /* 0x000000000000794d */ /* 0x000fea0003800000 */
        .weak           $__internal_12_$__cuda_sm3x_div_rn_ftz_f32_slowpath
        .type           $__internal_12_$__cuda_sm3x_div_rn_ftz_f32_slowpath,@function
        .size           $__internal_12_$__cuda_sm3x_div_rn_ftz_f32_slowpath,(.L_x_21017 - $__internal_12_$__cuda_sm3x_div_rn_ftz_f32_slowpath)
$__internal_12_$__cuda_sm3x_div_rn_ftz_f32_slowpath:
        /* <DEDUP_REMOVED lines=32> */
.L_x_6924:
[----:B------:R-:W-:Y:S05]  /*29af0*/  BSYNC B1 ;  /* 0x0000000000017941 */ /* 0x000fea0003800000 */
.L_x_6923:
        /* <DEDUP_REMOVED lines=27> */
.L_x_6930:
[----:B------:R-:W-:-:S07]  /*29cb0*/  LEA R0, R3, R0, 0x17 ;  /* 0x0000000003007211 */ /* 0x000fce00078eb8ff */
.L_x_6931:
[----:B------:R-:W-:Y:S05]  /*29cc0*/  BSYNC B1 ;  /* 0x0000000000017941 */ /* 0x000fea0003800000 */
.L_x_6929:
[----:B------:R-:W-:Y:S05]  /*29cd0*/  BRA `(.L_x_6932) ;  /* 0x0000000000207947 */ /* 0x000fea0003800000 */
.L_x_6928:
[----:B------:R-:W-:-:S04]  /*29ce0*/  LOP3.LUT R0, R8, 0x80000000, R9, 0x48, !PT ;  /* 0x8000000008007812 */ /* 0x000fc800078e4809 */
[----:B------:R-:W-:Y:S01]  /*29cf0*/  LOP3.LUT R0, R0, 0x7f800000, RZ, 0xfc, !PT ;  /* 0x7f80000000007812 */ /* 0x000fe200078efcff */
[----:B------:R-:W-:Y:S06]  /*29d00*/  BRA `(.L_x_6932) ;  /* 0x0000000000147947 */ /* 0x000fec0003800000 */
.L_x_6927:
[----:B------:R-:W-:Y:S01]  /*29d10*/  LOP3.LUT R0, R8, 0x80000000, R9, 0x48, !PT ;  /* 0x8000000008007812 */ /* 0x000fe200078e4809 */
[----:B------:R-:W-:Y:S06]  /*29d20*/  BRA `(.L_x_6932) ;  /* 0x00000000000c7947 */ /* 0x000fec0003800000 */
.L_x_6926:
[----:B------:R-:W0:Y:S01]  /*29d30*/  MUFU.RSQ R0, -QNAN ;  /* 0xffc0000000007908 */ /* 0x000e220000001400 */
[----:B------:R-:W-:Y:S05]  /*29d40*/  BRA `(.L_x_6932) ;  /* 0x0000000000047947 */ /* 0x000fea0003800000 */
.L_x_6925:
[----:B------:R-:W-:-:S07]  /*29d50*/  FADD.FTZ R0, R9, R8 ;  /* 0x0000000809007221 */ /* 0x000fce0000010000 */
.L_x_6932:
[----:B------:R-:W-:Y:S05]  /*29d60*/  BSYNC B0 ;  /* 0x0000000000007941 */ /* 0x000fea0003800000 */
.L_x_6922:
[----:B------:R-:W-:Y:S01]  /*29d70*/  HFMA2.MMA R7, -RZ, RZ, 0, 0 ;  /* 0x00000000ff077435 */ /* 0x000fe200000001ff */
[----:B------:R-:W-:-:S05]  /*29d80*/  MOV R6, R4 ;  /* 0x0000000400067202 */ /* 0x000fca0000000f00 */
[----:B0-----:R-:W-:Y:S05]  /*29d90*/  RET.REL.NODEC R6 `(_ZN2at6native29vectorized_elementwise_kernelILi4EZZZNS0_17acosh_kernel_cudaERNS_18TensorIteratorBaseEENKUlvE_clEvENKUlvE1_clEvEUlN3c107complexINS6_4HalfEEEE_St5arrayIPcLm2EEEEviT0_T1_) ;  /* 0xfffffd6006987950 */ /* 0x001fea0003c3ffff */
.L_x_6933:
        /* <DEDUP_REMOVED lines=14> */
.L_x_21017:


//--------------------- .text._ZN2at6native29vectorized_elementwise_kernelILi8EZZZNS0_17acosh_kernel_cudaERNS_18TensorIteratorBaseEENKUlvE_clEvENKUlvE1_clEvEUlN3c107complexINS6_4HalfEEEE_St5arrayIPcLm2EEEEviT0_T1_ --------------------------
	.section	.text._ZN2at6native29vectorized_elementwise_kernelILi8EZZZNS0_17acosh_kernel_cudaERNS_18TensorIteratorBaseEENKUlvE_clEvENKUlvE1_clEvEUlN3c107complexINS6_4HalfEEEE_St5arrayIPcLm2EEEEviT0_T1_,"ax",@progbits
	.align	128
        .global         _ZN2at6native29vectorized_elementwise_kernelILi8EZZZNS0_17acosh_kernel_cudaERNS_18TensorIteratorBaseEENKUlvE_clEvENKUlvE1_clEvEUlN3c107complexINS6_4HalfEEEE_St5arrayIPcLm2EEEEviT0_T1_
        .type           _ZN2at6native29vectorized_elementwise_kernelILi8EZZZNS0_17acosh_kernel_cudaERNS_18TensorIteratorBaseEENKUlvE_clEvENKUlvE1_clEvEUlN3c107complexINS6_4HalfEEEE_St5arrayIPcLm2EEEEviT0_T1_,@function
        .size           _ZN2at6native29vectorized_elementwise_kernelILi8EZZZNS0_17acosh_kernel_cudaERNS_18TensorIteratorBaseEENKUlvE_clEvENKUlvE1_clEvEUlN3c107complexINS6_4HalfEEEE_St5arrayIPcLm2EEEEviT0_T1_,(.L_x_21018 - _ZN2at6native29vectorized_elementwise_kernelILi8EZZZNS0_17acosh_kernel_cudaERNS_18TensorIteratorBaseEENKUlvE_clEvENKUlvE1_clEvEUlN3c107complexINS6_4HalfEEEE_St5arrayIPcLm2EEEEviT0_T1_)
        .other          _ZN2at6native29vectorized_elementwise_kernelILi8EZZZNS0_17acosh_kernel_cudaERNS_18TensorIteratorBaseEENKUlvE_clEvENKUlvE1_clEvEUlN3c107complexINS6_4HalfEEEE_St5arrayIPcLm2EEEEviT0_T1_,@"STO_CUDA_ENTRY STV_DEFAULT"
_ZN2at6native29vectorized_elementwise_kernelILi8EZZZNS0_17acosh_kernel_cudaERNS_18TensorIteratorBaseEENKUlvE_clEvENKUlvE1_clEvEUlN3c107complexINS6_4HalfEEEE_St5arrayIPcLm2EEEEviT0_T1_:
.text._ZN2at6native29vectorized_elementwise_kernelILi8EZZZNS0_17acosh_kernel_cudaERNS_18TensorIteratorBaseEENKUlvE_clEvENKUlvE1_clEvEUlN3c107complexINS6_4HalfEEEE_St5arrayIPcLm2EEEEviT0_T1_:
        /* <DEDUP_REMOVED lines=124> */
.L_x_6943:
        /* <DEDUP_REMOVED lines=10> */
.L_x_6945:
[----:B------:R-:W-:-:S04]  /*0860*/  FADD.FTZ R6, -R0, R5 ;  /* 0x0000000500067221 */ /* 0x000fc80000010100 */
[----:B------:R-:W-:-:S07]  /*0870*/  FMUL.FTZ R6, R6, 0.5 ;  /* 0x3f00000006067820 */ /* 0x000fce0000410000 */
.L_x_6946:
[----:B------:R-:W-:Y:S05]  /*0880*/  BSYNC B1 ;  /* 0x0000000000017941 */ /* 0x000fea0003800000 */
.L_x_6944:
        /* <DEDUP_REMOVED lines=11> */
.L_x_6948:
[----:B------:R-:W-:-:S04]  /*0940*/  FADD.FTZ R7, R4, -R7 ;  /* 0x8000000704077221 */ /* 0x000fc80000010000 */
[----:B------:R-:W-:-:S07]  /*0950*/  FMUL.FTZ R7, R7, 0.5 ;  /* 0x3f00000007077820 */ /* 0x000fce0000410000 */
.L_x_6949:
[----:B------:R-:W-:Y:S05]  /*0960*/  BSYNC B1 ;  /* 0x0000000000017941 */ /* 0x000fea0003800000 */
.L_x_6947:
        /* <DEDUP_REMOVED lines=35> */
.L_x_6942:
[----:B------:R0:W1:Y:S02]  /*0ba0*/  MUFU.SQRT R11, R22 ;  /* 0x00000016000b7308 */ /* 0x0000640000002000 */
.L_x_6941:
[----:B------:R-:W-:Y:S05]  /*0bb0*/  BSYNC B0 ;  /* 0x0000000000007941 */ /* 0x000fea0003800000 */
.L_x_6940:
        /* <DEDUP_REMOVED lines=24> */
.L_x_6956:
[----:B------:R-:W-:-:S04]  /*0d40*/  FADD.FTZ R0, -R0, R5 ;  /* 0x0000000500007221 */ /* 0x000fc80000010100 */
[----:B------:R-:W-:-:S07]  /*0d50*/  FMUL.FTZ R0, R0, 0.5 ;  /* 0x3f00000000007820 */ /* 0x000fce0000410000 */
.L_x_6957:
[----:B------:R-:W-:Y:S05]  /*0d60*/  BSYNC B1 ;  /* 0x0000000000017941 */ /* 0x000fea0003800000 */
.L_x_6955:
        /* <DEDUP_REMOVED lines=10> */
.L_x_6959:
[----:B------:R-:W-:-:S04]  /*0e10*/  FADD.FTZ R3, -R3, R4 ;  /* 0x0000000403037221 */ /* 0x000fc80000010100 */
[----:B------:R-:W-:-:S07]  /*0e20*/  FMUL.FTZ R3, R3, 0.5 ;  /* 0x3f00000003037820 */ /* 0x000fce0000410000 */
.L_x_6960:
[----:B------:R-:W-:Y:S05]  /*0e30*/  BSYNC B1 ;  /* 0x0000000000017941 */ /* 0x000fea0003800000 */
.L_x_6958:
[----:B------:R-:W-:Y:S01]  /*0e40*/  FADD.FTZ R3, R3, R0 ;  /* 0x0000000003037221 */ /* 0x000fe20000010000 */
[----:B------:R-:W-:Y:S01]  /*0e50*/  FADD.FTZ R24, R23, R24 ;  /* 0x0000001817187221 */ /* 0x000fe20000010000 */
[----:B------:R-:W-:-:S03]  /*0e60*/  PLOP3.LUT P0, PT, PT, PT, PT, 0x80, 0x0 ;  /* 0x000000000000781c */ /* 0x000fc60003f0f070 */
[----:B------:R-:W-:-:S06]  /*0e70*/  FMUL.FTZ R24, R24, R3 ;  /* 0x0000000318187220 */ /* 0x000fcc0000410000 */
[----:B------:R-:W2:Y:S01]  /*0e80*/  MUFU.SQRT R24, R24 ;  /* 0x0000001800187308 */ /* 0x000ea20000002000 */
[----:B------:R-:W-:Y:S05]  /*0e90*/  BRA `(.L_x_6952) ;  /* 0x0000000000687947 */ /* 0x000fea0003800000 */
.L_x_6954:
        /* <DEDUP_REMOVED lines=15> */
.L_x_6953:
        /* <DEDUP_REMOVED lines=8> */
.L_x_6951:
[----:B------:R-:W-:Y:S01]  /*1010*/  PLOP3.LUT P0, PT, PT, PT, PT, 0x80, 0x0 ;  /* 0x000000000000781c */ /* 0x000fe20003f0f070 */
[----:B------:R-:W-:Y:S01]  /*1020*/  FMUL.FTZ R24, R24, 16777216 ;  /* 0x4b80000018187820 */ /* 0x000fe20000410000 */
[----:B------:R-:W-:-:S11]  /*1030*/  FMUL.FTZ R23, R23, 16777216 ;  /* 0x4b80000017177820 */ /* 0x000fd60000410000 */
.L_x_6952:
[----:B------:R-:W-:Y:S05]  /*1040*/  BSYNC B0 ;  /* 0x0000000000007941 */ /* 0x000fea0003800000 */
.L_x_6950:
        /* <DEDUP_REMOVED lines=33> */
.L_x_6963:
        /* <DEDUP_REMOVED lines=28> */
.L_x_6962:
        /* <DEDUP_REMOVED lines=19> */
[----:B-1-3-5:R-:W-:Y:S05]  /*1550*/  CALL.REL.NOINC `($__internal_13_$__cuda_sm3x_div_rn_ftz_f32_slowpath) ;  /* 0x0000028000e47944 */ /* 0x02afea0003c00000 */
.L_x_6967:
[----:B------:R-:W-:Y:S05]  /*1560*/  BSYNC B4 ;  /* 0x0000000000047941 */ /* 0x000fea0003800000 */
.L_x_6966:
        /* <DEDUP_REMOVED lines=18> */
.L_x_6969:
[----:B------:R-:W-:Y:S02]  /*1690*/  ISETP.GE.AND P0, PT, R23, RZ, PT ;  /* 0x000000ff1700720c */ /* 0x000fe40003f06270 */
[----:B------:R-:W-:-:S11]  /*16a0*/  MOV R3, 0x3fd774eb ;  /* 0x3fd774eb00037802 */ /* 0x000fd60000000f00 */
[----:B------:R-:W-:-:S04]  /*16b0*/  @P0 FFMA.FTZ R0, R3, 0.93318945169448852539, -R0 ;  /* 0x3f6ee58103000823 */ /* 0x000fc80000010800 */
[----:B------:R-:W-:-:S07]  /*16c0*/  @!P0 FFMA.FTZ R0, R3, 0.93318945169448852539, R0 ;  /* 0x3f6ee58103008823 */ /* 0x000fce0000010000 */
.L_x_6970:
[----:B------:R-:W-:Y:S05]  /*16d0*/  BSYNC B0 ;  /* 0x0000000000007941 */ /* 0x000fea0003800000 */
.L_x_6968:
        /* <DEDUP_REMOVED lines=11> */
.L_x_6965:
        /* <DEDUP_REMOVED lines=17> */
.L_x_6972:
[----:B------:R-:W-:Y:S05]  /*18a0*/  BSYNC B4 ;  /* 0x0000000000047941 */ /* 0x000fea0003800000 */
.L_x_6971:
        /* <DEDUP_REMOVED lines=18> */
.L_x_6974:
[----:B------:R-:W-:Y:S02]  /*19d0*/  ISETP.GE.AND P0, PT, R23, RZ, PT ;  /* 0x000000ff1700720c */ /* 0x000fe40003f06270 */
[----:B------:R-:W-:-:S11]  /*19e0*/  MOV R3, 0x3fd774eb ;  /* 0x3fd774eb00037802 */ /* 0x000fd60000000f00 */
[----:B------:R-:W-:-:S04]  /*19f0*/  @P0 FFMA.FTZ R0, R3, 0.93318945169448852539, -R0 ;  /* 0x3f6ee58103000823 */ /* 0x000fc80000010800 */
[----:B------:R-:W-:-:S07]  /*1a00*/  @!P0 FFMA.FTZ R0, R3, 0.93318945169448852539, R0 ;  /* 0x3f6ee58103008823 */ /* 0x000fce0000010000 */
.L_x_6975:
[----:B------:R-:W-:Y:S05]  /*1a10*/  BSYNC B0 ;  /* 0x0000000000007941 */ /* 0x000fea0003800000 */
.L_x_6973:
        /* <DEDUP_REMOVED lines=10> */
.L_x_6964:
[----:B------:R-:W-:Y:S05]  /*1ac0*/  BSYNC B3 ;  /* 0x0000000000037941 */ /* 0x000fea0003800000 */
.L_x_6961:
[----:B------:R-:W-:-:S13]  /*1ad0*/  ISETP.NE.AND P0, PT, R12, RZ, PT ;  /* 0x000000ff0c00720c */ /* 0x000fda0003f05270 */
[----:B-1----:R-:W-:Y:S01]  /*1ae0*/  @!P0 FADD.FTZ R11, -R11, -RZ ;  /* 0x800000ff0b0b8221 */ /* 0x002fe20000010100 */
[----:B------:R-:W-:Y:S06]  /*1af0*/  BRA `(.L_x_6976) ;  /* 0x0000000c006c7947 */ /* 0x000fec0003800000 */
.L_x_6939:
[----:B------:R-:W-:Y:S01]  /*1b00*/  FADD.FTZ R3, -R21, 6.1232342629258392722e-17 ;  /* 0x248d313215037421 */ /* 0x000fe20000010100 */
[----:B------:R-:W-:-:S03]  /*1b10*/  FADD.FTZ R11, -R20, -RZ ;  /* 0x800000ff140b7221 */ /* 0x000fc60000010100 */
[----:B------:R-:W-:Y:S01]  /*1b20*/  FADD.FTZ R3, R3, 1.5707963705062866211 ;  /* 0x3fc90fdb03037421 */ /* 0x000fe20000010000 */
[----:B------:R-:W-:Y:S06]  /*1b30*/  BRA `(.L_x_6976) ;  /* 0x0000000c005c7947 */ /* 0x000fec0003800000 */
.L_x_6938:
[----:B------:R-:W-:Y:S01]  /*1b40*/  FADD.FTZ R11, -R20, -RZ ;  /* 0x800000ff140b7221 */ /* 0x000fe20000010100 */
[----:B------:R-:W-:Y:S01]  /*1b50*/  MOV R3, RZ ;  /* 0x000000ff00037202 */ /* 0x000fe20000000f00 */
[----:B------:R-:W-:Y:S06]  /*1b60*/  BRA `(.L_x_6976) ;  /* 0x0000000c00507947 */ /* 0x000fec0003800000 */
.L_x_6937:
        /* <DEDUP_REMOVED lines=23> */
[----:B-----5:R-:W-:Y:S05]  /*1ce0*/  CALL.REL.NOINC `($__internal_13_$__cuda_sm3x_div_rn_ftz_f32_slowpath) ;  /* 0x0000027c00007944 */ /* 0x020fea0003c00000 */
.L_x_6981:
[----:B------:R-:W-:Y:S05]  /*1cf0*/  BSYNC B4 ;  /* 0x0000000000047941 */ /* 0x000fea0003800000 */
.L_x_6980:
        /* <DEDUP_REMOVED lines=18> */
.L_x_6983:
[----:B------:R-:W-:Y:S02]  /*1e20*/  ISETP.GE.AND P0, PT, R21, RZ, PT ;  /* 0x000000ff1500720c */ /* 0x000fe40003f06270 */
[----:B------:R-:W-:-:S11]  /*1e30*/  MOV R3, 0x3fd774eb ;  /* 0x3fd774eb00037802 */ /* 0x000fd60000000f00 */
[----:B------:R-:W-:-:S04]  /*1e40*/  @P0 FFMA.FTZ R0, R3, 0.93318945169448852539, -R0 ;  /* 0x3f6ee58103000823 */ /* 0x000fc80000010800 */
[----:B------:R-:W-:-:S07]  /*1e50*/  @!P0 FFMA.FTZ R0, R3, 0.93318945169448852539, R0 ;  /* 0x3f6ee58103008823 */ /* 0x000fce0000010000 */
.L_x_6984:
[----:B------:R-:W-:Y:S05]  /*1e60*/  BSYNC B0 ;  /* 0x0000000000007941 */ /* 0x000fea0003800000 */
.L_x_6982:
        /* <DEDUP_REMOVED lines=13> */
.L_x_6979:
        /* <DEDUP_REMOVED lines=11> */
[----:B-----5:R-:W-:Y:S05]  /*1ff0*/  CALL.REL.NOINC `($__internal_13_$__cuda_sm3x_div_rn_ftz_f32_slowpath) ;  /* 0x00000278003c7944 */ /* 0x020fea0003c00000 */
.L_x_6987:
[----:B------:R-:W-:Y:S05]  /*2000*/  BSYNC B4 ;  /* 0x0000000000047941 */ /* 0x000fea0003800000 */
.L_x_6986:
        /* <DEDUP_REMOVED lines=18> */
.L_x_6989:
[----:B------:R-:W-:Y:S02]  /*2130*/  ISETP.GE.AND P0, PT, R21, RZ, PT ;  /* 0x000000ff1500720c */ /* 0x000fe40003f06270 */
[----:B------:R-:W-:-:S11]  /*2140*/  MOV R3, 0x3fd774eb ;  /* 0x3fd774eb00037802 */ /* 0x000fd60000000f00 */
[----:B------:R-:W-:-:S04]  /*2150*/  @P0 FFMA.FTZ R0, R3, 0.93318945169448852539, -R0 ;  /* 0x3f6ee58103000823 */ /* 0x000fc80000010800 */
[----:B------:R-:W-:-:S07]  /*2160*/  @!P0 FFMA.FTZ R0, R3, 0.93318945169448852539, R0 ;  /* 0x3f6ee58103008823 */ /* 0x000fce0000010000 */
.L_x_6990:
[----:B------:R-:W-:Y:S05]  /*2170*/  BSYNC B0 ;  /* 0x0000000000007941 */ /* 0x000fea0003800000 */
.L_x_6988:
        /* <DEDUP_REMOVED lines=27> */
.L_x_6978:
        /* <DEDUP_REMOVED lines=32> */
[----:B-----5:R-:W-:Y:S05]  /*2530*/  CALL.REL.NOINC `($__internal_13_$__cuda_sm3x_div_rn_ftz_f32_slowpath) ;  /* 0x0000027000ec7944 */ /* 0x020fea0003c00000 */
.L_x_6992:
[----:B------:R-:W-:Y:S05]  /*2540*/  BSYNC B4 ;  /* 0x0000000000047941 */ /* 0x000fea0003800000 */
.L_x_6991:
        /* <DEDUP_REMOVED lines=18> */
.L_x_6994:
[----:B------:R-:W-:Y:S02]  /*2670*/  ISETP.GE.AND P0, PT, R21, RZ, PT ;  /* 0x000000ff1500720c */ /* 0x000fe40003f06270 */
[----:B------:R-:W-:-:S11]  /*2680*/  MOV R3, 0x3fd774eb ;  /* 0x3fd774eb00037802 */ /* 0x000fd60000000f00 */
[----:B------:R-:W-:-:S04]  /*2690*/  @P0 FFMA.FTZ R0, R3, 0.93318945169448852539, -R0 ;  /* 0x3f6ee58103000823 */ /* 0x000fc80000010800 */
[----:B------:R-:W-:-:S07]  /*26a0*/  @!P0 FFMA.FTZ R0, R3, 0.93318945169448852539, R0 ;  /* 0x3f6ee58103008823 */ /* 0x000fce0000010000 */
.L_x_6995:
[----:B------:R-:W-:Y:S05]  /*26b0*/  BSYNC B0 ;  /* 0x0000000000007941 */ /* 0x000fea0003800000 */
.L_x_6993:
        /* <DEDUP_REMOVED lines=10> */
.L_x_6985:
[----:B------:R-:W-:Y:S05]  /*2760*/  BSYNC B3 ;  /* 0x0000000000037941 */ /* 0x000fea0003800000 */
.L_x_6977:
[----:B------:R-:W-:Y:S01]  /*2770*/  ISETP.NE.AND P0, PT, R12, RZ, PT ;  /* 0x000000ff0c00720c */ /* 0x000fe20003f05270 */
[----:B------:R-:W-:Y:S01]  /*2780*/  FADD.FTZ R11, R11, 0.69314718246459960938 ;  /* 0x3f3172180b0b7421 */ /* 0x000fe20000010000 */
[----:B------:R-:W-:-:S11]  /*2790*/  FADD.FTZ R3, |R0|, -RZ ;  /* 0x800000ff00037221 */ /* 0x000fd60000010200 */
[----:B------:R-:W-:Y:S01]  /*27a0*/  @!P0 FADD.FTZ R11, -R11, -RZ ;  /* 0x800000ff0b0b8221 */ /* 0x000fe20000010100 */
[----:B------:R-:W-:Y:S06]  /*27b0*/  BRA `(.L_x_6976) ;  /* 0x00000000003c7947 */ /* 0x000fec0003800000 */
.L_x_6936:
        /* <DEDUP_REMOVED lines=15> */
.L_x_6976:
[----:B------:R-:W-:Y:S05]  /*28b0*/  BSYNC B2 ;  /* 0x0000000000027941 */ /* 0x000fea0003800000 */
.L_x_6935:
        /* <DEDUP_REMOVED lines=10> */
.L_x_6997:
[----:B------:R-:W-:Y:S02]  /*2960*/  FSETP.GTU.FTZ.AND P0, PT, R0, +INF , PT ;  /* 0x7f8000000000780b */ /* 0x000fe40003f1c000 */
[----:B------:R-:W-:-:S11]  /*2970*/  MOV R12, R3 ;  /* 0x00000003000c7202 */ /* 0x000fd60000000f00 */
[----:B------:R-:W-:-:S07]  /*2980*/  @!P0 MOV R11, R0 ;  /* 0x00000000000b8202 */ /* 0x000fce0000000f00 */
.L_x_6998:
[----:B------:R-:W-:Y:S05]  /*2990*/  BSYNC B0 ;  /* 0x0000000000007941 */ /* 0x000fea0003800000 */
.L_x_6996:
        /* <DEDUP_REMOVED lines=110> */
.L_x_7007:
        /* <DEDUP_REMOVED lines=10> */
.L_x_7009:
[----:B------:R-:W-:-:S04]  /*3120*/  FADD.FTZ R4, -R0, R5 ;  /* 0x0000000500047221 */ /* 0x000fc80000010100 */
[----:B------:R-:W-:-:S07]  /*3130*/  FMUL.FTZ R4, R4, 0.5 ;  /* 0x3f00000004047820 */ /* 0x000fce0000410000 */
.L_x_7010:
[----:B------:R-:W-:Y:S05]  /*3140*/  BSYNC B1 ;  /* 0x0000000000017941 */ /* 0x000fea0003800000 */
.L_x_7008:
        /* <DEDUP_REMOVED lines=11> */
.L_x_7012:
[----:B------:R-:W-:-:S04]  /*3200*/  FADD.FTZ R7, R6, -R7 ;  /* 0x8000000706077221 */ /* 0x000fc80000010000 */
[----:B------:R-:W-:-:S07]  /*3210*/  FMUL.FTZ R7, R7, 0.5 ;  /* 0x3f00000007077820 */ /* 0x000fce0000410000 */
.L_x_7013:
[----:B------:R-:W-:Y:S05]  /*3220*/  BSYNC B1 ;  /* 0x0000000000017941 */ /* 0x000fea0003800000 */
.L_x_7011:
        /* <DEDUP_REMOVED lines=35> */
.L_x_7006:
[----:B------:R0:W1:Y:S02]  /*3460*/  MUFU.SQRT R20, R25 ;  /* 0x0000001900147308 */ /* 0x0000640000002000 */
.L_x_7005:
[----:B------:R-:W-:Y:S05]  /*3470*/  BSYNC B0 ;  /* 0x0000000000007941 */ /* 0x000fea0003800000 */
.L_x_7004:
        /* <DEDUP_REMOVED lines=24> */
.L_x_7020:
[----:B------:R-:W-:-:S04]  /*3600*/  FADD.FTZ R0, -R0, R5 ;  /* 0x0000000500007221 */ /* 0x000fc80000010100 */
[----:B------:R-:W-:-:S07]  /*3610*/  FMUL.FTZ R0, R0, 0.5 ;  /* 0x3f00000000007820 */ /* 0x000fce0000410000 */
.L_x_7021:
[----:B------:R-:W-:Y:S05]  /*3620*/  BSYNC B1 ;  /* 0x0000000000017941 */ /* 0x000fea0003800000 */
.L_x_7019:
        /* <DEDUP_REMOVED lines=10> */
.L_x_7023:
[----:B------:R-:W-:-:S04]  /*36d0*/  FADD.FTZ R3, -R3, R6 ;  /* 0x0000000603037221 */ /* 0x000fc80000010100 */
[----:B------:R-:W-:-:S07]  /*36e0*/  FMUL.FTZ R3, R3, 0.5 ;  /* 0x3f00000003037820 */ /* 0x000fce0000410000 */
.L_x_7024:
[----:B------:R-:W-:Y:S05]  /*36f0*/  BSYNC B1 ;  /* 0x0000000000017941 */ /* 0x000fea0003800000 */
.L_x_7022:
[----:B------:R-:W-:Y:S01]  /*3700*/  FADD.FTZ R0, R3, R0 ;  /* 0x0000000003007221 */ /* 0x000fe20000010000 */
[----:B------:R-:W-:Y:S01]  /*3710*/  FADD.FTZ R13, R24, R13 ;  /* 0x0000000d180d7221 */ /* 0x000fe20000010000 */
[----:B------:R-:W-:-:S03]  /*3720*/  PLOP3.LUT P0, PT, PT, PT, PT, 0x80, 0x0 ;  /* 0x000000000000781c */ /* 0x000fc60003f0f070 */
[----:B------:R-:W-:-:S06]  /*3730*/  FMUL.FTZ R13, R13, R0 ;  /* 0x000000000d0d7220 */ /* 0x000fcc0000410000 */
[----:B------:R-:W2:Y:S01]  /*3740*/  MUFU.SQRT R13, R13 ;  /* 0x0000000d000d7308 */ /* 0x000ea20000002000 */
[----:B------:R-:W-:Y:S05]  /*3750*/  BRA `(.L_x_7016) ;  /* 0x0000000000687947 */ /* 0x000fea0003800000 */
.L_x_7018:
        /* <DEDUP_REMOVED lines=15> */
.L_x_7017:
        /* <DEDUP_REMOVED lines=8> */
.L_x_7015:
[----:B------:R-:W-:Y:S01]  /*38d0*/  PLOP3.LUT P0, PT, PT, PT, PT, 0x80, 0x0 ;  /* 0x000000000000781c */ /* 0x000fe20003f0f070 */
[----:B------:R-:W-:Y:S01]  /*38e0*/  FMUL.FTZ R13, R13, 16777216 ;  /* 0x4b8000000d0d7820 */ /* 0x000fe20000410000 */
[----:B------:R-:W-:-:S11]  /*38f0*/  FMUL.FTZ R24, R24, 16777216 ;  /* 0x4b80000018187820 */ /* 0x000fd60000410000 */
.L_x_7016:
[----:B------:R-:W-:Y:S05]  /*3900*/  BSYNC B0 ;  /* 0x0000000000007941 */ /* 0x000fea0003800000 */
.L_x_7014:
        /* <DEDUP_REMOVED lines=33> */
.L_x_7027:
        /* <DEDUP_REMOVED lines=28> */
.L_x_7026:
        /* <DEDUP_REMOVED lines=19> */
[----:B01-3-5:R-:W-:Y:S05]  /*3e10*/  CALL.REL.NOINC `($__internal_13_$__cuda_sm3x_div_rn_ftz_f32_slowpath) ;  /* 0x0000025800b47944 */ /* 0x02bfea0003c00000 */
.L_x_7031:
[----:B------:R-:W-:Y:S05]  /*3e20*/  BSYNC B4 ;  /* 0x0000000000047941 */ /* 0x000fea0003800000 */
.L_x_7030:
        /* <DEDUP_REMOVED lines=18> */
.L_x_7033:
[----:B------:R-:W-:Y:S02]  /*3f50*/  ISETP.GE.AND P0, PT, R24, RZ, PT ;  /* 0x000000ff1800720c */ /* 0x000fe40003f06270 */
[----:B------:R-:W-:-:S11]  /*3f60*/  MOV R3, 0x3fd774eb ;  /* 0x3fd774eb00037802 */ /* 0x000fd60000000f00 */
[----:B------:R-:W-:-:S04]  /*3f70*/  @P0 FFMA.FTZ R0, R3, 0.93318945169448852539, -R0 ;  /* 0x3f6ee58103000823 */ /* 0x000fc80000010800 */
[----:B------:R-:W-:-:S07]  /*3f80*/  @!P0 FFMA.FTZ R0, R3, 0.93318945169448852539, R0 ;  /* 0x3f6ee58103008823 */ /* 0x000fce0000010000 */
.L_x_7034:
[----:B------:R-:W-:Y:S05]  /*3f90*/  BSYNC B0 ;  /* 0x0000000000007941 */ /* 0x000fea0003800000 */
.L_x_7032:
        /* <DEDUP_REMOVED lines=11> */
.L_x_7029:
        /* <DEDUP_REMOVED lines=17> */
.L_x_7036:
[----:B------:R-:W-:Y:S05]  /*4160*/  BSYNC B4 ;  /* 0x0000000000047941 */ /* 0x000fea0003800000 */
.L_x_7035:
        /* <DEDUP_REMOVED lines=18> */
.L_x_7038:
[----:B------:R-:W-:Y:S02]  /*4290*/  ISETP.GE.AND P0, PT, R24, RZ, PT ;  /* 0x000000ff1800720c */ /* 0x000fe40003f06270 */
[----:B------:R-:W-:-:S11]  /*42a0*/  MOV R3, 0x3fd774eb ;  /* 0x3fd774eb00037802 */ /* 0x000fd60000000f00 */
[----:B------:R-:W-:-:S04]  /*42b0*/  @P0 FFMA.FTZ R0, R3, 0.93318945169448852539, -R0 ;  /* 0x3f6ee58103000823 */ /* 0x000fc80000010800 */
[----:B------:R-:W-:-:S07]  /*42c0*/  @!P0 FFMA.FTZ R0, R3, 0.93318945169448852539, R0 ;  /* 0x3f6ee58103008823 */ /* 0x000fce0000010000 */
.L_x_7039:
[----:B------:R-:W-:Y:S05]  /*42d0*/  BSYNC B0 ;  /* 0x0000000000007941 */ /* 0x000fea0003800000 */
.L_x_7037:
        /* <DEDUP_REMOVED lines=10> */
.L_x_7028:
[----:B------:R-:W-:Y:S05]  /*4380*/  BSYNC B3 ;  /* 0x0000000000037941 */ /* 0x000fea0003800000 */
.L_x_7025:
[----:B------:R-:W-:-:S13]  /*4390*/  ISETP.NE.AND P0, PT, R23, RZ, PT ;  /* 0x000000ff1700720c */ /* 0x000fda0003f05270 */
[----:B-1----:R-:W-:Y:S01]  /*43a0*/  @!P0 FADD.FTZ R20, -R20, -RZ ;  /* 0x800000ff14148221 */ /* 0x002fe20000010100 */
[----:B------:R-:W-:Y:S06]  /*43b0*/  BRA `(.L_x_7040) ;  /* 0x0000000c006c7947 */ /* 0x000fec0003800000 */
.L_x_7003:
[----:B------:R-:W-:Y:S01]  /*43c0*/  FADD.FTZ R0, -R22, 6.1232342629258392722e-17 ;  /* 0x248d313216007421 */ /* 0x000fe20000010100 */
[----:B------:R-:W-:-:S03]  /*43d0*/  FADD.FTZ R20, -R21, -RZ ;  /* 0x800000ff15147221 */ /* 0x000fc60000010100 */
[----:B------:R-:W-:Y:S01]  /*43e0*/  FADD.FTZ R0, R0, 1.5707963705062866211 ;  /* 0x3fc90fdb00007421 */ /* 0x000fe20000010000 */
[----:B------:R-:W-:Y:S06]  /*43f0*/  BRA `(.L_x_7040) ;  /* 0x0000000c005c7947 */ /* 0x000fec0003800000 */
.L_x_7002:
[----:B------:R-:W-:Y:S01]  /*4400*/  FADD.FTZ R20, -R21, -RZ ;  /* 0x800000ff15147221 */ /* 0x000fe20000010100 */
[----:B------:R-:W-:Y:S01]  /*4410*/  MOV R0, RZ ;  /* 0x000000ff00007202 */ /* 0x000fe20000000f00 */
[----:B------:R-:W-:Y:S06]  /*4420*/  BRA `(.L_x_7040) ;  /* 0x0000000c00507947 */ /* 0x000fec0003800000 */
.L_x_7001:
        /* <DEDUP_REMOVED lines=23> */
[----:B---3-5:R-:W-:Y:S05]  /*45a0*/  CALL.REL.NOINC `($__internal_13_$__cuda_sm3x_div_rn_ftz_f32_slowpath) ;  /* 0x0000025000d07944 */ /* 0x028fea0003c00000 */
.L_x_7045:
[----:B------:R-:W-:Y:S05]  /*45b0*/  BSYNC B4 ;  /* 0x0000000000047941 */ /* 0x000fea0003800000 */
.L_x_7044:
        /* <DEDUP_REMOVED lines=18> */
.L_x_7047:
[----:B------:R-:W-:Y:S02]  /*46e0*/  ISETP.GE.AND P0, PT, R22, RZ, PT ;  /* 0x000000ff1600720c */ /* 0x000fe40003f06270 */
[----:B------:R-:W-:-:S11]  /*46f0*/  MOV R3, 0x3fd774eb ;  /* 0x3fd774eb00037802 */ /* 0x000fd60000000f00 */
[----:B------:R-:W-:-:S04]  /*4700*/  @P0 FFMA.FTZ R0, R3, 0.93318945169448852539, -R0 ;  /* 0x3f6ee58103000823 */ /* 0x000fc80000010800 */
[----:B------:R-:W-:-:S07]  /*4710*/  @!P0 FFMA.FTZ R0, R3, 0.93318945169448852539, R0 ;  /* 0x3f6ee58103008823 */ /* 0x000fce0000010000 */
.L_x_7048:
[----:B------:R-:W-:Y:S05]  /*4720*/  BSYNC B0 ;  /* 0x0000000000007941 */ /* 0x000fea0003800000 */
.L_x_7046:
        /* <DEDUP_REMOVED lines=13> */
.L_x_7043:
        /* <DEDUP_REMOVED lines=12> */
.L_x_7051:
[----:B------:R-:W-:Y:S05]  /*48c0*/  BSYNC B4 ;  /* 0x0000000000047941 */ /* 0x000fea0003800000 */
.L_x_7050:
        /* <DEDUP_REMOVED lines=18> */
.L_x_7053:
[----:B------:R-:W-:Y:S02]  /*49f0*/  ISETP.GE.AND P0, PT, R22, RZ, PT ;  /* 0x000000ff1600720c */ /* 0x000fe40003f06270 */
[----:B------:R-:W-:-:S11]  /*4a00*/  MOV R3, 0x3fd774eb ;  /* 0x3fd774eb00037802 */ /* 0x000fd60000000f00 */
[----:B------:R-:W-:-:S04]  /*4a10*/  @P0 FFMA.FTZ R0, R3, 0.93318945169448852539, -R0 ;  /* 0x3f6ee58103000823 */ /* 0x000fc80000010800 */
[----:B------:R-:W-:-:S07]  /*4a20*/  @!P0 FFMA.FTZ R0, R3, 0.93318945169448852539, R0 ;  /* 0x3f6ee58103008823 */ /* 0x000fce0000010000 */
.L_x_7054:
[----:B------:R-:W-:Y:S05]  /*4a30*/  BSYNC B0 ;  /* 0x0000000000007941 */ /* 0x000fea0003800000 */
.L_x_7052:
        /* <DEDUP_REMOVED lines=27> */
.L_x_7042:
        /* <DEDUP_REMOVED lines=33> */
.L_x_7056:
[----:B------:R-:W-:Y:S05]  /*4e00*/  BSYNC B4 ;  /* 0x0000000000047941 */ /* 0x000fea0003800000 */
.L_x_7055:
        /* <DEDUP_REMOVED lines=18> */
.L_x_7058:
[----:B------:R-:W-:Y:S02]  /*4f30*/  ISETP.GE.AND P0, PT, R22, RZ, PT ;  /* 0x000000ff1600720c */ /* 0x000fe40003f06270 */
[----:B------:R-:W-:-:S11]  /*4f40*/  MOV R3, 0x3fd774eb ;  /* 0x3fd774eb00037802 */ /* 0x000fd60000000f00 */
[----:B------:R-:W-:-:S04]  /*4f50*/  @P0 FFMA.FTZ R0, R3, 0.93318945169448852539, -R0 ;  /* 0x3f6ee58103000823 */ /* 0x000fc80000010800 */
[----:B------:R-:W-:-:S07]  /*4f60*/  @!P0 FFMA.FTZ R0, R3, 0.93318945169448852539, R0 ;  /* 0x3f6ee58103008823 */ /* 0x000fce0000010000 */
.L_x_7059:
[----:B------:R-:W-:Y:S05]  /*4f70*/  BSYNC B0 ;  /* 0x0000000000007941 */ /* 0x000fea0003800000 */
.L_x_7057:
        /* <DEDUP_REMOVED lines=10> */
.L_x_7049:
[----:B------:R-:W-:Y:S05]  /*5020*/  BSYNC B3 ;  /* 0x0000000000037941 */ /* 0x000fea0003800000 */
.L_x_7041:
[----:B------:R-:W-:Y:S01]  /*5030*/  ISETP.NE.AND P0, PT, R23, RZ, PT ;  /* 0x000000ff1700720c */ /* 0x000fe20003f05270 */
[----:B------:R-:W-:Y:S01]  /*5040*/  FADD.FTZ R20, R13, 0.69314718246459960938 ;  /* 0x3f3172180d147421 */ /* 0x000fe20000010000 */
[----:B------:R-:W-:-:S11]  /*5050*/  FADD.FTZ R0, |R0|, -RZ ;  /* 0x800000ff00007221 */ /* 0x000fd60000010200 */
[----:B------:R-:W-:Y:S01]  /*5060*/  @!P0 FADD.FTZ R20, -R20, -RZ ;  /* 0x800000ff14148221 */ /* 0x000fe20000010100 */
[----:B------:R-:W-:Y:S06]  /*5070*/  BRA `(.L_x_7040) ;  /* 0x00000000003c7947 */ /* 0x000fec0003800000 */
.L_x_7000:
        /* <DEDUP_REMOVED lines=15> */
.L_x_7040:
[----:B------:R-:W-:Y:S05]  /*5170*/  BSYNC B2 ;  /* 0x0000000000027941 */ /* 0x000fea0003800000 */
.L_x_6999:
        /* <DEDUP_REMOVED lines=10> */
.L_x_7061:
[----:B------:R-:W-:Y:S02]  /*5220*/  FSETP.GTU.FTZ.AND P0, PT, R3, +INF , PT ;  /* 0x7f8000000300780b */ /* 0x000fe40003f1c000 */
[----:B--2-4-:R-:W-:-:S11]  /*5230*/  MOV R13, R0 ;  /* 0x00000000000d7202 */ /* 0x014fd60000000f00 */
[----:B------:R-:W-:-:S07]  /*5240*/  @!P0 MOV R20, R3 ;  /* 0x0000000300148202 */ /* 0x000fce0000000f00 */
.L_x_7062:
[----:B------:R-:W-:Y:S05]  /*5250*/  BSYNC B0 ;  /* 0x0000000000007941 */ /* 0x000fea0003800000 */
.L_x_7060:
        /* <DEDUP_REMOVED lines=110> */
.L_x_7071:
        /* <DEDUP_REMOVED lines=10> */
.L_x_7073:
[----:B------:R-:W-:-:S04]  /*59e0*/  FADD.FTZ R4, -R0, R5 ;  /* 0x0000000500047221 */ /* 0x000fc80000010100 */
[----:B------:R-:W-:-:S07]  /*59f0*/  FMUL.FTZ R4, R4, 0.5 ;  /* 0x3f00000004047820 */ /* 0x000fce0000410000 */
.L_x_7074:
[----:B------:R-:W-:Y:S05]  /*5a00*/  BSYNC B1 ;  /* 0x0000000000017941 */ /* 0x000fea0003800000 */
.L_x_7072:
        /* <DEDUP_REMOVED lines=11> */
.L_x_7076:
[----:B------:R-:W-:-:S04]  /*5ac0*/  FADD.FTZ R7, R6, -R7 ;  /* 0x8000000706077221 */ /* 0x000fc80000010000 */
[----:B------:R-:W-:-:S07]  /*5ad0*/  FMUL.FTZ R7, R7, 0.5 ;  /* 0x3f00000007077820 */ /* 0x000fce0000410000 */
.L_x_7077:
[----:B------:R-:W-:Y:S05]  /*5ae0*/  BSYNC B1 ;  /* 0x0000000000017941 */ /* 0x000fea0003800000 */
.L_x_7075:
        /* <DEDUP_REMOVED lines=35> */
.L_x_7070:
[----:B------:R0:W1:Y:S02]  /*5d20*/  MUFU.SQRT R14, R24 ;  /* 0x00000018000e7308 */ /* 0x0000640000002000 */
.L_x_7069:
[----:B------:R-:W-:Y:S05]  /*5d30*/  BSYNC B0 ;  /* 0x0000000000007941 */ /* 0x000fea0003800000 */
.L_x_7068:
        /* <DEDUP_REMOVED lines=24> */
.L_x_7084:
[----:B------:R-:W-:-:S04]  /*5ec0*/  FADD.FTZ R0, -R0, R5 ;  /* 0x0000000500007221 */ /* 0x000fc80000010100 */
[----:B------:R-:W-:-:S07]  /*5ed0*/  FMUL.FTZ R0, R0, 0.5 ;  /* 0x3f00000000007820 */ /* 0x000fce0000410000 */
.L_x_7085:
[----:B------:R-:W-:Y:S05]  /*5ee0*/  BSYNC B1 ;  /* 0x0000000000017941 */ /* 0x000fea0003800000 */
.L_x_7083:
        /* <DEDUP_REMOVED lines=10> */
.L_x_7087:
[----:B------:R-:W-:-:S04]  /*5f90*/  FADD.FTZ R3, -R3, R6 ;  /* 0x0000000603037221 */ /* 0x000fc80000010100 */
[----:B------:R-:W-:-:S07]  /*5fa0*/  FMUL.FTZ R3, R3, 0.5 ;  /* 0x3f00000003037820 */ /* 0x000fce0000410000 */
.L_x_7088:
[----:B------:R-:W-:Y:S05]  /*5fb0*/  BSYNC B1 ;  /* 0x0000000000017941 */ /* 0x000fea0003800000 */
.L_x_7086:
[----:B------:R-:W-:Y:S01]  /*5fc0*/  FADD.FTZ R3, R3, R0 ;  /* 0x0000000003037221 */ /* 0x000fe20000010000 */
[----:B------:R-:W-:Y:S01]  /*5fd0*/  FADD.FTZ R26, R21, R26 ;  /* 0x0000001a151a7221 */ /* 0x000fe20000010000 */
[----:B------:R-:W-:-:S03]  /*5fe0*/  PLOP3.LUT P0, PT, PT, PT, PT, 0x80, 0x0 ;  /* 0x000000000000781c */ /* 0x000fc60003f0f070 */
[----:B------:R-:W-:-:S06]  /*5ff0*/  FMUL.FTZ R26, R26, R3 ;  /* 0x000000031a1a7220 */ /* 0x000fcc0000410000 */
[----:B------:R-:W4:Y:S01]  /*6000*/  MUFU.SQRT R26, R26 ;  /* 0x0000001a001a7308 */ /* 0x000f220000002000 */
[----:B------:R-:W-:Y:S05]  /*6010*/  BRA `(.L_x_7080) ;  /* 0x0000000000687947 */ /* 0x000fea0003800000 */
.L_x_7082:
        /* <DEDUP_REMOVED lines=15> */
.L_x_7081:
        /* <DEDUP_REMOVED lines=8> */
.L_x_7079:
[----:B------:R-:W-:Y:S01]  /*6190*/  PLOP3.LUT P0, PT, PT, PT, PT, 0x80, 0x0 ;  /* 0x000000000000781c */ /* 0x000fe20003f0f070 */
[----:B------:R-:W-:Y:S01]  /*61a0*/  FMUL.FTZ R26, R26, 16777216 ;  /* 0x4b8000001a1a7820 */ /* 0x000fe20000410000 */
[----:B------:R-:W-:-:S11]  /*61b0*/  FMUL.FTZ R21, R21, 16777216 ;  /* 0x4b80000015157820 */ /* 0x000fd60000410000 */
.L_x_7080:
[----:B------:R-:W-:Y:S05]  /*61c0*/  BSYNC B0 ;  /* 0x0000000000007941 */ /* 0x000fea0003800000 */
.L_x_7078:
        /* <DEDUP_REMOVED lines=33> */
.L_x_7091:
        /* <DEDUP_REMOVED lines=28> */
.L_x_7090:
        /* <DEDUP_REMOVED lines=19> */
[----:B-12--5:R-:W-:Y:S05]  /*66d0*/  CALL.REL.NOINC `($__internal_13_$__cuda_sm3x_div_rn_ftz_f32_slowpath) ;  /* 0x0000023000847944 */ /* 0x026fea0003c00000 */
.L_x_7095:
[----:B------:R-:W-:Y:S05]  /*66e0*/  BSYNC B4 ;  /* 0x0000000000047941 */ /* 0x000fea0003800000 */
.L_x_7094:
        /* <DEDUP_REMOVED lines=18> */
.L_x_7097:
[----:B------:R-:W-:Y:S02]  /*6810*/  ISETP.GE.AND P0, PT, R21, RZ, PT ;  /* 0x000000ff1500720c */ /* 0x000fe40003f06270 */
[----:B------:R-:W-:-:S11]  /*6820*/  MOV R3, 0x3fd774eb ;  /* 0x3fd774eb00037802 */ /* 0x000fd60000000f00 */
[----:B------:R-:W-:-:S04]  /*6830*/  @P0 FFMA.FTZ R0, R3, 0.93318945169448852539, -R0 ;  /* 0x3f6ee58103000823 */ /* 0x000fc80000010800 */
[----:B------:R-:W-:-:S07]  /*6840*/  @!P0 FFMA.FTZ R0, R3, 0.93318945169448852539, R0 ;  /* 0x3f6ee58103008823 */ /* 0x000fce0000010000 */
.L_x_7098:
[----:B------:R-:W-:Y:S05]  /*6850*/  BSYNC B0 ;  /* 0x0000000000007941 */ /* 0x000fea0003800000 */
.L_x_7096:
        /* <DEDUP_REMOVED lines=11> */
.L_x_7093:
        /* <DEDUP_REMOVED lines=17> */
.L_x_7100:
[----:B------:R-:W-:Y:S05]  /*6a20*/  BSYNC B4 ;  /* 0x0000000000047941 */ /* 0x000fea0003800000 */
.L_x_7099:
        /* <DEDUP_REMOVED lines=18> */
.L_x_7102:
[----:B------:R-:W-:Y:S02]  /*6b50*/  ISETP.GE.AND P0, PT, R21, RZ, PT ;  /* 0x000000ff1500720c */ /* 0x000fe40003f06270 */
[----:B------:R-:W-:-:S11]  /*6b60*/  MOV R3, 0x3fd774eb ;  /* 0x3fd774eb00037802 */ /* 0x000fd60000000f00 */
[----:B------:R-:W-:-:S04]  /*6b70*/  @P0 FFMA.FTZ R0, R3, 0.93318945169448852539, -R0 ;  /* 0x3f6ee58103000823 */ /* 0x000fc80000010800 */
[----:B------:R-:W-:-:S07]  /*6b80*/  @!P0 FFMA.FTZ R0, R3, 0.93318945169448852539, R0 ;  /* 0x3f6ee58103008823 */ /* 0x000fce0000010000 */
.L_x_7103:
[----:B------:R-:W-:Y:S05]  /*6b90*/  BSYNC B0 ;  /* 0x0000000000007941 */ /* 0x000fea0003800000 */
.L_x_7101:
        /* <DEDUP_REMOVED lines=10> */
.L_x_7092:
[----:B------:R-:W-:Y:S05]  /*6c40*/  BSYNC B3 ;  /* 0x0000000000037941 */ /* 0x000fea0003800000 */
.L_x_7089:
[----:B------:R-:W-:-:S13]  /*6c50*/  ISETP.NE.AND P0, PT, R25, RZ, PT ;  /* 0x000000ff1900720c */ /* 0x000fda0003f05270 */
[----:B-1----:R-:W-:-:S05]  /*6c60*/  @!P0 FADD.FTZ R14, -R14, -RZ ;  /* 0x800000ff0e0e8221 */ /* 0x002fca0000010100 */
[----:B------:R-:W-:Y:S01]  /*6c70*/  MOV R21, R14 ;  /* 0x0000000e00157202 */ /* 0x000fe20000000f00 */
[----:B------:R-:W-:Y:S06]  /*6c80*/  BRA `(.L_x_7104) ;  /* 0x0000000c006c7947 */ /* 0x000fec0003800000 */
.L_x_7067:
[----:B------:R-:W-:Y:S01]  /*6c90*/  FADD.FTZ R3, -R23, 6.1232342629258392722e-17 ;  /* 0x248d313217037421 */ /* 0x000fe20000010100 */
[----:B------:R-:W-:-:S03]  /*6ca0*/  FADD.FTZ R21, -R22, -RZ ;  /* 0x800000ff16157221 */ /* 0x000fc60000010100 */
[----:B------:R-:W-:Y:S01]  /*6cb0*/  FADD.FTZ R3, R3, 1.5707963705062866211 ;  /* 0x3fc90fdb03037421 */ /* 0x000fe20000010000 */
[----:B------:R-:W-:Y:S06]  /*6cc0*/  BRA `(.L_x_7104) ;  /* 0x0000000c005c7947 */ /* 0x000fec0003800000 */
.L_x_7066:
[----:B------:R-:W-:Y:S01]  /*6cd0*/  HFMA2.MMA R3, -RZ, RZ, 0, 0 ;  /* 0x00000000ff037435 */ /* 0x000fe200000001ff */
[----:B------:R-:W-:Y:S01]  /*6ce0*/  FADD.FTZ R21, -R22, -RZ ;  /* 0x800000ff16157221 */ /* 0x000fe20000010100 */
[----:B------:R-:W-:Y:S09]  /*6cf0*/  BRA `(.L_x_7104) ;  /* 0x0000000c00507947 */ /* 0x000ff20003800000 */
.L_x_7065:
        /* <DEDUP_REMOVED lines=23> */
[----:B-----5:R-:W-:Y:S05]  /*6e70*/  CALL.REL.NOINC `($__internal_13_$__cuda_sm3x_div_rn_ftz_f32_slowpath) ;  /* 0x00000228009c7944 */ /* 0x020fea0003c00000 */
.L_x_7109:
[----:B------:R-:W-:Y:S05]  /*6e80*/  BSYNC B4 ;  /* 0x0000000000047941 */ /* 0x000fea0003800000 */
.L_x_7108:
        /* <DEDUP_REMOVED lines=18> */
.L_x_7111:
[----:B------:R-:W-:Y:S02]  /*6fb0*/  ISETP.GE.AND P0, PT, R23, RZ, PT ;  /* 0x000000ff1700720c */ /* 0x000fe40003f06270 */
[----:B------:R-:W-:-:S11]  /*6fc0*/  MOV R3, 0x3fd774eb ;  /* 0x3fd774eb00037802 */ /* 0x000fd60000000f00 */
[----:B------:R-:W-:-:S04]  /*6fd0*/  @P0 FFMA.FTZ R0, R3, 0.93318945169448852539, -R0 ;  /* 0x3f6ee58103000823 */ /* 0x000fc80000010800 */
[----:B------:R-:W-:-:S07]  /*6fe0*/  @!P0 FFMA.FTZ R0, R3, 0.93318945169448852539, R0 ;  /* 0x3f6ee58103008823 */ /* 0x000fce0000010000 */
.L_x_7112:
[----:B------:R-:W-:Y:S05]  /*6ff0*/  BSYNC B0 ;  /* 0x0000000000007941 */ /* 0x000fea0003800000 */
.L_x_7110:
        /* <DEDUP_REMOVED lines=13> */
.L_x_7107:
        /* <DEDUP_REMOVED lines=12> */
.L_x_7115:
[----:B------:R-:W-:Y:S05]  /*7190*/  BSYNC B4 ;  /* 0x0000000000047941 */ /* 0x000fea0003800000 */
.L_x_7114:
        /* <DEDUP_REMOVED lines=18> */
.L_x_7117:
[----:B------:R-:W-:Y:S02]  /*72c0*/  ISETP.GE.AND P0, PT, R23, RZ, PT ;  /* 0x000000ff1700720c */ /* 0x000fe40003f06270 */
[----:B------:R-:W-:-:S11]  /*72d0*/  MOV R3, 0x3fd774eb ;  /* 0x3fd774eb00037802 */ /* 0x000fd60000000f00 */
[----:B------:R-:W-:-:S04]  /*72e0*/  @P0 FFMA.FTZ R0, R3, 0.93318945169448852539, -R0 ;  /* 0x3f6ee58103000823 */ /* 0x000fc80000010800 */
[----:B------:R-:W-:-:S07]  /*72f0*/  @!P0 FFMA.FTZ R0, R3, 0.93318945169448852539, R0 ;  /* 0x3f6ee58103008823 */ /* 0x000fce0000010000 */
.L_x_7118:
[----:B------:R-:W-:Y:S05]  /*7300*/  BSYNC B0 ;  /* 0x0000000000007941 */ /* 0x000fea0003800000 */
.L_x_7116:
        /* <DEDUP_REMOVED lines=27> */
.L_x_7106:
        /* <DEDUP_REMOVED lines=33> */
.L_x_7120:
[----:B------:R-:W-:Y:S05]  /*76d0*/  BSYNC B4 ;  /* 0x0000000000047941 */ /* 0x000fea0003800000 */
.L_x_7119:
        /* <DEDUP_REMOVED lines=18> */
.L_x_7122:
[----:B------:R-:W-:Y:S02]  /*7800*/  ISETP.GE.AND P0, PT, R23, RZ, PT ;  /* 0x000000ff1700720c */ /* 0x000fe40003f06270 */
[----:B------:R-:W-:-:S11]  /*7810*/  MOV R3, 0x3fd774eb ;  /* 0x3fd774eb00037802 */ /* 0x000fd60000000f00 */
[----:B------:R-:W-:-:S04]  /*7820*/  @P0 FFMA.FTZ R0, R3, 0.93318945169448852539, -R0 ;  /* 0x3f6ee58103000823 */ /* 0x000fc80000010800 */
[----:B------:R-:W-:-:S07]  /*7830*/  @!P0 FFMA.FTZ R0, R3, 0.93318945169448852539, R0 ;  /* 0x3f6ee58103008823 */ /* 0x000fce0000010000 */
.L_x_7123:
[----:B------:R-:W-:Y:S05]  /*7840*/  BSYNC B0 ;  /* 0x0000000000007941 */ /* 0x000fea0003800000 */
.L_x_7121:
        /* <DEDUP_REMOVED lines=10> */
.L_x_7113:
[----:B------:R-:W-:Y:S05]  /*78f0*/  BSYNC B3 ;  /* 0x0000000000037941 */ /* 0x000fea0003800000 */
.L_x_7105:
[----:B------:R-:W-:Y:S01]  /*7900*/  ISETP.NE.AND P0, PT, R25, RZ, PT ;  /* 0x000000ff1900720c */ /* 0x000fe20003f05270 */
[----:B------:R-:W-:Y:S01]  /*7910*/  FADD.FTZ R21, R26, 0.69314718246459960938 ;  /* 0x3f3172181a157421 */ /* 0x000fe20000010000 */
[----:B------:R-:W-:-:S11]  /*7920*/  FADD.FTZ R3, |R0|, -RZ ;  /* 0x800000ff00037221 */ /* 0x000fd60000010200 */
[----:B------:R-:W-:Y:S01]  /*7930*/  @!P0 FADD.FTZ R21, -R21, -RZ ;  /* 0x800000ff15158221 */ /* 0x000fe20000010100 */
[----:B------:R-:W-:Y:S06]  /*7940*/  BRA `(.L_x_7104) ;  /* 0x00000000003c7947 */ /* 0x000fec0003800000 */
.L_x_7064:
        /* <DEDUP_REMOVED lines=15> */
.L_x_7104:
[----:B------:R-:W-:Y:S05]  /*7a40*/  BSYNC B2 ;  /* 0x0000000000027941 */ /* 0x000fea0003800000 */
.L_x_7063:
        /* <DEDUP_REMOVED lines=10> */
.L_x_7125:
[----:B------:R-:W-:Y:S02]  /*7af0*/  FSETP.GTU.FTZ.AND P0, PT, R0, +INF , PT ;  /* 0x7f8000000000780b */ /* 0x000fe40003f1c000 */
[----:B------:R-:W-:-:S11]  /*7b00*/  MOV R14, R3 ;  /* 0x00000003000e7202 */ /* 0x000fd60000000f00 */
[----:B------:R-:W-:-:S07]  /*7b10*/  @!P0 MOV R21, R0 ;  /* 0x0000000000158202 */ /* 0x000fce0000000f00 */
.L_x_7126:
[----:B------:R-:W-:Y:S05]  /*7b20*/  BSYNC B0 ;  /* 0x0000000000007941 */ /* 0x000fea0003800000 */
.L_x_7124:
        /* <DEDUP_REMOVED lines=110> */
.L_x_7135:
        /* <DEDUP_REMOVED lines=10> */
.L_x_7137:
[----:B------:R-:W-:-:S04]  /*82b0*/  FADD.FTZ R4, -R0, R5 ;  /* 0x0000000500047221 */ /* 0x000fc80000010100 */
[----:B------:R-:W-:-:S07]  /*82c0*/  FMUL.FTZ R4, R4, 0.5 ;  /* 0x3f00000004047820 */ /* 0x000fce0000410000 */
.L_x_7138:
[----:B------:R-:W-:Y:S05]  /*82d0*/  BSYNC B1 ;  /* 0x0000000000017941 */ /* 0x000fea0003800000 */
.L_x_7136:
        /* <DEDUP_REMOVED lines=11> */
.L_x_7140:
[----:B------:R-:W-:-:S04]  /*8390*/  FADD.FTZ R7, R6, -R7 ;  /* 0x8000000706077221 */ /* 0x000fc80000010000 */
[----:B------:R-:W-:-:S07]  /*83a0*/  FMUL.FTZ R7, R7, 0.5 ;  /* 0x3f00000007077820 */ /* 0x000fce0000410000 */
.L_x_7141:
[----:B------:R-:W-:Y:S05]  /*83b0*/  BSYNC B1 ;  /* 0x0000000000017941 */ /* 0x000fea0003800000 */
.L_x_7139:
        /* <DEDUP_REMOVED lines=35> */
.L_x_7134:
[----:B------:R0:W1:Y:S02]  /*85f0*/  MUFU.SQRT R26, R25 ;  /* 0x00000019001a7308 */ /* 0x0000640000002000 */
.L_x_7133:
[----:B------:R-:W-:Y:S05]  /*8600*/  BSYNC B0 ;  /* 0x0000000000007941 */ /* 0x000fea0003800000 */
.L_x_7132:
        /* <DEDUP_REMOVED lines=24> */
.L_x_7148:
[----:B------:R-:W-:-:S04]  /*8790*/  FADD.FTZ R0, -R0, R5 ;  /* 0x0000000500007221 */ /* 0x000fc80000010100 */
[----:B------:R-:W-:-:S07]  /*87a0*/  FMUL.FTZ R0, R0, 0.5 ;  /* 0x3f00000000007820 */ /* 0x000fce0000410000 */
.L_x_7149:
[----:B------:R-:W-:Y:S05]  /*87b0*/  BSYNC B1 ;  /* 0x0000000000017941 */ /* 0x000fea0003800000 */
.L_x_7147:
        /* <DEDUP_REMOVED lines=10> */
.L_x_7151:
[----:B------:R-:W-:-:S04]  /*8860*/  FADD.FTZ R3, -R3, R6 ;  /* 0x0000000603037221 */ /* 0x000fc80000010100 */
[----:B------:R-:W-:-:S07]  /*8870*/  FMUL.FTZ R3, R3, 0.5 ;  /* 0x3f00000003037820 */ /* 0x000fce0000410000 */
.L_x_7152:
[----:B------:R-:W-:Y:S05]  /*8880*/  BSYNC B1 ;  /* 0x0000000000017941 */ /* 0x000fea0003800000 */
.L_x_7150:
[----:B------:R-:W-:Y:S01]  /*8890*/  FADD.FTZ R0, R3, R0 ;  /* 0x0000000003007221 */ /* 0x000fe20000010000 */
[----:B------:R-:W-:Y:S01]  /*88a0*/  FADD.FTZ R27, R24, R27 ;  /* 0x0000001b181b7221 */ /* 0x000fe20000010000 */
[----:B------:R-:W-:-:S03]  /*88b0*/  PLOP3.LUT P0, PT, PT, PT, PT, 0x80, 0x0 ;  /* 0x000000000000781c */ /* 0x000fc60003f0f070 */
[----:B------:R-:W-:-:S06]  /*88c0*/  FMUL.FTZ R27, R27, R0 ;  /* 0x000000001b1b7220 */ /* 0x000fcc0000410000 */
[----:B------:R-:W4:Y:S01]  /*88d0*/  MUFU.SQRT R27, R27 ;  /* 0x0000001b001b7308 */ /* 0x000f220000002000 */
[----:B------:R-:W-:Y:S05]  /*88e0*/  BRA `(.L_x_7144) ;  /* 0x0000000000687947 */ /* 0x000fea0003800000 */
.L_x_7146:
        /* <DEDUP_REMOVED lines=15> */
.L_x_7145:
        /* <DEDUP_REMOVED lines=8> */
.L_x_7143:
[----:B------:R-:W-:Y:S01]  /*8a60*/  PLOP3.LUT P0, PT, PT, PT, PT, 0x80, 0x0 ;  /* 0x000000000000781c */ /* 0x000fe20003f0f070 */
[----:B------:R-:W-:Y:S01]  /*8a70*/  FMUL.FTZ R27, R27, 16777216 ;  /* 0x4b8000001b1b7820 */ /* 0x000fe20000410000 */
[----:B------:R-:W-:-:S11]  /*8a80*/  FMUL.FTZ R24, R24, 16777216 ;  /* 0x4b80000018187820 */ /* 0x000fd60000410000 */
.L_x_7144:
[----:B------:R-:W-:Y:S05]  /*8a90*/  BSYNC B0 ;  /* 0x0000000000007941 */ /* 0x000fea0003800000 */
.L_x_7142:
        /* <DEDUP_REMOVED lines=33> */
.L_x_7155:
        /* <DEDUP_REMOVED lines=28> */
.L_x_7154:
        /* <DEDUP_REMOVED lines=19> */
[----:B012--5:R-:W-:Y:S05]  /*8fa0*/  CALL.REL.NOINC `($__internal_13_$__cuda_sm3x_div_rn_ftz_f32_slowpath) ;  /* 0x0000020800507944 */ /* 0x027fea0003c00000 */
.L_x_7159:
[----:B------:R-:W-:Y:S05]  /*8fb0*/  BSYNC B4 ;  /* 0x0000000000047941 */ /* 0x000fea0003800000 */
.L_x_7158:
        /* <DEDUP_REMOVED lines=18> */
.L_x_7161:
[----:B------:R-:W-:Y:S02]  /*90e0*/  ISETP.GE.AND P0, PT, R24, RZ, PT ;  /* 0x000000ff1800720c */ /* 0x000fe40003f06270 */
[----:B------:R-:W-:-:S11]  /*90f0*/  MOV R3, 0x3fd774eb ;  /* 0x3fd774eb00037802 */ /* 0x000fd60000000f00 */
[----:B------:R-:W-:-:S04]  /*9100*/  @P0 FFMA.FTZ R0, R3, 0.93318945169448852539, -R0 ;  /* 0x3f6ee58103000823 */ /* 0x000fc80000010800 */
[----:B------:R-:W-:-:S07]  /*9110*/  @!P0 FFMA.FTZ R0, R3, 0.93318945169448852539, R0 ;  /* 0x3f6ee58103008823 */ /* 0x000fce0000010000 */
.L_x_7162:
[----:B------:R-:W-:Y:S05]  /*9120*/  BSYNC B0 ;  /* 0x0000000000007941 */ /* 0x000fea0003800000 */
.L_x_7160:
        /* <DEDUP_REMOVED lines=11> */
.L_x_7157:
        /* <DEDUP_REMOVED lines=17> */
.L_x_7164:
[----:B------:R-:W-:Y:S05]  /*92f0*/  BSYNC B4 ;  /* 0x0000000000047941 */ /* 0x000fea0003800000 */
.L_x_7163:
        /* <DEDUP_REMOVED lines=18> */
.L_x_7166:
[----:B------:R-:W-:Y:S02]  /*9420*/  ISETP.GE.AND P0, PT, R24, RZ, PT ;  /* 0x000000ff1800720c */ /* 0x000fe40003f06270 */
[----:B------:R-:W-:-:S11]  /*9430*/  MOV R3, 0x3fd774eb ;  /* 0x3fd774eb00037802 */ /* 0x000fd60000000f00 */
[----:B------:R-:W-:-:S04]  /*9440*/  @P0 FFMA.FTZ R0, R3, 0.93318945169448852539, -R0 ;  /* 0x3f6ee58103000823 */ /* 0x000fc80000010800 */
[----:B------:R-:W-:-:S07]  /*9450*/  @!P0 FFMA.FTZ R0, R3, 0.93318945169448852539, R0 ;  /* 0x3f6ee58103008823 */ /* 0x000fce0000010000 */
.L_x_7167:
[----:B------:R-:W-:Y:S05]  /*9460*/  BSYNC B0 ;  /* 0x0000000000007941 */ /* 0x000fea0003800000 */
.L_x_7165:
        /* <DEDUP_REMOVED lines=10> */
.L_x_7156:
[----:B------:R-:W-:Y:S05]  /*9510*/  BSYNC B3 ;  /* 0x0000000000037941 */ /* 0x000fea0003800000 */
.L_x_7153:
[----:B------:R-:W-:-:S13]  /*9520*/  ISETP.NE.AND P0, PT, R23, RZ, PT ;  /* 0x000000ff1700720c */ /* 0x000fda0003f05270 */
[----:B-1----:R-:W-:-:S05]  /*9530*/  @!P0 FADD.FTZ R26, -R26, -RZ ;  /* 0x800000ff1a1a8221 */ /* 0x002fca0000010100 */
[----:B------:R-:W-:Y:S01]  /*9540*/  MOV R24, R26 ;  /* 0x0000001a00187202 */ /* 0x000fe20000000f00 */
[----:B------:R-:W-:Y:S06]  /*9550*/  BRA `(.L_x_7168) ;  /* 0x0000000c006c7947 */ /* 0x000fec0003800000 */
.L_x_7131:
[----:B------:R-:W-:Y:S01]  /*9560*/  FADD.FTZ R0, -R22, 6.1232342629258392722e-17 ;  /* 0x248d313216007421 */ /* 0x000fe20000010100 */
[----:B------:R-:W-:-:S03]  /*9570*/  FADD.FTZ R24, -R15, -RZ ;  /* 0x800000ff0f187221 */ /* 0x000fc60000010100 */
[----:B------:R-:W-:Y:S01]  /*9580*/  FADD.FTZ R0, R0, 1.5707963705062866211 ;  /* 0x3fc90fdb00007421 */ /* 0x000fe20000010000 */
[----:B------:R-:W-:Y:S06]  /*9590*/  BRA `(.L_x_7168) ;  /* 0x0000000c005c7947 */ /* 0x000fec0003800000 */
.L_x_7130:
[----:B------:R-:W-:Y:S01]  /*95a0*/  HFMA2.MMA R0, -RZ, RZ, 0, 0 ;  /* 0x00000000ff007435 */ /* 0x000fe200000001ff */
[----:B------:R-:W-:Y:S01]  /*95b0*/  FADD.FTZ R24, -R15, -RZ ;  /* 0x800000ff0f187221 */ /* 0x000fe20000010100 */
[----:B------:R-:W-:Y:S09]  /*95c0*/  BRA `(.L_x_7168) ;  /* 0x0000000c00507947 */ /* 0x000ff20003800000 */
.L_x_7129:
        /* <DEDUP_REMOVED lines=23> */
[----:B--2--5:R-:W-:Y:S05]  /*9740*/  CALL.REL.NOINC `($__internal_13_$__cuda_sm3x_div_rn_ftz_f32_slowpath) ;  /* 0x0000020000687944 */ /* 0x024fea0003c00000 */
.L_x_7173:
[----:B------:R-:W-:Y:S05]  /*9750*/  BSYNC B4 ;  /* 0x0000000000047941 */ /* 0x000fea0003800000 */
.L_x_7172:
        /* <DEDUP_REMOVED lines=18> */
.L_x_7175:
[----:B------:R-:W-:Y:S02]  /*9880*/  ISETP.GE.AND P0, PT, R22, RZ, PT ;  /* 0x000000ff1600720c */ /* 0x000fe40003f06270 */
[----:B------:R-:W-:-:S11]  /*9890*/  MOV R3, 0x3fd774eb ;  /* 0x3fd774eb00037802 */ /* 0x000fd60000000f00 */
[----:B------:R-:W-:-:S04]  /*98a0*/  @P0 FFMA.FTZ R0, R3, 0.93318945169448852539, -R0 ;  /* 0x3f6ee58103000823 */ /* 0x000fc80000010800 */
[----:B------:R-:W-:-:S07]  /*98b0*/  @!P0 FFMA.FTZ R0, R3, 0.93318945169448852539, R0 ;  /* 0x3f6ee58103008823 */ /* 0x000fce0000010000 */
.L_x_7176:
[----:B------:R-:W-:Y:S05]  /*98c0*/  BSYNC B0 ;  /* 0x0000000000007941 */ /* 0x000fea0003800000 */
.L_x_7174:
        /* <DEDUP_REMOVED lines=13> */
.L_x_7171:
        /* <DEDUP_REMOVED lines=12> */
.L_x_7179:
[----:B------:R-:W-:Y:S05]  /*9a60*/  BSYNC B4 ;  /* 0x0000000000047941 */ /* 0x000fea0003800000 */
.L_x_7178:
        /* <DEDUP_REMOVED lines=18> */
.L_x_7181:
[----:B------:R-:W-:Y:S02]  /*9b90*/  ISETP.GE.AND P0, PT, R22, RZ, PT ;  /* 0x000000ff1600720c */ /* 0x000fe40003f06270 */
[----:B------:R-:W-:-:S11]  /*9ba0*/  MOV R3, 0x3fd774eb ;  /* 0x3fd774eb00037802 */ /* 0x000fd60000000f00 */
[----:B------:R-:W-:-:S04]  /*9bb0*/  @P0 FFMA.FTZ R0, R3, 0.93318945169448852539, -R0 ;  /* 0x3f6ee58103000823 */ /* 0x000fc80000010800 */
[----:B------:R-:W-:-:S07]  /*9bc0*/  @!P0 FFMA.FTZ R0, R3, 0.93318945169448852539, R0 ;  /* 0x3f6ee58103008823 */ /* 0x000fce0000010000 */
.L_x_7182:
[----:B------:R-:W-:Y:S05]  /*9bd0*/  BSYNC B0 ;  /* 0x0000000000007941 */ /* 0x000fea0003800000 */
.L_x_7180:
        /* <DEDUP_REMOVED lines=27> */
.L_x_7170:
        /* <DEDUP_REMOVED lines=33> */
.L_x_7184:
[----:B------:R-:W-:Y:S05]  /*9fa0*/  BSYNC B4 ;  /* 0x0000000000047941 */ /* 0x000fea0003800000 */
.L_x_7183:
        /* <DEDUP_REMOVED lines=18> */
.L_x_7186:
[----:B------:R-:W-:Y:S02]  /*a0d0*/  ISETP.GE.AND P0, PT, R22, RZ, PT ;  /* 0x000000ff1600720c */ /* 0x000fe40003f06270 */
[----:B------:R-:W-:-:S11]  /*a0e0*/  MOV R3, 0x3fd774eb ;  /* 0x3fd774eb00037802 */ /* 0x000fd60000000f00 */
[----:B------:R-:W-:-:S04]  /*a0f0*/  @P0 FFMA.FTZ R0, R3, 0.93318945169448852539, -R0 ;  /* 0x3f6ee58103000823 */ /* 0x000fc80000010800 */
[----:B------:R-:W-:-:S07]  /*a100*/  @!P0 FFMA.FTZ R0, R3, 0.93318945169448852539, R0 ;  /* 0x3f6ee58103008823 */ /* 0x000fce0000010000 */
.L_x_7187:
[----:B------:R-:W-:Y:S05]  /*a110*/  BSYNC B0 ;  /* 0x0000000000007941 */ /* 0x000fea0003800000 */
.L_x_7185:
        /* <DEDUP_REMOVED lines=10> */
.L_x_7177:
[----:B------:R-:W-:Y:S05]  /*a1c0*/  BSYNC B3 ;  /* 0x0000000000037941 */ /* 0x000fea0003800000 */
.L_x_7169:
[----:B------:R-:W-:Y:S01]  /*a1d0*/  ISETP.NE.AND P0, PT, R23, RZ, PT ;  /* 0x000000ff1700720c */ /* 0x000fe20003f05270 */
[----:B------:R-:W-:Y:S01]  /*a1e0*/  FADD.FTZ R24, R27, 0.69314718246459960938 ;  /* 0x3f3172181b187421 */ /* 0x000fe20000010000 */
[----:B------:R-:W-:-:S11]  /*a1f0*/  FADD.FTZ R0, |R0|, -RZ ;  /* 0x800000ff00007221 */ /* 0x000fd60000010200 */
[----:B------:R-:W-:Y:S01]  /*a200*/  @!P0 FADD.FTZ R24, -R24, -RZ ;  /* 0x800000ff18188221 */ /* 0x000fe20000010100 */
[----:B------:R-:W-:Y:S06]  /*a210*/  BRA `(.L_x_7168) ;  /* 0x00000000003c7947 */ /* 0x000fec0003800000 */
.L_x_7128:
        /* <DEDUP_REMOVED lines=15> */
.L_x_7168:
[----:B------:R-:W-:Y:S05]  /*a310*/  BSYNC B2 ;  /* 0x0000000000027941 */ /* 0x000fea0003800000 */
.L_x_7127:
        /* <DEDUP_REMOVED lines=10> */
.L_x_7189:
[----:B------:R-:W-:Y:S02]  /*a3c0*/  FSETP.GTU.FTZ.AND P0, PT, R3, +INF , PT ;  /* 0x7f8000000300780b */ /* 0x000fe40003f1c000 */
[----:B0-----:R-:W-:-:S11]  /*a3d0*/  MOV R25, R0 ;  /* 0x0000000000197202 */ /* 0x001fd60000000f00 */
[----:B------:R-:W-:-:S07]  /*a3e0*/  @!P0 MOV R24, R3 ;  /* 0x0000000300188202 */ /* 0x000fce0000000f00 */
.L_x_7190:
[----:B------:R-:W-:Y:S05]  /*a3f0*/  BSYNC B0 ;  /* 0x0000000000007941 */ /* 0x000fea0003800000 */
.L_x_7188:
        /* <DEDUP_REMOVED lines=110> */
.L_x_7199:
        /* <DEDUP_REMOVED lines=10> */
.L_x_7201:
[----:B------:R-:W-:-:S04]  /*ab80*/  FADD.FTZ R4, -R0, R5 ;  /* 0x0000000500047221 */ /* 0x000fc80000010100 */
[----:B------:R-:W-:-:S07]  /*ab90*/  FMUL.FTZ R4, R4, 0.5 ;  /* 0x3f00000004047820 */ /* 0x000fce0000410000 */
.L_x_7202:
[----:B------:R-:W-:Y:S05]  /*aba0*/  BSYNC B1 ;  /* 0x0000000000017941 */ /* 0x000fea0003800000 */
.L_x_7200:
        /* <DEDUP_REMOVED lines=11> */
.L_x_7204:
[----:B------:R-:W-:-:S04]  /*ac60*/  FADD.FTZ R7, R6, -R7 ;  /* 0x8000000706077221 */ /* 0x000fc80000010000 */
[----:B------:R-:W-:-:S07]  /*ac70*/  FMUL.FTZ R7, R7, 0.5 ;  /* 0x3f00000007077820 */ /* 0x000fce0000410000 */
.L_x_7205:
[----:B------:R-:W-:Y:S05]  /*ac80*/  BSYNC B1 ;  /* 0x0000000000017941 */ /* 0x000fea0003800000 */
.L_x_7203:
        /* <DEDUP_REMOVED lines=35> */
.L_x_7198:
[----:B------:R0:W1:Y:S02]  /*aec0*/  MUFU.SQRT R26, R16 ;  /* 0x00000010001a7308 */ /* 0x0000640000002000 */
.L_x_7197:
[----:B------:R-:W-:Y:S05]  /*aed0*/  BSYNC B0 ;  /* 0x0000000000007941 */ /* 0x000fea0003800000 */
.L_x_7196:
        /* <DEDUP_REMOVED lines=24> */
.L_x_7212:
[----:B------:R-:W-:-:S04]  /*b060*/  FADD.FTZ R0, -R0, R5 ;  /* 0x0000000500007221 */ /* 0x000fc80000010100 */
[----:B------:R-:W-:-:S07]  /*b070*/  FMUL.FTZ R0, R0, 0.5 ;  /* 0x3f00000000007820 */ /* 0x000fce0000410000 */
.L_x_7213:
[----:B------:R-:W-:Y:S05]  /*b080*/  BSYNC B1 ;  /* 0x0000000000017941 */ /* 0x000fea0003800000 */
.L_x_7211:
        /* <DEDUP_REMOVED lines=10> */
.L_x_7215:
[----:B------:R-:W-:-:S04]  /*b130*/  FADD.FTZ R3, -R3, R6 ;  /* 0x0000000603037221 */ /* 0x000fc80000010100 */
[----:B------:R-:W-:-:S07]  /*b140*/  FMUL.FTZ R3, R3, 0.5 ;  /* 0x3f00000003037820 */ /* 0x000fce0000410000 */
.L_x_7216:
[----:B------:R-:W-:Y:S05]  /*b150*/  BSYNC B1 ;  /* 0x0000000000017941 */ /* 0x000fea0003800000 */
.L_x_7214:
[----:B------:R-:W-:Y:S01]  /*b160*/  FADD.FTZ R3, R3, R0 ;  /* 0x0000000003037221 */ /* 0x000fe20000010000 */
[----:B------:R-:W-:Y:S01]  /*b170*/  FADD.FTZ R28, R27, R28 ;  /* 0x0000001c1b1c7221 */ /* 0x000fe20000010000 */
[----:B------:R-:W-:-:S03]  /*b180*/  PLOP3.LUT P0, PT, PT, PT, PT, 0x80, 0x0 ;  /* 0x000000000000781c */ /* 0x000fc60003f0f070 */
[----:B------:R-:W-:-:S06]  /*b190*/  FMUL.FTZ R28, R28, R3 ;  /* 0x000000031c1c7220 */ /* 0x000fcc0000410000 */
[----:B------:R-:W4:Y:S01]  /*b1a0*/  MUFU.SQRT R28, R28 ;  /* 0x0000001c001c7308 */ /* 0x000f220000002000 */
[----:B------:R-:W-:Y:S05]  /*b1b0*/  BRA `(.L_x_7208) ;  /* 0x0000000000687947 */ /* 0x000fea0003800000 */
.L_x_7210:
        /* <DEDUP_REMOVED lines=15> */
.L_x_7209:
        /* <DEDUP_REMOVED lines=8> */
.L_x_7207:
[----:B------:R-:W-:Y:S01]  /*b330*/  PLOP3.LUT P0, PT, PT, PT, PT, 0x80, 0x0 ;  /* 0x000000000000781c */ /* 0x000fe20003f0f070 */
[----:B------:R-:W-:Y:S01]  /*b340*/  FMUL.FTZ R28, R28, 16777216 ;  /* 0x4b8000001c1c7820 */ /* 0x000fe20000410000 */
[----:B------:R-:W-:-:S11]  /*b350*/  FMUL.FTZ R27, R27, 16777216 ;  /* 0x4b8000001b1b7820 */ /* 0x000fd60000410000 */
.L_x_7208:
[----:B------:R-:W-:Y:S05]  /*b360*/  BSYNC B0 ;  /* 0x0000000000007941 */ /* 0x000fea0003800000 */
.L_x_7206:
        /* <DEDUP_REMOVED lines=33> */
.L_x_7219:
        /* <DEDUP_REMOVED lines=28> */
.L_x_7218:
        /* <DEDUP_REMOVED lines=19> */
[----:B-12---:R-:W-:Y:S05]  /*b870*/  CALL.REL.NOINC `($__internal_13_$__cuda_sm3x_div_rn_ftz_f32_slowpath) ;  /* 0x000001e0001c7944 */ /* 0x006fea0003c00000 */
.L_x_7223:
[----:B------:R-:W-:Y:S05]  /*b880*/  BSYNC B4 ;  /* 0x0000000000047941 */ /* 0x000fea0003800000 */
.L_x_7222:
        /* <DEDUP_REMOVED lines=18> */
.L_x_7225:
[----:B------:R-:W-:Y:S02]  /*b9b0*/  ISETP.GE.AND P0, PT, R27, RZ, PT ;  /* 0x000000ff1b00720c */ /* 0x000fe40003f06270 */
[----:B------:R-:W-:-:S11]  /*b9c0*/  MOV R3, 0x3fd774eb ;  /* 0x3fd774eb00037802 */ /* 0x000fd60000000f00 */
[----:B------:R-:W-:-:S04]  /*b9d0*/  @P0 FFMA.FTZ R0, R3, 0.93318945169448852539, -R0 ;  /* 0x3f6ee58103000823 */ /* 0x000fc80000010800 */
[----:B------:R-:W-:-:S07]  /*b9e0*/  @!P0 FFMA.FTZ R0, R3, 0.93318945169448852539, R0 ;  /* 0x3f6ee58103008823 */ /* 0x000fce0000010000 */
.L_x_7226:
[----:B------:R-:W-:Y:S05]  /*b9f0*/  BSYNC B0 ;  /* 0x0000000000007941 */ /* 0x000fea0003800000 */
.L_x_7224:
        /* <DEDUP_REMOVED lines=11> */
.L_x_7221:
        /* <DEDUP_REMOVED lines=17> */
.L_x_7228:
[----:B------:R-:W-:Y:S05]  /*bbc0*/  BSYNC B4 ;  /* 0x0000000000047941 */ /* 0x000fea0003800000 */
.L_x_7227:
        /* <DEDUP_REMOVED lines=18> */
.L_x_7230:
[----:B------:R-:W-:Y:S02]  /*bcf0*/  ISETP.GE.AND P0, PT, R27, RZ, PT ;  /* 0x000000ff1b00720c */ /* 0x000fe40003f06270 */
[----:B------:R-:W-:-:S11]  /*bd00*/  MOV R3, 0x3fd774eb ;  /* 0x3fd774eb00037802 */ /* 0x000fd60000000f00 */
[----:B------:R-:W-:-:S04]  /*bd10*/  @P0 FFMA.FTZ R0, R3, 0.93318945169448852539, -R0 ;  /* 0x3f6ee58103000823 */ /* 0x000fc80000010800 */
[----:B------:R-:W-:-:S07]  /*bd20*/  @!P0 FFMA.FTZ R0, R3, 0.93318945169448852539, R0 ;  /* 0x3f6ee58103008823 */ /* 0x000fce0000010000 */
.L_x_7231:
[----:B------:R-:W-:Y:S05]  /*bd30*/  BSYNC B0 ;  /* 0x0000000000007941 */ /* 0x000fea0003800000 */
.L_x_7229:
        /* <DEDUP_REMOVED lines=10> */
.L_x_7220:
[----:B------:R-:W-:Y:S05]  /*bde0*/  BSYNC B3 ;  /* 0x0000000000037941 */ /* 0x000fea0003800000 */
.L_x_7217:
[----:B------:R-:W-:-:S13]  /*bdf0*/  ISETP.NE.AND P0, PT, R15, RZ, PT ;  /* 0x000000ff0f00720c */ /* 0x000fda0003f05270 */
[----:B-1----:R-:W-:-:S05]  /*be00*/  @!P0 FADD.FTZ R26, -R26, -RZ ;  /* 0x800000ff1a1a8221 */ /* 0x002fca0000010100 */
[----:B------:R-:W-:Y:S01]  /*be10*/  MOV R15, R26 ;  /* 0x0000001a000f7202 */ /* 0x000fe20000000f00 */
[----:B------:R-:W-:Y:S06]  /*be20*/  BRA `(.L_x_7232) ;  /* 0x0000000c006c7947 */ /* 0x000fec0003800000 */
.L_x_7195:
[----:B------:R-:W-:Y:S01]  /*be30*/  FADD.FTZ R3, -R23, 6.1232342629258392722e-17 ;  /* 0x248d313217037421 */ /* 0x000fe20000010100 */
[----:B------:R-:W-:-:S03]  /*be40*/  FADD.FTZ R15, -R22, -RZ ;  /* 0x800000ff160f7221 */ /* 0x000fc60000010100 */
[----:B------:R-:W-:Y:S01]  /*be50*/  FADD.FTZ R3, R3, 1.5707963705062866211 ;  /* 0x3fc90fdb03037421 */ /* 0x000fe20000010000 */
[----:B------:R-:W-:Y:S06]  /*be60*/  BRA `(.L_x_7232) ;  /* 0x0000000c005c7947 */ /* 0x000fec0003800000 */
.L_x_7194:
[----:B------:R-:W-:Y:S01]  /*be70*/  HFMA2.MMA R3, -RZ, RZ, 0, 0 ;  /* 0x00000000ff037435 */ /* 0x000fe200000001ff */
[----:B------:R-:W-:Y:S01]  /*be80*/  FADD.FTZ R15, -R22, -RZ ;  /* 0x800000ff160f7221 */ /* 0x000fe20000010100 */
[----:B------:R-:W-:Y:S09]  /*be90*/  BRA `(.L_x_7232) ;  /* 0x0000000c00507947 */ /* 0x000ff20003800000 */
.L_x_7193:
        /* <DEDUP_REMOVED lines=23> */
[----:B------:R-:W-:Y:S05]  /*c010*/  CALL.REL.NOINC `($__internal_13_$__cuda_sm3x_div_rn_ftz_f32_slowpath) ;  /* 0x000001d800347944 */ /* 0x000fea0003c00000 */
.L_x_7237:
[----:B------:R-:W-:Y:S05]  /*c020*/  BSYNC B4 ;  /* 0x0000000000047941 */ /* 0x000fea0003800000 */
.L_x_7236:
        /* <DEDUP_REMOVED lines=18> */
.L_x_7239:
[----:B------:R-:W-:Y:S02]  /*c150*/  ISETP.GE.AND P0, PT, R23, RZ, PT ;  /* 0x000000ff1700720c */ /* 0x000fe40003f06270 */
[----:B------:R-:W-:-:S11]  /*c160*/  MOV R3, 0x3fd774eb ;  /* 0x3fd774eb00037802 */ /* 0x000fd60000000f00 */
[----:B------:R-:W-:-:S04]  /*c170*/  @P0 FFMA.FTZ R0, R3, 0.93318945169448852539, -R0 ;  /* 0x3f6ee58103000823 */ /* 0x000fc80000010800 */
[----:B------:R-:W-:-:S07]  /*c180*/  @!P0 FFMA.FTZ R0, R3, 0.93318945169448852539, R0 ;  /* 0x3f6ee58103008823 */ /* 0x000fce0000010000 */
.L_x_7240:
[----:B------:R-:W-:Y:S05]  /*c190*/  BSYNC B0 ;  /* 0x0000000000007941 */ /* 0x000fea0003800000 */
.L_x_7238:
        /* <DEDUP_REMOVED lines=13> */
.L_x_7235:
        /* <DEDUP_REMOVED lines=11> */
[----:B--2---:R-:W-:Y:S05]  /*c320*/  CALL.REL.NOINC `($__internal_13_$__cuda_sm3x_div_rn_ftz_f32_slowpath) ;  /* 0x000001d400707944 */ /* 0x004fea0003c00000 */
.L_x_7243:
[----:B------:R-:W-:Y:S05]  /*c330*/  BSYNC B4 ;  /* 0x0000000000047941 */ /* 0x000fea0003800000 */
.L_x_7242:
        /* <DEDUP_REMOVED lines=18> */
.L_x_7245:
[----:B------:R-:W-:Y:S02]  /*c460*/  ISETP.GE.AND P0, PT, R23, RZ, PT ;  /* 0x000000ff1700720c */ /* 0x000fe40003f06270 */
[----:B------:R-:W-:-:S11]  /*c470*/  MOV R3, 0x3fd774eb ;  /* 0x3fd774eb00037802 */ /* 0x000fd60000000f00 */
[----:B------:R-:W-:-:S04]  /*c480*/  @P0 FFMA.FTZ R0, R3, 0.93318945169448852539, -R0 ;  /* 0x3f6ee58103000823 */ /* 0x000fc80000010800 */
[----:B------:R-:W-:-:S07]  /*c490*/  @!P0 FFMA.FTZ R0, R3, 0.93318945169448852539, R0 ;  /* 0x3f6ee58103008823 */ /* 0x000fce0000010000 */
.L_x_7246:
[----:B------:R-:W-:Y:S05]  /*c4a0*/  BSYNC B0 ;  /* 0x0000000000007941 */ /* 0x000fea0003800000 */
.L_x_7244:
        /* <DEDUP_REMOVED lines=27> */
.L_x_7234:
        /* <DEDUP_REMOVED lines=32> */
[----:B------:R-:W-:Y:S05]  /*c860*/  CALL.REL.NOINC `($__internal_13_$__cuda_sm3x_div_rn_ftz_f32_slowpath) ;  /* 0x000001d000207944 */ /* 0x000fea0003c00000 */
.L_x_7248:
[----:B------:R-:W-:Y:S05]  /*c870*/  BSYNC B4 ;  /* 0x0000000000047941 */ /* 0x000fea0003800000 */
.L_x_7247:
        /* <DEDUP_REMOVED lines=18> */
.L_x_7250:
[----:B------:R-:W-:Y:S02]  /*c9a0*/  ISETP.GE.AND P0, PT, R23, RZ, PT ;  /* 0x000000ff1700720c */ /* 0x000fe40003f06270 */
[----:B------:R-:W-:-:S11]  /*c9b0*/  MOV R3, 0x3fd774eb ;  /* 0x3fd774eb00037802 */ /* 0x000fd60000000f00 */
[----:B------:R-:W-:-:S04]  /*c9c0*/  @P0 FFMA.FTZ R0, R3, 0.93318945169448852539, -R0 ;  /* 0x3f6ee58103000823 */ /* 0x000fc80000010800 */
[----:B------:R-:W-:-:S07]  /*c9d0*/  @!P0 FFMA.FTZ R0, R3, 0.93318945169448852539, R0 ;  /* 0x3f6ee58103008823 */ /* 0x000fce0000010000 */
.L_x_7251:
[----:B------:R-:W-:Y:S05]  /*c9e0*/  BSYNC B0 ;  /* 0x0000000000007941 */ /* 0x000fea0003800000 */
.L_x_7249:
        /* <DEDUP_REMOVED lines=10> */
.L_x_7241:
[----:B------:R-:W-:Y:S05]  /*ca90*/  BSYNC B3 ;  /* 0x0000000000037941 */ /* 0x000fea0003800000 */
.L_x_7233:
[----:B------:R-:W-:Y:S01]  /*caa0*/  ISETP.NE.AND P0, PT, R15, RZ, PT ;  /* 0x000000ff0f00720c */ /* 0x000fe20003f05270 */
[----:B------:R-:W-:Y:S01]  /*cab0*/  FADD.FTZ R15, R28, 0.69314718246459960938 ;  /* 0x3f3172181c0f7421 */ /* 0x000fe20000010000 */
[----:B------:R-:W-:-:S11]  /*cac0*/  FADD.FTZ R3, |R0|, -RZ ;  /* 0x800000ff00037221 */ /* 0x000fd60000010200 */
[----:B------:R-:W-:Y:S01]  /*cad0*/  @!P0 FADD.FTZ R15, -R15, -RZ ;  /* 0x800000ff0f0f8221 */ /* 0x000fe20000010100 */
[----:B------:R-:W-:Y:S06]  /*cae0*/  BRA `(.L_x_7232) ;  /* 0x00000000003c7947 */ /* 0x000fec0003800000 */
.L_x_7192:
        /* <DEDUP_REMOVED lines=15> */
.L_x_7232:
[----:B------:R-:W-:Y:S05]  /*cbe0*/  BSYNC B2 ;  /* 0x0000000000027941 */ /* 0x000fea0003800000 */
.L_x_7191:
        /* <DEDUP_REMOVED lines=10> */
.L_x_7253:
[----:B------:R-:W-:Y:S02]  /*cc90*/  FSETP.GTU.FTZ.AND P0, PT, R0, +INF , PT ;  /* 0x7f8000000000780b */ /* 0x000fe40003f1c000 */
[----:B0-----:R-:W-:-:S11]  /*cca0*/  MOV R16, R3 ;  /* 0x0000000300107202 */ /* 0x001fd60000000f00 */
[----:B------:R-:W-:-:S07]  /*ccb0*/  @!P0 MOV R15, R0 ;  /* 0x00000000000f8202 */ /* 0x000fce0000000f00 */
.L_x_7254:
[----:B------:R-:W-:Y:S05]  /*ccc0*/  BSYNC B0 ;  /* 0x0000000000007941 */ /* 0x000fea0003800000 */
.L_x_7252:
        /* <DEDUP_REMOVED lines=110> */
.L_x_7263:
        /* <DEDUP_REMOVED lines=10> */
.L_x_7265:
[----:B------:R-:W-:-:S04]  /*d450*/  FADD.FTZ R4, -R0, R5 ;  /* 0x0000000500047221 */ /* 0x000fc80000010100 */
[----:B------:R-:W-:-:S07]  /*d460*/  FMUL.FTZ R4, R4, 0.5 ;  /* 0x3f00000004047820 */ /* 0x000fce0000410000 */
.L_x_7266:
[----:B------:R-:W-:Y:S05]  /*d470*/  BSYNC B1 ;  /* 0x0000000000017941 */ /* 0x000fea0003800000 */
.L_x_7264:
        /* <DEDUP_REMOVED lines=11> */
.L_x_7268:
[----:B------:R-:W-:-:S04]  /*d530*/  FADD.FTZ R7, R6, -R7 ;  /* 0x8000000706077221 */ /* 0x000fc80000010000 */
[----:B------:R-:W-:-:S07]  /*d540*/  FMUL.FTZ R7, R7, 0.5 ;  /* 0x3f00000007077820 */ /* 0x000fce0000410000 */
.L_x_7269:
[----:B------:R-:W-:Y:S05]  /*d550*/  BSYNC B1 ;  /* 0x0000000000017941 */ /* 0x000fea0003800000 */
.L_x_7267:
        /* <DEDUP_REMOVED lines=35> */
.L_x_7262:
[----:B------:R0:W1:Y:S02]  /*d790*/  MUFU.SQRT R27, R17 ;  /* 0x00000011001b7308 */ /* 0x0000640000002000 */
.L_x_7261:
[----:B------:R-:W-:Y:S05]  /*d7a0*/  BSYNC B0 ;  /* 0x0000000000007941 */ /* 0x000fea0003800000 */
.L_x_7260:
        /* <DEDUP_REMOVED lines=24> */
.L_x_7276:
[----:B------:R-:W-:-:S04]  /*d930*/  FADD.FTZ R0, -R0, R5 ;  /* 0x0000000500007221 */ /* 0x000fc80000010100 */
[----:B------:R-:W-:-:S07]  /*d940*/  FMUL.FTZ R0, R0, 0.5 ;  /* 0x3f00000000007820 */ /* 0x000fce0000410000 */
.L_x_7277:
[----:B------:R-:W-:Y:S05]  /*d950*/  BSYNC B1 ;  /* 0x0000000000017941 */ /* 0x000fea0003800000 */
.L_x_7275:
        /* <DEDUP_REMOVED lines=10> */
.L_x_7279:
[----:B------:R-:W-:-:S04]  /*da00*/  FADD.FTZ R3, -R3, R6 ;  /* 0x0000000603037221 */ /* 0x000fc80000010100 */
[----:B------:R-:W-:-:S07]  /*da10*/  FMUL.FTZ R3, R3, 0.5 ;  /* 0x3f00000003037820 */ /* 0x000fce0000410000 */
.L_x_7280:
[----:B------:R-:W-:Y:S05]  /*da20*/  BSYNC B1 ;  /* 0x0000000000017941 */ /* 0x000fea0003800000 */
.L_x_7278:
[----:B------:R-:W-:Y:S01]  /*da30*/  FADD.FTZ R0, R3, R0 ;  /* 0x0000000003007221 */ /* 0x000fe20000010000 */
[----:B------:R-:W-:Y:S01]  /*da40*/  FADD.FTZ R29, R28, R29 ;  /* 0x0000001d1c1d7221 */ /* 0x000fe20000010000 */
[----:B------:R-:W-:-:S03]  /*da50*/  PLOP3.LUT P0, PT, PT, PT, PT, 0x80, 0x0 ;  /* 0x000000000000781c */ /* 0x000fc60003f0f070 */
[----:B------:R-:W-:-:S06]  /*da60*/  FMUL.FTZ R29, R29, R0 ;  /* 0x000000001d1d7220 */ /* 0x000fcc0000410000 */
[----:B------:R-:W4:Y:S01]  /*da70*/  MUFU.SQRT R29, R29 ;  /* 0x0000001d001d7308 */ /* 0x000f220000002000 */
[----:B------:R-:W-:Y:S05]  /*da80*/  BRA `(.L_x_7272) ;  /* 0x0000000000687947 */ /* 0x000fea0003800000 */
.L_x_7274:
        /* <DEDUP_REMOVED lines=15> */
.L_x_7273:
        /* <DEDUP_REMOVED lines=8> */
.L_x_7271:
[----:B------:R-:W-:Y:S01]  /*dc00*/  PLOP3.LUT P0, PT, PT, PT, PT, 0x80, 0x0 ;  /* 0x000000000000781c */ /* 0x000fe20003f0f070 */
[----:B------:R-:W-:Y:S01]  /*dc10*/  FMUL.FTZ R29, R29, 16777216 ;  /* 0x4b8000001d1d7820 */ /* 0x000fe20000410000 */
[----:B------:R-:W-:-:S11]  /*dc20*/  FMUL.FTZ R28, R28, 16777216 ;  /* 0x4b8000001c1c7820 */ /* 0x000fd60000410000 */
.L_x_7272:
[----:B------:R-:W-:Y:S05]  /*dc30*/  BSYNC B0 ;  /* 0x0000000000007941 */ /* 0x000fea0003800000 */
.L_x_7270:
        /* <DEDUP_REMOVED lines=33> */
.L_x_7283:
        /* <DEDUP_REMOVED lines=28> */
.L_x_7282:
        /* <DEDUP_REMOVED lines=20> */
.L_x_7287:
[----:B------:R-:W-:Y:S05]  /*e150*/  BSYNC B4 ;  /* 0x0000000000047941 */ /* 0x000fea0003800000 */
.L_x_7286:
        /* <DEDUP_REMOVED lines=18> */
.L_x_7289:
[----:B------:R-:W-:Y:S02]  /*e280*/  ISETP.GE.AND P0, PT, R28, RZ, PT ;  /* 0x000000ff1c00720c */ /* 0x000fe40003f06270 */
[----:B------:R-:W-:-:S11]  /*e290*/  MOV R3, 0x3fd774eb ;  /* 0x3fd774eb00037802 */ /* 0x000fd60000000f00 */
[----:B------:R-:W-:-:S04]  /*e2a0*/  @P0 FFMA.FTZ R0, R3, 0.93318945169448852539, -R0 ;  /* 0x3f6ee58103000823 */ /* 0x000fc80000010800 */
[----:B------:R-:W-:-:S07]  /*e2b0*/  @!P0 FFMA.FTZ R0, R3, 0.93318945169448852539, R0 ;  /* 0x3f6ee58103008823 */ /* 0x000fce0000010000 */
.L_x_7290:
[----:B------:R-:W-:Y:S05]  /*e2c0*/  BSYNC B0 ;  /* 0x0000000000007941 */ /* 0x000fea0003800000 */
.L_x_7288:
        /* <DEDUP_REMOVED lines=11> */
.L_x_7285:
        /* <DEDUP_REMOVED lines=17> */
.L_x_7292:
[----:B------:R-:W-:Y:S05]  /*e490*/  BSYNC B4 ;  /* 0x0000000000047941 */ /* 0x000fea0003800000 */
.L_x_7291:
        /* <DEDUP_REMOVED lines=18> */
.L_x_7294:
[----:B------:R-:W-:Y:S02]  /*e5c0*/  ISETP.GE.AND P0, PT, R28, RZ, PT ;  /* 0x000000ff1c00720c */ /* 0x000fe40003f06270 */
[----:B------:R-:W-:-:S11]  /*e5d0*/  MOV R3, 0x3fd774eb ;  /* 0x3fd774eb00037802 */ /* 0x000fd60000000f00 */
[----:B------:R-:W-:-:S04]  /*e5e0*/  @P0 FFMA.FTZ R0, R3, 0.93318945169448852539, -R0 ;  /* 0x3f6ee58103000823 */ /* 0x000fc80000010800 */
[----:B------:R-:W-:-:S07]  /*e5f0*/  @!P0 FFMA.FTZ R0, R3, 0.93318945169448852539, R0 ;  /* 0x3f6ee58103008823 */ /* 0x000fce0000010000 */
.L_x_7295:
[----:B------:R-:W-:Y:S05]  /*e600*/  BSYNC B0 ;  /* 0x0000000000007941 */ /* 0x000fea0003800000 */
.L_x_7293:
        /* <DEDUP_REMOVED lines=10> */
.L_x_7284:
[----:B------:R-:W-:Y:S05]  /*e6b0*/  BSYNC B3 ;  /* 0x0000000000037941 */ /* 0x000fea0003800000 */
.L_x_7281:
[----:B------:R-:W-:-:S13]  /*e6c0*/  ISETP.NE.AND P0, PT, R26, RZ, PT ;  /* 0x000000ff1a00720c */ /* 0x000fda0003f05270 */
[----:B-1----:R-:W-:-:S05]  /*e6d0*/  @!P0 FADD.FTZ R27, -R27, -RZ ;  /* 0x800000ff1b1b8221 */ /* 0x002fca0000010100 */
[----:B0-----:R-:W-:Y:S01]  /*e6e0*/  MOV R17, R27 ;  /* 0x0000001b00117202 */ /* 0x001fe20000000f00 */
[----:B------:R-:W-:Y:S06]  /*e6f0*/  BRA `(.L_x_7296) ;  /* 0x0000000c006c7947 */ /* 0x000fec0003800000 */
.L_x_7259:
[----:B------:R-:W-:Y:S01]  /*e700*/  FADD.FTZ R0, -R22, 6.1232342629258392722e-17 ;  /* 0x248d313216007421 */ /* 0x000fe20000010100 */
[----:B------:R-:W-:-:S03]  /*e710*/  FADD.FTZ R17, -R23, -RZ ;  /* 0x800000ff17117221 */ /* 0x000fc60000010100 */
[----:B------:R-:W-:Y:S01]  /*e720*/  FADD.FTZ R0, R0, 1.5707963705062866211 ;  /* 0x3fc90fdb00007421 */ /* 0x000fe20000010000 */
[----:B------:R-:W-:Y:S06]  /*e730*/  BRA `(.L_x_7296) ;  /* 0x0000000c005c7947 */ /* 0x000fec0003800000 */
.L_x_7258:
[----:B------:R-:W-:Y:S01]  /*e740*/  HFMA2.MMA R0, -RZ, RZ, 0, 0 ;  /* 0x00000000ff007435 */ /* 0x000fe200000001ff */
[----:B------:R-:W-:Y:S01]  /*e750*/  FADD.FTZ R17, -R23, -RZ ;  /* 0x800000ff17117221 */ /* 0x000fe20000010100 */
[----:B------:R-:W-:Y:S09]  /*e760*/  BRA `(.L_x_7296) ;  /* 0x0000000c00507947 */ /* 0x000ff20003800000 */
.L_x_7257:
        /* <DEDUP_REMOVED lines=23> */
[----:B------:R-:W-:Y:S05]  /*e8e0*/  CALL.REL.NOINC `($__internal_13_$__cuda_sm3x_div_rn_ftz_f32_slowpath) ;  /* 0x000001b000007944 */ /* 0x000fea0003c00000 */
.L_x_7301:
[----:B------:R-:W-:Y:S05]  /*e8f0*/  BSYNC B4 ;  /* 0x0000000000047941 */ /* 0x000fea0003800000 */
.L_x_7300:
        /* <DEDUP_REMOVED lines=18> */
.L_x_7303:
[----:B------:R-:W-:Y:S02]  /*ea20*/  ISETP.GE.AND P0, PT, R22, RZ, PT ;  /* 0x000000ff1600720c */ /* 0x000fe40003f06270 */
[----:B------:R-:W-:-:S11]  /*ea30*/  MOV R3, 0x3fd774eb ;  /* 0x3fd774eb00037802 */ /* 0x000fd60000000f00 */
[----:B------:R-:W-:-:S04]  /*ea40*/  @P0 FFMA.FTZ R0, R3, 0.93318945169448852539, -R0 ;  /* 0x3f6ee58103000823 */ /* 0x000fc80000010800 */
[----:B------:R-:W-:-:S07]  /*ea50*/  @!P0 FFMA.FTZ R0, R3, 0.93318945169448852539, R0 ;  /* 0x3f6ee58103008823 */ /* 0x000fce0000010000 */
.L_x_7304:
[----:B------:R-:W-:Y:S05]  /*ea60*/  BSYNC B0 ;  /* 0x0000000000007941 */ /* 0x000fea0003800000 */
.L_x_7302:
        /* <DEDUP_REMOVED lines=13> */
.L_x_7299:
        /* <DEDUP_REMOVED lines=12> */
.L_x_7307:
[----:B------:R-:W-:Y:S05]  /*ec00*/  BSYNC B4 ;  /* 0x0000000000047941 */ /* 0x000fea0003800000 */
.L_x_7306:
        /* <DEDUP_REMOVED lines=18> */
.L_x_7309:
[----:B------:R-:W-:Y:S02]  /*ed30*/  ISETP.GE.AND P0, PT, R22, RZ, PT ;  /* 0x000000ff1600720c */ /* 0x000fe40003f06270 */
[----:B------:R-:W-:-:S11]  /*ed40*/  MOV R3, 0x3fd774eb ;  /* 0x3fd774eb00037802 */ /* 0x000fd60000000f00 */
[----:B------:R-:W-:-:S04]  /*ed50*/  @P0 FFMA.FTZ R0, R3, 0.93318945169448852539, -R0 ;  /* 0x3f6ee58103000823 */ /* 0x000fc80000010800 */
[----:B------:R-:W-:-:S07]  /*ed60*/  @!P0 FFMA.FTZ R0, R3, 0.93318945169448852539, R0 ;  /* 0x3f6ee58103008823 */ /* 0x000fce0000010000 */
.L_x_7310:
[----:B------:R-:W-:Y:S05]  /*ed70*/  BSYNC B0 ;  /* 0x0000000000007941 */ /* 0x000fea0003800000 */
.L_x_7308:
        /* <DEDUP_REMOVED lines=27> */
.L_x_7298:
        /* <DEDUP_REMOVED lines=32> */
[----:B------:R-:W-:Y:S05]  /*f130*/  CALL.REL.NOINC `($__internal_13_$__cuda_sm3x_div_rn_ftz_f32_slowpath) ;  /* 0x000001a400ec7944 */ /* 0x000fea0003c00000 */
.L_x_7312:
[----:B------:R-:W-:Y:S05]  /*f140*/  BSYNC B4 ;  /* 0x0000000000047941 */ /* 0x000fea0003800000 */
.L_x_7311:
        /* <DEDUP_REMOVED lines=18> */
.L_x_7314:
[----:B------:R-:W-:Y:S02]  /*f270*/  ISETP.GE.AND P0, PT, R22, RZ, PT ;  /* 0x000000ff1600720c */ /* 0x000fe40003f06270 */
[----:B------:R-:W-:-:S11]  /*f280*/  MOV R3, 0x3fd774eb ;  /* 0x3fd774eb00037802 */ /* 0x000fd60000000f00 */
[----:B------:R-:W-:-:S04]  /*f290*/  @P0 FFMA.FTZ R0, R3, 0.93318945169448852539, -R0 ;  /* 0x3f6ee58103000823 */ /* 0x000fc80000010800 */
[----:B------:R-:W-:-:S07]  /*f2a0*/  @!P0 FFMA.FTZ R0, R3, 0.93318945169448852539, R0 ;  /* 0x3f6ee58103008823 */ /* 0x000fce0000010000 */
.L_x_7315:
[----:B------:R-:W-:Y:S05]  /*f2b0*/  BSYNC B0 ;  /* 0x0000000000007941 */ /* 0x000fea0003800000 */
.L_x_7313:
        /* <DEDUP_REMOVED lines=10> */
.L_x_7305:
[----:B------:R-:W-:Y:S05]  /*f360*/  BSYNC B3 ;  /* 0x0000000000037941 */ /* 0x000fea0003800000 */
.L_x_7297:
[----:B------:R-:W-:Y:S01]  /*f370*/  ISETP.NE.AND P0, PT, R26, RZ, PT ;  /* 0x000000ff1a00720c */ /* 0x000fe20003f05270 */
[----:B------:R-:W-:Y:S01]  /*f380*/  FADD.FTZ R17, R29, 0.69314718246459960938 ;  /* 0x3f3172181d117421 */ /* 0x000fe20000010000 */
[----:B------:R-:W-:-:S11]  /*f390*/  FADD.FTZ R0, |R0|, -RZ ;  /* 0x800000ff00007221 */ /* 0x000fd60000010200 */
[----:B------:R-:W-:Y:S01]  /*f3a0*/  @!P0 FADD.FTZ R17, -R17, -RZ ;  /* 0x800000ff11118221 */ /* 0x000fe20000010100 */
[----:B------:R-:W-:Y:S06]  /*f3b0*/  BRA `(.L_x_7296) ;  /* 0x00000000003c7947 */ /* 0x000fec0003800000 */
.L_x_7256:
        /* <DEDUP_REMOVED lines=15> */
.L_x_7296:
[----:B------:R-:W-:Y:S05]  /*f4b0*/  BSYNC B2 ;  /* 0x0000000000027941 */ /* 0x000fea0003800000 */
.L_x_7255:
        /* <DEDUP_REMOVED lines=10> */
.L_x_7317:
[----:B------:R-:W-:Y:S02]  /*f560*/  FSETP.GTU.FTZ.AND P0, PT, R3, +INF , PT ;  /* 0x7f8000000300780b */ /* 0x000fe40003f1c000 */
[----:B------:R-:W-:-:S11]  /*f570*/  MOV R22, R0 ;  /* 0x0000000000167202 */ /* 0x000fd60000000f00 */
[----:B------:R-:W-:-:S07]  /*f580*/  @!P0 MOV R17, R3 ;  /* 0x0000000300118202 */ /* 0x000fce0000000f00 */
.L_x_7318:
[----:B------:R-:W-:Y:S05]  /*f590*/  BSYNC B0 ;  /* 0x0000000000007941 */ /* 0x000fea0003800000 */
.L_x_7316:
        /* <DEDUP_REMOVED lines=110> */
.L_x_7327:
        /* <DEDUP_REMOVED lines=10> */
.L_x_7329:
[----:B------:R-:W-:-:S04]  /*fd20*/  FADD.FTZ R4, -R3, R6 ;  /* 0x0000000603047221 */ /* 0x000fc80000010100 */
[----:B------:R-:W-:-:S07]  /*fd30*/  FMUL.FTZ R4, R4, 0.5 ;  /* 0x3f00000004047820 */ /* 0x000fce0000410000 */
.L_x_7330:
[----:B------:R-:W-:Y:S05]  /*fd40*/  BSYNC B1 ;  /* 0x0000000000017941 */ /* 0x000fea0003800000 */
.L_x_7328:
        /* <DEDUP_REMOVED lines=11> */
.L_x_7332:
[----:B------:R-:W-:-:S04]  /*fe00*/  FADD.FTZ R7, R5, -R8 ;  /* 0x8000000805077221 */ /* 0x000fc80000010000 */
[----:B------:R-:W-:-:S07]  /*fe10*/  FMUL.FTZ R7, R7, 0.5 ;  /* 0x3f00000007077820 */ /* 0x000fce0000410000 */
.L_x_7333:
[----:B------:R-:W-:Y:S05]  /*fe20*/  BSYNC B1 ;  /* 0x0000000000017941 */ /* 0x000fea0003800000 */
.L_x_7331:
        /* <DEDUP_REMOVED lines=35> */
.L_x_7326:
[----:B------:R0:W1:Y:S02]  /*10060*/  MUFU.SQRT R28, R18 ;  /* 0x00000012001c7308 */ /* 0x0000640000002000 */
.L_x_7325:
[----:B------:R-:W-:Y:S05]  /*10070*/  BSYNC B0 ;  /* 0x0000000000007941 */ /* 0x000fea0003800000 */
.L_x_7324:
        /* <DEDUP_REMOVED lines=24> */
.L_x_7340:
[----:B------:R-:W-:-:S04]  /*10200*/  FADD.FTZ R3, -R3, R6 ;  /* 0x0000000603037221 */ /* 0x000fc80000010100 */
[----:B------:R-:W-:-:S07]  /*10210*/  FMUL.FTZ R3, R3, 0.5 ;  /* 0x3f00000003037820 */ /* 0x000fce0000410000 */
.L_x_7341:
[----:B------:R-:W-:Y:S05]  /*10220*/  BSYNC B1 ;  /* 0x0000000000017941 */ /* 0x000fea0003800000 */
.L_x_7339:
        /* <DEDUP_REMOVED lines=10> */
.L_x_7343:
[----:B------:R-:W-:-:S04]  /*102d0*/  FADD.FTZ R0, -R0, R5 ;  /* 0x0000000500007221 */ /* 0x000fc80000010100 */
[----:B------:R-:W-:-:S07]  /*102e0*/  FMUL.FTZ R0, R0, 0.5 ;  /* 0x3f00000000007820 */ /* 0x000fce0000410000 */
.L_x_7344:
[----:B------:R-:W-:Y:S05]  /*102f0*/  BSYNC B1 ;  /* 0x0000000000017941 */ /* 0x000fea0003800000 */
.L_x_7342:
[----:B------:R-:W-:Y:S01]  /*10300*/  FADD.FTZ R3, R0, R3 ;  /* 0x0000000300037221 */ /* 0x000fe20000010000 */
[----:B------:R-:W-:Y:S01]  /*10310*/  FADD.FTZ R30, R29, R30 ;  /* 0x0000001e1d1e7221 */ /* 0x000fe20000010000 */
[----:B------:R-:W-:-:S03]  /*10320*/  PLOP3.LUT P0, PT, PT, PT, PT, 0x80, 0x0 ;  /* 0x000000000000781c */ /* 0x000fc60003f0f070 */
[----:B------:R-:W-:-:S06]  /*10330*/  FMUL.FTZ R30, R30, R3 ;  /* 0x000000031e1e7220 */ /* 0x000fcc0000410000 */
[----:B------:R-:W4:Y:S01]  /*10340*/  MUFU.SQRT R30, R30 ;  /* 0x0000001e001e7308 */ /* 0x000f220000002000 */
[----:B------:R-:W-:Y:S05]  /*10350*/  BRA `(.L_x_7336) ;  /* 0x0000000000687947 */ /* 0x000fea0003800000 */
.L_x_7338:
        /* <DEDUP_REMOVED lines=15> */
.L_x_7337:
        /* <DEDUP_REMOVED lines=8> */
.L_x_7335:
[----:B------:R-:W-:Y:S01]  /*104d0*/  PLOP3.LUT P0, PT, PT, PT, PT, 0x80, 0x0 ;  /* 0x000000000000781c */ /* 0x000fe20003f0f070 */
[----:B------:R-:W-:Y:S01]  /*104e0*/  FMUL.FTZ R30, R30, 16777216 ;  /* 0x4b8000001e1e7820 */ /* 0x000fe20000410000 */
[----:B------:R-:W-:-:S11]  /*104f0*/  FMUL.FTZ R29, R29, 16777216 ;  /* 0x4b8000001d1d7820 */ /* 0x000fd60000410000 */
.L_x_7336:
[----:B------:R-:W-:Y:S05]  /*10500*/  BSYNC B0 ;  /* 0x0000000000007941 */ /* 0x000fea0003800000 */
.L_x_7334:
        /* <DEDUP_REMOVED lines=33> */
.L_x_7347:
        /* <DEDUP_REMOVED lines=28> */
.L_x_7346:
        /* <DEDUP_REMOVED lines=20> */
.L_x_7351:
[----:B------:R-:W-:Y:S05]  /*10a20*/  BSYNC B4 ;  /* 0x0000000000047941 */ /* 0x000fea0003800000 */
.L_x_7350:
        /* <DEDUP_REMOVED lines=18> */
.L_x_7353:
[----:B------:R-:W-:Y:S02]  /*10b50*/  ISETP.GE.AND P0, PT, R29, RZ, PT ;  /* 0x000000ff1d00720c */ /* 0x000fe40003f06270 */
[----:B------:R-:W-:-:S11]  /*10b60*/  MOV R3, 0x3fd774eb ;  /* 0x3fd774eb00037802 */ /* 0x000fd60000000f00 */
[----:B------:R-:W-:-:S04]  /*10b70*/  @P0 FFMA.FTZ R0, R3, 0.93318945169448852539, -R0 ;  /* 0x3f6ee58103000823 */ /* 0x000fc80000010800 */
[----:B------:R-:W-:-:S07]  /*10b80*/  @!P0 FFMA.FTZ R0, R3, 0.93318945169448852539, R0 ;  /* 0x3f6ee58103008823 */ /* 0x000fce0000010000 */
.L_x_7354:
[----:B------:R-:W-:Y:S05]  /*10b90*/  BSYNC B0 ;  /* 0x0000000000007941 */ /* 0x000fea0003800000 */
.L_x_7352:
        /* <DEDUP_REMOVED lines=11> */
.L_x_7349:
        /* <DEDUP_REMOVED lines=17> */
.L_x_7356:
[----:B------:R-:W-:Y:S05]  /*10d60*/  BSYNC B4 ;  /* 0x0000000000047941 */ /* 0x000fea0003800000 */
.L_x_7355:
        /* <DEDUP_REMOVED lines=18> */
.L_x_7358:
[----:B------:R-:W-:Y:S02]  /*10e90*/  ISETP.GE.AND P0, PT, R29, RZ, PT ;  /* 0x000000ff1d00720c */ /* 0x000fe40003f06270 */
[----:B------:R-:W-:-:S11]  /*10ea0*/  MOV R3, 0x3fd774eb ;  /* 0x3fd774eb00037802 */ /* 0x000fd60000000f00 */
[----:B------:R-:W-:-:S04]  /*10eb0*/  @P0 FFMA.FTZ R0, R3, 0.93318945169448852539, -R0 ;  /* 0x3f6ee58103000823 */ /* 0x000fc80000010800 */
[----:B------:R-:W-:-:S07]  /*10ec0*/  @!P0 FFMA.FTZ R0, R3, 0.93318945169448852539, R0 ;  /* 0x3f6ee58103008823 */ /* 0x000fce0000010000 */
.L_x_7359:
[----:B------:R-:W-:Y:S05]  /*10ed0*/  BSYNC B0 ;  /* 0x0000000000007941 */ /* 0x000fea0003800000 */
.L_x_7357:
        /* <DEDUP_REMOVED lines=10> */
.L_x_7348:
[----:B------:R-:W-:Y:S05]  /*10f80*/  BSYNC B3 ;  /* 0x0000000000037941 */ /* 0x000fea0003800000 */
.L_x_7345:
[----:B------:R-:W-:-:S13]  /*10f90*/  ISETP.NE.AND P0, PT, R27, RZ, PT ;  /* 0x000000ff1b00720c */ /* 0x000fda0003f05270 */
[----:B-1----:R-:W-:-:S05]  /*10fa0*/  @!P0 FADD.FTZ R28, -R28, -RZ ;  /* 0x800000ff1c1c8221 */ /* 0x002fca0000010100 */
[----:B0-----:R-:W-:Y:S01]  /*10fb0*/  MOV R18, R28 ;  /* 0x0000001c00127202 */ /* 0x001fe20000000f00 */
[----:B------:R-:W-:Y:S06]  /*10fc0*/  BRA `(.L_x_7360) ;  /* 0x0000000c006c7947 */ /* 0x000fec0003800000 */
.L_x_7323:
[----:B------:R-:W-:Y:S01]  /*10fd0*/  FADD.FTZ R3, -R23, 6.1232342629258392722e-17 ;  /* 0x248d313217037421 */ /* 0x000fe20000010100 */
[----:B------:R-:W-:-:S03]  /*10fe0*/  FADD.FTZ R18, -R26, -RZ ;  /* 0x800000ff1a127221 */ /* 0x000fc60000010100 */
[----:B------:R-:W-:Y:S01]  /*10ff0*/  FADD.FTZ R3, R3, 1.5707963705062866211 ;  /* 0x3fc90fdb03037421 */ /* 0x000fe20000010000 */
[----:B------:R-:W-:Y:S06]  /*11000*/  BRA `(.L_x_7360) ;  /* 0x0000000c005c7947 */ /* 0x000fec0003800000 */
.L_x_7322:
[----:B------:R-:W-:Y:S01]  /*11010*/  HFMA2.MMA R3, -RZ, RZ, 0, 0 ;  /* 0x00000000ff037435 */ /* 0x000fe200000001ff */
[----:B------:R-:W-:Y:S01]  /*11020*/  FADD.FTZ R18, -R26, -RZ ;  /* 0x800000ff1a127221 */ /* 0x000fe20000010100 */
[----:B------:R-:W-:Y:S09]  /*11030*/  BRA `(.L_x_7360) ;  /* 0x0000000c00507947 */ /* 0x000ff20003800000 */
.L_x_7321:
        /* <DEDUP_REMOVED lines=24> */
.L_x_7365:
[----:B------:R-:W-:Y:S05]  /*111c0*/  BSYNC B4 ;  /* 0x0000000000047941 */ /* 0x000fea0003800000 */
.L_x_7364:
        /* <DEDUP_REMOVED lines=18> */
.L_x_7367:
[----:B------:R-:W-:Y:S02]  /*112f0*/  ISETP.GE.AND P0, PT, R23, RZ, PT ;  /* 0x000000ff1700720c */ /* 0x000fe40003f06270 */
[----:B------:R-:W-:-:S11]  /*11300*/  MOV R3, 0x3fd774eb ;  /* 0x3fd774eb00037802 */ /* 0x000fd60000000f00 */
[----:B------:R-:W-:-:S04]  /*11310*/  @P0 FFMA.FTZ R0, R3, 0.93318945169448852539, -R0 ;  /* 0x3f6ee58103000823 */ /* 0x000fc80000010800 */
[----:B------:R-:W-:-:S07]  /*11320*/  @!P0 FFMA.FTZ R0, R3, 0.93318945169448852539, R0 ;  /* 0x3f6ee58103008823 */ /* 0x000fce0000010000 */
.L_x_7368:
[----:B------:R-:W-:Y:S05]  /*11330*/  BSYNC B0 ;  /* 0x0000000000007941 */ /* 0x000fea0003800000 */
.L_x_7366:
        /* <DEDUP_REMOVED lines=13> */
.L_x_7363:
        /* <DEDUP_REMOVED lines=12> */
.L_x_7371:
[----:B------:R-:W-:Y:S05]  /*114d0*/  BSYNC B4 ;  /* 0x0000000000047941 */ /* 0x000fea0003800000 */
.L_x_7370:
        /* <DEDUP_REMOVED lines=18> */
.L_x_7373:
[----:B------:R-:W-:Y:S02]  /*11600*/  ISETP.GE.AND P0, PT, R23, RZ, PT ;  /* 0x000000ff1700720c */ /* 0x000fe40003f06270 */
[----:B------:R-:W-:-:S11]  /*11610*/  MOV R3, 0x3fd774eb ;  /* 0x3fd774eb00037802 */ /* 0x000fd60000000f00 */
[----:B------:R-:W-:-:S04]  /*11620*/  @P0 FFMA.FTZ R0, R3, 0.93318945169448852539, -R0 ;  /* 0x3f6ee58103000823 */ /* 0x000fc80000010800 */
[----:B------:R-:W-:-:S07]  /*11630*/  @!P0 FFMA.FTZ R0, R3, 0.93318945169448852539, R0 ;  /* 0x3f6ee58103008823 */ /* 0x000fce0000010000 */
.L_x_7374:
[----:B------:R-:W-:Y:S05]  /*11640*/  BSYNC B0 ;  /* 0x0000000000007941 */ /* 0x000fea0003800000 */
.L_x_7372:
        /* <DEDUP_REMOVED lines=27> */
.L_x_7362:
        /* <DEDUP_REMOVED lines=33> */
.L_x_7376:
[----:B------:R-:W-:Y:S05]  /*11a10*/  BSYNC B4 ;  /* 0x0000000000047941 */ /* 0x000fea0003800000 */
.L_x_7375:
        /* <DEDUP_REMOVED lines=18> */
.L_x_7378:
[----:B------:R-:W-:Y:S02]  /*11b40*/  ISETP.GE.AND P0, PT, R23, RZ, PT ;  /* 0x000000ff1700720c */ /* 0x000fe40003f06270 */
[----:B------:R-:W-:-:S11]  /*11b50*/  MOV R3, 0x3fd774eb ;  /* 0x3fd774eb00037802 */ /* 0x000fd60000000f00 */
[----:B------:R-:W-:-:S04]  /*11b60*/  @P0 FFMA.FTZ R0, R3, 0.93318945169448852539, -R0 ;  /* 0x3f6ee58103000823 */ /* 0x000fc80000010800 */
[----:B------:R-:W-:-:S07]  /*11b70*/  @!P0 FFMA.FTZ R0, R3, 0.93318945169448852539, R0 ;  /* 0x3f6ee58103008823 */ /* 0x000fce0000010000 */
.L_x_7379:
[----:B------:R-:W-:Y:S05]  /*11b80*/  BSYNC B0 ;  /* 0x0000000000007941 */ /* 0x000fea0003800000 */
.L_x_7377:
        /* <DEDUP_REMOVED lines=10> */
.L_x_7369:
[----:B------:R-:W-:Y:S05]  /*11c30*/  BSYNC B3 ;  /* 0x0000000000037941 */ /* 0x000fea0003800000 */
.L_x_7361:
[----:B------:R-:W-:Y:S01]  /*11c40*/  ISETP.NE.AND P0, PT, R27, RZ, PT ;  /* 0x000000ff1b00720c */ /* 0x000fe20003f05270 */
[----:B------:R-:W-:Y:S01]  /*11c50*/  FADD.FTZ R18, R30, 0.69314718246459960938 ;  /* 0x3f3172181e127421 */ /* 0x000fe20000010000 */
[----:B------:R-:W-:-:S11]  /*11c60*/  FADD.FTZ R3, |R0|, -RZ ;  /* 0x800000ff00037221 */ /* 0x000fd60000010200 */
[----:B------:R-:W-:Y:S01]  /*11c70*/  @!P0 FADD.FTZ R18, -R18, -RZ ;  /* 0x800000ff12128221 */ /* 0x000fe20000010100 */
[----:B------:R-:W-:Y:S06]  /*11c80*/  BRA `(.L_x_7360) ;  /* 0x00000000003c7947 */ /* 0x000fec0003800000 */
.L_x_7320:
        /* <DEDUP_REMOVED lines=15> */
.L_x_7360:
[----:B------:R-:W-:Y:S05]  /*11d80*/  BSYNC B2 ;  /* 0x0000000000027941 */ /* 0x000fea0003800000 */
.L_x_7319:
        /* <DEDUP_REMOVED lines=10> */
.L_x_7381:
[----:B------:R-:W-:Y:S02]  /*11e30*/  FSETP.GTU.FTZ.AND P0, PT, R0, +INF , PT ;  /* 0x7f8000000000780b */ /* 0x000fe40003f1c000 */
[----:B------:R-:W-:-:S11]  /*11e40*/  MOV R23, R3 ;  /* 0x0000000300177202 */ /* 0x000fd60000000f00 */
[----:B------:R-:W-:-:S07]  /*11e50*/  @!P0 MOV R18, R0 ;  /* 0x0000000000128202 */ /* 0x000fce0000000f00 */
.L_x_7382:
[----:B------:R-:W-:Y:S05]  /*11e60*/  BSYNC B0 ;  /* 0x0000000000007941 */ /* 0x000fea0003800000 */
.L_x_7380:
        /* <DEDUP_REMOVED lines=110> */
.L_x_7391:
        /* <DEDUP_REMOVED lines=10> */
.L_x_7393:
[----:B------:R-:W-:-:S04]  /*125f0*/  FADD.FTZ R4, -R0, R5 ;  /* 0x0000000500047221 */ /* 0x000fc80000010100 */
[----:B------:R-:W-:-:S07]  /*12600*/  FMUL.FTZ R4, R4, 0.5 ;  /* 0x3f00000004047820 */ /* 0x000fce0000410000 */
.L_x_7394:
[----:B------:R-:W-:Y:S05]  /*12610*/  BSYNC B1 ;  /* 0x0000000000017941 */ /* 0x000fea0003800000 */
.L_x_7392:
        /* <DEDUP_REMOVED lines=11> */
.L_x_7396:
[----:B------:R-:W-:-:S04]  /*126d0*/  FADD.FTZ R7, R6, -R7 ;  /* 0x8000000706077221 */ /* 0x000fc80000010000 */
[----:B------:R-:W-:-:S07]  /*126e0*/  FMUL.FTZ R7, R7, 0.5 ;  /* 0x3f00000007077820 */ /* 0x000fce0000410000 */
.L_x_7397:
[----:B------:R-:W-:Y:S05]  /*126f0*/  BSYNC B1 ;  /* 0x0000000000017941 */ /* 0x000fea0003800000 */
.L_x_7395:
        /* <DEDUP_REMOVED lines=35> */
.L_x_7390:
[----:B------:R0:W1:Y:S02]  /*12930*/  MUFU.SQRT R30, R27 ;  /* 0x0000001b001e7308 */ /* 0x0000640000002000 */
.L_x_7389:
[----:B------:R-:W-:Y:S05]  /*12940*/  BSYNC B0 ;  /* 0x0000000000007941 */ /* 0x000fea0003800000 */
.L_x_7388:
        /* <DEDUP_REMOVED lines=24> */
.L_x_7404:
[----:B------:R-:W-:-:S04]  /*12ad0*/  FADD.FTZ R0, -R0, R5 ;  /* 0x0000000500007221 */ /* 0x000fc80000010100 */
[----:B------:R-:W-:-:S07]  /*12ae0*/  FMUL.FTZ R0, R0, 0.5 ;  /* 0x3f00000000007820 */ /* 0x000fce0000410000 */
.L_x_7405:
[----:B------:R-:W-:Y:S05]  /*12af0*/  BSYNC B1 ;  /* 0x0000000000017941 */ /* 0x000fea0003800000 */
.L_x_7403:
        /* <DEDUP_REMOVED lines=10> */
.L_x_7407:
[----:B------:R-:W-:-:S04]  /*12ba0*/  FADD.FTZ R3, -R3, R6 ;  /* 0x0000000603037221 */ /* 0x000fc80000010100 */
[----:B------:R-:W-:-:S07]  /*12bb0*/  FMUL.FTZ R3, R3, 0.5 ;  /* 0x3f00000003037820 */ /* 0x000fce0000410000 */
.L_x_7408:
[----:B------:R-:W-:Y:S05]  /*12bc0*/  BSYNC B1 ;  /* 0x0000000000017941 */ /* 0x000fea0003800000 */
.L_x_7406:
[----:B------:R-:W-:Y:S01]  /*12bd0*/  FADD.FTZ R0, R3, R0 ;  /* 0x0000000003007221 */ /* 0x000fe20000010000 */
[----:B------:R-:W-:Y:S01]  /*12be0*/  FADD.FTZ R31, R28, R31 ;  /* 0x0000001f1c1f7221 */ /* 0x000fe20000010000 */
[----:B------:R-:W-:-:S03]  /*12bf0*/  PLOP3.LUT P0, PT, PT, PT, PT, 0x80, 0x0 ;  /* 0x000000000000781c */ /* 0x000fc60003f0f070 */
[----:B------:R-:W-:-:S06]  /*12c00*/  FMUL.FTZ R31, R31, R0 ;  /* 0x000000001f1f7220 */ /* 0x000fcc0000410000 */
[----:B------:R-:W2:Y:S01]  /*12c10*/  MUFU.SQRT R31, R31 ;  /* 0x0000001f001f7308 */ /* 0x000ea20000002000 */
[----:B------:R-:W-:Y:S05]  /*12c20*/  BRA `(.L_x_7400) ;  /* 0x0000000000687947 */ /* 0x000fea0003800000 */
.L_x_7402:
        /* <DEDUP_REMOVED lines=15> */
.L_x_7401:
        /* <DEDUP_REMOVED lines=8> */
.L_x_7399:
[----:B------:R-:W-:Y:S01]  /*12da0*/  PLOP3.LUT P0, PT, PT, PT, PT, 0x80, 0x0 ;  /* 0x000000000000781c */ /* 0x000fe20003f0f070 */
[----:B------:R-:W-:Y:S01]  /*12db0*/  FMUL.FTZ R31, R31, 16777216 ;  /* 0x4b8000001f1f7820 */ /* 0x000fe20000410000 */
[----:B------:R-:W-:-:S11]  /*12dc0*/  FMUL.FTZ R28, R28, 16777216 ;  /* 0x4b8000001c1c7820 */ /* 0x000fd60000410000 */
.L_x_7400:
[----:B------:R-:W-:Y:S05]  /*12dd0*/  BSYNC B0 ;  /* 0x0000000000007941 */ /* 0x000fea0003800000 */
.L_x_7398:
        /* <DEDUP_REMOVED lines=33> */
.L_x_7411:
        /* <DEDUP_REMOVED lines=28> */
.L_x_7410:
        /* <DEDUP_REMOVED lines=19> */
[----:B01-3--:R-:W-:Y:S05]  /*132e0*/  CALL.REL.NOINC `($__internal_13_$__cuda_sm3x_div_rn_ftz_f32_slowpath) ;  /* 0x0000016400807944 */ /* 0x00bfea0003c00000 */
.L_x_7415:
[----:B------:R-:W-:Y:S05]  /*132f0*/  BSYNC B4 ;  /* 0x0000000000047941 */ /* 0x000fea0003800000 */
.L_x_7414:
        /* <DEDUP_REMOVED lines=18> */
.L_x_7417:
[----:B------:R-:W-:Y:S02]  /*13420*/  ISETP.GE.AND P0, PT, R28, RZ, PT ;  /* 0x000000ff1c00720c */ /* 0x000fe40003f06270 */
[----:B------:R-:W-:-:S11]  /*13430*/  MOV R3, 0x3fd774eb ;  /* 0x3fd774eb00037802 */ /* 0x000fd60000000f00 */
[----:B------:R-:W-:-:S04]  /*13440*/  @P0 FFMA.FTZ R0, R3, 0.93318945169448852539, -R0 ;  /* 0x3f6ee58103000823 */ /* 0x000fc80000010800 */
[----:B------:R-:W-:-:S07]  /*13450*/  @!P0 FFMA.FTZ R0, R3, 0.93318945169448852539, R0 ;  /* 0x3f6ee58103008823 */ /* 0x000fce0000010000 */
.L_x_7418:
[----:B------:R-:W-:Y:S05]  /*13460*/  BSYNC B0 ;  /* 0x0000000000007941 */ /* 0x000fea0003800000 */
.L_x_7416:
        /* <DEDUP_REMOVED lines=11> */
.L_x_7413:
        /* <DEDUP_REMOVED lines=17> */
.L_x_7420:
[----:B------:R-:W-:Y:S05]  /*13630*/  BSYNC B4 ;  /* 0x0000000000047941 */ /* 0x000fea0003800000 */
.L_x_7419:
        /* <DEDUP_REMOVED lines=18> */
.L_x_7422:
[----:B------:R-:W-:Y:S02]  /*13760*/  ISETP.GE.AND P0, PT, R28, RZ, PT ;  /* 0x000000ff1c00720c */ /* 0x000fe40003f06270 */
[----:B------:R-:W-:-:S11]  /*13770*/  MOV R3, 0x3fd774eb ;  /* 0x3fd774eb00037802 */ /* 0x000fd60000000f00 */
[----:B------:R-:W-:-:S04]  /*13780*/  @P0 FFMA.FTZ R0, R3, 0.93318945169448852539, -R0 ;  /* 0x3f6ee58103000823 */ /* 0x000fc80000010800 */
[----:B------:R-:W-:-:S07]  /*13790*/  @!P0 FFMA.FTZ R0, R3, 0.93318945169448852539, R0 ;  /* 0x3f6ee58103008823 */ /* 0x000fce0000010000 */
.L_x_7423:
[----:B------:R-:W-:Y:S05]  /*137a0*/  BSYNC B0 ;  /* 0x0000000000007941 */ /* 0x000fea0003800000 */
.L_x_7421:
        /* <DEDUP_REMOVED lines=10> */
.L_x_7412:
[----:B------:R-:W-:Y:S05]  /*13850*/  BSYNC B3 ;  /* 0x0000000000037941 */ /* 0x000fea0003800000 */
.L_x_7409:
[----:B------:R-:W-:-:S13]  /*13860*/  ISETP.NE.AND P0, PT, R19, RZ, PT ;  /* 0x000000ff1300720c */ /* 0x000fda0003f05270 */
[----:B-1----:R-:W-:Y:S01]  /*13870*/  @!P0 FADD.FTZ R30, -R30, -RZ ;  /* 0x800000ff1e1e8221 */ /* 0x002fe20000010100 */
[----:B------:R-:W-:Y:S06]  /*13880*/  BRA `(.L_x_7424) ;  /* 0x0000000c006c7947 */ /* 0x000fec0003800000 */
.L_x_7387:
[----:B------:R-:W-:Y:S01]  /*13890*/  FADD.FTZ R0, -R26, 6.1232342629258392722e-17 ;  /* 0x248d31321a007421 */ /* 0x000fe20000010100 */
[----:B---34-:R-:W-:-:S03]  /*138a0*/  FADD.FTZ R30, -R29, -RZ ;  /* 0x800000ff1d1e7221 */ /* 0x018fc60000010100 */
[----:B------:R-:W-:Y:S01]  /*138b0*/  FADD.FTZ R0, R0, 1.5707963705062866211 ;  /* 0x3fc90fdb00007421 */ /* 0x000fe20000010000 */
[----:B------:R-:W-:Y:S06]  /*138c0*/  BRA `(.L_x_7424) ;  /* 0x0000000c005c7947 */ /* 0x000fec0003800000 */
.L_x_7386:
[----:B---34-:R-:W-:Y:S01]  /*138d0*/  FADD.FTZ R30, -R29, -RZ ;  /* 0x800000ff1d1e7221 */ /* 0x018fe20000010100 */
[----:B------:R-:W-:Y:S01]  /*138e0*/  MOV R0, RZ ;  /* 0x000000ff00007202 */ /* 0x000fe20000000f00 */
[----:B------:R-:W-:Y:S06]  /*138f0*/  BRA `(.L_x_7424) ;  /* 0x0000000c00507947 */ /* 0x000fec0003800000 */
.L_x_7385:
        /* <DEDUP_REMOVED lines=24> */
.L_x_7429:
[----:B------:R-:W-:Y:S05]  /*13a80*/  BSYNC B4 ;  /* 0x0000000000047941 */ /* 0x000fea0003800000 */
.L_x_7428:
        /* <DEDUP_REMOVED lines=18> */
.L_x_7431:
[----:B------:R-:W-:Y:S02]  /*13bb0*/  ISETP.GE.AND P0, PT, R26, RZ, PT ;  /* 0x000000ff1a00720c */ /* 0x000fe40003f06270 */
[----:B------:R-:W-:-:S11]  /*13bc0*/  MOV R3, 0x3fd774eb ;  /* 0x3fd774eb00037802 */ /* 0x000fd60000000f00 */
[----:B------:R-:W-:-:S04]  /*13bd0*/  @P0 FFMA.FTZ R0, R3, 0.93318945169448852539, -R0 ;  /* 0x3f6ee58103000823 */ /* 0x000fc80000010800 */
[----:B------:R-:W-:-:S07]  /*13be0*/  @!P0 FFMA.FTZ R0, R3, 0.93318945169448852539, R0 ;  /* 0x3f6ee58103008823 */ /* 0x000fce0000010000 */
.L_x_7432:
[----:B------:R-:W-:Y:S05]  /*13bf0*/  BSYNC B0 ;  /* 0x0000000000007941 */ /* 0x000fea0003800000 */
.L_x_7430:
        /* <DEDUP_REMOVED lines=13> */
.L_x_7427:
        /* <DEDUP_REMOVED lines=12> */
.L_x_7435:
[----:B------:R-:W-:Y:S05]  /*13d90*/  BSYNC B4 ;  /* 0x0000000000047941 */ /* 0x000fea0003800000 */
.L_x_7434:
        /* <DEDUP_REMOVED lines=18> */
.L_x_7437:
[----:B------:R-:W-:Y:S02]  /*13ec0*/  ISETP.GE.AND P0, PT, R26, RZ, PT ;  /* 0x000000ff1a00720c */ /* 0x000fe40003f06270 */
[----:B------:R-:W-:-:S11]  /*13ed0*/  MOV R3, 0x3fd774eb ;  /* 0x3fd774eb00037802 */ /* 0x000fd60000000f00 */
[----:B------:R-:W-:-:S04]  /*13ee0*/  @P0 FFMA.FTZ R0, R3, 0.93318945169448852539, -R0 ;  /* 0x3f6ee58103000823 */ /* 0x000fc80000010800 */
[----:B------:R-:W-:-:S07]  /*13ef0*/  @!P0 FFMA.FTZ R0, R3, 0.93318945169448852539, R0 ;  /* 0x3f6ee58103008823 */ /* 0x000fce0000010000 */
.L_x_7438:
[----:B------:R-:W-:Y:S05]  /*13f00*/  BSYNC B0 ;  /* 0x0000000000007941 */ /* 0x000fea0003800000 */
.L_x_7436:
        /* <DEDUP_REMOVED lines=27> */
.L_x_7426:
        /* <DEDUP_REMOVED lines=33> */
.L_x_7440:
[----:B------:R-:W-:Y:S05]  /*142d0*/  BSYNC B4 ;  /* 0x0000000000047941 */ /* 0x000fea0003800000 */
.L_x_7439:
        /* <DEDUP_REMOVED lines=18> */
.L_x_7442:
[----:B------:R-:W-:Y:S02]  /*14400*/  ISETP.GE.AND P0, PT, R26, RZ, PT ;  /* 0x000000ff1a00720c */ /* 0x000fe40003f06270 */
[----:B------:R-:W-:-:S11]  /*14410*/  MOV R3, 0x3fd774eb ;  /* 0x3fd774eb00037802 */ /* 0x000fd60000000f00 */
[----:B------:R-:W-:-:S04]  /*14420*/  @P0 FFMA.FTZ R0, R3, 0.93318945169448852539, -R0 ;  /* 0x3f6ee58103000823 */ /* 0x000fc80000010800 */
[----:B------:R-:W-:-:S07]  /*14430*/  @!P0 FFMA.FTZ R0, R3, 0.93318945169448852539, R0 ;  /* 0x3f6ee58103008823 */ /* 0x000fce0000010000 */
.L_x_7443:
[----:B------:R-:W-:Y:S05]  /*14440*/  BSYNC B0 ;  /* 0x0000000000007941 */ /* 0x000fea0003800000 */
.L_x_7441:
        /* <DEDUP_REMOVED lines=10> */
.L_x_7433:
[----:B------:R-:W-:Y:S05]  /*144f0*/  BSYNC B3 ;  /* 0x0000000000037941 */ /* 0x000fea0003800000 */
.L_x_7425:
[----:B------:R-:W-:Y:S01]  /*14500*/  ISETP.NE.AND P0, PT, R19, RZ, PT ;  /* 0x000000ff1300720c */ /* 0x000fe20003f05270 */
[----:B------:R-:W-:Y:S01]  /*14510*/  FADD.FTZ R30, R31, 0.69314718246459960938 ;  /* 0x3f3172181f1e7421 */ /* 0x000fe20000010000 */
[----:B------:R-:W-:-:S11]  /*14520*/  FADD.FTZ R0, |R0|, -RZ ;  /* 0x800000ff00007221 */ /* 0x000fd60000010200 */
[----:B------:R-:W-:Y:S01]  /*14530*/  @!P0 FADD.FTZ R30, -R30, -RZ ;  /* 0x800000ff1e1e8221 */ /* 0x000fe20000010100 */
[----:B------:R-:W-:Y:S06]  /*14540*/  BRA `(.L_x_7424) ;  /* 0x00000000003c7947 */ /* 0x000fec0003800000 */
.L_x_7384:
        /* <DEDUP_REMOVED lines=15> */
.L_x_7424:
[----:B------:R-:W-:Y:S05]  /*14640*/  BSYNC B2 ;  /* 0x0000000000027941 */ /* 0x000fea0003800000 */
.L_x_7383:
        /* <DEDUP_REMOVED lines=10> */
.L_x_7445:
[----:B------:R-:W-:Y:S02]  /*146f0*/  FSETP.GTU.FTZ.AND P0, PT, R3, +INF , PT ;  /* 0x7f8000000300780b */ /* 0x000fe40003f1c000 */
[----:B------:R-:W-:-:S11]  /*14700*/  MOV R9, R0 ;  /* 0x0000000000097202 */ /* 0x000fd60000000f00 */
[----:B------:R-:W-:-:S07]  /*14710*/  @!P0 MOV R30, R3 ;  /* 0x00000003001e8202 */ /* 0x000fce0000000f00 */
.L_x_7446:
[----:B------:R-:W-:Y:S05]  /*14720*/  BSYNC B0 ;  /* 0x0000000000007941 */ /* 0x000fea0003800000 */
.L_x_7444:
        /* <DEDUP_REMOVED lines=14> */
.L_x_6934:
        /* <DEDUP_REMOVED lines=184> */
.L_x_7457:
        /* <DEDUP_REMOVED lines=10> */
.L_x_7459:
[----:B------:R-:W-:-:S04]  /*15430*/  FADD.FTZ R6, -R3, R4 ;  /* 0x0000000403067221 */ /* 0x000fc80000010100 */
[----:B------:R-:W-:-:S07]  /*15440*/  FMUL.FTZ R6, R6, 0.5 ;  /* 0x3f00000006067820 */ /* 0x000fce0000410000 */
.L_x_7460:
[----:B------:R-:W-:Y:S05]  /*15450*/  BSYNC B1 ;  /* 0x0000000000017941 */ /* 0x000fea0003800000 */
.L_x_7458:
        /* <DEDUP_REMOVED lines=11> */
.L_x_7462:
[----:B------:R-:W-:-:S04]  /*15510*/  FADD.FTZ R7, R5, -R8 ;  /* 0x8000000805077221 */ /* 0x000fc80000010000 */
[----:B------:R-:W-:-:S07]  /*15520*/  FMUL.FTZ R7, R7, 0.5 ;  /* 0x3f00000007077820 */ /* 0x000fce0000410000 */
.L_x_7463:
[----:B------:R-:W-:Y:S05]  /*15530*/  BSYNC B1 ;  /* 0x0000000000017941 */ /* 0x000fea0003800000 */
.L_x_7461:
        /* <DEDUP_REMOVED lines=35> */
.L_x_7456:
[----:B------:R0:W1:Y:S02]  /*15770*/  MUFU.SQRT R15, R11 ;  /* 0x0000000b000f7308 */ /* 0x0000640000002000 */
.L_x_7455:
[----:B------:R-:W-:Y:S05]  /*15780*/  BSYNC B0 ;  /* 0x0000000000007941 */ /* 0x000fea0003800000 */
.L_x_7454:
        /* <DEDUP_REMOVED lines=24> */
.L_x_7470:
[----:B------:R-:W-:-:S04]  /*15910*/  FADD.FTZ R3, -R3, R4 ;  /* 0x0000000403037221 */ /* 0x000fc80000010100 */
[----:B------:R-:W-:-:S07]  /*15920*/  FMUL.FTZ R3, R3, 0.5 ;  /* 0x3f00000003037820 */ /* 0x000fce0000410000 */
.L_x_7471:
[----:B------:R-:W-:Y:S05]  /*15930*/  BSYNC B1 ;  /* 0x0000000000017941 */ /* 0x000fea0003800000 */
.L_x_7469:
        /* <DEDUP_REMOVED lines=10> */
.L_x_7473:
[----:B------:R-:W-:-:S04]  /*159e0*/  FADD.FTZ R0, -R0, R5 ;  /* 0x0000000500007221 */ /* 0x000fc80000010100 */
[----:B------:R-:W-:-:S07]  /*159f0*/  FMUL.FTZ R0, R0, 0.5 ;  /* 0x3f00000000007820 */ /* 0x000fce0000410000 */
.L_x_7474:
[----:B------:R-:W-:Y:S05]  /*15a00*/  BSYNC B1 ;  /* 0x0000000000017941 */ /* 0x000fea0003800000 */
.L_x_7472:
[----:B------:R-:W-:Y:S01]  /*15a10*/  FADD.FTZ R0, R0, R3 ;  /* 0x0000000300007221 */ /* 0x000fe20000010000 */
[----:B------:R-:W-:Y:S01]  /*15a20*/  FADD.FTZ R17, R14, R17 ;  /* 0x000000110e117221 */ /* 0x000fe20000010000 */
[----:B------:R-:W-:-:S03]  /*15a30*/  PLOP3.LUT P0, PT, PT, PT, PT, 0x80, 0x0 ;  /* 0x000000000000781c */ /* 0x000fc60003f0f070 */
[----:B------:R-:W-:-:S06]  /*15a40*/  FMUL.FTZ R17, R17, R0 ;  /* 0x0000000011117220 */ /* 0x000fcc0000410000 */
[----:B------:R-:W4:Y:S01]  /*15a50*/  MUFU.SQRT R17, R17 ;  /* 0x0000001100117308 */ /* 0x000f220000002000 */
[----:B------:R-:W-:Y:S05]  /*15a60*/  BRA `(.L_x_7466) ;  /* 0x0000000000687947 */ /* 0x000fea0003800000 */
.L_x_7468:
        /* <DEDUP_REMOVED lines=15> */
.L_x_7467:
        /* <DEDUP_REMOVED lines=8> */
.L_x_7465:
[----:B------:R-:W-:Y:S01]  /*15be0*/  PLOP3.LUT P0, PT, PT, PT, PT, 0x80, 0x0 ;  /* 0x000000000000781c */ /* 0x000fe20003f0f070 */
[----:B------:R-:W-:Y:S01]  /*15bf0*/  FMUL.FTZ R17, R17, 16777216 ;  /* 0x4b80000011117820 */ /* 0x000fe20000410000 */
[----:B------:R-:W-:-:S11]  /*15c00*/  FMUL.FTZ R14, R14, 16777216 ;  /* 0x4b8000000e0e7820 */ /* 0x000fd60000410000 */
.L_x_7466:
[----:B------:R-:W-:Y:S05]  /*15c10*/  BSYNC B0 ;  /* 0x0000000000007941 */ /* 0x000fea0003800000 */
.L_x_7464:
        /* <DEDUP_REMOVED lines=33> */
.L_x_7477:
        /* <DEDUP_REMOVED lines=28> */
.L_x_7476:
        /* <DEDUP_REMOVED lines=19> */
[----:B-1----:R-:W-:Y:S05]  /*16120*/  CALL.REL.NOINC `($__internal_13_$__cuda_sm3x_div_rn_ftz_f32_slowpath) ;  /* 0x0000013400f07944 */ /* 0x002fea0003c00000 */
.L_x_7481:
[----:B------:R-:W-:Y:S05]  /*16130*/  BSYNC B5 ;  /* 0x0000000000057941 */ /* 0x000fea0003800000 */
.L_x_7480:
        /* <DEDUP_REMOVED lines=18> */
.L_x_7483:
[----:B------:R-:W-:Y:S02]  /*16260*/  ISETP.GE.AND P0, PT, R14, RZ, PT ;  /* 0x000000ff0e00720c */ /* 0x000fe40003f06270 */
[----:B------:R-:W-:-:S11]  /*16270*/  MOV R3, 0x3fd774eb ;  /* 0x3fd774eb00037802 */ /* 0x000fd60000000f00 */
[----:B------:R-:W-:-:S04]  /*16280*/  @P0 FFMA.FTZ R0, R3, 0.93318945169448852539, -R0 ;  /* 0x3f6ee58103000823 */ /* 0x000fc80000010800 */
[----:B------:R-:W-:-:S07]  /*16290*/  @!P0 FFMA.FTZ R0, R3, 0.93318945169448852539, R0 ;  /* 0x3f6ee58103008823 */ /* 0x000fce0000010000 */
.L_x_7484:
[----:B------:R-:W-:Y:S05]  /*162a0*/  BSYNC B0 ;  /* 0x0000000000007941 */ /* 0x000fea0003800000 */
.L_x_7482:
        /* <DEDUP_REMOVED lines=11> */
.L_x_7479:
        /* <DEDUP_REMOVED lines=17> */
.L_x_7486:
[----:B------:R-:W-:Y:S05]  /*16470*/  BSYNC B5 ;  /* 0x0000000000057941 */ /* 0x000fea0003800000 */
.L_x_7485:
        /* <DEDUP_REMOVED lines=18> */
.L_x_7488:
[----:B------:R-:W-:Y:S02]  /*165a0*/  ISETP.GE.AND P0, PT, R14, RZ, PT ;  /* 0x000000ff0e00720c */ /* 0x000fe40003f06270 */
[----:B------:R-:W-:-:S11]  /*165b0*/  MOV R3, 0x3fd774eb ;  /* 0x3fd774eb00037802 */ /* 0x000fd60000000f00 */
[----:B------:R-:W-:-:S04]  /*165c0*/  @P0 FFMA.FTZ R0, R3, 0.93318945169448852539, -R0 ;  /* 0x3f6ee58103000823 */ /* 0x000fc80000010800 */
[----:B------:R-:W-:-:S07]  /*165d0*/  @!P0 FFMA.FTZ R0, R3, 0.93318945169448852539, R0 ;  /* 0x3f6ee58103008823 */ /* 0x000fce0000010000 */
.L_x_7489:
[----:B------:R-:W-:Y:S05]  /*165e0*/  BSYNC B0 ;  /* 0x0000000000007941 */ /* 0x000fea0003800000 */
.L_x_7487:
        /* <DEDUP_REMOVED lines=10> */
.L_x_7478:
[----:B------:R-:W-:Y:S05]  /*16690*/  BSYNC B4 ;  /* 0x0000000000047941 */ /* 0x000fea0003800000 */
.L_x_7475:
[----:B------:R-:W-:-:S04]  /*166a0*/  SHF.R.U32.HI R3, RZ, 0x1f, R13 ;  /* 0x0000001fff037819 */ /* 0x000fc8000001160d */
[----:B------:R-:W-:-:S13]  /*166b0*/  ISETP.NE.AND P0, PT, R3, RZ, PT ;  /* 0x000000ff0300720c */ /* 0x000fda0003f05270 */
[----:B-1----:R-:W-:-:S05]  /*166c0*/  @!P0 FADD.FTZ R15, -R15, -RZ ;  /* 0x800000ff0f0f8221 */ /* 0x002fca0000010100 */
[----:B0-----:R-:W-:Y:S01]  /*166d0*/  MOV R11, R15 ;  /* 0x0000000f000b7202 */ /* 0x001fe20000000f00 */
[----:B------:R-:W-:Y:S06]  /*166e0*/  BRA `(.L_x_7490) ;  /* 0x0000000c00707947 */ /* 0x000fec0003800000 */
.L_x_7453:
[----:B------:R-:W-:Y:S01]  /*166f0*/  FADD.FTZ R0, -R12, 6.1232342629258392722e-17 ;  /* 0x248d31320c007421 */ /* 0x000fe20000010100 */
[----:B------:R-:W-:-:S03]  /*16700*/  FADD.FTZ R11, -R13, -RZ ;  /* 0x800000ff0d0b7221 */ /* 0x000fc60000010100 */
[----:B------:R-:W-:Y:S01]  /*16710*/  FADD.FTZ R0, R0, 1.5707963705062866211 ;  /* 0x3fc90fdb00007421 */ /* 0x000fe20000010000 */
[----:B------:R-:W-:Y:S06]  /*16720*/  BRA `(.L_x_7490) ;  /* 0x0000000c00607947 */ /* 0x000fec0003800000 */
.L_x_7452:
[----:B------:R-:W-:Y:S01]  /*16730*/  HFMA2.MMA R0, -RZ, RZ, 0, 0 ;  /* 0x00000000ff007435 */ /* 0x000fe200000001ff */
[----:B------:R-:W-:Y:S01]  /*16740*/  FADD.FTZ R11, -R13, -RZ ;  /* 0x800000ff0d0b7221 */ /* 0x000fe20000010100 */
[----:B------:R-:W-:Y:S09]  /*16750*/  BRA `(.L_x_7490) ;  /* 0x0000000c00547947 */ /* 0x000ff20003800000 */
.L_x_7451:
        /* <DEDUP_REMOVED lines=23> */
[----:B------:R-:W-:Y:S05]  /*168d0*/  CALL.REL.NOINC `($__internal_13_$__cuda_sm3x_div_rn_ftz_f32_slowpath) ;  /* 0x0000013000047944 */ /* 0x000fea0003c00000 */
.L_x_7495:
[----:B------:R-:W-:Y:S05]  /*168e0*/  BSYNC B5 ;  /* 0x0000000000057941 */ /* 0x000fea0003800000 */
.L_x_7494:
        /* <DEDUP_REMOVED lines=18> */
.L_x_7497:
[----:B------:R-:W-:Y:S02]  /*16a10*/  ISETP.GE.AND P0, PT, R12, RZ, PT ;  /* 0x000000ff0c00720c */ /* 0x000fe40003f06270 */
[----:B------:R-:W-:-:S11]  /*16a20*/  MOV R3, 0x3fd774eb ;  /* 0x3fd774eb00037802 */ /* 0x000fd60000000f00 */
[----:B------:R-:W-:-:S04]  /*16a30*/  @P0 FFMA.FTZ R0, R3, 0.93318945169448852539, -R0 ;  /* 0x3f6ee58103000823 */ /* 0x000fc80000010800 */
[----:B------:R-:W-:-:S07]  /*16a40*/  @!P0 FFMA.FTZ R0, R3, 0.93318945169448852539, R0 ;  /* 0x3f6ee58103008823 */ /* 0x000fce0000010000 */
.L_x_7498:
[----:B------:R-:W-:Y:S05]  /*16a50*/  BSYNC B0 ;  /* 0x0000000000007941 */ /* 0x000fea0003800000 */
.L_x_7496:
        /* <DEDUP_REMOVED lines=13> */
.L_x_7493:
        /* <DEDUP_REMOVED lines=11> */
[----:B------:R-:W-:Y:S05]  /*16be0*/  CALL.REL.NOINC `($__internal_13_$__cuda_sm3x_div_rn_ftz_f32_slowpath) ;  /* 0x0000012c00407944 */ /* 0x000fea0003c00000 */
.L_x_7501:
[----:B------:R-:W-:Y:S05]  /*16bf0*/  BSYNC B5 ;  /* 0x0000000000057941 */ /* 0x000fea0003800000 */
.L_x_7500:
        /* <DEDUP_REMOVED lines=18> */
.L_x_7503:
[----:B------:R-:W-:Y:S02]  /*16d20*/  ISETP.GE.AND P0, PT, R12, RZ, PT ;  /* 0x000000ff0c00720c */ /* 0x000fe40003f06270 */
[----:B------:R-:W-:-:S11]  /*16d30*/  MOV R3, 0x3fd774eb ;  /* 0x3fd774eb00037802 */ /* 0x000fd60000000f00 */
[----:B------:R-:W-:-:S04]  /*16d40*/  @P0 FFMA.FTZ R0, R3, 0.93318945169448852539, -R0 ;  /* 0x3f6ee58103000823 */ /* 0x000fc80000010800 */
[----:B------:R-:W-:-:S07]  /*16d50*/  @!P0 FFMA.FTZ R0, R3, 0.93318945169448852539, R0 ;  /* 0x3f6ee58103008823 */ /* 0x000fce0000010000 */
.L_x_7504:
[----:B------:R-:W-:Y:S05]  /*16d60*/  BSYNC B0 ;  /* 0x0000000000007941 */ /* 0x000fea0003800000 */
.L_x_7502:
        /* <DEDUP_REMOVED lines=27> */
.L_x_7492:
        /* <DEDUP_REMOVED lines=33> */
.L_x_7506:
[----:B------:R-:W-:Y:S05]  /*17130*/  BSYNC B5 ;  /* 0x0000000000057941 */ /* 0x000fea0003800000 */
.L_x_7505:
        /* <DEDUP_REMOVED lines=18> */
.L_x_7508:
[----:B------:R-:W-:Y:S02]  /*17260*/  ISETP.GE.AND P0, PT, R12, RZ, PT ;  /* 0x000000ff0c00720c */ /* 0x000fe40003f06270 */
[----:B------:R-:W-:-:S11]  /*17270*/  MOV R3, 0x3fd774eb ;  /* 0x3fd774eb00037802 */ /* 0x000fd60000000f00 */
[----:B------:R-:W-:-:S04]  /*17280*/  @P0 FFMA.FTZ R0, R3, 0.93318945169448852539, -R0 ;  /* 0x3f6ee58103000823 */ /* 0x000fc80000010800 */
[----:B------:R-:W-:-:S07]  /*17290*/  @!P0 FFMA.FTZ R0, R3, 0.93318945169448852539, R0 ;  /* 0x3f6ee58103008823 */ /* 0x000fce0000010000 */
.L_x_7509:
[----:B------:R-:W-:Y:S05]  /*172a0*/  BSYNC B0 ;  /* 0x0000000000007941 */ /* 0x000fea0003800000 */
.L_x_7507:
        /* <DEDUP_REMOVED lines=10> */
.L_x_7499:
[----:B------:R-:W-:Y:S05]  /*17350*/  BSYNC B4 ;  /* 0x0000000000047941 */ /* 0x000fea0003800000 */
.L_x_7491:
[----:B------:R-:W-:Y:S01]  /*17360*/  SHF.R.U32.HI R3, RZ, 0x1f, R13 ;  /* 0x0000001fff037819 */ /* 0x000fe2000001160d */
[----:B------:R-:W-:Y:S01]  /*17370*/  FADD.FTZ R11, R16, 0.69314718246459960938 ;  /* 0x3f317218100b7421 */ /* 0x000fe20000010000 */
[----:B------:R-:W-:Y:S02]  /*17380*/  FADD.FTZ R0, |R0|, -RZ ;  /* 0x800000ff00007221 */ /* 0x000fe40000010200 */
[----:B------:R-:W-:-:S13]  /*17390*/  ISETP.NE.AND P0, PT, R3, RZ, PT ;  /* 0x000000ff0300720c */ /* 0x000fda0003f05270 */
[----:B------:R-:W-:Y:S01]  /*173a0*/  @!P0 FADD.FTZ R11, -R11, -RZ ;  /* 0x800000ff0b0b8221 */ /* 0x000fe20000010100 */
[----:B------:R-:W-:Y:S06]  /*173b0*/  BRA `(.L_x_7490) ;  /* 0x00000000003c7947 */ /* 0x000fec0003800000 */
.L_x_7450:
        /* <DEDUP_REMOVED lines=15> */
.L_x_7490:
[----:B------:R-:W-:Y:S05]  /*174b0*/  BSYNC B2 ;  /* 0x0000000000027941 */ /* 0x000fea0003800000 */
.L_x_7449:
        /* <DEDUP_REMOVED lines=9> */
.L_x_7510:
[----:B------:R-:W-:Y:S02]  /*17550*/  FSETP.GTU.FTZ.AND P0, PT, R3, +INF , PT ;  /* 0x7f8000000300780b */ /* 0x000fe40003f1c000 */
[----:B------:R-:W-:-:S11]  /*17560*/  MOV R12, R0 ;  /* 0x00000000000c7202 */ /* 0x000fd60000000f00 */
[----:B------:R-:W-:-:S07]  /*17570*/  @!P0 MOV R11, R3 ;  /* 0x00000003000b8202 */ /* 0x000fce0000000f00 */
.L_x_7448:
[----:B------:R-:W-:Y:S05]  /*17580*/  BSYNC B3 ;  /* 0x0000000000037941 */ /* 0x000fea0003800000 */
.L_x_7447:
        /* <DEDUP_REMOVED lines=115> */
.L_x_7521:
        /* <DEDUP_REMOVED lines=10> */
.L_x_7523:
[----:B------:R-:W-:-:S04]  /*17d60*/  FADD.FTZ R4, -R0, R5 ;  /* 0x0000000500047221 */ /* 0x000fc80000010100 */
[----:B------:R-:W-:-:S07]  /*17d70*/  FMUL.FTZ R4, R4, 0.5 ;  /* 0x3f00000004047820 */ /* 0x000fce0000410000 */
.L_x_7524:
[----:B------:R-:W-:Y:S05]  /*17d80*/  BSYNC B1 ;  /* 0x0000000000017941 */ /* 0x000fea0003800000 */
.L_x_7522:
        /* <DEDUP_REMOVED lines=11> */
.L_x_7526:
[----:B------:R-:W-:-:S04]  /*17e40*/  FADD.FTZ R7, R6, -R7 ;  /* 0x8000000706077221 */ /* 0x000fc80000010000 */
[----:B------:R-:W-:-:S07]  /*17e50*/  FMUL.FTZ R7, R7, 0.5 ;  /* 0x3f00000007077820 */ /* 0x000fce0000410000 */
.L_x_7527:
[----:B------:R-:W-:Y:S05]  /*17e60*/  BSYNC B1 ;  /* 0x0000000000017941 */ /* 0x000fea0003800000 */
.L_x_7525:
        /* <DEDUP_REMOVED lines=35> */
.L_x_7520:
[----:B------:R0:W1:Y:S02]  /*180a0*/  MUFU.SQRT R14, R18 ;  /* 0x00000012000e7308 */ /* 0x0000640000002000 */
.L_x_7519:
[----:B------:R-:W-:Y:S05]  /*180b0*/  BSYNC B0 ;  /* 0x0000000000007941 */ /* 0x000fea0003800000 */
.L_x_7518:
        /* <DEDUP_REMOVED lines=24> */
.L_x_7534:
[----:B------:R-:W-:-:S04]  /*18240*/  FADD.FTZ R0, -R0, R5 ;  /* 0x0000000500007221 */ /* 0x000fc80000010100 */
[----:B------:R-:W-:-:S07]  /*18250*/  FMUL.FTZ R0, R0, 0.5 ;  /* 0x3f00000000007820 */ /* 0x000fce0000410000 */
.L_x_7535:
[----:B------:R-:W-:Y:S05]  /*18260*/  BSYNC B1 ;  /* 0x0000000000017941 */ /* 0x000fea0003800000 */
.L_x_7533:
        /* <DEDUP_REMOVED lines=10> */
.L_x_7537:
[----:B------:R-:W-:-:S04]  /*18310*/  FADD.FTZ R3, -R3, R6 ;  /* 0x0000000603037221 */ /* 0x000fc80000010100 */
[----:B------:R-:W-:-:S07]  /*18320*/  FMUL.FTZ R3, R3, 0.5 ;  /* 0x3f00000003037820 */ /* 0x000fce0000410000 */
.L_x_7538:
[----:B------:R-:W-:Y:S05]  /*18330*/  BSYNC B1 ;  /* 0x0000000000017941 */ /* 0x000fea0003800000 */
.L_x_7536:
[----:B------:R-:W-:Y:S01]  /*18340*/  FADD.FTZ R3, R3, R0 ;  /* 0x0000000003037221 */ /* 0x000fe20000010000 */
[----:B------:R-:W-:Y:S01]  /*18350*/  FADD.FTZ R20, R17, R20 ;  /* 0x0000001411147221 */ /* 0x000fe20000010000 */
[----:B------:R-:W-:-:S03]  /*18360*/  PLOP3.LUT P0, PT, PT, PT, PT, 0x80, 0x0 ;  /* 0x000000000000781c */ /* 0x000fc60003f0f070 */
[----:B------:R-:W-:-:S06]  /*18370*/  FMUL.FTZ R20, R20, R3 ;  /* 0x0000000314147220 */ /* 0x000fcc0000410000 */
[----:B------:R-:W2:Y:S01]  /*18380*/  MUFU.SQRT R20, R20 ;  /* 0x0000001400147308 */ /* 0x000ea20000002000 */
[----:B------:R-:W-:Y:S05]  /*18390*/  BRA `(.L_x_7530) ;  /* 0x0000000000687947 */ /* 0x000fea0003800000 */
.L_x_7532:
        /* <DEDUP_REMOVED lines=15> */
.L_x_7531:
        /* <DEDUP_REMOVED lines=8> */
.L_x_7529:
[----:B------:R-:W-:Y:S01]  /*18510*/  PLOP3.LUT P0, PT, PT, PT, PT, 0x80, 0x0 ;  /* 0x000000000000781c */ /* 0x000fe20003f0f070 */
[----:B------:R-:W-:Y:S01]  /*18520*/  FMUL.FTZ R20, R20, 16777216 ;  /* 0x4b80000014147820 */ /* 0x000fe20000410000 */
[----:B------:R-:W-:-:S11]  /*18530*/  FMUL.FTZ R17, R17, 16777216 ;  /* 0x4b80000011117820 */ /* 0x000fd60000410000 */
.L_x_7530:
[----:B------:R-:W-:Y:S05]  /*18540*/  BSYNC B0 ;  /* 0x0000000000007941 */ /* 0x000fea0003800000 */
.L_x_7528:
        /* <DEDUP_REMOVED lines=33> */
.L_x_7541:
        /* <DEDUP_REMOVED lines=28> */
.L_x_7540:
        /* <DEDUP_REMOVED lines=20> */
.L_x_7545:
[----:B------:R-:W-:Y:S05]  /*18a60*/  BSYNC B5 ;  /* 0x0000000000057941 */ /* 0x000fea0003800000 */
.L_x_7544:
        /* <DEDUP_REMOVED lines=18> */
.L_x_7547:
[----:B------:R-:W-:Y:S02]  /*18b90*/  ISETP.GE.AND P0, PT, R17, RZ, PT ;  /* 0x000000ff1100720c */ /* 0x000fe40003f06270 */
[----:B------:R-:W-:-:S11]  /*18ba0*/  MOV R3, 0x3fd774eb ;  /* 0x3fd774eb00037802 */ /* 0x000fd60000000f00 */
[----:B------:R-:W-:-:S04]  /*18bb0*/  @P0 FFMA.FTZ R0, R3, 0.93318945169448852539, -R0 ;  /* 0x3f6ee58103000823 */ /* 0x000fc80000010800 */
[----:B------:R-:W-:-:S07]  /*18bc0*/  @!P0 FFMA.FTZ R0, R3, 0.93318945169448852539, R0 ;  /* 0x3f6ee58103008823 */ /* 0x000fce0000010000 */
.L_x_7548:
[----:B------:R-:W-:Y:S05]  /*18bd0*/  BSYNC B0 ;  /* 0x0000000000007941 */ /* 0x000fea0003800000 */
.L_x_7546:
        /* <DEDUP_REMOVED lines=11> */
.L_x_7543:
        /* <DEDUP_REMOVED lines=17> */
.L_x_7550:
[----:B------:R-:W-:Y:S05]  /*18da0*/  BSYNC B5 ;  /* 0x0000000000057941 */ /* 0x000fea0003800000 */
.L_x_7549:
        /* <DEDUP_REMOVED lines=18> */
.L_x_7552:
[----:B------:R-:W-:Y:S02]  /*18ed0*/  ISETP.GE.AND P0, PT, R17, RZ, PT ;  /* 0x000000ff1100720c */ /* 0x000fe40003f06270 */
[----:B------:R-:W-:-:S11]  /*18ee0*/  MOV R3, 0x3fd774eb ;  /* 0x3fd774eb00037802 */ /* 0x000fd60000000f00 */
[----:B------:R-:W-:-:S04]  /*18ef0*/  @P0 FFMA.FTZ R0, R3, 0.93318945169448852539, -R0 ;  /* 0x3f6ee58103000823 */ /* 0x000fc80000010800 */
[----:B------:R-:W-:-:S07]  /*18f00*/  @!P0 FFMA.FTZ R0, R3, 0.93318945169448852539, R0 ;  /* 0x3f6ee58103008823 */ /* 0x000fce0000010000 */
.L_x_7553:
[----:B------:R-:W-:Y:S05]  /*18f10*/  BSYNC B0 ;  /* 0x0000000000007941 */ /* 0x000fea0003800000 */
.L_x_7551:
        /* <DEDUP_REMOVED lines=10> */
.L_x_7542:
[----:B------:R-:W-:Y:S05]  /*18fc0*/  BSYNC B4 ;  /* 0x0000000000047941 */ /* 0x000fea0003800000 */
.L_x_7539:
[----:B------:R-:W-:-:S04]  /*18fd0*/  SHF.R.U32.HI R0, RZ, 0x1f, R16 ;  /* 0x0000001fff007819 */ /* 0x000fc80000011610 */
[----:B------:R-:W-:-:S13]  /*18fe0*/  ISETP.NE.AND P0, PT, R0, RZ, PT ;  /* 0x000000ff0000720c */ /* 0x000fda0003f05270 */
[----:B-1----:R-:W-:Y:S01]  /*18ff0*/  @!P0 FADD.FTZ R14, -R14, -RZ ;  /* 0x800000ff0e0e8221 */ /* 0x002fe20000010100 */
[----:B------:R-:W-:Y:S06]  /*19000*/  BRA `(.L_x_7554) ;  /* 0x0000000c006c7947 */ /* 0x000fec0003800000 */
.L_x_7517:
[----:B------:R-:W-:Y:S01]  /*19010*/  FADD.FTZ R3, -R15, 6.1232342629258392722e-17 ;  /* 0x248d31320f037421 */ /* 0x000fe20000010100 */
[----:B------:R-:W-:-:S03]  /*19020*/  FADD.FTZ R14, -R16, -RZ ;  /* 0x800000ff100e7221 */ /* 0x000fc60000010100 */
[----:B------:R-:W-:Y:S01]  /*19030*/  FADD.FTZ R3, R3, 1.5707963705062866211 ;  /* 0x3fc90fdb03037421 */ /* 0x000fe20000010000 */
[----:B------:R-:W-:Y:S06]  /*19040*/  BRA `(.L_x_7554) ;  /* 0x0000000c005c7947 */ /* 0x000fec0003800000 */
.L_x_7516:
[----:B------:R-:W-:Y:S01]  /*19050*/  FADD.FTZ R14, -R16, -RZ ;  /* 0x800000ff100e7221 */ /* 0x000fe20000010100 */
[----:B------:R-:W-:Y:S01]  /*19060*/  MOV R3, RZ ;  /* 0x000000ff00037202 */ /* 0x000fe20000000f00 */
[----:B------:R-:W-:Y:S06]  /*19070*/  BRA `(.L_x_7554) ;  /* 0x0000000c00507947 */ /* 0x000fec0003800000 */
.L_x_7515:
        /* <DEDUP_REMOVED lines=24> */
.L_x_7559:
[----:B------:R-:W-:Y:S05]  /*19200*/  BSYNC B5 ;  /* 0x0000000000057941 */ /* 0x000fea0003800000 */
.L_x_7558:
        /* <DEDUP_REMOVED lines=18> */
.L_x_7561:
[----:B------:R-:W-:Y:S02]  /*19330*/  ISETP.GE.AND P0, PT, R15, RZ, PT ;  /* 0x000000ff0f00720c */ /* 0x000fe40003f06270 */
[----:B------:R-:W-:-:S11]  /*19340*/  MOV R3, 0x3fd774eb ;  /* 0x3fd774eb00037802 */ /* 0x000fd60000000f00 */
[----:B------:R-:W-:-:S04]  /*19350*/  @P0 FFMA.FTZ R0, R3, 0.93318945169448852539, -R0 ;  /* 0x3f6ee58103000823 */ /* 0x000fc80000010800 */
[----:B------:R-:W-:-:S07]  /*19360*/  @!P0 FFMA.FTZ R0, R3, 0.93318945169448852539, R0 ;  /* 0x3f6ee58103008823 */ /* 0x000fce0000010000 */
.L_x_7562:
[----:B------:R-:W-:Y:S05]  /*19370*/  BSYNC B0 ;  /* 0x0000000000007941 */ /* 0x000fea0003800000 */
.L_x_7560:
        /* <DEDUP_REMOVED lines=13> */
.L_x_7557:
        /* <DEDUP_REMOVED lines=12> */
.L_x_7565:
[----:B------:R-:W-:Y:S05]  /*19510*/  BSYNC B5 ;  /* 0x0000000000057941 */ /* 0x000fea0003800000 */
.L_x_7564:
        /* <DEDUP_REMOVED lines=18> */
.L_x_7567:
[----:B------:R-:W-:Y:S02]  /*19640*/  ISETP.GE.AND P0, PT, R15, RZ, PT ;  /* 0x000000ff0f00720c */ /* 0x000fe40003f06270 */
[----:B------:R-:W-:-:S11]  /*19650*/  MOV R3, 0x3fd774eb ;  /* 0x3fd774eb00037802 */ /* 0x000fd60000000f00 */
[----:B------:R-:W-:-:S04]  /*19660*/  @P0 FFMA.FTZ R0, R3, 0.93318945169448852539, -R0 ;  /* 0x3f6ee58103000823 */ /* 0x000fc80000010800 */
[----:B------:R-:W-:-:S07]  /*19670*/  @!P0 FFMA.FTZ R0, R3, 0.93318945169448852539, R0 ;  /* 0x3f6ee58103008823 */ /* 0x000fce0000010000 */
.L_x_7568:
[----:B------:R-:W-:Y:S05]  /*19680*/  BSYNC B0 ;  /* 0x0000000000007941 */ /* 0x000fea0003800000 */
.L_x_7566:
        /* <DEDUP_REMOVED lines=27> */
.L_x_7556:
        /* <DEDUP_REMOVED lines=33> */
.L_x_7570:
[----:B------:R-:W-:Y:S05]  /*19a50*/  BSYNC B5 ;  /* 0x0000000000057941 */ /* 0x000fea0003800000 */
.L_x_7569:
        /* <DEDUP_REMOVED lines=18> */
.L_x_7572:
[----:B------:R-:W-:Y:S02]  /*19b80*/  ISETP.GE.AND P0, PT, R15, RZ, PT ;  /* 0x000000ff0f00720c */ /* 0x000fe40003f06270 */
[----:B------:R-:W-:-:S11]  /*19b90*/  MOV R3, 0x3fd774eb ;  /* 0x3fd774eb00037802 */ /* 0x000fd60000000f00 */
[----:B------:R-:W-:-:S04]  /*19ba0*/  @P0 FFMA.FTZ R0, R3, 0.93318945169448852539, -R0 ;  /* 0x3f6ee58103000823 */ /* 0x000fc80000010800 */
[----:B------:R-:W-:-:S07]  /*19bb0*/  @!P0 FFMA.FTZ R0, R3, 0.93318945169448852539, R0 ;  /* 0x3f6ee58103008823 */ /* 0x000fce0000010000 */
.L_x_7573:
[----:B------:R-:W-:Y:S05]  /*19bc0*/  BSYNC B0 ;  /* 0x0000000000007941 */ /* 0x000fea0003800000 */
.L_x_7571:
        /* <DEDUP_REMOVED lines=10> */
.L_x_7563:
[----:B------:R-:W-:Y:S05]  /*19c70*/  BSYNC B4 ;  /* 0x0000000000047941 */ /* 0x000fea0003800000 */
.L_x_7555:
[----:B------:R-:W-:Y:S01]  /*19c80*/  ISETP.NE.AND P0, PT, R19, RZ, PT ;  /* 0x000000ff1300720c */ /* 0x000fe20003f05270 */
[----:B------:R-:W-:Y:S01]  /*19c90*/  FADD.FTZ R14, R20, 0.69314718246459960938 ;  /* 0x3f317218140e7421 */ /* 0x000fe20000010000 */
[----:B------:R-:W-:-:S11]  /*19ca0*/  FADD.FTZ R3, |R0|, -RZ ;  /* 0x800000ff00037221 */ /* 0x000fd60000010200 */
[----:B------:R-:W-:Y:S01]  /*19cb0*/  @!P0 FADD.FTZ R14, -R14, -RZ ;  /* 0x800000ff0e0e8221 */ /* 0x000fe20000010100 */
[----:B------:R-:W-:Y:S06]  /*19cc0*/  BRA `(.L_x_7554) ;  /* 0x00000000003c7947 */ /* 0x000fec0003800000 */
.L_x_7514:
        /* <DEDUP_REMOVED lines=15> */
.L_x_7554:
[----:B------:R-:W-:Y:S05]  /*19dc0*/  BSYNC B2 ;  /* 0x0000000000027941 */ /* 0x000fea0003800000 */
.L_x_7513:
        /* <DEDUP_REMOVED lines=9> */
.L_x_7574:
[----:B------:R-:W-:Y:S02]  /*19e60*/  FSETP.GTU.FTZ.AND P0, PT, R0, +INF , PT ;  /* 0x7f8000000000780b */ /* 0x000fe40003f1c000 */
[----:B------:R-:W-:-:S11]  /*19e70*/  MOV R15, R3 ;  /* 0x00000003000f7202 */ /* 0x000fd60000000f00 */
[----:B------:R-:W-:-:S07]  /*19e80*/  @!P0 MOV R14, R0 ;  /* 0x00000000000e8202 */ /* 0x000fce0000000f00 */
.L_x_7512:
[----:B------:R-:W-:Y:S05]  /*19e90*/  BSYNC B3 ;  /* 0x0000000000037941 */ /* 0x000fea0003800000 */
.L_x_7511:
        /* <DEDUP_REMOVED lines=114> */
.L_x_7585:
        /* <DEDUP_REMOVED lines=10> */
.L_x_7587:
[----:B------:R-:W-:-:S04]  /*1a660*/  FADD.FTZ R4, -R0, R5 ;  /* 0x0000000500047221 */ /* 0x000fc80000010100 */
[----:B------:R-:W-:-:S07]  /*1a670*/  FMUL.FTZ R4, R4, 0.5 ;  /* 0x3f00000004047820 */ /* 0x000fce0000410000 */
.L_x_7588:
[----:B------:R-:W-:Y:S05]  /*1a680*/  BSYNC B1 ;  /* 0x0000000000017941 */ /* 0x000fea0003800000 */
.L_x_7586:
        /* <DEDUP_REMOVED lines=11> */
.L_x_7590:
[----:B------:R-:W-:-:S04]  /*1a740*/  FADD.FTZ R7, R6, -R7 ;  /* 0x8000000706077221 */ /* 0x000fc80000010000 */
[----:B------:R-:W-:-:S07]  /*1a750*/  FMUL.FTZ R7, R7, 0.5 ;  /* 0x3f00000007077820 */ /* 0x000fce0000410000 */
.L_x_7591:
[----:B------:R-:W-:Y:S05]  /*1a760*/  BSYNC B1 ;  /* 0x0000000000017941 */ /* 0x000fea0003800000 */
.L_x_7589:
        /* <DEDUP_REMOVED lines=35> */
.L_x_7584:
[----:B------:R0:W1:Y:S02]  /*1a9a0*/  MUFU.SQRT R20, R16 ;  /* 0x0000001000147308 */ /* 0x0000640000002000 */
.L_x_7583:
[----:B------:R-:W-:Y:S05]  /*1a9b0*/  BSYNC B0 ;  /* 0x0000000000007941 */ /* 0x000fea0003800000 */
.L_x_7582:
        /* <DEDUP_REMOVED lines=24> */
.L_x_7598:
[----:B------:R-:W-:-:S04]  /*1ab40*/  FADD.FTZ R0, -R0, R5 ;  /* 0x0000000500007221 */ /* 0x000fc80000010100 */
[----:B------:R-:W-:-:S07]  /*1ab50*/  FMUL.FTZ R0, R0, 0.5 ;  /* 0x3f00000000007820 */ /* 0x000fce0000410000 */
.L_x_7599:
[----:B------:R-:W-:Y:S05]  /*1ab60*/  BSYNC B1 ;  /* 0x0000000000017941 */ /* 0x000fea0003800000 */
.L_x_7597:
        /* <DEDUP_REMOVED lines=10> */
.L_x_7601:
[----:B------:R-:W-:-:S04]  /*1ac10*/  FADD.FTZ R3, -R3, R6 ;  /* 0x0000000603037221 */ /* 0x000fc80000010100 */
[----:B------:R-:W-:-:S07]  /*1ac20*/  FMUL.FTZ R3, R3, 0.5 ;  /* 0x3f00000003037820 */ /* 0x000fce0000410000 */
.L_x_7602:
[----:B------:R-:W-:Y:S05]  /*1ac30*/  BSYNC B1 ;  /* 0x0000000000017941 */ /* 0x000fea0003800000 */
.L_x_7600:
[----:B------:R-:W-:Y:S01]  /*1ac40*/  FADD.FTZ R3, R3, R0 ;  /* 0x0000000003037221 */ /* 0x000fe20000010000 */
[----:B------:R-:W-:Y:S01]  /*1ac50*/  FADD.FTZ R22, R19, R22 ;  /* 0x0000001613167221 */ /* 0x000fe20000010000 */
[----:B------:R-:W-:-:S03]  /*1ac60*/  PLOP3.LUT P0, PT, PT, PT, PT, 0x80, 0x0 ;  /* 0x000000000000781c */ /* 0x000fc60003f0f070 */
[----:B------:R-:W-:-:S06]  /*1ac70*/  FMUL.FTZ R22, R22, R3 ;  /* 0x0000000316167220 */ /* 0x000fcc0000410000 */
[----:B------:R-:W2:Y:S01]  /*1ac80*/  MUFU.SQRT R22, R22 ;  /* 0x0000001600167308 */ /* 0x000ea20000002000 */
[----:B------:R-:W-:Y:S05]  /*1ac90*/  BRA `(.L_x_7594) ;  /* 0x0000000000687947 */ /* 0x000fea0003800000 */
.L_x_7596:
        /* <DEDUP_REMOVED lines=15> */
.L_x_7595:
        /* <DEDUP_REMOVED lines=8> */
.L_x_7593:
[----:B------:R-:W-:Y:S01]  /*1ae10*/  PLOP3.LUT P0, PT, PT, PT, PT, 0x80, 0x0 ;  /* 0x000000000000781c */ /* 0x000fe20003f0f070 */
[----:B------:R-:W-:Y:S01]  /*1ae20*/  FMUL.FTZ R22, R22, 16777216 ;  /* 0x4b80000016167820 */ /* 0x000fe20000410000 */
[----:B------:R-:W-:-:S11]  /*1ae30*/  FMUL.FTZ R19, R19, 16777216 ;  /* 0x4b80000013137820 */ /* 0x000fd60000410000 */
.L_x_7594:
[----:B------:R-:W-:Y:S05]  /*1ae40*/  BSYNC B0 ;  /* 0x0000000000007941 */ /* 0x000fea0003800000 */
.L_x_7592:
        /* <DEDUP_REMOVED lines=33> */
.L_x_7605:
        /* <DEDUP_REMOVED lines=28> */
.L_x_7604:
        /* <DEDUP_REMOVED lines=19> */
[----:B-1-3--:R-:W-:Y:S05]  /*1b350*/  CALL.REL.NOINC `($__internal_13_$__cuda_sm3x_div_rn_ftz_f32_slowpath) ;  /* 0x000000e400647944 */ /* 0x00afea0003c00000 */
.L_x_7609:
[----:B------:R-:W-:Y:S05]  /*1b360*/  BSYNC B5 ;  /* 0x0000000000057941 */ /* 0x000fea0003800000 */
.L_x_7608:
        /* <DEDUP_REMOVED lines=18> */
.L_x_7611:
[----:B------:R-:W-:Y:S02]  /*1b490*/  ISETP.GE.AND P0, PT, R19, RZ, PT ;  /* 0x000000ff1300720c */ /* 0x000fe40003f06270 */
[----:B------:R-:W-:-:S11]  /*1b4a0*/  MOV R3, 0x3fd774eb ;  /* 0x3fd774eb00037802 */ /* 0x000fd60000000f00 */
[----:B------:R-:W-:-:S04]  /*1b4b0*/  @P0 FFMA.FTZ R0, R3, 0.93318945169448852539, -R0 ;  /* 0x3f6ee58103000823 */ /* 0x000fc80000010800 */
[----:B------:R-:W-:-:S07]  /*1b4c0*/  @!P0 FFMA.FTZ R0, R3, 0.93318945169448852539, R0 ;  /* 0x3f6ee58103008823 */ /* 0x000fce0000010000 */
.L_x_7612:
[----:B------:R-:W-:Y:S05]  /*1b4d0*/  BSYNC B0 ;  /* 0x0000000000007941 */ /* 0x000fea0003800000 */
.L_x_7610:
        /* <DEDUP_REMOVED lines=11> */
.L_x_7607:
        /* <DEDUP_REMOVED lines=17> */
.L_x_7614:
[----:B------:R-:W-:Y:S05]  /*1b6a0*/  BSYNC B5 ;  /* 0x0000000000057941 */ /* 0x000fea0003800000 */
.L_x_7613:
        /* <DEDUP_REMOVED lines=18> */
.L_x_7616:
[----:B------:R-:W-:Y:S02]  /*1b7d0*/  ISETP.GE.AND P0, PT, R19, RZ, PT ;  /* 0x000000ff1300720c */ /* 0x000fe40003f06270 */
[----:B------:R-:W-:-:S11]  /*1b7e0*/  MOV R3, 0x3fd774eb ;  /* 0x3fd774eb00037802 */ /* 0x000fd60000000f00 */
[----:B------:R-:W-:-:S04]  /*1b7f0*/  @P0 FFMA.FTZ R0, R3, 0.93318945169448852539, -R0 ;  /* 0x3f6ee58103000823 */ /* 0x000fc80000010800 */
[----:B------:R-:W-:-:S07]  /*1b800*/  @!P0 FFMA.FTZ R0, R3, 0.93318945169448852539, R0 ;  /* 0x3f6ee58103008823 */ /* 0x000fce0000010000 */
.L_x_7617:
[----:B------:R-:W-:Y:S05]  /*1b810*/  BSYNC B0 ;  /* 0x0000000000007941 */ /* 0x000fea0003800000 */
.L_x_7615:
        /* <DEDUP_REMOVED lines=10> */
.L_x_7606:
[----:B------:R-:W-:Y:S05]  /*1b8c0*/  BSYNC B4 ;  /* 0x0000000000047941 */ /* 0x000fea0003800000 */
.L_x_7603:
[----:B------:R-:W-:-:S13]  /*1b8d0*/  ISETP.NE.AND P0, PT, R21, RZ, PT ;  /* 0x000000ff1500720c */ /* 0x000fda0003f05270 */
[----:B-1----:R-:W-:-:S05]  /*1b8e0*/  @!P0 FADD.FTZ R20, -R20, -RZ ;  /* 0x800000ff14148221 */ /* 0x002fca0000010100 */
[----:B0-----:R-:W-:Y:S01]  /*1b8f0*/  MOV R16, R20 ;  /* 0x0000001400107202 */ /* 0x001fe20000000f00 */
[----:B------:R-:W-:Y:S06]  /*1b900*/  BRA `(.L_x_7618) ;  /* 0x0000000c006c7947 */ /* 0x000fec0003800000 */
.L_x_7581:
[----:B------:R-:W-:Y:S01]  /*1b910*/  FADD.FTZ R3, -R17, 6.1232342629258392722e-17 ;  /* 0x248d313211037421 */ /* 0x000fe20000010100 */
[----:B------:R-:W-:-:S03]  /*1b920*/  FADD.FTZ R16, -R18, -RZ ;  /* 0x800000ff12107221 */ /* 0x000fc60000010100 */
[----:B------:R-:W-:Y:S01]  /*1b930*/  FADD.FTZ R3, R3, 1.5707963705062866211 ;  /* 0x3fc90fdb03037421 */ /* 0x000fe20000010000 */
[----:B------:R-:W-:Y:S06]  /*1b940*/  BRA `(.L_x_7618) ;  /* 0x0000000c005c7947 */ /* 0x000fec0003800000 */
.L_x_7580:
[----:B------:R-:W-:Y:S01]  /*1b950*/  HFMA2.MMA R3, -RZ, RZ, 0, 0 ;  /* 0x00000000ff037435 */ /* 0x000fe200000001ff */
[----:B------:R-:W-:Y:S01]  /*1b960*/  FADD.FTZ R16, -R18, -RZ ;  /* 0x800000ff12107221 */ /* 0x000fe20000010100 */
[----:B------:R-:W-:Y:S09]  /*1b970*/  BRA `(.L_x_7618) ;  /* 0x0000000c00507947 */ /* 0x000ff20003800000 */
.L_x_7579:
        /* <DEDUP_REMOVED lines=24> */
.L_x_7623:
[----:B------:R-:W-:Y:S05]  /*1bb00*/  BSYNC B5 ;  /* 0x0000000000057941 */ /* 0x000fea0003800000 */
.L_x_7622:
        /* <DEDUP_REMOVED lines=18> */
.L_x_7625:
[----:B------:R-:W-:Y:S02]  /*1bc30*/  ISETP.GE.AND P0, PT, R17, RZ, PT ;  /* 0x000000ff1100720c */ /* 0x000fe40003f06270 */
[----:B------:R-:W-:-:S11]  /*1bc40*/  MOV R3, 0x3fd774eb ;  /* 0x3fd774eb00037802 */ /* 0x000fd60000000f00 */
[----:B------:R-:W-:-:S04]  /*1bc50*/  @P0 FFMA.FTZ R0, R3, 0.93318945169448852539, -R0 ;  /* 0x3f6ee58103000823 */ /* 0x000fc80000010800 */
[----:B------:R-:W-:-:S07]  /*1bc60*/  @!P0 FFMA.FTZ R0, R3, 0.93318945169448852539, R0 ;  /* 0x3f6ee58103008823 */ /* 0x000fce0000010000 */
.L_x_7626:
[----:B------:R-:W-:Y:S05]  /*1bc70*/  BSYNC B0 ;  /* 0x0000000000007941 */ /* 0x000fea0003800000 */
.L_x_7624:
        /* <DEDUP_REMOVED lines=13> */
.L_x_7621:
        /* <DEDUP_REMOVED lines=12> */
.L_x_7629:
[----:B------:R-:W-:Y:S05]  /*1be10*/  BSYNC B5 ;  /* 0x0000000000057941 */ /* 0x000fea0003800000 */
.L_x_7628:
        /* <DEDUP_REMOVED lines=18> */
.L_x_7631:
[----:B------:R-:W-:Y:S02]  /*1bf40*/  ISETP.GE.AND P0, PT, R17, RZ, PT ;  /* 0x000000ff1100720c */ /* 0x000fe40003f06270 */
[----:B------:R-:W-:-:S11]  /*1bf50*/  MOV R3, 0x3fd774eb ;  /* 0x3fd774eb00037802 */ /* 0x000fd60000000f00 */
[----:B------:R-:W-:-:S04]  /*1bf60*/  @P0 FFMA.FTZ R0, R3, 0.93318945169448852539, -R0 ;  /* 0x3f6ee58103000823 */ /* 0x000fc80000010800 */
[----:B------:R-:W-:-:S07]  /*1bf70*/  @!P0 FFMA.FTZ R0, R3, 0.93318945169448852539, R0 ;  /* 0x3f6ee58103008823 */ /* 0x000fce0000010000 */
.L_x_7632:
[----:B------:R-:W-:Y:S05]  /*1bf80*/  BSYNC B0 ;  /* 0x0000000000007941 */ /* 0x000fea0003800000 */
.L_x_7630:
        /* <DEDUP_REMOVED lines=27> */
.L_x_7620:
        /* <DEDUP_REMOVED lines=33> */
.L_x_7634:
[----:B------:R-:W-:Y:S05]  /*1c350*/  BSYNC B5 ;  /* 0x0000000000057941 */ /* 0x000fea0003800000 */
.L_x_7633:
        /* <DEDUP_REMOVED lines=18> */
.L_x_7636:
[----:B------:R-:W-:Y:S02]  /*1c480*/  ISETP.GE.AND P0, PT, R17, RZ, PT ;  /* 0x000000ff1100720c */ /* 0x000fe40003f06270 */
[----:B------:R-:W-:-:S11]  /*1c490*/  MOV R3, 0x3fd774eb ;  /* 0x3fd774eb00037802 */ /* 0x000fd60000000f00 */
[----:B------:R-:W-:-:S04]  /*1c4a0*/  @P0 FFMA.FTZ R0, R3, 0.93318945169448852539, -R0 ;  /* 0x3f6ee58103000823 */ /* 0x000fc80000010800 */
[----:B------:R-:W-:-:S07]  /*1c4b0*/  @!P0 FFMA.FTZ R0, R3, 0.93318945169448852539, R0 ;  /* 0x3f6ee58103008823 */ /* 0x000fce0000010000 */
.L_x_7637:
[----:B------:R-:W-:Y:S05]  /*1c4c0*/  BSYNC B0 ;  /* 0x0000000000007941 */ /* 0x000fea0003800000 */
.L_x_7635:
        /* <DEDUP_REMOVED lines=10> */
.L_x_7627:
[----:B------:R-:W-:Y:S05]  /*1c570*/  BSYNC B4 ;  /* 0x0000000000047941 */ /* 0x000fea0003800000 */
.L_x_7619:
[----:B------:R-:W-:Y:S01]  /*1c580*/  ISETP.NE.AND P0, PT, R21, RZ, PT ;  /* 0x000000ff1500720c */ /* 0x000fe20003f05270 */
[----:B------:R-:W-:Y:S01]  /*1c590*/  FADD.FTZ R16, R22, 0.69314718246459960938 ;  /* 0x3f31721816107421 */ /* 0x000fe20000010000 */
[----:B------:R-:W-:-:S11]  /*1c5a0*/  FADD.FTZ R3, |R0|, -RZ ;  /* 0x800000ff00037221 */ /* 0x000fd60000010200 */
[----:B------:R-:W-:Y:S01]  /*1c5b0*/  @!P0 FADD.FTZ R16, -R16, -RZ ;  /* 0x800000ff10108221 */ /* 0x000fe20000010100 */
[----:B------:R-:W-:Y:S06]  /*1c5c0*/  BRA `(.L_x_7618) ;  /* 0x00000000003c7947 */ /* 0x000fec0003800000 */
.L_x_7578:
        /* <DEDUP_REMOVED lines=15> */
.L_x_7618:
[----:B------:R-:W-:Y:S05]  /*1c6c0*/  BSYNC B2 ;  /* 0x0000000000027941 */ /* 0x000fea0003800000 */
.L_x_7577:
        /* <DEDUP_REMOVED lines=9> */
.L_x_7638:
[----:B------:R-:W-:Y:S02]  /*1c760*/  FSETP.GTU.FTZ.AND P0, PT, R0, +INF , PT ;  /* 0x7f8000000000780b */ /* 0x000fe40003f1c000 */
[----:B------:R-:W-:-:S11]  /*1c770*/  MOV R17, R3 ;  /* 0x0000000300117202 */ /* 0x000fd60000000f00 */
[----:B------:R-:W-:-:S07]  /*1c780*/  @!P0 MOV R16, R0 ;  /* 0x0000000000108202 */ /* 0x000fce0000000f00 */
.L_x_7576:
[----:B------:R-:W-:Y:S05]  /*1c790*/  BSYNC B3 ;  /* 0x0000000000037941 */ /* 0x000fea0003800000 */
.L_x_7575:
        /* <DEDUP_REMOVED lines=114> */
.L_x_7649:
        /* <DEDUP_REMOVED lines=10> */
.L_x_7651:
[----:B------:R-:W-:-:S04]  /*1cf60*/  FADD.FTZ R4, -R0, R5 ;  /* 0x0000000500047221 */ /* 0x000fc80000010100 */
[----:B------:R-:W-:-:S07]  /*1cf70*/  FMUL.FTZ R4, R4, 0.5 ;  /* 0x3f00000004047820 */ /* 0x000fce0000410000 */
.L_x_7652:
[----:B------:R-:W-:Y:S05]  /*1cf80*/  BSYNC B1 ;  /* 0x0000000000017941 */ /* 0x000fea0003800000 */
.L_x_7650:
        /* <DEDUP_REMOVED lines=11> */
.L_x_7654:
[----:B------:R-:W-:-:S04]  /*1d040*/  FADD.FTZ R7, R6, -R7 ;  /* 0x8000000706077221 */ /* 0x000fc80000010000 */
[----:B------:R-:W-:-:S07]  /*1d050*/  FMUL.FTZ R7, R7, 0.5 ;  /* 0x3f00000007077820 */ /* 0x000fce0000410000 */
.L_x_7655:
[----:B------:R-:W-:Y:S05]  /*1d060*/  BSYNC B1 ;  /* 0x0000000000017941 */ /* 0x000fea0003800000 */
.L_x_7653:
        /* <DEDUP_REMOVED lines=35> */
.L_x_7648:
[----:B------:R0:W1:Y:S02]  /*1d2a0*/  MUFU.SQRT R22, R18 ;  /* 0x0000001200167308 */ /* 0x0000640000002000 */
.L_x_7647:
[----:B------:R-:W-:Y:S05]  /*1d2b0*/  BSYNC B0 ;  /* 0x0000000000007941 */ /* 0x000fea0003800000 */
.L_x_7646:
        /* <DEDUP_REMOVED lines=24> */
.L_x_7662:
[----:B------:R-:W-:-:S04]  /*1d440*/  FADD.FTZ R0, -R0, R5 ;  /* 0x0000000500007221 */ /* 0x000fc80000010100 */
[----:B------:R-:W-:-:S07]  /*1d450*/  FMUL.FTZ R0, R0, 0.5 ;  /* 0x3f00000000007820 */ /* 0x000fce0000410000 */
.L_x_7663:
[----:B------:R-:W-:Y:S05]  /*1d460*/  BSYNC B1 ;  /* 0x0000000000017941 */ /* 0x000fea0003800000 */
.L_x_7661:
        /* <DEDUP_REMOVED lines=10> */
.L_x_7665:
[----:B------:R-:W-:-:S04]  /*1d510*/  FADD.FTZ R3, -R3, R6 ;  /* 0x0000000603037221 */ /* 0x000fc80000010100 */
[----:B------:R-:W-:-:S07]  /*1d520*/  FMUL.FTZ R3, R3, 0.5 ;  /* 0x3f00000003037820 */ /* 0x000fce0000410000 */
.L_x_7666:
[----:B------:R-:W-:Y:S05]  /*1d530*/  BSYNC B1 ;  /* 0x0000000000017941 */ /* 0x000fea0003800000 */
.L_x_7664:
[----:B------:R-:W-:Y:S01]  /*1d540*/  FADD.FTZ R3, R3, R0 ;  /* 0x0000000003037221 */ /* 0x000fe20000010000 */
[----:B------:R-:W-:Y:S01]  /*1d550*/  FADD.FTZ R24, R21, R24 ;  /* 0x0000001815187221 */ /* 0x000fe20000010000 */
[----:B------:R-:W-:-:S03]  /*1d560*/  PLOP3.LUT P0, PT, PT, PT, PT, 0x80, 0x0 ;  /* 0x000000000000781c */ /* 0x000fc60003f0f070 */
[----:B------:R-:W-:-:S06]  /*1d570*/  FMUL.FTZ R24, R24, R3 ;  /* 0x0000000318187220 */ /* 0x000fcc0000410000 */
[----:B------:R-:W2:Y:S01]  /*1d580*/  MUFU.SQRT R24, R24 ;  /* 0x0000001800187308 */ /* 0x000ea20000002000 */
[----:B------:R-:W-:Y:S05]  /*1d590*/  BRA `(.L_x_7658) ;  /* 0x0000000000687947 */ /* 0x000fea0003800000 */
.L_x_7660:
        /* <DEDUP_REMOVED lines=15> */
.L_x_7659:
        /* <DEDUP_REMOVED lines=8> */
.L_x_7657:
[----:B------:R-:W-:Y:S01]  /*1d710*/  PLOP3.LUT P0, PT, PT, PT, PT, 0x80, 0x0 ;  /* 0x000000000000781c */ /* 0x000fe20003f0f070 */
[----:B------:R-:W-:Y:S01]  /*1d720*/  FMUL.FTZ R24, R24, 16777216 ;  /* 0x4b80000018187820 */ /* 0x000fe20000410000 */
[----:B------:R-:W-:-:S11]  /*1d730*/  FMUL.FTZ R21, R21, 16777216 ;  /* 0x4b80000015157820 */ /* 0x000fd60000410000 */
.L_x_7658:
[----:B------:R-:W-:Y:S05]  /*1d740*/  BSYNC B0 ;  /* 0x0000000000007941 */ /* 0x000fea0003800000 */
.L_x_7656:
        /* <DEDUP_REMOVED lines=33> */
.L_x_7669:
        /* <DEDUP_REMOVED lines=28> */
.L_x_7668:
        /* <DEDUP_REMOVED lines=20> */
.L_x_7673:
[----:B------:R-:W-:Y:S05]  /*1dc60*/  BSYNC B5 ;  /* 0x0000000000057941 */ /* 0x000fea0003800000 */
.L_x_7672:
        /* <DEDUP_REMOVED lines=18> */
.L_x_7675:
[----:B------:R-:W-:Y:S02]  /*1dd90*/  ISETP.GE.AND P0, PT, R21, RZ, PT ;  /* 0x000000ff1500720c */ /* 0x000fe40003f06270 */
[----:B------:R-:W-:-:S11]  /*1dda0*/  MOV R3, 0x3fd774eb ;  /* 0x3fd774eb00037802 */ /* 0x000fd60000000f00 */
[----:B------:R-:W-:-:S04]  /*1ddb0*/  @P0 FFMA.FTZ R0, R3, 0.93318945169448852539, -R0 ;  /* 0x3f6ee58103000823 */ /* 0x000fc80000010800 */
[----:B------:R-:W-:-:S07]  /*1ddc0*/  @!P0 FFMA.FTZ R0, R3, 0.93318945169448852539, R0 ;  /* 0x3f6ee58103008823 */ /* 0x000fce0000010000 */
.L_x_7676:
[----:B------:R-:W-:Y:S05]  /*1ddd0*/  BSYNC B0 ;  /* 0x0000000000007941 */ /* 0x000fea0003800000 */
.L_x_7674:
        /* <DEDUP_REMOVED lines=11> */
.L_x_7671:
        /* <DEDUP_REMOVED lines=17> */
.L_x_7678:
[----:B------:R-:W-:Y:S05]  /*1dfa0*/  BSYNC B5 ;  /* 0x0000000000057941 */ /* 0x000fea0003800000 */
.L_x_7677:
        /* <DEDUP_REMOVED lines=18> */
.L_x_7680:
[----:B------:R-:W-:Y:S02]  /*1e0d0*/  ISETP.GE.AND P0, PT, R21, RZ, PT ;  /* 0x000000ff1500720c */ /* 0x000fe40003f06270 */
[----:B------:R-:W-:-:S11]  /*1e0e0*/  MOV R3, 0x3fd774eb ;  /* 0x3fd774eb00037802 */ /* 0x000fd60000000f00 */
[----:B------:R-:W-:-:S04]  /*1e0f0*/  @P0 FFMA.FTZ R0, R3, 0.93318945169448852539, -R0 ;  /* 0x3f6ee58103000823 */ /* 0x000fc80000010800 */
[----:B------:R-:W-:-:S07]  /*1e100*/  @!P0 FFMA.FTZ R0, R3, 0.93318945169448852539, R0 ;  /* 0x3f6ee58103008823 */ /* 0x000fce0000010000 */
.L_x_7681:
[----:B------:R-:W-:Y:S05]  /*1e110*/  BSYNC B0 ;  /* 0x0000000000007941 */ /* 0x000fea0003800000 */
.L_x_7679:
        /* <DEDUP_REMOVED lines=10> */
.L_x_7670:
[----:B------:R-:W-:Y:S05]  /*1e1c0*/  BSYNC B4 ;  /* 0x0000000000047941 */ /* 0x000fea0003800000 */
.L_x_7667:
[----:B------:R-:W-:-:S13]  /*1e1d0*/  ISETP.NE.AND P0, PT, R23, RZ, PT ;  /* 0x000000ff1700720c */ /* 0x000fda0003f05270 */
[----:B-1----:R-:W-:-:S05]  /*1e1e0*/  @!P0 FADD.FTZ R22, -R22, -RZ ;  /* 0x800000ff16168221 */ /* 0x002fca0000010100 */
[----:B0-----:R-:W-:Y:S01]  /*1e1f0*/  MOV R18, R22 ;  /* 0x0000001600127202 */ /* 0x001fe20000000f00 */
[----:B------:R-:W-:Y:S06]  /*1e200*/  BRA `(.L_x_7682) ;  /* 0x0000000c006c7947 */ /* 0x000fec0003800000 */
.L_x_7645:
[----:B------:R-:W-:Y:S01]  /*1e210*/  FADD.FTZ R3, -R19, 6.1232342629258392722e-17 ;  /* 0x248d313213037421 */ /* 0x000fe20000010100 */
[----:B------:R-:W-:-:S03]  /*1e220*/  FADD.FTZ R18, -R20, -RZ ;  /* 0x800000ff14127221 */ /* 0x000fc60000010100 */
[----:B------:R-:W-:Y:S01]  /*1e230*/  FADD.FTZ R3, R3, 1.5707963705062866211 ;  /* 0x3fc90fdb03037421 */ /* 0x000fe20000010000 */
[----:B------:R-:W-:Y:S06]  /*1e240*/  BRA `(.L_x_7682) ;  /* 0x0000000c005c7947 */ /* 0x000fec0003800000 */
.L_x_7644:
[----:B------:R-:W-:Y:S01]  /*1e250*/  HFMA2.MMA R3, -RZ, RZ, 0, 0 ;  /* 0x00000000ff037435 */ /* 0x000fe200000001ff */
[----:B------:R-:W-:Y:S01]  /*1e260*/  FADD.FTZ R18, -R20, -RZ ;  /* 0x800000ff14127221 */ /* 0x000fe20000010100 */
[----:B------:R-:W-:Y:S09]  /*1e270*/  BRA `(.L_x_7682) ;  /* 0x0000000c00507947 */ /* 0x000ff20003800000 */
.L_x_7643:
        /* <DEDUP_REMOVED lines=23> */
[----:B------:R-:W-:Y:S05]  /*1e3f0*/  CALL.REL.NOINC `($__internal_13_$__cuda_sm3x_div_rn_ftz_f32_slowpath) ;  /* 0x000000b4003c7944 */ /* 0x000fea0003c00000 */
.L_x_7687:
[----:B------:R-:W-:Y:S05]  /*1e400*/  BSYNC B5 ;  /* 0x0000000000057941 */ /* 0x000fea0003800000 */
.L_x_7686:
        /* <DEDUP_REMOVED lines=18> */
.L_x_7689:
[----:B------:R-:W-:Y:S02]  /*1e530*/  ISETP.GE.AND P0, PT, R19, RZ, PT ;  /* 0x000000ff1300720c */ /* 0x000fe40003f06270 */
[----:B------:R-:W-:-:S11]  /*1e540*/  MOV R3, 0x3fd774eb ;  /* 0x3fd774eb00037802 */ /* 0x000fd60000000f00 */
[----:B------:R-:W-:-:S04]  /*1e550*/  @P0 FFMA.FTZ R0, R3, 0.93318945169448852539, -R0 ;  /* 0x3f6ee58103000823 */ /* 0x000fc80000010800 */
[----:B------:R-:W-:-:S07]  /*1e560*/  @!P0 FFMA.FTZ R0, R3, 0.93318945169448852539, R0 ;  /* 0x3f6ee58103008823 */ /* 0x000fce0000010000 */
.L_x_7690:
[----:B------:R-:W-:Y:S05]  /*1e570*/  BSYNC B0 ;  /* 0x0000000000007941 */ /* 0x000fea0003800000 */
.L_x_7688:
        /* <DEDUP_REMOVED lines=13> */
.L_x_7685:
        /* <DEDUP_REMOVED lines=11> */
[----:B---3--:R-:W-:Y:S05]  /*1e700*/  CALL.REL.NOINC `($__internal_13_$__cuda_sm3x_div_rn_ftz_f32_slowpath) ;  /* 0x000000b000787944 */ /* 0x008fea0003c00000 */
.L_x_7693:
[----:B------:R-:W-:Y:S05]  /*1e710*/  BSYNC B5 ;  /* 0x0000000000057941 */ /* 0x000fea0003800000 */
.L_x_7692:
        /* <DEDUP_REMOVED lines=18> */
.L_x_7695:
[----:B------:R-:W-:Y:S02]  /*1e840*/  ISETP.GE.AND P0, PT, R19, RZ, PT ;  /* 0x000000ff1300720c */ /* 0x000fe40003f06270 */
[----:B------:R-:W-:-:S11]  /*1e850*/  MOV R3, 0x3fd774eb ;  /* 0x3fd774eb00037802 */ /* 0x000fd60000000f00 */
[----:B------:R-:W-:-:S04]  /*1e860*/  @P0 FFMA.FTZ R0, R3, 0.93318945169448852539, -R0 ;  /* 0x3f6ee58103000823 */ /* 0x000fc80000010800 */
[----:B------:R-:W-:-:S07]  /*1e870*/  @!P0 FFMA.FTZ R0, R3, 0.93318945169448852539, R0 ;  /* 0x3f6ee58103008823 */ /* 0x000fce0000010000 */
.L_x_7696:
[----:B------:R-:W-:Y:S05]  /*1e880*/  BSYNC B0 ;  /* 0x0000000000007941 */ /* 0x000fea0003800000 */
.L_x_7694:
        /* <DEDUP_REMOVED lines=27> */
.L_x_7684:
        /* <DEDUP_REMOVED lines=33> */
.L_x_7698:
[----:B------:R-:W-:Y:S05]  /*1ec50*/  BSYNC B5 ;  /* 0x0000000000057941 */ /* 0x000fea0003800000 */
.L_x_7697:
        /* <DEDUP_REMOVED lines=18> */
.L_x_7700:
[----:B------:R-:W-:Y:S02]  /*1ed80*/  ISETP.GE.AND P0, PT, R19, RZ, PT ;  /* 0x000000ff1300720c */ /* 0x000fe40003f06270 */
[----:B------:R-:W-:-:S11]  /*1ed90*/  MOV R3, 0x3fd774eb ;  /* 0x3fd774eb00037802 */ /* 0x000fd60000000f00 */
[----:B------:R-:W-:-:S04]  /*1eda0*/  @P0 FFMA.FTZ R0, R3, 0.93318945169448852539, -R0 ;  /* 0x3f6ee58103000823 */ /* 0x000fc80000010800 */
[----:B------:R-:W-:-:S07]  /*1edb0*/  @!P0 FFMA.FTZ R0, R3, 0.93318945169448852539, R0 ;  /* 0x3f6ee58103008823 */ /* 0x000fce0000010000 */
.L_x_7701:
[----:B------:R-:W-:Y:S05]  /*1edc0*/  BSYNC B0 ;  /* 0x0000000000007941 */ /* 0x000fea0003800000 */
.L_x_7699:
        /* <DEDUP_REMOVED lines=10> */
.L_x_7691:
[----:B------:R-:W-:Y:S05]  /*1ee70*/  BSYNC B4 ;  /* 0x0000000000047941 */ /* 0x000fea0003800000 */
.L_x_7683:
[----:B------:R-:W-:Y:S01]  /*1ee80*/  ISETP.NE.AND P0, PT, R23, RZ, PT ;  /* 0x000000ff1700720c */ /* 0x000fe20003f05270 */
[----:B------:R-:W-:Y:S01]  /*1ee90*/  FADD.FTZ R18, R24, 0.69314718246459960938 ;  /* 0x3f31721818127421 */ /* 0x000fe20000010000 */
[----:B------:R-:W-:-:S11]  /*1eea0*/  FADD.FTZ R3, |R0|, -RZ ;  /* 0x800000ff00037221 */ /* 0x000fd60000010200 */
[----:B------:R-:W-:Y:S01]  /*1eeb0*/  @!P0 FADD.FTZ R18, -R18, -RZ ;  /* 0x800000ff12128221 */ /* 0x000fe20000010100 */
[----:B------:R-:W-:Y:S06]  /*1eec0*/  BRA `(.L_x_7682) ;  /* 0x00000000003c7947 */ /* 0x000fec0003800000 */
.L_x_7642:
        /* <DEDUP_REMOVED lines=15> */
.L_x_7682:
[----:B------:R-:W-:Y:S05]  /*1efc0*/  BSYNC B2 ;  /* 0x0000000000027941 */ /* 0x000fea0003800000 */
.L_x_7641:
        /* <DEDUP_REMOVED lines=9> */
.L_x_7702:
[----:B------:R-:W-:Y:S02]  /*1f060*/  FSETP.GTU.FTZ.AND P0, PT, R0, +INF , PT ;  /* 0x7f8000000000780b */ /* 0x000fe40003f1c000 */
[----:B------:R-:W-:-:S11]  /*1f070*/  MOV R19, R3 ;  /* 0x0000000300137202 */ /* 0x000fd60000000f00 */
[----:B------:R-:W-:-:S07]  /*1f080*/  @!P0 MOV R18, R0 ;  /* 0x0000000000128202 */ /* 0x000fce0000000f00 */
.L_x_7640:
[----:B------:R-:W-:Y:S05]  /*1f090*/  BSYNC B3 ;  /* 0x0000000000037941 */ /* 0x000fea0003800000 */
.L_x_7639:
        /* <DEDUP_REMOVED lines=114> */
.L_x_7713:
        /* <DEDUP_REMOVED lines=10> */
.L_x_7715:
[----:B------:R-:W-:-:S04]  /*1f860*/  FADD.FTZ R4, -R0, R5 ;  /* 0x0000000500047221 */ /* 0x000fc80000010100 */
[----:B------:R-:W-:-:S07]  /*1f870*/  FMUL.FTZ R4, R4, 0.5 ;  /* 0x3f00000004047820 */ /* 0x000fce0000410000 */
.L_x_7716:
[----:B------:R-:W-:Y:S05]  /*1f880*/  BSYNC B1 ;  /* 0x0000000000017941 */ /* 0x000fea0003800000 */
.L_x_7714:
        /* <DEDUP_REMOVED lines=11> */
.L_x_7718:
[----:B------:R-:W-:-:S04]  /*1f940*/  FADD.FTZ R7, R6, -R7 ;  /* 0x8000000706077221 */ /* 0x000fc80000010000 */
[----:B------:R-:W-:-:S07]  /*1f950*/  FMUL.FTZ R7, R7, 0.5 ;  /* 0x3f00000007077820 */ /* 0x000fce0000410000 */
.L_x_7719:
[----:B------:R-:W-:Y:S05]  /*1f960*/  BSYNC B1 ;  /* 0x0000000000017941 */ /* 0x000fea0003800000 */
.L_x_7717:
        /* <DEDUP_REMOVED lines=35> */
.L_x_7712:
[----:B------:R1:W2:Y:S02]  /*1fba0*/  MUFU.SQRT R24, R20 ;  /* 0x0000001400187308 */ /* 0x0002a40000002000 */
.L_x_7711:
[----:B------:R-:W-:Y:S05]  /*1fbb0*/  BSYNC B0 ;  /* 0x0000000000007941 */ /* 0x000fea0003800000 */
.L_x_7710:
        /* <DEDUP_REMOVED lines=24> */
.L_x_7726:
[----:B------:R-:W-:-:S04]  /*1fd40*/  FADD.FTZ R0, -R0, R5 ;  /* 0x0000000500007221 */ /* 0x000fc80000010100 */
[----:B------:R-:W-:-:S07]  /*1fd50*/  FMUL.FTZ R0, R0, 0.5 ;  /* 0x3f00000000007820 */ /* 0x000fce0000410000 */
.L_x_7727:
[----:B------:R-:W-:Y:S05]  /*1fd60*/  BSYNC B1 ;  /* 0x0000000000017941 */ /* 0x000fea0003800000 */
.L_x_7725:
        /* <DEDUP_REMOVED lines=10> */
.L_x_7729:
[----:B------:R-:W-:-:S04]  /*1fe10*/  FADD.FTZ R3, -R3, R6 ;  /* 0x0000000603037221 */ /* 0x000fc80000010100 */
[----:B------:R-:W-:-:S07]  /*1fe20*/  FMUL.FTZ R3, R3, 0.5 ;  /* 0x3f00000003037820 */ /* 0x000fce0000410000 */
.L_x_7730:
[----:B------:R-:W-:Y:S05]  /*1fe30*/  BSYNC B1 ;  /* 0x0000000000017941 */ /* 0x000fea0003800000 */
.L_x_7728:
[----:B------:R-:W-:Y:S01]  /*1fe40*/  FADD.FTZ R3, R3, R0 ;  /* 0x0000000003037221 */ /* 0x000fe20000010000 */
[----:B------:R-:W-:Y:S01]  /*1fe50*/  FADD.FTZ R26, R23, R26 ;  /* 0x0000001a171a7221 */ /* 0x000fe20000010000 */
[----:B------:R-:W-:-:S03]  /*1fe60*/  PLOP3.LUT P0, PT, PT, PT, PT, 0x80, 0x0 ;  /* 0x000000000000781c */ /* 0x000fc60003f0f070 */
[----:B------:R-:W-:-:S06]  /*1fe70*/  FMUL.FTZ R26, R26, R3 ;  /* 0x000000031a1a7220 */ /* 0x000fcc0000410000 */
[----:B------:R-:W3:Y:S01]  /*1fe80*/  MUFU.SQRT R26, R26 ;  /* 0x0000001a001a7308 */ /* 0x000ee20000002000 */
[----:B------:R-:W-:Y:S05]  /*1fe90*/  BRA `(.L_x_7722) ;  /* 0x0000000000687947 */ /* 0x000fea0003800000 */
.L_x_7724:
        /* <DEDUP_REMOVED lines=15> */
.L_x_7723:
        /* <DEDUP_REMOVED lines=8> */
.L_x_7721:
[----:B------:R-:W-:Y:S01]  /*20010*/  PLOP3.LUT P0, PT, PT, PT, PT, 0x80, 0x0 ;  /* 0x000000000000781c */ /* 0x000fe20003f0f070 */
[----:B------:R-:W-:Y:S01]  /*20020*/  FMUL.FTZ R26, R26, 16777216 ;  /* 0x4b8000001a1a7820 */ /* 0x000fe20000410000 */
[----:B------:R-:W-:-:S11]  /*20030*/  FMUL.FTZ R23, R23, 16777216 ;  /* 0x4b80000017177820 */ /* 0x000fd60000410000 */
.L_x_7722:
[----:B------:R-:W-:Y:S05]  /*20040*/  BSYNC B0 ;  /* 0x0000000000007941 */ /* 0x000fea0003800000 */
.L_x_7720:
        /* <DEDUP_REMOVED lines=33> */
.L_x_7733:
        /* <DEDUP_REMOVED lines=28> */
.L_x_7732:
        /* <DEDUP_REMOVED lines=19> */
[----:B0-2-4-:R-:W-:Y:S05]  /*20550*/  CALL.REL.NOINC `($__internal_13_$__cuda_sm3x_div_rn_ftz_f32_slowpath) ;  /* 0x0000009000e47944 */ /* 0x015fea0003c00000 */
.L_x_7737:
[----:B------:R-:W-:Y:S05]  /*20560*/  BSYNC B5 ;  /* 0x0000000000057941 */ /* 0x000fea0003800000 */
.L_x_7736:
        /* <DEDUP_REMOVED lines=18> */
.L_x_7739:
[----:B------:R-:W-:Y:S02]  /*20690*/  ISETP.GE.AND P0, PT, R23, RZ, PT ;  /* 0x000000ff1700720c */ /* 0x000fe40003f06270 */
[----:B------:R-:W-:-:S11]  /*206a0*/  MOV R3, 0x3fd774eb ;  /* 0x3fd774eb00037802 */ /* 0x000fd60000000f00 */
[----:B------:R-:W-:-:S04]  /*206b0*/  @P0 FFMA.FTZ R0, R3, 0.93318945169448852539, -R0 ;  /* 0x3f6ee58103000823 */ /* 0x000fc80000010800 */
[----:B------:R-:W-:-:S07]  /*206c0*/  @!P0 FFMA.FTZ R0, R3, 0.93318945169448852539, R0 ;  /* 0x3f6ee58103008823 */ /* 0x000fce0000010000 */
.L_x_7740:
[----:B------:R-:W-:Y:S05]  /*206d0*/  BSYNC B0 ;  /* 0x0000000000007941 */ /* 0x000fea0003800000 */
.L_x_7738:
        /* <DEDUP_REMOVED lines=11> */
.L_x_7735:
        /* <DEDUP_REMOVED lines=17> */
.L_x_7742:
[----:B------:R-:W-:Y:S05]  /*208a0*/  BSYNC B5 ;  /* 0x0000000000057941 */ /* 0x000fea0003800000 */
.L_x_7741:
        /* <DEDUP_REMOVED lines=18> */
.L_x_7744:
[----:B------:R-:W-:Y:S02]  /*209d0*/  ISETP.GE.AND P0, PT, R23, RZ, PT ;  /* 0x000000ff1700720c */ /* 0x000fe40003f06270 */
[----:B------:R-:W-:-:S11]  /*209e0*/  MOV R3, 0x3fd774eb ;  /* 0x3fd774eb00037802 */ /* 0x000fd60000000f00 */
[----:B------:R-:W-:-:S04]  /*209f0*/  @P0 FFMA.FTZ R0, R3, 0.93318945169448852539, -R0 ;  /* 0x3f6ee58103000823 */ /* 0x000fc80000010800 */
[----:B------:R-:W-:-:S07]  /*20a00*/  @!P0 FFMA.FTZ R0, R3, 0.93318945169448852539, R0 ;  /* 0x3f6ee58103008823 */ /* 0x000fce0000010000 */
.L_x_7745:
[----:B------:R-:W-:Y:S05]  /*20a10*/  BSYNC B0 ;  /* 0x0000000000007941 */ /* 0x000fea0003800000 */
.L_x_7743:
        /* <DEDUP_REMOVED lines=10> */
.L_x_7734:
[----:B------:R-:W-:Y:S05]  /*20ac0*/  BSYNC B4 ;  /* 0x0000000000047941 */ /* 0x000fea0003800000 */
.L_x_7731:
[----:B------:R-:W-:-:S13]  /*20ad0*/  ISETP.NE.AND P0, PT, R25, RZ, PT ;  /* 0x000000ff1900720c */ /* 0x000fda0003f05270 */
[----:B--2---:R-:W-:-:S05]  /*20ae0*/  @!P0 FADD.FTZ R24, -R24, -RZ ;  /* 0x800000ff18188221 */ /* 0x004fca0000010100 */
[----:B-1----:R-:W-:Y:S01]  /*20af0*/  MOV R20, R24 ;  /* 0x0000001800147202 */ /* 0x002fe20000000f00 */
[----:B------:R-:W-:Y:S06]  /*20b00*/  BRA `(.L_x_7746) ;  /* 0x0000000c006c7947 */ /* 0x000fec0003800000 */
.L_x_7709:
[----:B------:R-:W-:Y:S01]  /*20b10*/  FADD.FTZ R3, -R21, 6.1232342629258392722e-17 ;  /* 0x248d313215037421 */ /* 0x000fe20000010100 */
[----:B------:R-:W-:-:S03]  /*20b20*/  FADD.FTZ R20, -R22, -RZ ;  /* 0x800000ff16147221 */ /* 0x000fc60000010100 */
[----:B------:R-:W-:Y:S01]  /*20b30*/  FADD.FTZ R3, R3, 1.5707963705062866211 ;  /* 0x3fc90fdb03037421 */ /* 0x000fe20000010000 */
[----:B------:R-:W-:Y:S06]  /*20b40*/  BRA `(.L_x_7746) ;  /* 0x0000000c005c7947 */ /* 0x000fec0003800000 */
.L_x_7708:
[----:B------:R-:W-:Y:S01]  /*20b50*/  HFMA2.MMA R3, -RZ, RZ, 0, 0 ;  /* 0x00000000ff037435 */ /* 0x000fe200000001ff */
[----:B------:R-:W-:Y:S01]  /*20b60*/  FADD.FTZ R20, -R22, -RZ ;  /* 0x800000ff16147221 */ /* 0x000fe20000010100 */
[----:B------:R-:W-:Y:S09]  /*20b70*/  BRA `(.L_x_7746) ;  /* 0x0000000c00507947 */ /* 0x000ff20003800000 */
.L_x_7707:
        /* <DEDUP_REMOVED lines=23> */
[----:B0-----:R-:W-:Y:S05]  /*20cf0*/  CALL.REL.NOINC `($__internal_13_$__cuda_sm3x_div_rn_ftz_f32_slowpath) ;  /* 0x0000008800fc7944 */ /* 0x001fea0003c00000 */
.L_x_7751:
[----:B------:R-:W-:Y:S05]  /*20d00*/  BSYNC B5 ;  /* 0x0000000000057941 */ /* 0x000fea0003800000 */
.L_x_7750:
        /* <DEDUP_REMOVED lines=18> */
.L_x_7753:
[----:B------:R-:W-:Y:S02]  /*20e30*/  ISETP.GE.AND P0, PT, R21, RZ, PT ;  /* 0x000000ff1500720c */ /* 0x000fe40003f06270 */
[----:B------:R-:W-:-:S11]  /*20e40*/  MOV R3, 0x3fd774eb ;  /* 0x3fd774eb00037802 */ /* 0x000fd60000000f00 */
[----:B------:R-:W-:-:S04]  /*20e50*/  @P0 FFMA.FTZ R0, R3, 0.93318945169448852539, -R0 ;  /* 0x3f6ee58103000823 */ /* 0x000fc80000010800 */
[----:B------:R-:W-:-:S07]  /*20e60*/  @!P0 FFMA.FTZ R0, R3, 0.93318945169448852539, R0 ;  /* 0x3f6ee58103008823 */ /* 0x000fce0000010000 */
.L_x_7754:
[----:B------:R-:W-:Y:S05]  /*20e70*/  BSYNC B0 ;  /* 0x0000000000007941 */ /* 0x000fea0003800000 */
.L_x_7752:
        /* <DEDUP_REMOVED lines=13> */
.L_x_7749:
        /* <DEDUP_REMOVED lines=11> */
[----:B0--3--:R-:W-:Y:S05]  /*21000*/  CALL.REL.NOINC `($__internal_13_$__cuda_sm3x_div_rn_ftz_f32_slowpath) ;  /* 0x0000008800387944 */ /* 0x009fea0003c00000 */
.L_x_7757:
[----:B------:R-:W-:Y:S05]  /*21010*/  BSYNC B5 ;  /* 0x0000000000057941 */ /* 0x000fea0003800000 */
.L_x_7756:
        /* <DEDUP_REMOVED lines=18> */
.L_x_7759:
[----:B------:R-:W-:Y:S02]  /*21140*/  ISETP.GE.AND P0, PT, R21, RZ, PT ;  /* 0x000000ff1500720c */ /* 0x000fe40003f06270 */
[----:B------:R-:W-:-:S11]  /*21150*/  MOV R3, 0x3fd774eb ;  /* 0x3fd774eb00037802 */ /* 0x000fd60000000f00 */
[----:B------:R-:W-:-:S04]  /*21160*/  @P0 FFMA.FTZ R0, R3, 0.93318945169448852539, -R0 ;  /* 0x3f6ee58103000823 */ /* 0x000fc80000010800 */
[----:B------:R-:W-:-:S07]  /*21170*/  @!P0 FFMA.FTZ R0, R3, 0.93318945169448852539, R0 ;  /* 0x3f6ee58103008823 */ /* 0x000fce0000010000 */
.L_x_7760:
[----:B------:R-:W-:Y:S05]  /*21180*/  BSYNC B0 ;  /* 0x0000000000007941 */ /* 0x000fea0003800000 */
.L_x_7758:
        /* <DEDUP_REMOVED lines=27> */
.L_x_7748:
        /* <DEDUP_REMOVED lines=32> */
[----:B0-----:R-:W-:Y:S05]  /*21540*/  CALL.REL.NOINC `($__internal_13_$__cuda_sm3x_div_rn_ftz_f32_slowpath) ;  /* 0x0000008000e87944 */ /* 0x001fea0003c00000 */
.L_x_7762:
[----:B------:R-:W-:Y:S05]  /*21550*/  BSYNC B5 ;  /* 0x0000000000057941 */ /* 0x000fea0003800000 */
.L_x_7761:
        /* <DEDUP_REMOVED lines=18> */
.L_x_7764:
[----:B------:R-:W-:Y:S02]  /*21680*/  ISETP.GE.AND P0, PT, R21, RZ, PT ;  /* 0x000000ff1500720c */ /* 0x000fe40003f06270 */
[----:B------:R-:W-:-:S11]  /*21690*/  MOV R3, 0x3fd774eb ;  /* 0x3fd774eb00037802 */ /* 0x000fd60000000f00 */
[----:B------:R-:W-:-:S04]  /*216a0*/  @P0 FFMA.FTZ R0, R3, 0.93318945169448852539, -R0 ;  /* 0x3f6ee58103000823 */ /* 0x000fc80000010800 */
[----:B------:R-:W-:-:S07]  /*216b0*/  @!P0 FFMA.FTZ R0, R3, 0.93318945169448852539, R0 ;  /* 0x3f6ee58103008823 */ /* 0x000fce0000010000 */
.L_x_7765:
[----:B------:R-:W-:Y:S05]  /*216c0*/  BSYNC B0 ;  /* 0x0000000000007941 */ /* 0x000fea0003800000 */
.L_x_7763:
        /* <DEDUP_REMOVED lines=10> */
.L_x_7755:
[----:B------:R-:W-:Y:S05]  /*21770*/  BSYNC B4 ;  /* 0x0000000000047941 */ /* 0x000fea0003800000 */
.L_x_7747:
[----:B------:R-:W-:Y:S01]  /*21780*/  ISETP.NE.AND P0, PT, R25, RZ, PT ;  /* 0x000000ff1900720c */ /* 0x000fe20003f05270 */
[----:B------:R-:W-:Y:S01]  /*21790*/  FADD.FTZ R20, R26, 0.69314718246459960938 ;  /* 0x3f3172181a147421 */ /* 0x000fe20000010000 */
[----:B------:R-:W-:-:S11]  /*217a0*/  FADD.FTZ R3, |R0|, -RZ ;  /* 0x800000ff00037221 */ /* 0x000fd60000010200 */
[----:B------:R-:W-:Y:S01]  /*217b0*/  @!P0 FADD.FTZ R20, -R20, -RZ ;  /* 0x800000ff14148221 */ /* 0x000fe20000010100 */
[----:B------:R-:W-:Y:S06]  /*217c0*/  BRA `(.L_x_7746) ;  /* 0x00000000003c7947 */ /* 0x000fec0003800000 */
.L_x_7706:
        /* <DEDUP_REMOVED lines=15> */
.L_x_7746:
[----:B------:R-:W-:Y:S05]  /*218c0*/  BSYNC B2 ;  /* 0x0000000000027941 */ /* 0x000fea0003800000 */
.L_x_7705:
        /* <DEDUP_REMOVED lines=9> */
.L_x_7766:
[----:B------:R-:W-:Y:S02]  /*21960*/  FSETP.GTU.FTZ.AND P0, PT, R0, +INF , PT ;  /* 0x7f8000000000780b */ /* 0x000fe40003f1c000 */
[----:B------:R-:W-:-:S11]  /*21970*/  MOV R21, R3 ;  /* 0x0000000300157202 */ /* 0x000fd60000000f00 */
[----:B------:R-:W-:-:S07]  /*21980*/  @!P0 MOV R20, R0 ;  /* 0x0000000000148202 */ /* 0x000fce0000000f00 */
.L_x_7704:
[----:B------:R-:W-:Y:S05]  /*21990*/  BSYNC B3 ;  /* 0x0000000000037941 */ /* 0x000fea0003800000 */
.L_x_7703:
        /* <DEDUP_REMOVED lines=114> */
.L_x_7777:
        /* <DEDUP_REMOVED lines=10> */
.L_x_7779:
[----:B------:R-:W-:-:S04]  /*22160*/  FADD.FTZ R4, -R0, R5 ;  /* 0x0000000500047221 */ /* 0x000fc80000010100 */
[----:B------:R-:W-:-:S07]  /*22170*/  FMUL.FTZ R4, R4, 0.5 ;  /* 0x3f00000004047820 */ /* 0x000fce0000410000 */
.L_x_7780:
[----:B------:R-:W-:Y:S05]  /*22180*/  BSYNC B1 ;  /* 0x0000000000017941 */ /* 0x000fea0003800000 */
.L_x_7778:
        /* <DEDUP_REMOVED lines=11> */
.L_x_7782:
[----:B------:R-:W-:-:S04]  /*22240*/  FADD.FTZ R7, R6, -R7 ;  /* 0x8000000706077221 */ /* 0x000fc80000010000 */
[----:B------:R-:W-:-:S07]  /*22250*/  FMUL.FTZ R7, R7, 0.5 ;  /* 0x3f00000007077820 */ /* 0x000fce0000410000 */
.L_x_7783:
[----:B------:R-:W-:Y:S05]  /*22260*/  BSYNC B1 ;  /* 0x0000000000017941 */ /* 0x000fea0003800000 */
.L_x_7781:
        /* <DEDUP_REMOVED lines=35> */
.L_x_7776:
[----:B------:R1:W2:Y:S02]  /*224a0*/  MUFU.SQRT R25, R28 ;  /* 0x0000001c00197308 */ /* 0x0002a40000002000 */
.L_x_7775:
[----:B------:R-:W-:Y:S05]  /*224b0*/  BSYNC B0 ;  /* 0x0000000000007941 */ /* 0x000fea0003800000 */
.L_x_7774:
        /* <DEDUP_REMOVED lines=24> */
.L_x_7790:
[----:B------:R-:W-:-:S04]  /*22640*/  FADD.FTZ R0, -R0, R5 ;  /* 0x0000000500007221 */ /* 0x000fc80000010100 */
[----:B------:R-:W-:-:S07]  /*22650*/  FMUL.FTZ R0, R0, 0.5 ;  /* 0x3f00000000007820 */ /* 0x000fce0000410000 */
.L_x_7791:
[----:B------:R-:W-:Y:S05]  /*22660*/  BSYNC B1 ;  /* 0x0000000000017941 */ /* 0x000fea0003800000 */
.L_x_7789:
        /* <DEDUP_REMOVED lines=10> */
.L_x_7793:
[----:B------:R-:W-:-:S04]  /*22710*/  FADD.FTZ R3, -R3, R6 ;  /* 0x0000000603037221 */ /* 0x000fc80000010100 */
[----:B------:R-:W-:-:S07]  /*22720*/  FMUL.FTZ R3, R3, 0.5 ;  /* 0x3f00000003037820 */ /* 0x000fce0000410000 */
.L_x_7794:
[----:B------:R-:W-:Y:S05]  /*22730*/  BSYNC B1 ;  /* 0x0000000000017941 */ /* 0x000fea0003800000 */
.L_x_7792:
[----:B------:R-:W-:Y:S01]  /*22740*/  FADD.FTZ R3, R3, R0 ;  /* 0x0000000003037221 */ /* 0x000fe20000010000 */
[----:B------:R-:W-:Y:S01]  /*22750*/  FADD.FTZ R26, R27, R26 ;  /* 0x0000001a1b1a7221 */ /* 0x000fe20000010000 */
[----:B------:R-:W-:-:S03]  /*22760*/  PLOP3.LUT P0, PT, PT, PT, PT, 0x80, 0x0 ;  /* 0x000000000000781c */ /* 0x000fc60003f0f070 */
[----:B------:R-:W-:-:S06]  /*22770*/  FMUL.FTZ R26, R26, R3 ;  /* 0x000000031a1a7220 */ /* 0x000fcc0000410000 */
[----:B------:R-:W3:Y:S01]  /*22780*/  MUFU.SQRT R26, R26 ;  /* 0x0000001a001a7308 */ /* 0x000ee20000002000 */
[----:B------:R-:W-:Y:S05]  /*22790*/  BRA `(.L_x_7786) ;  /* 0x0000000000687947 */ /* 0x000fea0003800000 */
.L_x_7788:
        /* <DEDUP_REMOVED lines=15> */
.L_x_7787:
        /* <DEDUP_REMOVED lines=8> */
.L_x_7785:
[----:B------:R-:W-:Y:S01]  /*22910*/  PLOP3.LUT P0, PT, PT, PT, PT, 0x80, 0x0 ;  /* 0x000000000000781c */ /* 0x000fe20003f0f070 */
[----:B------:R-:W-:Y:S01]  /*22920*/  FMUL.FTZ R26, R26, 16777216 ;  /* 0x4b8000001a1a7820 */ /* 0x000fe20000410000 */
[----:B------:R-:W-:-:S11]  /*22930*/  FMUL.FTZ R27, R27, 16777216 ;  /* 0x4b8000001b1b7820 */ /* 0x000fd60000410000 */
.L_x_7786:
[----:B------:R-:W-:Y:S05]  /*22940*/  BSYNC B0 ;  /* 0x0000000000007941 */ /* 0x000fea0003800000 */
.L_x_7784:
        /* <DEDUP_REMOVED lines=33> */
.L_x_7797:
        /* <DEDUP_REMOVED lines=28> */
.L_x_7796:
        /* <DEDUP_REMOVED lines=19> */
[----:B012---:R-:W-:Y:S05]  /*22e50*/  CALL.REL.NOINC `($__internal_13_$__cuda_sm3x_div_rn_ftz_f32_slowpath) ;  /* 0x0000006800a47944 */ /* 0x007fea0003c00000 */
.L_x_7801:
[----:B------:R-:W-:Y:S05]  /*22e60*/  BSYNC B5 ;  /* 0x0000000000057941 */ /* 0x000fea0003800000 */
.L_x_7800:
        /* <DEDUP_REMOVED lines=18> */
.L_x_7803:
[----:B------:R-:W-:Y:S02]  /*22f90*/  ISETP.GE.AND P0, PT, R27, RZ, PT ;  /* 0x000000ff1b00720c */ /* 0x000fe40003f06270 */
[----:B------:R-:W-:-:S11]  /*22fa0*/  MOV R3, 0x3fd774eb ;  /* 0x3fd774eb00037802 */ /* 0x000fd60000000f00 */
[----:B------:R-:W-:-:S04]  /*22fb0*/  @P0 FFMA.FTZ R0, R3, 0.93318945169448852539, -R0 ;  /* 0x3f6ee58103000823 */ /* 0x000fc80000010800 */
[----:B------:R-:W-:-:S07]  /*22fc0*/  @!P0 FFMA.FTZ R0, R3, 0.93318945169448852539, R0 ;  /* 0x3f6ee58103008823 */ /* 0x000fce0000010000 */
.L_x_7804:
[----:B------:R-:W-:Y:S05]  /*22fd0*/  BSYNC B0 ;  /* 0x0000000000007941 */ /* 0x000fea0003800000 */
.L_x_7802:
        /* <DEDUP_REMOVED lines=11> */
.L_x_7799:
        /* <DEDUP_REMOVED lines=17> */
.L_x_7806:
[----:B------:R-:W-:Y:S05]  /*231a0*/  BSYNC B5 ;  /* 0x0000000000057941 */ /* 0x000fea0003800000 */
.L_x_7805:
        /* <DEDUP_REMOVED lines=18> */
.L_x_7808:
[----:B------:R-:W-:Y:S02]  /*232d0*/  ISETP.GE.AND P0, PT, R27, RZ, PT ;  /* 0x000000ff1b00720c */ /* 0x000fe40003f06270 */
[----:B------:R-:W-:-:S11]  /*232e0*/  MOV R3, 0x3fd774eb ;  /* 0x3fd774eb00037802 */ /* 0x000fd60000000f00 */
[----:B------:R-:W-:-:S04]  /*232f0*/  @P0 FFMA.FTZ R0, R3, 0.93318945169448852539, -R0 ;  /* 0x3f6ee58103000823 */ /* 0x000fc80000010800 */
[----:B------:R-:W-:-:S07]  /*23300*/  @!P0 FFMA.FTZ R0, R3, 0.93318945169448852539, R0 ;  /* 0x3f6ee58103008823 */ /* 0x000fce0000010000 */
.L_x_7809:
[----:B------:R-:W-:Y:S05]  /*23310*/  BSYNC B0 ;  /* 0x0000000000007941 */ /* 0x000fea0003800000 */
.L_x_7807:
        /* <DEDUP_REMOVED lines=10> */
.L_x_7798:
[----:B------:R-:W-:Y:S05]  /*233c0*/  BSYNC B4 ;  /* 0x0000000000047941 */ /* 0x000fea0003800000 */
.L_x_7795:
[----:B------:R-:W-:-:S13]  /*233d0*/  ISETP.NE.AND P0, PT, R22, RZ, PT ;  /* 0x000000ff1600720c */ /* 0x000fda0003f05270 */
[----:B--2---:R-:W-:-:S05]  /*233e0*/  @!P0 FADD.FTZ R25, -R25, -RZ ;  /* 0x800000ff19198221 */ /* 0x004fca0000010100 */
[----:B------:R-:W-:Y:S01]  /*233f0*/  MOV R22, R25 ;  /* 0x0000001900167202 */ /* 0x000fe20000000f00 */
[----:B------:R-:W-:Y:S06]  /*23400*/  BRA `(.L_x_7810) ;  /* 0x0000000c006c7947 */ /* 0x000fec0003800000 */
.L_x_7773:
[----:B------:R-:W-:Y:S01]  /*23410*/  FADD.FTZ R3, -R23, 6.1232342629258392722e-17 ;  /* 0x248d313217037421 */ /* 0x000fe20000010100 */
[----:B------:R-:W-:-:S03]  /*23420*/  FADD.FTZ R22, -R24, -RZ ;  /* 0x800000ff18167221 */ /* 0x000fc60000010100 */
[----:B------:R-:W-:Y:S01]  /*23430*/  FADD.FTZ R3, R3, 1.5707963705062866211 ;  /* 0x3fc90fdb03037421 */ /* 0x000fe20000010000 */
[----:B------:R-:W-:Y:S06]  /*23440*/  BRA `(.L_x_7810) ;  /* 0x0000000c005c7947 */ /* 0x000fec0003800000 */
.L_x_7772:
[----:B------:R-:W-:Y:S01]  /*23450*/  HFMA2.MMA R3, -RZ, RZ, 0, 0 ;  /* 0x00000000ff037435 */ /* 0x000fe200000001ff */
[----:B------:R-:W-:Y:S01]  /*23460*/  FADD.FTZ R22, -R24, -RZ ;  /* 0x800000ff18167221 */ /* 0x000fe20000010100 */
[----:B------:R-:W-:Y:S09]  /*23470*/  BRA `(.L_x_7810) ;  /* 0x0000000c00507947 */ /* 0x000ff20003800000 */
.L_x_7771:
        /* <DEDUP_REMOVED lines=23> */
[----:B0-----:R-:W-:Y:S05]  /*235f0*/  CALL.REL.NOINC `($__internal_13_$__cuda_sm3x_div_rn_ftz_f32_slowpath) ;  /* 0x0000006000bc7944 */ /* 0x001fea0003c00000 */
.L_x_7815:
[----:B------:R-:W-:Y:S05]  /*23600*/  BSYNC B5 ;  /* 0x0000000000057941 */ /* 0x000fea0003800000 */
.L_x_7814:
        /* <DEDUP_REMOVED lines=18> */
.L_x_7817:
[----:B------:R-:W-:Y:S02]  /*23730*/  ISETP.GE.AND P0, PT, R23, RZ, PT ;  /* 0x000000ff1700720c */ /* 0x000fe40003f06270 */
[----:B------:R-:W-:-:S11]  /*23740*/  MOV R3, 0x3fd774eb ;  /* 0x3fd774eb00037802 */ /* 0x000fd60000000f00 */
[----:B------:R-:W-:-:S04]  /*23750*/  @P0 FFMA.FTZ R0, R3, 0.93318945169448852539, -R0 ;  /* 0x3f6ee58103000823 */ /* 0x000fc80000010800 */
[----:B------:R-:W-:-:S07]  /*23760*/  @!P0 FFMA.FTZ R0, R3, 0.93318945169448852539, R0 ;  /* 0x3f6ee58103008823 */ /* 0x000fce0000010000 */
.L_x_7818:
[----:B------:R-:W-:Y:S05]  /*23770*/  BSYNC B0 ;  /* 0x0000000000007941 */ /* 0x000fea0003800000 */
.L_x_7816:
        /* <DEDUP_REMOVED lines=13> */
.L_x_7813:
        /* <DEDUP_REMOVED lines=12> */
.L_x_7821:
[----:B------:R-:W-:Y:S05]  /*23910*/  BSYNC B5 ;  /* 0x0000000000057941 */ /* 0x000fea0003800000 */
.L_x_7820:
        /* <DEDUP_REMOVED lines=18> */
.L_x_7823:
[----:B------:R-:W-:Y:S02]  /*23a40*/  ISETP.GE.AND P0, PT, R23, RZ, PT ;  /* 0x000000ff1700720c */ /* 0x000fe40003f06270 */
[----:B------:R-:W-:-:S11]  /*23a50*/  MOV R3, 0x3fd774eb ;  /* 0x3fd774eb00037802 */ /* 0x000fd60000000f00 */
[----:B------:R-:W-:-:S04]  /*23a60*/  @P0 FFMA.FTZ R0, R3, 0.93318945169448852539, -R0 ;  /* 0x3f6ee58103000823 */ /* 0x000fc80000010800 */
[----:B------:R-:W-:-:S07]  /*23a70*/  @!P0 FFMA.FTZ R0, R3, 0.93318945169448852539, R0 ;  /* 0x3f6ee58103008823 */ /* 0x000fce0000010000 */
.L_x_7824:
[----:B------:R-:W-:Y:S05]  /*23a80*/  BSYNC B0 ;  /* 0x0000000000007941 */ /* 0x000fea0003800000 */
.L_x_7822:
        /* <DEDUP_REMOVED lines=27> */
.L_x_7812:
        /* <DEDUP_REMOVED lines=33> */
.L_x_7826:
[----:B------:R-:W-:Y:S05]  /*23e50*/  BSYNC B5 ;  /* 0x0000000000057941 */ /* 0x000fea0003800000 */
.L_x_7825:
        /* <DEDUP_REMOVED lines=18> */
.L_x_7828:
[----:B------:R-:W-:Y:S02]  /*23f80*/  ISETP.GE.AND P0, PT, R23, RZ, PT ;  /* 0x000000ff1700720c */ /* 0x000fe40003f06270 */
[----:B------:R-:W-:-:S11]  /*23f90*/  MOV R3, 0x3fd774eb ;  /* 0x3fd774eb00037802 */ /* 0x000fd60000000f00 */
[----:B------:R-:W-:-:S04]  /*23fa0*/  @P0 FFMA.FTZ R0, R3, 0.93318945169448852539, -R0 ;  /* 0x3f6ee58103000823 */ /* 0x000fc80000010800 */
[----:B------:R-:W-:-:S07]  /*23fb0*/  @!P0 FFMA.FTZ R0, R3, 0.93318945169448852539, R0 ;  /* 0x3f6ee58103008823 */ /* 0x000fce0000010000 */
.L_x_7829:
[----:B------:R-:W-:Y:S05]  /*23fc0*/  BSYNC B0 ;  /* 0x0000000000007941 */ /* 0x000fea0003800000 */
.L_x_7827:
        /* <DEDUP_REMOVED lines=10> */
.L_x_7819:
[----:B------:R-:W-:Y:S05]  /*24070*/  BSYNC B4 ;  /* 0x0000000000047941 */ /* 0x000fea0003800000 */
.L_x_7811:
[----:B------:R-:W-:Y:S01]  /*24080*/  ISETP.NE.AND P0, PT, R22, RZ, PT ;  /* 0x000000ff1600720c */ /* 0x000fe20003f05270 */
[----:B------:R-:W-:Y:S01]  /*24090*/  FADD.FTZ R22, R28, 0.69314718246459960938 ;  /* 0x3f3172181c167421 */ /* 0x000fe20000010000 */
[----:B------:R-:W-:-:S11]  /*240a0*/  FADD.FTZ R3, |R0|, -RZ ;  /* 0x800000ff00037221 */ /* 0x000fd60000010200 */
[----:B------:R-:W-:Y:S01]  /*240b0*/  @!P0 FADD.FTZ R22, -R22, -RZ ;  /* 0x800000ff16168221 */ /* 0x000fe20000010100 */
[----:B------:R-:W-:Y:S06]  /*240c0*/  BRA `(.L_x_7810) ;  /* 0x00000000003c7947 */ /* 0x000fec0003800000 */
.L_x_7770:
        /* <DEDUP_REMOVED lines=15> */
.L_x_7810:
[----:B------:R-:W-:Y:S05]  /*241c0*/  BSYNC B2 ;  /* 0x0000000000027941 */ /* 0x000fea0003800000 */
.L_x_7769:
        /* <DEDUP_REMOVED lines=9> */
.L_x_7830:
[----:B------:R-:W-:Y:S02]  /*24260*/  FSETP.GTU.FTZ.AND P0, PT, R0, +INF , PT ;  /* 0x7f8000000000780b */ /* 0x000fe40003f1c000 */
[----:B------:R-:W-:-:S11]  /*24270*/  MOV R23, R3 ;  /* 0x0000000300177202 */ /* 0x000fd60000000f00 */
[----:B------:R-:W-:-:S07]  /*24280*/  @!P0 MOV R22, R0 ;  /* 0x0000000000168202 */ /* 0x000fce0000000f00 */
.L_x_7768:
[----:B------:R-:W-:Y:S05]  /*24290*/  BSYNC B3 ;  /* 0x0000000000037941 */ /* 0x000fea0003800000 */
.L_x_7767:
        /* <DEDUP_REMOVED lines=114> */
.L_x_7841:
        /* <DEDUP_REMOVED lines=10> */
.L_x_7843:
[----:B------:R-:W-:-:S04]  /*24a60*/  FADD.FTZ R4, -R0, R5 ;  /* 0x0000000500047221 */ /* 0x000fc80000010100 */
[----:B------:R-:W-:-:S07]  /*24a70*/  FMUL.FTZ R4, R4, 0.5 ;  /* 0x3f00000004047820 */ /* 0x000fce0000410000 */
.L_x_7844:
[----:B------:R-:W-:Y:S05]  /*24a80*/  BSYNC B1 ;  /* 0x0000000000017941 */ /* 0x000fea0003800000 */
.L_x_7842:
        /* <DEDUP_REMOVED lines=11> */
.L_x_7846:
[----:B------:R-:W-:-:S04]  /*24b40*/  FADD.FTZ R7, R6, -R7 ;  /* 0x8000000706077221 */ /* 0x000fc80000010000 */
[----:B------:R-:W-:-:S07]  /*24b50*/  FMUL.FTZ R7, R7, 0.5 ;  /* 0x3f00000007077820 */ /* 0x000fce0000410000 */
.L_x_7847:
[----:B------:R-:W-:Y:S05]  /*24b60*/  BSYNC B1 ;  /* 0x0000000000017941 */ /* 0x000fea0003800000 */
.L_x_7845:
        /* <DEDUP_REMOVED lines=35> */
.L_x_7840:
[----:B------:R1:W2:Y:S02]  /*24da0*/  MUFU.SQRT R28, R24 ;  /* 0x00000018001c7308 */ /* 0x0002a40000002000 */
.L_x_7839:
[----:B------:R-:W-:Y:S05]  /*24db0*/  BSYNC B0 ;  /* 0x0000000000007941 */ /* 0x000fea0003800000 */
.L_x_7838:
        /* <DEDUP_REMOVED lines=24> */
.L_x_7854:
[----:B------:R-:W-:-:S04]  /*24f40*/  FADD.FTZ R0, -R0, R5 ;  /* 0x0000000500007221 */ /* 0x000fc80000010100 */
[----:B------:R-:W-:-:S07]  /*24f50*/  FMUL.FTZ R0, R0, 0.5 ;  /* 0x3f00000000007820 */ /* 0x000fce0000410000 */
.L_x_7855:
[----:B------:R-:W-:Y:S05]  /*24f60*/  BSYNC B1 ;  /* 0x0000000000017941 */ /* 0x000fea0003800000 */
.L_x_7853:
        /* <DEDUP_REMOVED lines=10> */
.L_x_7857:
[----:B------:R-:W-:-:S04]  /*25010*/  FADD.FTZ R3, -R3, R6 ;  /* 0x0000000603037221 */ /* 0x000fc80000010100 */
[----:B------:R-:W-:-:S07]  /*25020*/  FMUL.FTZ R3, R3, 0.5 ;  /* 0x3f00000003037820 */ /* 0x000fce0000410000 */
.L_x_7858:
[----:B------:R-:W-:Y:S05]  /*25030*/  BSYNC B1 ;  /* 0x0000000000017941 */ /* 0x000fea0003800000 */
.L_x_7856:
[----:B------:R-:W-:Y:S01]  /*25040*/  FADD.FTZ R3, R3, R0 ;  /* 0x0000000003037221 */ /* 0x000fe20000010000 */
[----:B------:R-:W-:Y:S01]  /*25050*/  FADD.FTZ R30, R29, R30 ;  /* 0x0000001e1d1e7221 */ /* 0x000fe20000010000 */
[----:B------:R-:W-:-:S03]  /*25060*/  PLOP3.LUT P0, PT, PT, PT, PT, 0x80, 0x0 ;  /* 0x000000000000781c */ /* 0x000fc60003f0f070 */
[----:B------:R-:W-:-:S06]  /*25070*/  FMUL.FTZ R30, R30, R3 ;  /* 0x000000031e1e7220 */ /* 0x000fcc0000410000 */
[----:B------:R-:W3:Y:S01]  /*25080*/  MUFU.SQRT R30, R30 ;  /* 0x0000001e001e7308 */ /* 0x000ee20000002000 */
[----:B------:R-:W-:Y:S05]  /*25090*/  BRA `(.L_x_7850) ;  /* 0x0000000000687947 */ /* 0x000fea0003800000 */
.L_x_7852:
        /* <DEDUP_REMOVED lines=15> */
.L_x_7851:
        /* <DEDUP_REMOVED lines=8> */
.L_x_7849:
[----:B------:R-:W-:Y:S01]  /*25210*/  PLOP3.LUT P0, PT, PT, PT, PT, 0x80, 0x0 ;  /* 0x000000000000781c */ /* 0x000fe20003f0f070 */
[----:B------:R-:W-:Y:S01]  /*25220*/  FMUL.FTZ R30, R30, 16777216 ;  /* 0x4b8000001e1e7820 */ /* 0x000fe20000410000 */
[----:B------:R-:W-:-:S11]  /*25230*/  FMUL.FTZ R29, R29, 16777216 ;  /* 0x4b8000001d1d7820 */ /* 0x000fd60000410000 */
.L_x_7850:
[----:B------:R-:W-:Y:S05]  /*25240*/  BSYNC B0 ;  /* 0x0000000000007941 */ /* 0x000fea0003800000 */
.L_x_7848:
        /* <DEDUP_REMOVED lines=33> */
.L_x_7861:
        /* <DEDUP_REMOVED lines=28> */
.L_x_7860:
        /* <DEDUP_REMOVED lines=19> */
[----:B0-2---:R-:W-:Y:S05]  /*25750*/  CALL.REL.NOINC `($__internal_13_$__cuda_sm3x_div_rn_ftz_f32_slowpath) ;  /* 0x0000004000647944 */ /* 0x005fea0003c00000 */
.L_x_7865:
[----:B------:R-:W-:Y:S05]  /*25760*/  BSYNC B5 ;  /* 0x0000000000057941 */ /* 0x000fea0003800000 */
.L_x_7864:
        /* <DEDUP_REMOVED lines=18> */
.L_x_7867:
[----:B------:R-:W-:Y:S02]  /*25890*/  ISETP.GE.AND P0, PT, R29, RZ, PT ;  /* 0x000000ff1d00720c */ /* 0x000fe40003f06270 */
[----:B------:R-:W-:-:S11]  /*258a0*/  MOV R3, 0x3fd774eb ;  /* 0x3fd774eb00037802 */ /* 0x000fd60000000f00 */
[----:B------:R-:W-:-:S04]  /*258b0*/  @P0 FFMA.FTZ R0, R3, 0.93318945169448852539, -R0 ;  /* 0x3f6ee58103000823 */ /* 0x000fc80000010800 */
[----:B------:R-:W-:-:S07]  /*258c0*/  @!P0 FFMA.FTZ R0, R3, 0.93318945169448852539, R0 ;  /* 0x3f6ee58103008823 */ /* 0x000fce0000010000 */
.L_x_7868:
[----:B------:R-:W-:Y:S05]  /*258d0*/  BSYNC B0 ;  /* 0x0000000000007941 */ /* 0x000fea0003800000 */
.L_x_7866:
        /* <DEDUP_REMOVED lines=11> */
.L_x_7863:
        /* <DEDUP_REMOVED lines=17> */
.L_x_7870:
[----:B------:R-:W-:Y:S05]  /*25aa0*/  BSYNC B5 ;  /* 0x0000000000057941 */ /* 0x000fea0003800000 */
.L_x_7869:
        /* <DEDUP_REMOVED lines=18> */
.L_x_7872:
[----:B------:R-:W-:Y:S02]  /*25bd0*/  ISETP.GE.AND P0, PT, R29, RZ, PT ;  /* 0x000000ff1d00720c */ /* 0x000fe40003f06270 */
[----:B------:R-:W-:-:S11]  /*25be0*/  MOV R3, 0x3fd774eb ;  /* 0x3fd774eb00037802 */ /* 0x000fd60000000f00 */
[----:B------:R-:W-:-:S04]  /*25bf0*/  @P0 FFMA.FTZ R0, R3, 0.93318945169448852539, -R0 ;  /* 0x3f6ee58103000823 */ /* 0x000fc80000010800 */
[----:B------:R-:W-:-:S07]  /*25c00*/  @!P0 FFMA.FTZ R0, R3, 0.93318945169448852539, R0 ;  /* 0x3f6ee58103008823 */ /* 0x000fce0000010000 */
.L_x_7873:
[----:B------:R-:W-:Y:S05]  /*25c10*/  BSYNC B0 ;  /* 0x0000000000007941 */ /* 0x000fea0003800000 */
.L_x_7871:
        /* <DEDUP_REMOVED lines=10> */
.L_x_7862:
[----:B------:R-:W-:Y:S05]  /*25cc0*/  BSYNC B4 ;  /* 0x0000000000047941 */ /* 0x000fea0003800000 */
.L_x_7859:
[----:B------:R-:W-:-:S13]  /*25cd0*/  ISETP.NE.AND P0, PT, R27, RZ, PT ;  /* 0x000000ff1b00720c */ /* 0x000fda0003f05270 */
[----:B--2---:R-:W-:-:S05]  /*25ce0*/  @!P0 FADD.FTZ R28, -R28, -RZ ;  /* 0x800000ff1c1c8221 */ /* 0x004fca0000010100 */
[----:B-1----:R-:W-:Y:S01]  /*25cf0*/  MOV R24, R28 ;  /* 0x0000001c00187202 */ /* 0x002fe20000000f00 */
[----:B------:R-:W-:Y:S06]  /*25d00*/  BRA `(.L_x_7874) ;  /* 0x0000000c006c7947 */ /* 0x000fec0003800000 */
.L_x_7837:
[----:B------:R-:W-:Y:S01]  /*25d10*/  FADD.FTZ R3, -R25, 6.1232342629258392722e-17 ;  /* 0x248d313219037421 */ /* 0x000fe20000010100 */
[----:B------:R-:W-:-:S03]  /*25d20*/  FADD.FTZ R24, -R26, -RZ ;  /* 0x800000ff1a187221 */ /* 0x000fc60000010100 */
[----:B------:R-:W-:Y:S01]  /*25d30*/  FADD.FTZ R3, R3, 1.5707963705062866211 ;  /* 0x3fc90fdb03037421 */ /* 0x000fe20000010000 */
[----:B------:R-:W-:Y:S06]  /*25d40*/  BRA `(.L_x_7874) ;  /* 0x0000000c005c7947 */ /* 0x000fec0003800000 */
.L_x_7836:
[----:B------:R-:W-:Y:S01]  /*25d50*/  HFMA2.MMA R3, -RZ, RZ, 0, 0 ;  /* 0x00000000ff037435 */ /* 0x000fe200000001ff */
[----:B------:R-:W-:Y:S01]  /*25d60*/  FADD.FTZ R24, -R26, -RZ ;  /* 0x800000ff1a187221 */ /* 0x000fe20000010100 */
[----:B------:R-:W-:Y:S09]  /*25d70*/  BRA `(.L_x_7874) ;  /* 0x0000000c00507947 */ /* 0x000ff20003800000 */
.L_x_7835:
        /* <DEDUP_REMOVED lines=23> */
[----:B0-----:R-:W-:Y:S05]  /*25ef0*/  CALL.REL.NOINC `($__internal_13_$__cuda_sm3x_div_rn_ftz_f32_slowpath) ;  /* 0x00000038007c7944 */ /* 0x001fea0003c00000 */
.L_x_7879:
[----:B------:R-:W-:Y:S05]  /*25f00*/  BSYNC B5 ;  /* 0x0000000000057941 */ /* 0x000fea0003800000 */
.L_x_7878:
        /* <DEDUP_REMOVED lines=18> */
.L_x_7881:
[----:B------:R-:W-:Y:S02]  /*26030*/  ISETP.GE.AND P0, PT, R25, RZ, PT ;  /* 0x000000ff1900720c */ /* 0x000fe40003f06270 */
[----:B------:R-:W-:-:S11]  /*26040*/  MOV R3, 0x3fd774eb ;  /* 0x3fd774eb00037802 */ /* 0x000fd60000000f00 */
[----:B------:R-:W-:-:S04]  /*26050*/  @P0 FFMA.FTZ R0, R3, 0.93318945169448852539, -R0 ;  /* 0x3f6ee58103000823 */ /* 0x000fc80000010800 */
[----:B------:R-:W-:-:S07]  /*26060*/  @!P0 FFMA.FTZ R0, R3, 0.93318945169448852539, R0 ;  /* 0x3f6ee58103008823 */ /* 0x000fce0000010000 */
.L_x_7882:
[----:B------:R-:W-:Y:S05]  /*26070*/  BSYNC B0 ;  /* 0x0000000000007941 */ /* 0x000fea0003800000 */
.L_x_7880:
        /* <DEDUP_REMOVED lines=13> */
.L_x_7877:
        /* <DEDUP_REMOVED lines=12> */
.L_x_7885:
[----:B------:R-:W-:Y:S05]  /*26210*/  BSYNC B5 ;  /* 0x0000000000057941 */ /* 0x000fea0003800000 */
.L_x_7884:
        /* <DEDUP_REMOVED lines=18> */
.L_x_7887:
[----:B------:R-:W-:Y:S02]  /*26340*/  ISETP.GE.AND P0, PT, R25, RZ, PT ;  /* 0x000000ff1900720c */ /* 0x000fe40003f06270 */
[----:B------:R-:W-:-:S11]  /*26350*/  MOV R3, 0x3fd774eb ;  /* 0x3fd774eb00037802 */ /* 0x000fd60000000f00 */
[----:B------:R-:W-:-:S04]  /*26360*/  @P0 FFMA.FTZ R0, R3, 0.93318945169448852539, -R0 ;  /* 0x3f6ee58103000823 */ /* 0x000fc80000010800 */
[----:B------:R-:W-:-:S07]  /*26370*/  @!P0 FFMA.FTZ R0, R3, 0.93318945169448852539, R0 ;  /* 0x3f6ee58103008823 */ /* 0x000fce0000010000 */
.L_x_7888:
[----:B------:R-:W-:Y:S05]  /*26380*/  BSYNC B0 ;  /* 0x0000000000007941 */ /* 0x000fea0003800000 */
.L_x_7886:
        /* <DEDUP_REMOVED lines=27> */
.L_x_7876:
        /* <DEDUP_REMOVED lines=33> */
.L_x_7890:
[----:B------:R-:W-:Y:S05]  /*26750*/  BSYNC B5 ;  /* 0x0000000000057941 */ /* 0x000fea0003800000 */
.L_x_7889:
        /* <DEDUP_REMOVED lines=18> */
.L_x_7892:
[----:B------:R-:W-:Y:S02]  /*26880*/  ISETP.GE.AND P0, PT, R25, RZ, PT ;  /* 0x000000ff1900720c */ /* 0x000fe40003f06270 */
[----:B------:R-:W-:-:S11]  /*26890*/  MOV R3, 0x3fd774eb ;  /* 0x3fd774eb00037802 */ /* 0x000fd60000000f00 */
[----:B------:R-:W-:-:S04]  /*268a0*/  @P0 FFMA.FTZ R0, R3, 0.93318945169448852539, -R0 ;  /* 0x3f6ee58103000823 */ /* 0x000fc80000010800 */
[----:B------:R-:W-:-:S07]  /*268b0*/  @!P0 FFMA.FTZ R0, R3, 0.93318945169448852539, R0 ;  /* 0x3f6ee58103008823 */ /* 0x000fce0000010000 */
.L_x_7893:
[----:B------:R-:W-:Y:S05]  /*268c0*/  BSYNC B0 ;  /* 0x0000000000007941 */ /* 0x000fea0003800000 */
.L_x_7891:
        /* <DEDUP_REMOVED lines=10> */
.L_x_7883:
[----:B------:R-:W-:Y:S05]  /*26970*/  BSYNC B4 ;  /* 0x0000000000047941 */ /* 0x000fea0003800000 */
.L_x_7875:
[----:B------:R-:W-:Y:S01]  /*26980*/  ISETP.NE.AND P0, PT, R27, RZ, PT ;  /* 0x000000ff1b00720c */ /* 0x000fe20003f05270 */
[----:B------:R-:W-:Y:S01]  /*26990*/  FADD.FTZ R24, R30, 0.69314718246459960938 ;  /* 0x3f3172181e187421 */ /* 0x000fe20000010000 */
[----:B------:R-:W-:-:S11]  /*269a0*/  FADD.FTZ R3, |R0|, -RZ ;  /* 0x800000ff00037221 */ /* 0x000fd60000010200 */
[----:B------:R-:W-:Y:S01]  /*269b0*/  @!P0 FADD.FTZ R24, -R24, -RZ ;  /* 0x800000ff18188221 */ /* 0x000fe20000010100 */
[----:B------:R-:W-:Y:S06]  /*269c0*/  BRA `(.L_x_7874) ;  /* 0x00000000003c7947 */ /* 0x000fec0003800000 */
.L_x_7834:
        /* <DEDUP_REMOVED lines=15> */
.L_x_7874:
[----:B------:R-:W-:Y:S05]  /*26ac0*/  BSYNC B2 ;  /* 0x0000000000027941 */ /* 0x000fea0003800000 */
.L_x_7833:
        /* <DEDUP_REMOVED lines=9> */
.L_x_7894:
[----:B------:R-:W-:Y:S02]  /*26b60*/  FSETP.GTU.FTZ.AND P0, PT, R0, +INF , PT ;  /* 0x7f8000000000780b */ /* 0x000fe40003f1c000 */
[----:B------:R-:W-:-:S11]  /*26b70*/  MOV R25, R3 ;  /* 0x0000000300197202 */ /* 0x000fd60000000f00 */
[----:B------:R-:W-:-:S07]  /*26b80*/  @!P0 MOV R24, R0 ;  /* 0x0000000000188202 */ /* 0x000fce0000000f00 */
.L_x_7832:
[----:B------:R-:W-:Y:S05]  /*26b90*/  BSYNC B3 ;  /* 0x0000000000037941 */ /* 0x000fea0003800000 */
.L_x_7831:
        /* <DEDUP_REMOVED lines=114> */
.L_x_7905:
        /* <DEDUP_REMOVED lines=10> */
.L_x_7907:
[----:B------:R-:W-:-:S04]  /*27360*/  FADD.FTZ R4, -R0, R5 ;  /* 0x0000000500047221 */ /* 0x000fc80000010100 */
[----:B------:R-:W-:-:S07]  /*27370*/  FMUL.FTZ R4, R4, 0.5 ;  /* 0x3f00000004047820 */ /* 0x000fce0000410000 */
.L_x_7908:
[----:B------:R-:W-:Y:S05]  /*27380*/  BSYNC B1 ;  /* 0x0000000000017941 */ /* 0x000fea0003800000 */
.L_x_7906:
        /* <DEDUP_REMOVED lines=11> */
.L_x_7910:
[----:B------:R-:W-:-:S04]  /*27440*/  FADD.FTZ R7, R6, -R7 ;  /* 0x8000000706077221 */ /* 0x000fc80000010000 */
[----:B------:R-:W-:-:S07]  /*27450*/  FMUL.FTZ R7, R7, 0.5 ;  /* 0x3f00000007077820 */ /* 0x000fce0000410000 */
.L_x_7911:
[----:B------:R-:W-:Y:S05]  /*27460*/  BSYNC B1 ;  /* 0x0000000000017941 */ /* 0x000fea0003800000 */
.L_x_7909:
        /* <DEDUP_REMOVED lines=35> */
.L_x_7904:
[----:B------:R1:W3:Y:S02]  /*276a0*/  MUFU.SQRT R30, R34 ;  /* 0x00000022001e7308 */ /* 0x0002e40000002000 */
.L_x_7903:
[----:B------:R-:W-:Y:S05]  /*276b0*/  BSYNC B0 ;  /* 0x0000000000007941 */ /* 0x000fea0003800000 */
.L_x_7902:
        /* <DEDUP_REMOVED lines=24> */
.L_x_7918:
[----:B------:R-:W-:-:S04]  /*27840*/  FADD.FTZ R0, -R0, R5 ;  /* 0x0000000500007221 */ /* 0x000fc80000010100 */
[----:B------:R-:W-:-:S07]  /*27850*/  FMUL.FTZ R0, R0, 0.5 ;  /* 0x3f00000000007820 */ /* 0x000fce0000410000 */
.L_x_7919:
[----:B------:R-:W-:Y:S05]  /*27860*/  BSYNC B1 ;  /* 0x0000000000017941 */ /* 0x000fea0003800000 */
.L_x_7917:
        /* <DEDUP_REMOVED lines=10> */
.L_x_7921:
[----:B------:R-:W-:-:S04]  /*27910*/  FADD.FTZ R3, -R3, R6 ;  /* 0x0000000603037221 */ /* 0x000fc80000010100 */
[----:B------:R-:W-:-:S07]  /*27920*/  FMUL.FTZ R3, R3, 0.5 ;  /* 0x3f00000003037820 */ /* 0x000fce0000410000 */
.L_x_7922:
[----:B------:R-:W-:Y:S05]  /*27930*/  BSYNC B1 ;  /* 0x0000000000017941 */ /* 0x000fea0003800000 */
.L_x_7920:
[----:B------:R-:W-:Y:S01]  /*27940*/  FADD.FTZ R3, R3, R0 ;  /* 0x0000000003037221 */ /* 0x000fe20000010000 */
[----:B------:R-:W-:Y:S01]  /*27950*/  FADD.FTZ R32, R29, R32 ;  /* 0x000000201d207221 */ /* 0x000fe20000010000 */
[----:B------:R-:W-:-:S03]  /*27960*/  PLOP3.LUT P0, PT, PT, PT, PT, 0x80, 0x0 ;  /* 0x000000000000781c */ /* 0x000fc60003f0f070 */
[----:B------:R-:W-:-:S06]  /*27970*/  FMUL.FTZ R32, R32, R3 ;  /* 0x0000000320207220 */ /* 0x000fcc0000410000 */
[----:B------:R-:W4:Y:S01]  /*27980*/  MUFU.SQRT R32, R32 ;  /* 0x0000002000207308 */ /* 0x000f220000002000 */
[----:B------:R-:W-:Y:S05]  /*27990*/  BRA `(.L_x_7914) ;  /* 0x0000000000687947 */ /* 0x000fea0003800000 */
.L_x_7916:
        /* <DEDUP_REMOVED lines=15> */
.L_x_7915:
        /* <DEDUP_REMOVED lines=8> */
.L_x_7913:
[----:B------:R-:W-:Y:S01]  /*27b10*/  PLOP3.LUT P0, PT, PT, PT, PT, 0x80, 0x0 ;  /* 0x000000000000781c */ /* 0x000fe20003f0f070 */
[----:B------:R-:W-:Y:S01]  /*27b20*/  FMUL.FTZ R32, R32, 16777216 ;  /* 0x4b80000020207820 */ /* 0x000fe20000410000 */
[----:B------:R-:W-:-:S11]  /*27b30*/  FMUL.FTZ R29, R29, 16777216 ;  /* 0x4b8000001d1d7820 */ /* 0x000fd60000410000 */
.L_x_7914:
[----:B------:R-:W-:Y:S05]  /*27b40*/  BSYNC B0 ;  /* 0x0000000000007941 */ /* 0x000fea0003800000 */
.L_x_7912:
        /* <DEDUP_REMOVED lines=33> */
.L_x_7925:
        /* <DEDUP_REMOVED lines=28> */
.L_x_7924:
        /* <DEDUP_REMOVED lines=19> */
[----:B-123--:R-:W-:Y:S05]  /*28050*/  CALL.REL.NOINC `($__internal_13_$__cuda_sm3x_div_rn_ftz_f32_slowpath) ;  /* 0x0000001800247944 */ /* 0x00efea0003c00000 */
.L_x_7929:
[----:B------:R-:W-:Y:S05]  /*28060*/  BSYNC B5 ;  /* 0x0000000000057941 */ /* 0x000fea0003800000 */
.L_x_7928:
        /* <DEDUP_REMOVED lines=18> */
.L_x_7931:
[----:B------:R-:W-:Y:S02]  /*28190*/  ISETP.GE.AND P0, PT, R29, RZ, PT ;  /* 0x000000ff1d00720c */ /* 0x000fe40003f06270 */
[----:B------:R-:W-:-:S11]  /*281a0*/  MOV R3, 0x3fd774eb ;  /* 0x3fd774eb00037802 */ /* 0x000fd60000000f00 */
[----:B------:R-:W-:-:S04]  /*281b0*/  @P0 FFMA.FTZ R0, R3, 0.93318945169448852539, -R0 ;  /* 0x3f6ee58103000823 */ /* 0x000fc80000010800 */
[----:B------:R-:W-:-:S07]  /*281c0*/  @!P0 FFMA.FTZ R0, R3, 0.93318945169448852539, R0 ;  /* 0x3f6ee58103008823 */ /* 0x000fce0000010000 */
.L_x_7932:
[----:B------:R-:W-:Y:S05]  /*281d0*/  BSYNC B0 ;  /* 0x0000000000007941 */ /* 0x000fea0003800000 */
.L_x_7930:
        /* <DEDUP_REMOVED lines=11> */
.L_x_7927:
        /* <DEDUP_REMOVED lines=17> */
.L_x_7934:
[----:B------:R-:W-:Y:S05]  /*283a0*/  BSYNC B5 ;  /* 0x0000000000057941 */ /* 0x000fea0003800000 */
.L_x_7933:
        /* <DEDUP_REMOVED lines=18> */
.L_x_7936:
[----:B------:R-:W-:Y:S02]  /*284d0*/  ISETP.GE.AND P0, PT, R29, RZ, PT ;  /* 0x000000ff1d00720c */ /* 0x000fe40003f06270 */
[----:B------:R-:W-:-:S11]  /*284e0*/  MOV R3, 0x3fd774eb ;  /* 0x3fd774eb00037802 */ /* 0x000fd60000000f00 */
[----:B------:R-:W-:-:S04]  /*284f0*/  @P0 FFMA.FTZ R0, R3, 0.93318945169448852539, -R0 ;  /* 0x3f6ee58103000823 */ /* 0x000fc80000010800 */
[----:B------:R-:W-:-:S07]  /*28500*/  @!P0 FFMA.FTZ R0, R3, 0.93318945169448852539, R0 ;  /* 0x3f6ee58103008823 */ /* 0x000fce0000010000 */
.L_x_7937:
[----:B------:R-:W-:Y:S05]  /*28510*/  BSYNC B0 ;  /* 0x0000000000007941 */ /* 0x000fea0003800000 */
.L_x_7935:
        /* <DEDUP_REMOVED lines=10> */
.L_x_7926:
[----:B------:R-:W-:Y:S05]  /*285c0*/  BSYNC B4 ;  /* 0x0000000000047941 */ /* 0x000fea0003800000 */
.L_x_7923:
[----:B------:R-:W-:-:S13]  /*285d0*/  ISETP.NE.AND P0, PT, R27, RZ, PT ;  /* 0x000000ff1b00720c */ /* 0x000fda0003f05270 */
[----:B---3--:R-:W-:Y:S01]  /*285e0*/  @!P0 FADD.FTZ R30, -R30, -RZ ;  /* 0x800000ff1e1e8221 */ /* 0x008fe20000010100 */
[----:B------:R-:W-:Y:S06]  /*285f0*/  BRA `(.L_x_7938) ;  /* 0x0000000c006c7947 */ /* 0x000fec0003800000 */
.L_x_7901:
[----:B------:R-:W-:Y:S01]  /*28600*/  FADD.FTZ R5, -R28, 6.1232342629258392722e-17 ;  /* 0x248d31321c057421 */ /* 0x000fe20000010100 */
[----:B------:R-:W-:-:S03]  /*28610*/  FADD.FTZ R30, -R26, -RZ ;  /* 0x800000ff1a1e7221 */ /* 0x000fc60000010100 */
[----:B------:R-:W-:Y:S01]  /*28620*/  FADD.FTZ R5, R5, 1.5707963705062866211 ;  /* 0x3fc90fdb05057421 */ /* 0x000fe20000010000 */
[----:B------:R-:W-:Y:S06]  /*28630*/  BRA `(.L_x_7938) ;  /* 0x0000000c005c7947 */ /* 0x000fec0003800000 */
.L_x_7900:
[----:B------:R-:W-:Y:S01]  /*28640*/  FADD.FTZ R30, -R26, -RZ ;  /* 0x800000ff1a1e7221 */ /* 0x000fe20000010100 */
[----:B------:R-:W-:Y:S01]  /*28650*/  MOV R5, RZ ;  /* 0x000000ff00057202 */ /* 0x000fe20000000f00 */
[----:B------:R-:W-:Y:S06]  /*28660*/  BRA `(.L_x_7938) ;  /* 0x0000000c00507947 */ /* 0x000fec0003800000 */
.L_x_7899:
        /* <DEDUP_REMOVED lines=23> */
[----:B0-2---:R-:W-:Y:S05]  /*287e0*/  CALL.REL.NOINC `($__internal_13_$__cuda_sm3x_div_rn_ftz_f32_slowpath) ;  /* 0x0000001000407944 */ /* 0x005fea0003c00000 */
.L_x_7943:
[----:B------:R-:W-:Y:S05]  /*287f0*/  BSYNC B5 ;  /* 0x0000000000057941 */ /* 0x000fea0003800000 */
.L_x_7942:
        /* <DEDUP_REMOVED lines=18> */
.L_x_7945:
[----:B------:R-:W-:Y:S02]  /*28920*/  ISETP.GE.AND P0, PT, R28, RZ, PT ;  /* 0x000000ff1c00720c */ /* 0x000fe40003f06270 */
[----:B------:R-:W-:-:S11]  /*28930*/  MOV R3, 0x3fd774eb ;  /* 0x3fd774eb00037802 */ /* 0x000fd60000000f00 */
[----:B------:R-:W-:-:S04]  /*28940*/  @P0 FFMA.FTZ R0, R3, 0.93318945169448852539, -R0 ;  /* 0x3f6ee58103000823 */ /* 0x000fc80000010800 */
[----:B------:R-:W-:-:S07]  /*28950*/  @!P0 FFMA.FTZ R0, R3, 0.93318945169448852539, R0 ;  /* 0x3f6ee58103008823 */ /* 0x000fce0000010000 */
.L_x_7946:
[----:B------:R-:W-:Y:S05]  /*28960*/  BSYNC B0 ;  /* 0x0000000000007941 */ /* 0x000fea0003800000 */
.L_x_7944:
        /* <DEDUP_REMOVED lines=13> */
.L_x_7941:
        /* <DEDUP_REMOVED lines=12> */
.L_x_7949:
[----:B------:R-:W-:Y:S05]  /*28b00*/  BSYNC B5 ;  /* 0x0000000000057941 */ /* 0x000fea0003800000 */
.L_x_7948:
        /* <DEDUP_REMOVED lines=18> */
.L_x_7951:
[----:B------:R-:W-:Y:S02]  /*28c30*/  ISETP.GE.AND P0, PT, R28, RZ, PT ;  /* 0x000000ff1c00720c */ /* 0x000fe40003f06270 */
[----:B------:R-:W-:-:S11]  /*28c40*/  MOV R3, 0x3fd774eb ;  /* 0x3fd774eb00037802 */ /* 0x000fd60000000f00 */
[----:B------:R-:W-:-:S04]  /*28c50*/  @P0 FFMA.FTZ R0, R3, 0.93318945169448852539, -R0 ;  /* 0x3f6ee58103000823 */ /* 0x000fc80000010800 */
[----:B------:R-:W-:-:S07]  /*28c60*/  @!P0 FFMA.FTZ R0, R3, 0.93318945169448852539, R0 ;  /* 0x3f6ee58103008823 */ /* 0x000fce0000010000 */
.L_x_7952:
[----:B------:R-:W-:Y:S05]  /*28c70*/  BSYNC B0 ;  /* 0x0000000000007941 */ /* 0x000fea0003800000 */
.L_x_7950:
        /* <DEDUP_REMOVED lines=27> */
.L_x_7940:
        /* <DEDUP_REMOVED lines=32> */
[----:B0-2---:R-:W-:Y:S05]  /*29030*/  CALL.REL.NOINC `($__internal_13_$__cuda_sm3x_div_rn_ftz_f32_slowpath) ;  /* 0x00000008002c7944 */ /* 0x005fea0003c00000 */
.L_x_7954:
[----:B------:R-:W-:Y:S05]  /*29040*/  BSYNC B5 ;  /* 0x0000000000057941 */ /* 0x000fea0003800000 */
.L_x_7953:
        /* <DEDUP_REMOVED lines=18> */
.L_x_7956:
[----:B------:R-:W-:Y:S02]  /*29170*/  ISETP.GE.AND P0, PT, R28, RZ, PT ;  /* 0x000000ff1c00720c */ /* 0x000fe40003f06270 */
[----:B------:R-:W-:-:S11]  /*29180*/  MOV R3, 0x3fd774eb ;  /* 0x3fd774eb00037802 */ /* 0x000fd60000000f00 */
[----:B------:R-:W-:-:S04]  /*29190*/  @P0 FFMA.FTZ R0, R3, 0.93318945169448852539, -R0 ;  /* 0x3f6ee58103000823 */ /* 0x000fc80000010800 */
[----:B------:R-:W-:-:S07]  /*291a0*/  @!P0 FFMA.FTZ R0, R3, 0.93318945169448852539, R0 ;  /* 0x3f6ee58103008823 */ /* 0x000fce0000010000 */
.L_x_7957:
[----:B------:R-:W-:Y:S05]  /*291b0*/  BSYNC B0 ;  /* 0x0000000000007941 */ /* 0x000fea0003800000 */
.L_x_7955:
        /* <DEDUP_REMOVED lines=10> */
.L_x_7947:
[----:B------:R-:W-:Y:S05]  /*29260*/  BSYNC B4 ;  /* 0x0000000000047941 */ /* 0x000fea0003800000 */
.L_x_7939:
[----:B------:R-:W-:Y:S01]  /*29270*/  ISETP.NE.AND P0, PT, R27, RZ, PT ;  /* 0x000000ff1b00720c */ /* 0x000fe20003f05270 */
[----:B------:R-:W-:Y:S01]  /*29280*/  FADD.FTZ R30, R31, 0.69314718246459960938 ;  /* 0x3f3172181f1e7421 */ /* 0x000fe20000010000 */
[----:B------:R-:W-:-:S11]  /*29290*/  FADD.FTZ R5, |R0|, -RZ ;  /* 0x800000ff00057221 */ /* 0x000fd60000010200 */
[----:B------:R-:W-:Y:S01]  /*292a0*/  @!P0 FADD.FTZ R30, -R30, -RZ ;  /* 0x800000ff1e1e8221 */ /* 0x000fe20000010100 */
[----:B------:R-:W-:Y:S06]  /*292b0*/  BRA `(.L_x_7938) ;  /* 0x00000000003c7947 */ /* 0x000fec0003800000 */
.L_x_7898:
        /* <DEDUP_REMOVED lines=15> */
.L_x_7938:
[----:B------:R-:W-:Y:S05]  /*293b0*/  BSYNC B2 ;  /* 0x0000000000027941 */ /* 0x000fea0003800000 */
.L_x_7897:
        /* <DEDUP_REMOVED lines=9> */
.L_x_7958:
[----:B------:R-:W-:Y:S02]  /*29450*/  FSETP.GTU.FTZ.AND P0, PT, R0, +INF , PT ;  /* 0x7f8000000000780b */ /* 0x000fe40003f1c000 */
[----:B------:R-:W-:-:S11]  /*29460*/  MOV R3, R5 ;  /* 0x0000000500037202 */ /* 0x000fd60000000f00 */
[----:B------:R-:W-:-:S07]  /*29470*/  @!P0 MOV R30, R0 ;  /* 0x00000000001e8202 */ /* 0x000fce0000000f00 */
.L_x_7896:
[----:B------:R-:W-:Y:S05]  /*29480*/  BSYNC B3 ;  /* 0x0000000000037941 */ /* 0x000fea0003800000 */
.L_x_7895:
        /* <DEDUP_REMOVED lines=19> */
.L_x_7961:
        /* <DEDUP_REMOVED lines=8> */
.L_x_7962:
        /* <DEDUP_REMOVED lines=8> */
.L_x_7963:
        /* <DEDUP_REMOVED lines=8> */
.L_x_7964:
        /* <DEDUP_REMOVED lines=9> */
.L_x_7965:
[----:B------:R-:W-:Y:S05]  /*297d0*/  BSYNC B1 ;  /* 0x0000000000017941 */ /* 0x000fea0003800000 */
.L_x_7960:
[----:B------:R-:W-:-:S13]  /*297e0*/  ISETP.GE.AND P0, PT, R13, R10, PT ;  /* 0x0000000a0d00720c */ /* 0x000fda0003f06270 */
[----:B--234-:R-:W2:Y:S01]  /*297f0*/  @!P0 LDC.64 R4, c[0x0][0x218] ;  /* 0x00008600ff048b82 */ /* 0x01cea20000000a00 */
[----:B------:R-:W-:Y:S02]  /*29800*/  @!P0 IADD3 R9, R2, R13, RZ ;  /* 0x0000000d02098210 */ /* 0x000fe40007ffe0ff */
[----:B------:R-:W-:Y:S02]  /*29810*/  @!P0 F2FP.F16.F32.PACK_AB R7, R25, R24 ;  /* 0x000000181907823e */ /* 0x000fe400000000ff */
[----:B------:R-:W-:Y:S01]  /*29820*/  @!P0 IADD3 R13, R13, 0x80, RZ ;  /* 0x000000800d0d8810 */ /* 0x000fe20007ffe0ff */
[----:B--2---:R-:W-:-:S05]  /*29830*/  @!P0 IMAD.WIDE.U32 R4, R9, 0x4, R4 ;  /* 0x0000000409048825 */ /* 0x004fca00078e0004 */
[----:B------:R2:W-:Y:S02]  /*29840*/  @!P0 STG.E desc[UR4][R4.64], R7 ;  /* 0x0000000704008986 */ /* 0x0005e4000c101904 */
.L_x_7966:
[----:B------:R-:W-:Y:S05]  /*29850*/  BSYNC B0 ;  /* 0x0000000000007941 */ /* 0x000fea0003800000 */
.L_x_7959:
        /* <DEDUP_REMOVED lines=9> */
        .weak           $__internal_13_$__cuda_sm3x_div_rn_ftz_f32_slowpath
        .type           $__internal_13_$__cuda_sm3x_div_rn_ftz_f32_slowpath,@function
        .size           $__internal_13_$__cuda_sm3x_div_rn_ftz_f32_slowpath,(.L_x_21018 - $__internal_13_$__cuda_sm3x_div_rn_ftz_f32_slowpath)
$__internal_13_$__cuda_sm3x_div_rn_ftz_f32_slowpath:
        /* <DEDUP_REMOVED lines=32> */
.L_x_7969:
[----:B------:R-:W-:Y:S05]  /*29af0*/  BSYNC B1 ;  /* 0x0000000000017941 */ /* 0x000fea0003800000 */
.L_x_7968:
        /* <DEDUP_REMOVED lines=27> */
.L_x_7975:
[----:B------:R-:W-:-:S07]  /*29cb0*/  LEA R0, R3, R0, 0x17 ;  /* 0x0000000003007211 */ /* 0x000fce00078eb8ff */
.L_x_7976:
[----:B------:R-:W-:Y:S05]  /*29cc0*/  BSYNC B1 ;  /* 0x0000000000017941 */ /* 0x000fea0003800000 */
.L_x_7974:
[----:B------:R-:W-:Y:S05]  /*29cd0*/  BRA `(.L_x_7977) ;  /* 0x0000000000207947 */ /* 0x000fea0003800000 */
.L_x_7973:
[----:B------:R-:W-:-:S04]  /*29ce0*/  LOP3.LUT R0, R8, 0x80000000, R9, 0x48, !PT ;  /* 0x8000000008007812 */ /* 0x000fc800078e4809 */
[----:B------:R-:W-:Y:S01]  /*29cf0*/  LOP3.LUT R0, R0, 0x7f800000, RZ, 0xfc, !PT ;  /* 0x7f80000000007812 */ /* 0x000fe200078efcff */
[----:B------:R-:W-:Y:S06]  /*29d00*/  BRA `(.L_x_7977) ;  /* 0x0000000000147947 */ /* 0x000fec0003800000 */
.L_x_7972:
[----:B------:R-:W-:Y:S01]  /*29d10*/  LOP3.LUT R0, R8, 0x80000000, R9, 0x48, !PT ;  /* 0x8000000008007812 */ /* 0x000fe200078e4809 */
[----:B------:R-:W-:Y:S06]  /*29d20*/  BRA `(.L_x_7977) ;  /* 0x00000000000c7947 */ /* 0x000fec0003800000 */
.L_x_7971:
[----:B------:R-:W0:Y:S01]  /*29d30*/  MUFU.RSQ R0, -QNAN ;  /* 0xffc0000000007908 */ /* 0x000e220000001400 */
[----:B------:R-:W-:Y:S05]  /*29d40*/  BRA `(.L_x_7977) ;  /* 0x0000000000047947 */ /* 0x000fea0003800000 */
.L_x_7970:
[----:B------:R-:W-:-:S07]  /*29d50*/  FADD.FTZ R0, R9, R8 ;  /* 0x0000000809007221 */ /* 0x000fce0000010000 */
.L_x_7977:
[----:B------:R-:W-:Y:S05]  /*29d60*/  BSYNC B0 ;  /* 0x0000000000007941 */ /* 0x000fea0003800000 */
.L_x_7967:
[----:B------:R-:W-:Y:S01]  /*29d70*/  HFMA2.MMA R7, -RZ, RZ, 0, 0 ;  /* 0x00000000ff077435 */ /* 0x000fe200000001ff */
[----:B------:R-:W-:-:S05]  /*29d80*/  MOV R6, R4 ;  /* 0x0000000400067202 */ /* 0x000fca0000000f00 */
[----:B0-----:R-:W-:Y:S05]  /*29d90*/  RET.REL.NODEC R6 `(_ZN2at6native29vectorized_elementwise_kernelILi8EZZZNS0_17acosh_kernel_cudaERNS_18TensorIteratorBaseEENKUlvE_clEvENKUlvE1_clEvEUlN3c107complexINS6_4HalfEEEE_St5arrayIPcLm2EEEEviT0_T1_) ;  /* 0xfffffd6006987950 */ /* 0x001fea0003c3ffff */
.L_x_7978:
        /* <DEDUP_REMOVED lines=14> */
.L_x_21018:


//--------------------- .text._ZN2at6native18elementwise_kernelILi128ELi4EZNS0_15gpu_kernel_implIZZZNS0_17acosh_kernel_cudaERNS_18TensorIteratorBaseEENKUlvE_clEvENKUlvE0_clEvEUlN3c107complexIfEEE_EEvS4_RKT_EUliE_EEviT1_ --------------------------
	.section	.text._ZN2at6native18elementwise_kernelILi128ELi4EZNS0_15gpu_kernel_implIZZZNS0_17acosh_kernel_cudaERNS_18TensorIteratorBaseEENKUlvE_clEvENKUlvE0_clEvEUlN3c107complexIfEEE_EEvS4_RKT_EUliE_EEviT1_,"ax",@progbits
	.align	128
        .global         _ZN2at6native18elementwise_kernelILi128ELi4EZNS0_15gpu_kernel_implIZZZNS0_17acosh_kernel_cudaERNS_18TensorIteratorBaseEENKUlvE_clEvENKUlvE0_clEvEUlN3c107complexIfEEE_EEvS4_RKT_EUliE_EEviT1_
        .type           _ZN2at6native18elementwise_kernelILi128ELi4EZNS0_15gpu_kernel_implIZZZNS0_17acosh_kernel_cudaERNS_18TensorIteratorBaseEENKUlvE_clEvENKUlvE0_clEvEUlN3c107complexIfEEE_EEvS4_RKT_EUliE_EEviT1_,@function
        .size           _ZN2at6native18elementwise_kernelILi128ELi4EZNS0_15gpu_kernel_implIZZZNS0_17acosh_kernel_cudaERNS_18TensorIteratorBaseEENKUlvE_clEvENKUlvE0_clEvEUlN3c107complexIfEEE_EEvS4_RKT_EUliE_EEviT1_,(.L_x_21019 - _ZN2at6native18elementwise_kernelILi128ELi4EZNS0_15gpu_kernel_implIZZZNS0_17acosh_kernel_cudaERNS_18TensorIteratorBaseEENKUlvE_clEvENKUlvE0_clEvEUlN3c107complexIfEEE_EEvS4_RKT_EUliE_EEviT1_)
        .other          _ZN2at6native18elementwise_kernelILi128ELi4EZNS0_15gpu_kernel_implIZZZNS0_17acosh_kernel_cudaERNS_18TensorIteratorBaseEENKUlvE_clEvENKUlvE0_clEvEUlN3c107complexIfEEE_EEvS4_RKT_EUliE_EEviT1_,@"STO_CUDA_ENTRY STV_DEFAULT"
_ZN2at6native18elementwise_kernelILi128ELi4EZNS0_15gpu_kernel_implIZZZNS0_17acosh_kernel_cudaERNS_18TensorIteratorBaseEENKUlvE_clEvENKUlvE0_clEvEUlN3c107complexIfEEE_EEvS4_RKT_EUliE_EEviT1_:
.text._ZN2at6native18elementwise_kernelILi128ELi4EZNS0_15gpu_kernel_implIZZZNS0_17acosh_kernel_cudaERNS_18TensorIteratorBaseEENKUlvE_clEvENKUlvE0_clEvEUlN3c107complexIfEEE_EEvS4_RKT_EUliE_EEviT1_:
        /* <DEDUP_REMOVED lines=312> */
.L_x_7981:
[----:B------:R-:W0:Y:S01]  /*1380*/  LDC.U8 R5, c[0x0][0x422] ;  /* 0x00010880ff057b82 */ /* 0x000e220000000000 */
[----:B------:R-:W-:Y:S01]  /*1390*/  ULDC.64 UR4, c[0x0][0x418] ;  /* 0x0001060000047ab9 */ /* 0x000fe20000000a00 */
[----:B------:R-:W-:Y:S01]  /*13a0*/  BSSY B7, `(.L_x_7982) ;  /* 0x00000f5000077945 */ /* 0x000fe20003800000 */
        /* <DEDUP_REMOVED lines=14> */
[----:B------:R-:W-:Y:S01]  /*1490*/  IMAD.MOV.U32 R5, RZ, RZ, RZ ;  /* 0x000000ffff057224 */ /* 0x000fe200078e00ff */
[----:B--2---:R0:W1:Y:S01]  /*14a0*/  I2F.S16 R4, R2 ;  /* 0x0000000200047306 */ /* 0x0040620000101400 */
[----:B------:R-:W-:Y:S05]  /*14b0*/  BRA `(.L_x_7988) ;  /* 0x0000000c008c7947 */ /* 0x000fea0003800000 */
.L_x_7986:
[----:B------:R-:W2:Y:S01]  /*14c0*/  LDG.E.U8 R2, desc[UR36][R2.64] ;  /* 0x0000002402027981 */ /* 0x000ea2000c1e1100 */
[----:B------:R-:W-:Y:S01]  /*14d0*/  IMAD.MOV.U32 R5, RZ, RZ, RZ ;  /* 0x000000ffff057224 */ /* 0x000fe200078e00ff */
[----:B--2---:R-:W-:Y:S01]  /*14e0*/  I2FP.F32.U32 R4, R2 ;  /* 0x0000000200047245 */ /* 0x004fe20000201000 */
[----:B------:R-:W-:Y:S06]  /*14f0*/  BRA `(.L_x_7988) ;  /* 0x0000000c007c7947 */ /* 0x000fec0003800000 */
.L_x_7985:
[----:B------:R-:W-:-:S13]  /*1500*/  ISETP.NE.AND P0, PT, R4, 0x2, PT ;  /* 0x000000020400780c */ /* 0x000fda0003f05270 */
[----:B------:R-:W-:Y:S05]  /*1510*/  @!P0 BRA `(.L_x_7989) ;  /* 0x0000000000308947 */ /* 0x000fea0003800000 */
[----:B------:R-:W-:-:S13]  /*1520*/  ISETP.NE.AND P0, PT, R4, 0x3, PT ;  /* 0x000000030400780c */ /* 0x000fda0003f05270 */
[----:B------:R-:W-:Y:S05]  /*1530*/  @!P0 BRA `(.L_x_7990) ;  /* 0x0000000000188947 */ /* 0x000fea0003800000 */
[----:B------:R-:W-:-:S13]  /*1540*/  ISETP.NE.AND P0, PT, R4, 0x4, PT ;  /* 0x000000040400780c */ /* 0x000fda0003f05270 */
[----:B------:R-:W-:Y:S05]  /*1550*/  @P0 BRA `(.L_x_7987) ;  /* 0x0000000c00000947 */ /* 0x000fea0003800000 */
[----:B------:R-:W2:Y:S01]  /*1560*/  LDG.E.64 R2, desc[UR36][R2.64] ;  /* 0x0000002402027981 */ /* 0x000ea2000c1e1b00 */
[----:B------:R-:W-:Y:S01]  /*1570*/  MOV R5, RZ ;  /* 0x000000ff00057202 */ /* 0x000fe20000000f00 */
[----:B--2---:R4:W0:Y:S01]  /*1580*/  I2F.S64 R4, R2 ;  /* 0x0000000200047312 */ /* 0x0048220000301400 */
[----:B------:R-:W-:Y:S05]  /*1590*/  BRA `(.L_x_7988) ;  /* 0x0000000c00547947 */ /* 0x000fea0003800000 */
.L_x_7990:
[----:B------:R-:W2:Y:S01]  /*15a0*/  LDG.E R2, desc[UR36][R2.64] ;  /* 0x0000002402027981 */ /* 0x000ea2000c1e1900 */
[----:B------:R-:W-:Y:S01]  /*15b0*/  IMAD.MOV.U32 R5, RZ, RZ, RZ ;  /* 0x000000ffff057224 */ /* 0x000fe200078e00ff */
[----:B--2---:R-:W-:Y:S01]  /*15c0*/  I2FP.F32.S32 R4, R2 ;  /* 0x0000000200047245 */ /* 0x004fe20000201400 */
[----:B------:R-:W-:Y:S06]  /*15d0*/  BRA `(.L_x_7988) ;  /* 0x0000000c00447947 */ /* 0x000fec0003800000 */
.L_x_7989:
[----:B------:R-:W2:Y:S01]  /*15e0*/  LDG.E.U16 R2, desc[UR36][R2.64] ;  /* 0x0000002402027981 */ /* 0x000ea2000c1e1500 */
[----:B------:R-:W-:Y:S01]  /*15f0*/  IMAD.MOV.U32 R5, RZ, RZ, RZ ;  /* 0x000000ffff057224 */ /* 0x000fe200078e00ff */
[----:B--2---:R0:W1:Y:S01]  /*1600*/  I2F.S16 R4, R2 ;  /* 0x0000000200047306 */ /* 0x0040620000101400 */
[----:B------:R-:W-:Y:S05]  /*1610*/  BRA `(.L_x_7988) ;  /* 0x0000000c00347947 */ /* 0x000fea0003800000 */
.L_x_7984:
[----:B------:R-:W-:-:S13]  /*1620*/  ISETP.GT.AND P0, PT, R4, 0x6, PT ;  /* 0x000000060400780c */ /* 0x000fda0003f04270 */
[----:B------:R-:W-:Y:S05]  /*1630*/  @P0 BRA `(.L_x_7991) ;  /* 0x00000000002c0947 */ /* 0x000fea0003800000 */
[----:B------:R-:W-:-:S13]  /*1640*/  ISETP.NE.AND P0, PT, R4, 0x5, PT ;  /* 0x000000050400780c */ /* 0x000fda0003f05270 */
[----:B------:R-:W-:Y:S05]  /*1650*/  @!P0 BRA `(.L_x_7992) ;  /* 0x0000000000148947 */ /* 0x000fea0003800000 */
[----:B------:R-:W-:-:S13]  /*1660*/  ISETP.NE.AND P0, PT, R4, 0x6, PT ;  /* 0x000000060400780c */ /* 0x000fda0003f05270 */
[----:B------:R-:W-:Y:S05]  /*1670*/  @P0 BRA `(.L_x_7987) ;  /* 0x0000000800b80947 */ /* 0x000fea0003800000 */
[----:B------:R2:W5:Y:S01]  /*1680*/  LDG.E R4, desc[UR36][R2.64] ;  /* 0x0000002402047981 */ /* 0x000562000c1e1900 */
[----:B------:R-:W-:Y:S01]  /*1690*/  HFMA2.MMA R5, -RZ, RZ, 0, 0 ;  /* 0x00000000ff057435 */ /* 0x000fe200000001ff */
[----:B------:R-:W-:Y:S10]  /*16a0*/  BRA `(.L_x_7988) ;  /* 0x0000000c00107947 */ /* 0x000ff40003800000 */
.L_x_7992:
[----:B------:R-:W2:Y:S01]  /*16b0*/  LDG.E.U16 R2, desc[UR36][R2.64] ;  /* 0x0000002402027981 */ /* 0x000ea2000c1e1500 */
[----:B------:R-:W-:Y:S02]  /*16c0*/  IMAD.MOV.U32 R5, RZ, RZ, RZ ;  /* 0x000000ffff057224 */ /* 0x000fe400078e00ff */
[----:B--2---:R-:W-:Y:S01]  /*16d0*/  HADD2.F32 R4, -RZ, R2.H0_H0 ;  /* 0x20000002ff047230 */ /* 0x004fe20000004100 */
[----:B------:R-:W-:Y:S06]  /*16e0*/  BRA `(.L_x_7988) ;  /* 0x0000000c00007947 */ /* 0x000fec0003800000 */
.L_x_7991:
[----:B------:R-:W-:-:S13]  /*16f0*/  ISETP.NE.AND P0, PT, R4, 0x7, PT ;  /* 0x000000070400780c */ /* 0x000fda0003f05270 */
[----:B------:R-:W-:Y:S05]  /*1700*/  @!P0 BRA `(.L_x_7993) ;  /* 0x0000000000288947 */ /* 0x000fea0003800000 */
[----:B------:R-:W-:-:S13]  /*1710*/  ISETP.NE.AND P0, PT, R4, 0x8, PT ;  /* 0x000000080400780c */ /* 0x000fda0003f05270 */
[----:B------:R-:W-:Y:S05]  /*1720*/  @!P0 BRA `(.L_x_7994) ;  /* 0x0000000000108947 */ /* 0x000fea0003800000 */
[----:B------:R-:W-:-:S13]  /*1730*/  ISETP.NE.AND P0, PT, R4, 0x9, PT ;  /* 0x000000090400780c */ /* 0x000fda0003f05270 */
[----:B------:R-:W-:Y:S05]  /*1740*/  @P0 BRA `(.L_x_7987) ;  /* 0x0000000800840947 */ /* 0x000fea0003800000 */
[----:B------:R3:W5:Y:S01]  /*1750*/  LDG.E.64 R4, desc[UR36][R2.64] ;  /* 0x0000002402047981 */ /* 0x000762000c1e1b00 */
[----:B------:R-:W-:Y:S05]  /*1760*/  BRA `(.L_x_7988) ;  /* 0x0000000800e07947 */ /* 0x000fea0003800000 */
.L_x_7994:
[----:B------:R-:W2:Y:S02]  /*1770*/  LDG.E R2, desc[UR36][R2.64] ;  /* 0x0000002402027981 */ /* 0x000ea4000c1e1900 */
[--C-:B--2---:R-:W-:Y:S02]  /*1780*/  HADD2.F32 R5, -RZ, R2.reuse.H1_H1 ;  /* 0x30000002ff057230 */ /* 0x104fe40000004100 */
[----:B------:R-:W-:Y:S01]  /*1790*/  HADD2.F32 R4, -RZ, R2.H0_H0 ;  /* 0x20000002ff047230 */ /* 0x000fe20000004100 */
[----:B------:R-:W-:Y:S06]  /*17a0*/  BRA `(.L_x_7988) ;  /* 0x0000000800d07947 */ /* 0x000fec0003800000 */
.L_x_7993:
[----:B------:R-:W2:Y:S01]  /*17b0*/  LDG.E.64 R2, desc[UR36][R2.64] ;  /* 0x0000002402027981 */ /* 0x000ea2000c1e1b00 */
[----:B------:R-:W-:Y:S01]  /*17c0*/  UMOV UR4, 0xf0000000 ;  /* 0xf000000000047882 */ /* 0x000fe20000000000 */
[----:B------:R-:W-:Y:S01]  /*17d0*/  UMOV UR5, 0x380fffff ;  /* 0x380fffff00057882 */ /* 0x000fe20000000000 */
[----:B------:R-:W-:Y:S01]  /*17e0*/  IMAD.MOV.U32 R5, RZ, RZ, RZ ;  /* 0x000000ffff057224 */ /* 0x000fe200078e00ff */
[----:B--2---:R-:W0:Y:S01]  /*17f0*/  F2F.F32.F64 R4, R2 ;  /* 0x0000000200047310 */ /* 0x004e220000301000 */
[----:B------:R-:W-:-:S14]  /*1800*/  DSETP.GEU.AND P0, PT, |R2|, UR4, PT ;  /* 0x0000000402007e2a */ /* 0x000fdc000bf0e200 */
[----:B0-----:R-:W-:Y:S01]  /*1810*/  @!P0 FMUL R4, R4, 1.175494350822287508e-38 ;  /* 0x0080000004048820 */ /* 0x001fe20000400000 */
[----:B------:R-:W-:Y:S06]  /*1820*/  BRA `(.L_x_7988) ;  /* 0x0000000800b07947 */ /* 0x000fec0003800000 */
.L_x_7983:
        /* <DEDUP_REMOVED lines=9> */
[----:B------:R-:W-:Y:S02]  /*18c0*/  MOV R5, RZ ;  /* 0x000000ff00057202 */ /* 0x000fe40000000f00 */
[----:B--2---:R-:W-:-:S04]  /*18d0*/  ISETP.NE.AND P0, PT, R2, RZ, PT ;  /* 0x000000ff0200720c */ /* 0x004fc80003f05270 */
[----:B------:R-:W-:Y:S01]  /*18e0*/  FSEL R4, RZ, 1, !P0 ;  /* 0x3f800000ff047808 */ /* 0x000fe20004000000 */
[----:B------:R-:W-:Y:S08]  /*18f0*/  BRA `(.L_x_7988) ;  /* 0x00000008007c7947 */ /* 0x000ff00003800000 */
.L_x_7997:
[----:B------:R-:W2:Y:S01]  /*1900*/  LDG.E.128 R8, desc[UR36][R2.64] ;  /* 0x0000002402087981 */ /* 0x000ea2000c1e1d00 */
[----:B------:R-:W-:Y:S01]  /*1910*/  UMOV UR4, 0xf0000000 ;  /* 0xf000000000047882 */ /* 0x000fe20000000000 */
[----:B------:R-:W-:Y:S01]  /*1920*/  UMOV UR5, 0x380fffff ;  /* 0x380fffff00057882 */ /* 0x000fe20000000000 */
[----:B--2---:R-:W0:Y:S01]  /*1930*/  F2F.F32.F64 R5, R10 ;  /* 0x0000000a00057310 */ /* 0x004e220000301000 */
[----:B------:R-:W-:Y:S02]  /*1940*/  DSETP.GEU.AND P0, PT, |R10|, UR4, PT ;  /* 0x000000040a007e2a */ /* 0x000fe4000bf0e200 */
[----:B------:R-:W-:-:S05]  /*1950*/  DSETP.GEU.AND P1, PT, |R8|, UR4, PT ;  /* 0x0000000408007e2a */ /* 0x000fca000bf2e200 */
[----:B------:R-:W1:Y:S07]  /*1960*/  F2F.F32.F64 R4, R8 ;  /* 0x0000000800047310 */ /* 0x000e6e0000301000 */
[----:B0-----:R-:W-:Y:S02]  /*1970*/  @!P0 FMUL R5, R5, 1.175494350822287508e-38 ;  /* 0x0080000005058820 */ /* 0x001fe40000400000 */
[----:B-1----:R-:W-:Y:S01]  /*1980*/  @!P1 FMUL R4, R4, 1.175494350822287508e-38 ;  /* 0x0080000004049820 */ /* 0x002fe20000400000 */
[----:B------:R-:W-:Y:S06]  /*1990*/  BRA `(.L_x_7988) ;  /* 0x0000000800547947 */ /* 0x000fec0003800000 */
.L_x_7996:
        /* <DEDUP_REMOVED lines=23> */
[----:B------:R-:W-:Y:S01]  /*1b10*/  LOP3.LUT R3, R5, R2, RZ, 0x30, !PT ;  /* 0x0000000205037212 */ /* 0x000fe200078e30ff */
[----:B------:R-:W-:-:S03]  /*1b20*/  HFMA2.MMA R5, -RZ, RZ, 0, 0 ;  /* 0x00000000ff057435 */ /* 0x000fc600000001ff */
[----:B------:R-:W-:Y:S01]  /*1b30*/  LOP3.LUT R4, R3, 0x80000000, R4, 0xf8, !PT ;  /* 0x8000000003047812 */ /* 0x000fe200078ef804 */
[----:B------:R-:W-:Y:S07]  /*1b40*/  BRA `(.L_x_7988) ;  /* 0x0000000400e87947 */ /* 0x000fee0003800000 */
.L_x_7999:
[----:B------:R-:W2:Y:S01]  /*1b50*/  LDG.E.U8 R2, desc[UR36][R2.64] ;  /* 0x0000002402027981 */ /* 0x000ea2000c1e1100 */
[----:B------:R-:W-:Y:S02]  /*1b60*/  IMAD.MOV.U32 R5, RZ, RZ, RZ ;  /* 0x000000ffff057224 */ /* 0x000fe400078e00ff */
        /* <DEDUP_REMOVED lines=12> */
.L_x_7998:
[----:B------:R-:W2:Y:S01]  /*1c30*/  LDG.E.U16 R2, desc[UR36][R2.64] ;  /* 0x0000002402027981 */ /* 0x000ea2000c1e1500 */
[----:B------:R-:W-:Y:S01]  /*1c40*/  MOV R5, RZ ;  /* 0x000000ff00057202 */ /* 0x000fe20000000f00 */
[----:B--2---:R-:W-:Y:S01]  /*1c50*/  IMAD.U32 R4, R2, 0x10000, RZ ;  /* 0x0001000002047824 */ /* 0x004fe200078e00ff */
[----:B------:R-:W-:Y:S06]  /*1c60*/  BRA `(.L_x_7988) ;  /* 0x0000000400a07947 */ /* 0x000fec0003800000 */
.L_x_7995:
        /* <DEDUP_REMOVED lines=9> */
[----:B------:R-:W-:Y:S01]  /*1d00*/  IMAD.MOV.U32 R5, RZ, RZ, RZ ;  /* 0x000000ffff057224 */ /* 0x000fe200078e00ff */
[----:B--2---:R-:W-:Y:S01]  /*1d10*/  I2FP.F32.U32 R4, R2 ;  /* 0x0000000200047245 */ /* 0x004fe20000201000 */
[----:B------:R-:W-:Y:S06]  /*1d20*/  BRA `(.L_x_7988) ;  /* 0x0000000400707947 */ /* 0x000fec0003800000 */
.L_x_8002:
[----:B------:R-:W2:Y:S01]  /*1d30*/  LDG.E.U8 R2, desc[UR36][R2.64] ;  /* 0x0000002402027981 */ /* 0x000ea2000c1e1100 */
[----:B------:R-:W-:Y:S02]  /*1d40*/  CS2R R4, SRZ ;  /* 0x0000000000047805 */ /* 0x000fe4000001ff00 */
        /* <DEDUP_REMOVED lines=18> */
.L_x_8004:
[----:B------:R-:W-:Y:S05]  /*1e70*/  BSYNC B0 ;  /* 0x0000000000007941 */ /* 0x000fea0003800000 */
.L_x_8003:
[----:B------:R-:W-:Y:S02]  /*1e80*/  LEA R3, R0, 0x3b800000, 0x17 ;  /* 0x3b80000000037811 */ /* 0x000fe400078eb8ff */
[----:B------:R-:W-:-:S04]  /*1e90*/  SHF.L.U32 R2, R2, 0x14, RZ ;  /* 0x0000001402027819 */ /* 0x000fc800000006ff */
[----:B------:R-:W-:Y:S01]  /*1ea0*/  LOP3.LUT R4, R3, R2, R4, 0xfe, !PT ;  /* 0x0000000203047212 */ /* 0x000fe200078efe04 */
[----:B------:R-:W-:Y:S06]  /*1eb0*/  BRA `(.L_x_7988) ;  /* 0x00000004000c7947 */ /* 0x000fec0003800000 */
.L_x_8001:
[----:B------:R-:W2:Y:S01]  /*1ec0*/  LDG.E.U8 R2, desc[UR36][R2.64] ;  /* 0x0000002402027981 */ /* 0x000ea2000c1e1100 */
[----:B------:R-:W-:Y:S02]  /*1ed0*/  CS2R R4, SRZ ;  /* 0x0000000000047805 */ /* 0x000fe4000001ff00 */
        /* <DEDUP_REMOVED lines=18> */
.L_x_8006:
[----:B------:R-:W-:Y:S05]  /*2000*/  BSYNC B0 ;  /* 0x0000000000007941 */ /* 0x000fea0003800000 */
.L_x_8005:
[----:B------:R-:W-:Y:S01]  /*2010*/  IMAD.SHL.U32 R2, R2, 0x200000, RZ ;  /* 0x0020000002027824 */ /* 0x000fe200078e00ff */
[----:B------:R-:W-:-:S04]  /*2020*/  LEA R3, R0, 0x37800000, 0x17 ;  /* 0x3780000000037811 */ /* 0x000fc800078eb8ff */
[----:B------:R-:W-:Y:S01]  /*2030*/  LOP3.LUT R4, R3, R2, R4, 0xfe, !PT ;  /* 0x0000000203047212 */ /* 0x000fe200078efe04 */
[----:B------:R-:W-:Y:S06]  /*2040*/  BRA `(.L_x_7988) ;  /* 0x0000000000a87947 */ /* 0x000fec0003800000 */
.L_x_8000:
        /* <DEDUP_REMOVED lines=14> */
.L_x_8010:
[----:B------:R-:W-:Y:S05]  /*2130*/  BSYNC B0 ;  /* 0x0000000000007941 */ /* 0x000fea0003800000 */
.L_x_8009:
[----:B------:R-:W-:Y:S01]  /*2140*/  IMAD.MOV.U32 R5, RZ, RZ, RZ ;  /* 0x000000ffff057224 */ /* 0x000fe200078e00ff */
[----:B------:R-:W-:Y:S06]  /*2150*/  BRA `(.L_x_7988) ;  /* 0x0000000000647947 */ /* 0x000fec0003800000 */
.L_x_7987:
        /* <DEDUP_REMOVED lines=16> */
.L_x_8011:
[----:B------:R-:W-:Y:S01]  /*2260*/  CS2R R4, SRZ ;  /* 0x0000000000047805 */ /* 0x000fe2000001ff00 */
[----:B------:R-:W-:Y:S06]  /*2270*/  BRA `(.L_x_7988) ;  /* 0x00000000001c7947 */ /* 0x000fec0003800000 */
.L_x_8008:
[----:B------:R-:W2:Y:S01]  /*2280*/  LDG.E.64 R2, desc[UR36][R2.64] ;  /* 0x0000002402027981 */ /* 0x000ea2000c1e1b00 */
[----:B------:R-:W-:Y:S01]  /*2290*/  MOV R5, RZ ;  /* 0x000000ff00057202 */ /* 0x000fe20000000f00 */
[----:B--2---:R0:W1:Y:S01]  /*22a0*/  I2F.U64 R4, R2 ;  /* 0x0000000200047312 */ /* 0x0040620000301000 */
[----:B------:R-:W-:Y:S05]  /*22b0*/  BRA `(.L_x_7988) ;  /* 0x00000000000c7947 */ /* 0x000fea0003800000 */
.L_x_8007:
[----:B------:R-:W2:Y:S01]  /*22c0*/  LDG.E R2, desc[UR36][R2.64] ;  /* 0x0000002402027981 */ /* 0x000ea2000c1e1900 */
[----:B------:R-:W-:Y:S01]  /*22d0*/  IMAD.MOV.U32 R5, RZ, RZ, RZ ;  /* 0x000000ffff057224 */ /* 0x000fe200078e00ff */
[----:B--2---:R-:W-:-:S07]  /*22e0*/  I2FP.F32.U32 R4, R2 ;  /* 0x0000000200047245 */ /* 0x004fce0000201000 */
.L_x_7988:
[----:B------:R-:W-:Y:S05]  /*22f0*/  BSYNC B7 ;  /* 0x0000000000077941 */ /* 0x000fea0003800000 */
.L_x_7982:
[----:B01---5:R-:W-:Y:S01]  /*2300*/  FSETP.GTU.FTZ.AND P0, PT, |R4|, +INF , PT ;  /* 0x7f8000000400780b */ /* 0x023fe20003f1c200 */
[----:B------:R-:W-:Y:S01]  /*2310*/  ULDC.64 UR4, c[0x0][0x410] ;  /* 0x0001040000047ab9 */ /* 0x000fe20000000a00 */
[----:B------:R-:W-:Y:S01]  /*2320*/  FSETP.GTU.FTZ.AND P1, PT, |R5|, +INF , PT ;  /* 0x7f8000000500780b */ /* 0x000fe20003f3c200 */
[----:B------:R-:W-:Y:S01]  /*2330*/  BSSY B0, `(.L_x_8012) ;  /* 0x0000281000007945 */ /* 0x000fe20003800000 */
[----:B------:R-:W-:Y:S01]  /*2340*/  IADD3 R6, P2, R18, UR4, RZ ;  /* 0x0000000412067c10 */ /* 0x000fe2000ff5e0ff */
[----:B------:R-:W-:Y:S01]  /*2350*/  FADD.FTZ R8, |R4|, -RZ ;  /* 0x800000ff04087221 */ /* 0x000fe20000010200 */
[----:B------:R-:W-:-:S03]  /*2360*/  PLOP3.LUT P0, PT, P0, P1, PT, 0xa8, 0x0 ;  /* 0x000000000000781c */ /* 0x000fc60000703570 */
[----:B------:R-:W-:-:S10]  /*2370*/  IMAD.X R7, RZ, RZ, UR5, P2 ;  /* 0x00000005ff077e24 */ /* 0x000fd400090e06ff */
        /* <DEDUP_REMOVED lines=14> */
[----:B--234-:R-:W-:Y:S01]  /*2460*/  FADD.FTZ R3, R8, -1 ;  /* 0xbf80000008037421 */ /* 0x01cfe20000010000 */
        /* <DEDUP_REMOVED lines=52> */
[----:B0-----:R-:W-:Y:S01]  /*27b0*/  @!P0 FMUL.FTZ R10, R10, |R5| ;  /* 0x400000050a0a8220 */ /* 0x001fe20000410000 */
[----:B------:R-:W-:Y:S06]  /*27c0*/  @!P0 BRA `(.L_x_8018) ;  /* 0x0000000400808947 */ /* 0x000fec0003800000 */
[----:B------:R-:W-:Y:S01]  /*27d0*/  FMUL.FTZ R10, R0, R3 ;  /* 0x00000003000a7220 */ /* 0x000fe20000410000 */
[----:B------:R-:W-:Y:S01]  /*27e0*/  IMAD.MOV.U32 R18, RZ, RZ, 0x3e800000 ;  /* 0x3e800000ff127424 */ /* 0x000fe200078e00ff */
[----:B------:R-:W-:-:S04]  /*27f0*/  HFMA2.MMA R19, -RZ, RZ, 1.3056640625, -1.8671875 ;  /* 0x3d39bf78ff137435 */ /* 0x000fc800000001ff */
        /* <DEDUP_REMOVED lines=30> */
.L_x_8020:
        /* <DEDUP_REMOVED lines=10> */
.L_x_8022:
[----:B------:R-:W-:-:S04]  /*2a80*/  FADD.FTZ R10, -R0, R9 ;  /* 0x00000009000a7221 */ /* 0x000fc80000010100 */
[----:B------:R-:W-:-:S07]  /*2a90*/  FMUL.FTZ R10, R10, 0.5 ;  /* 0x3f0000000a0a7820 */ /* 0x000fce0000410000 */
.L_x_8023:
[----:B------:R-:W-:Y:S05]  /*2aa0*/  BSYNC B2 ;  /* 0x0000000000027941 */ /* 0x000fea0003800000 */
.L_x_8021:
        /* <DEDUP_REMOVED lines=11> */
.L_x_8025:
[----:B------:R-:W-:-:S04]  /*2b60*/  FADD.FTZ R12, R2, -R15 ;  /* 0x8000000f020c7221 */ /* 0x000fc80000010000 */
[----:B------:R-:W-:-:S07]  /*2b70*/  FMUL.FTZ R15, R12, 0.5 ;  /* 0x3f0000000c0f7820 */ /* 0x000fce0000410000 */
.L_x_8026:
[----:B------:R-:W-:Y:S05]  /*2b80*/  BSYNC B2 ;  /* 0x0000000000027941 */ /* 0x000fea0003800000 */
.L_x_8024:
[----:B------:R-:W-:Y:S01]  /*2b90*/  FADD.FTZ R15, R15, R10 ;  /* 0x0000000a0f0f7221 */ /* 0x000fe20000010000 */
[----:B------:R-:W-:Y:S01]  /*2ba0*/  FADD.FTZ R10, R13, 1 ;  /* 0x3f8000000d0a7421 */ /* 0x000fe20000010000 */
[----:B------:R-:W-:Y:S01]  /*2bb0*/  MOV R18, 0x3e800000 ;  /* 0x3e80000000127802 */ /* 0x000fe20000000f00 */
        /* <DEDUP_REMOVED lines=32> */
.L_x_8019:
[----:B------:R0:W1:Y:S02]  /*2dc0*/  MUFU.SQRT R10, R11 ;  /* 0x0000000b000a7308 */ /* 0x0000640000002000 */
.L_x_8018:
[----:B------:R-:W-:Y:S05]  /*2dd0*/  BSYNC B1 ;  /* 0x0000000000017941 */ /* 0x000fea0003800000 */
.L_x_8017:
        /* <DEDUP_REMOVED lines=24> */
.L_x_8033:
[----:B------:R-:W-:-:S04]  /*2f60*/  FADD.FTZ R0, -R0, R9 ;  /* 0x0000000900007221 */ /* 0x000fc80000010100 */
[----:B------:R-:W-:-:S07]  /*2f70*/  FMUL.FTZ R0, R0, 0.5 ;  /* 0x3f00000000007820 */ /* 0x000fce0000410000 */
.L_x_8034:
[----:B------:R-:W-:Y:S05]  /*2f80*/  BSYNC B2 ;  /* 0x0000000000027941 */ /* 0x000fea0003800000 */
.L_x_8032:
        /* <DEDUP_REMOVED lines=10> */
.L_x_8036:
[----:B------:R-:W-:-:S04]  /*3030*/  FADD.FTZ R2, -R3, R2 ;  /* 0x0000000203027221 */ /* 0x000fc80000010100 */
[----:B------:R-:W-:-:S07]  /*3040*/  FMUL.FTZ R3, R2, 0.5 ;  /* 0x3f00000002037820 */ /* 0x000fce0000410000 */
.L_x_8037:
[----:B------:R-:W-:Y:S05]  /*3050*/  BSYNC B2 ;  /* 0x0000000000027941 */ /* 0x000fea0003800000 */
.L_x_8035:
[----:B------:R-:W-:Y:S01]  /*3060*/  FADD.FTZ R0, R3, R0 ;  /* 0x0000000003007221 */ /* 0x000fe20000010000 */
[----:B------:R-:W-:Y:S01]  /*3070*/  FADD.FTZ R13, R8, R13 ;  /* 0x0000000d080d7221 */ /* 0x000fe20000010000 */
[----:B------:R-:W-:-:S03]  /*3080*/  PLOP3.LUT P0, PT, PT, PT, PT, 0x80, 0x0 ;  /* 0x000000000000781c */ /* 0x000fc60003f0f070 */
[----:B------:R-:W-:-:S06]  /*3090*/  FMUL.FTZ R13, R13, R0 ;  /* 0x000000000d0d7220 */ /* 0x000fcc0000410000 */
[----:B------:R-:W2:Y:S01]  /*30a0*/  MUFU.SQRT R13, R13 ;  /* 0x0000000d000d7308 */ /* 0x000ea20000002000 */
[----:B------:R-:W-:Y:S05]  /*30b0*/  BRA `(.L_x_8029) ;  /* 0x0000000000687947 */ /* 0x000fea0003800000 */
.L_x_8031:
        /* <DEDUP_REMOVED lines=15> */
.L_x_8030:
[----:B------:R-:W-:Y:S01]  /*31b0*/  FADD.FTZ R0, R13, 1 ;  /* 0x3f8000000d007421 */ /* 0x000fe20000010000 */
[----:B0-----:R-:W-:Y:S01]  /*31c0*/  MUFU.SQRT R11, R11 ;  /* 0x0000000b000b7308 */ /* 0x001fe20000002000 */
[----:B------:R-:W-:Y:S01]  /*31d0*/  PLOP3.LUT P0, PT, PT, PT, PT, 0x80, 0x0 ;  /* 0x000000000000781c */ /* 0x000fe20003f0f070 */
[----:B------:R-:W-:Y:S02]  /*31e0*/  IMAD.MOV.U32 R8, RZ, RZ, 0x3f800000 ;  /* 0x3f800000ff087424 */ /* 0x000fe400078e00ff */
[----:B------:R-:W-:-:S06]  /*31f0*/  FMUL.FTZ R0, R0, 0.5 ;  /* 0x3f00000000007820 */ /* 0x000fcc0000410000 */
[----:B------:R-:W0:Y:S02]  /*3200*/  MUFU.SQRT R0, R0 ;  /* 0x0000000000007308 */ /* 0x000e240000002000 */
[----:B0-----:R-:W-:Y:S01]  /*3210*/  FMUL.FTZ R13, R11, R0 ;  /* 0x000000000b0d7220 */ /* 0x001fe20000410000 */
[----:B------:R-:W-:Y:S06]  /*3220*/  BRA `(.L_x_8029) ;  /* 0x00000000000c7947 */ /* 0x000fec0003800000 */
.L_x_8028:
[----:B------:R-:W-:Y:S01]  /*3230*/  PLOP3.LUT P0, PT, PT, PT, PT, 0x80, 0x0 ;  /* 0x000000000000781c */ /* 0x000fe20003f0f070 */
[----:B------:R-:W-:Y:S01]  /*3240*/  FMUL.FTZ R13, R13, 16777216 ;  /* 0x4b8000000d0d7820 */ /* 0x000fe20000410000 */
[----:B------:R-:W-:-:S11]  /*3250*/  FMUL.FTZ R8, R8, 16777216 ;  /* 0x4b80000008087820 */ /* 0x000fd60000410000 */
.L_x_8029:
[----:B------:R-:W-:Y:S05]  /*3260*/  BSYNC B1 ;  /* 0x0000000000017941 */ /* 0x000fea0003800000 */
.L_x_8027:
        /* <DEDUP_REMOVED lines=33> */
.L_x_8040:
[----:B------:R-:W-:Y:S02]  /*3480*/  IMAD.MOV.U32 R0, RZ, RZ, 0x3f000000 ;  /* 0x3f000000ff007424 */ /* 0x000fe400078e00ff */
        /* <DEDUP_REMOVED lines=27> */
.L_x_8039:
        /* <DEDUP_REMOVED lines=9> */
[----:B------:R-:W3:Y:S08]  /*36d0*/  MUFU.RCP R2, R11 ;  /* 0x0000000b00027308 */ /* 0x000ef00000001000 */
[----:B------:R-:W0:Y:S01]  /*36e0*/  FCHK P0, R0, R11 ;  /* 0x0000000b00007302 */ /* 0x000e220000000000 */
[----:B---3--:R-:W-:-:S04]  /*36f0*/  FFMA R9, -R11, R2, 1 ;  /* 0x3f8000000b097423 */ /* 0x008fc80000000102 */
[----:B------:R-:W-:-:S04]  /*3700*/  FFMA R9, R2, R9, R2 ;  /* 0x0000000902097223 */ /* 0x000fc80000000002 */
[----:B------:R-:W-:-:S04]  /*3710*/  FFMA R2, R0, R9, RZ ;  /* 0x0000000900027223 */ /* 0x000fc800000000ff */
[----:B------:R-:W-:-:S04]  /*3720*/  FFMA R3, -R11, R2, R0 ;  /* 0x000000020b037223 */ /* 0x000fc80000000100 */
[----:B------:R-:W-:Y:S01]  /*3730*/  FFMA R2, R9, R3, R2 ;  /* 0x0000000309027223 */ /* 0x000fe20000000002 */
[----:B0-----:R-:W-:Y:S06]  /*3740*/  @!P0 BRA `(.L_x_8044) ;  /* 0x0000000000108947 */ /* 0x001fec0003800000 */
[----:B------:R-:W-:Y:S01]  /*3750*/  IMAD.MOV.U32 R15, RZ, RZ, R11 ;  /* 0x000000ffff0f7224 */ /* 0x000fe200078e000b */
[----:B------:R-:W-:-:S07]  /*3760*/  MOV R2, 0x3780 ;  /* 0x0000378000027802 */ /* 0x000fce0000000f00 */
[----:B-1----:R-:W-:Y:S05]  /*3770*/  CALL.REL.NOINC `($__internal_14_$__cuda_sm3x_div_rn_ftz_f32_slowpath) ;  /* 0x0000013000687944 */ /* 0x002fea0003c00000 */
[----:B------:R-:W-:-:S07]  /*3780*/  MOV R2, R21 ;  /* 0x0000001500027202 */ /* 0x000fce0000000f00 */
.L_x_8044:
[----:B------:R-:W-:Y:S05]  /*3790*/  BSYNC B4 ;  /* 0x0000000000047941 */ /* 0x000fea0003800000 */
.L_x_8043:
        /* <DEDUP_REMOVED lines=18> */
.L_x_8046:
[----:B------:R-:W-:Y:S01]  /*38c0*/  ISETP.GE.AND P0, PT, R8, RZ, PT ;  /* 0x000000ff0800720c */ /* 0x000fe20003f06270 */
[----:B------:R-:W-:-:S12]  /*38d0*/  HFMA2.MMA R3, -RZ, RZ, 1.9599609375, 20144 ;  /* 0x3fd774ebff037435 */ /* 0x000fd800000001ff */
[----:B------:R-:W-:-:S04]  /*38e0*/  @P0 FFMA.FTZ R2, R3, 0.93318945169448852539, -R2 ;  /* 0x3f6ee58103020823 */ /* 0x000fc80000010802 */
[----:B------:R-:W-:-:S07]  /*38f0*/  @!P0 FFMA.FTZ R2, R3, 0.93318945169448852539, R2 ;  /* 0x3f6ee58103028823 */ /* 0x000fce0000010002 */
.L_x_8047:
[----:B------:R-:W-:Y:S05]  /*3900*/  BSYNC B1 ;  /* 0x0000000000017941 */ /* 0x000fea0003800000 */
.L_x_8045:
        /* <DEDUP_REMOVED lines=11> */
.L_x_8042:
[----:B------:R-:W-:Y:S01]  /*39c0*/  FADD.FTZ R0, |R8|, -RZ ;  /* 0x800000ff08007221 */ /* 0x000fe20000010200 */
[C---:B0-2-4-:R-:W-:Y:S01]  /*39d0*/  FADD.FTZ R11, |R13|.reuse, -RZ ;  /* 0x800000ff0d0b7221 */ /* 0x055fe20000010200 */
[----:B------:R-:W-:Y:S01]  /*39e0*/  FSETP.GT.FTZ.AND P6, PT, |R13|, |R8|, PT ;  /* 0x400000080d00720b */ /* 0x000fe20003fd4200 */
[----:B------:R-:W-:Y:S03]  /*39f0*/  BSSY B4, `(.L_x_8048) ;  /* 0x000000f000047945 */ /* 0x000fe60003800000 */
[----:B---3--:R-:W-:Y:S02]  /*3a00*/  FSEL R9, R11, R0, P6 ;  /* 0x000000000b097208 */ /* 0x008fe40003000000 */
        /* <DEDUP_REMOVED lines=9> */
[----:B------:R-:W-:Y:S01]  /*3aa0*/  IMAD.MOV.U32 R15, RZ, RZ, R9 ;  /* 0x000000ffff0f7224 */ /* 0x000fe200078e0009 */
[----:B------:R-:W-:-:S07]  /*3ab0*/  MOV R2, 0x3ad0 ;  /* 0x00003ad000027802 */ /* 0x000fce0000000f00 */
[----:B-1----:R-:W-:Y:S05]  /*3ac0*/  CALL.REL.NOINC `($__internal_14_$__cuda_sm3x_div_rn_ftz_f32_slowpath) ;  /* 0x0000012c00947944 */ /* 0x002fea0003c00000 */
[----:B------:R-:W-:-:S07]  /*3ad0*/  MOV R2, R21 ;  /* 0x0000001500027202 */ /* 0x000fce0000000f00 */
.L_x_8049:
[----:B------:R-:W-:Y:S05]  /*3ae0*/  BSYNC B4 ;  /* 0x0000000000047941 */ /* 0x000fea0003800000 */
.L_x_8048:
        /* <DEDUP_REMOVED lines=18> */
.L_x_8051:
[----:B------:R-:W-:Y:S01]  /*3c10*/  ISETP.GE.AND P0, PT, R8, RZ, PT ;  /* 0x000000ff0800720c */ /* 0x000fe20003f06270 */
[----:B------:R-:W-:-:S12]  /*3c20*/  HFMA2.MMA R3, -RZ, RZ, 1.9599609375, 20144 ;  /* 0x3fd774ebff037435 */ /* 0x000fd800000001ff */
[----:B------:R-:W-:-:S04]  /*3c30*/  @P0 FFMA.FTZ R2, R3, 0.93318945169448852539, -R2 ;  /* 0x3f6ee58103020823 */ /* 0x000fc80000010802 */
[----:B------:R-:W-:-:S07]  /*3c40*/  @!P0 FFMA.FTZ R2, R3, 0.93318945169448852539, R2 ;  /* 0x3f6ee58103028823 */ /* 0x000fce0000010002 */
.L_x_8052:
[----:B------:R-:W-:Y:S05]  /*3c50*/  BSYNC B1 ;  /* 0x0000000000017941 */ /* 0x000fea0003800000 */
.L_x_8050:
        /* <DEDUP_REMOVED lines=10> */
.L_x_8041:
[----:B------:R-:W-:Y:S05]  /*3d00*/  BSYNC B3 ;  /* 0x0000000000037941 */ /* 0x000fea0003800000 */
.L_x_8038:
[----:B------:R-:W-:-:S04]  /*3d10*/  SHF.R.U32.HI R2, RZ, 0x1f, R5 ;  /* 0x0000001fff027819 */ /* 0x000fc80000011605 */
[----:B------:R-:W-:-:S13]  /*3d20*/  ISETP.NE.AND P0, PT, R2, RZ, PT ;  /* 0x000000ff0200720c */ /* 0x000fda0003f05270 */
[----:B-1----:R-:W-:Y:S01]  /*3d30*/  @!P0 FADD.FTZ R10, -R10, -RZ ;  /* 0x800000ff0a0a8221 */ /* 0x002fe20000010100 */
[----:B------:R-:W-:Y:S06]  /*3d40*/  BRA `(.L_x_8053) ;  /* 0x0000000c007c7947 */ /* 0x000fec0003800000 */
.L_x_8016:
[----:B------:R-:W-:Y:S01]  /*3d50*/  FADD.FTZ R0, -R4, 6.1232342629258392722e-17 ;  /* 0x248d313204007421 */ /* 0x000fe20000010100 */
[----:B------:R-:W-:-:S03]  /*3d60*/  FADD.FTZ R10, -R5, -RZ ;  /* 0x800000ff050a7221 */ /* 0x000fc60000010100 */
[----:B------:R-:W-:Y:S01]  /*3d70*/  FADD.FTZ R0, R0, 1.5707963705062866211 ;  /* 0x3fc90fdb00007421 */ /* 0x000fe20000010000 */
[----:B------:R-:W-:Y:S06]  /*3d80*/  BRA `(.L_x_8053) ;  /* 0x0000000c006c7947 */ /* 0x000fec0003800000 */
.L_x_8015:
[----:B------:R-:W-:Y:S02]  /*3d90*/  IMAD.MOV.U32 R0, RZ, RZ, RZ ;  /* 0x000000ffff007224 */ /* 0x000fe400078e00ff */
[----:B------:R-:W-:Y:S01]  /*3da0*/  FADD.FTZ R10, -R5, -RZ ;  /* 0x800000ff050a7221 */ /* 0x000fe20000010100 */
[----:B------:R-:W-:Y:S06]  /*3db0*/  BRA `(.L_x_8053) ;  /* 0x0000000c00607947 */ /* 0x000fec0003800000 */
.L_x_8014:
        /* <DEDUP_REMOVED lines=10> */
[----:B--234-:R-:W0:Y:S01]  /*3e60*/  MUFU.RCP R2, R9 ;  /* 0x0000000900027308 */ /* 0x01ce220000001000 */
        /* <DEDUP_REMOVED lines=12> */
[----:B------:R-:W-:Y:S05]  /*3f30*/  CALL.REL.NOINC `($__internal_14_$__cuda_sm3x_div_rn_ftz_f32_slowpath) ;  /* 0x0000012800787944 */ /* 0x000fea0003c00000 */
[----:B------:R-:W-:-:S07]  /*3f40*/  IMAD.MOV.U32 R3, RZ, RZ, R21 ;  /* 0x000000ffff037224 */ /* 0x000fce00078e0015 */
.L_x_8058:
[----:B------:R-:W-:Y:S05]  /*3f50*/  BSYNC B4 ;  /* 0x0000000000047941 */ /* 0x000fea0003800000 */
.L_x_8057:
        /* <DEDUP_REMOVED lines=18> */
.L_x_8060:
[----:B------:R-:W-:Y:S01]  /*4080*/  ISETP.GE.AND P0, PT, R4, RZ, PT ;  /* 0x000000ff0400720c */ /* 0x000fe20003f06270 */
[----:B------:R-:W-:-:S12]  /*4090*/  IMAD.MOV.U32 R3, RZ, RZ, 0x3fd774eb ;  /* 0x3fd774ebff037424 */ /* 0x000fd800078e00ff */
[----:B------:R-:W-:-:S04]  /*40a0*/  @P0 FFMA.FTZ R0, R3, 0.93318945169448852539, -R0 ;  /* 0x3f6ee58103000823 */ /* 0x000fc80000010800 */
[----:B------:R-:W-:-:S07]  /*40b0*/  @!P0 FFMA.FTZ R0, R3, 0.93318945169448852539, R0 ;  /* 0x3f6ee58103008823 */ /* 0x000fce0000010000 */
.L_x_8061:
[----:B------:R-:W-:Y:S05]  /*40c0*/  BSYNC B1 ;  /* 0x0000000000017941 */ /* 0x000fea0003800000 */
.L_x_8059:
[----:B------:R-:W-:Y:S01]  /*40d0*/  FSETP.NEU.FTZ.AND P0, PT, R8, |R5|, PT ;  /* 0x400000050800720b */ /* 0x000fe20003f1d000 */
[----:B------:R-:W0:Y:S01]  /*40e0*/  MUFU.LG2 R11, R13 ;  /* 0x0000000d000b7308 */ /* 0x000e220000000c00 */
[----:B------:R-:W-:Y:S01]  /*40f0*/  FSETP.NEU.FTZ.AND P1, PT, R9, RZ, PT ;  /* 0x000000ff0900720b */ /* 0x000fe20003f3d000 */
[----:B------:R-:W-:Y:S01]  /*4100*/  IMAD.MOV.U32 R2, RZ, RZ, 0x4016cbe4 ;  /* 0x4016cbe4ff027424 */ /* 0x000fe200078e00ff */
[----:B------:R-:W-:Y:S01]  /*4110*/  ISETP.GE.AND P2, PT, R4, RZ, PT ;  /* 0x000000ff0400720c */ /* 0x000fe20003f46270 */
[----:B------:R-:W-:-:S08]  /*4120*/  FADD.FTZ R8, R8, |R5| ;  /* 0x4000000508087221 */ /* 0x000fd00000010000 */
[----:B------:R-:W-:Y:S02]  /*4130*/  @!P0 FSEL R0, R2, 0.78539818525314331055, !P2 ;  /* 0x3f490fdb02008808 */ /* 0x000fe40005000000 */
[----:B------:R-:W-:Y:S02]  /*4140*/  @!P1 FSEL R0, RZ, 3.1415927410125732422, P2 ;  /* 0x40490fdbff009808 */ /* 0x000fe40001000000 */
[----:B------:R-:W-:Y:S01]  /*4150*/  FSETP.GTU.FTZ.AND P0, PT, |R8|, +INF , PT ;  /* 0x7f8000000800780b */ /* 0x000fe20003f1c200 */
[----:B0-----:R-:W-:Y:S01]  /*4160*/  FMUL.FTZ.D2 R11, R11, 0.69314718246459960938 ;  /* 0x3f3172180b0b7820 */ /* 0x001fe20000310000 */
[----:B------:R-:W-:-:S04]  /*4170*/  LOP3.LUT R3, R0, 0x80000000, R5, 0xb8, !PT ;  /* 0x8000000000037812 */ /* 0x000fc800078eb805 */
[----:B------:R-:W-:Y:S01]  /*4180*/  FSEL R0, R8, R3, P0 ;  /* 0x0000000308007208 */ /* 0x000fe20000000000 */
[----:B------:R-:W-:Y:S06]  /*4190*/  BRA `(.L_x_8062) ;  /* 0x0000000800107947 */ /* 0x000fec0003800000 */
.L_x_8056:
[----:B--234-:R-:W0:Y:S01]  /*41a0*/  MUFU.RCP R2, R9 ;  /* 0x0000000900027308 */ /* 0x01ce220000001000 */
        /* <DEDUP_REMOVED lines=10> */
[----:B------:R-:W-:Y:S05]  /*4250*/  CALL.REL.NOINC `($__internal_14_$__cuda_sm3x_div_rn_ftz_f32_slowpath) ;  /* 0x0000012400b07944 */ /* 0x000fea0003c00000 */
[----:B------:R-:W-:-:S07]  /*4260*/  IMAD.MOV.U32 R2, RZ, RZ, R21 ;  /* 0x000000ffff027224 */ /* 0x000fce00078e0015 */
.L_x_8064:
[----:B------:R-:W-:Y:S05]  /*4270*/  BSYNC B4 ;  /* 0x0000000000047941 */ /* 0x000fea0003800000 */
.L_x_8063:
        /* <DEDUP_REMOVED lines=18> */
.L_x_8066:
[----:B------:R-:W-:Y:S01]  /*43a0*/  ISETP.GE.AND P0, PT, R4, RZ, PT ;  /* 0x000000ff0400720c */ /* 0x000fe20003f06270 */
[----:B------:R-:W-:-:S12]  /*43b0*/  IMAD.MOV.U32 R3, RZ, RZ, 0x3fd774eb ;  /* 0x3fd774ebff037424 */ /* 0x000fd800078e00ff */
[----:B------:R-:W-:-:S04]  /*43c0*/  @P0 FFMA.FTZ R2, R3, 0.93318945169448852539, -R2 ;  /* 0x3f6ee58103020823 */ /* 0x000fc80000010802 */
[----:B------:R-:W-:-:S07]  /*43d0*/  @!P0 FFMA.FTZ R2, R3, 0.93318945169448852539, R2 ;  /* 0x3f6ee58103028823 */ /* 0x000fce0000010002 */
.L_x_8067:
[----:B------:R-:W-:Y:S05]  /*43e0*/  BSYNC B1 ;  /* 0x0000000000017941 */ /* 0x000fea0003800000 */
.L_x_8065:
        /* <DEDUP_REMOVED lines=10> */
[----:B------:R-:W-:Y:S01]  /*4490*/  FADD.FTZ R9, R8, |R5| ;  /* 0x4000000508097221 */ /* 0x000fe20000010000 */
[----:B------:R-:W-:-:S04]  /*44a0*/  FMUL.FTZ R13, R12, R12 ;  /* 0x0000000c0c0d7220 */ /* 0x000fc80000410000 */
[----:B------:R-:W-:-:S04]  /*44b0*/  FFMA.FTZ R13, R10, R10, R13 ;  /* 0x0000000a0a0d7223 */ /* 0x000fc8000001000d */
        /* <DEDUP_REMOVED lines=14> */
.L_x_8055:
[----:B--234-:R-:W-:Y:S01]  /*45a0*/  FMUL.FTZ R2, R4, 0.36787945032119750977 ;  /* 0x3ebc5ab204027820 */ /* 0x01cfe20000410000 */
        /* <DEDUP_REMOVED lines=20> */
[----:B------:R-:W-:Y:S01]  /*46f0*/  FFMA R2, R0, R3, RZ ;  /* 0x0000000300027223 */ /* 0x000fe200000000ff */
[----:B------:R-:W-:Y:S02]  /*4700*/  MOV R11, 0x3f800000 ;  /* 0x3f800000000b7802 */ /* 0x000fe40000000f00 */
        /* <DEDUP_REMOVED lines=9> */
[----:B------:R-:W-:Y:S05]  /*47a0*/  CALL.REL.NOINC `($__internal_14_$__cuda_sm3x_div_rn_ftz_f32_slowpath) ;  /* 0x00000120005c7944 */ /* 0x000fea0003c00000 */
[----:B------:R-:W-:-:S07]  /*47b0*/  IMAD.MOV.U32 R2, RZ, RZ, R21 ;  /* 0x000000ffff027224 */ /* 0x000fce00078e0015 */
.L_x_8069:
[----:B------:R-:W-:Y:S05]  /*47c0*/  BSYNC B4 ;  /* 0x0000000000047941 */ /* 0x000fea0003800000 */
.L_x_8068:
        /* <DEDUP_REMOVED lines=18> */
.L_x_8071:
[----:B------:R-:W-:Y:S01]  /*48f0*/  ISETP.GE.AND P0, PT, R4, RZ, PT ;  /* 0x000000ff0400720c */ /* 0x000fe20003f06270 */
[----:B------:R-:W-:-:S12]  /*4900*/  IMAD.MOV.U32 R3, RZ, RZ, 0x3fd774eb ;  /* 0x3fd774ebff037424 */ /* 0x000fd800078e00ff */
[----:B------:R-:W-:-:S04]  /*4910*/  @P0 FFMA.FTZ R2, R3, 0.93318945169448852539, -R2 ;  /* 0x3f6ee58103020823 */ /* 0x000fc80000010802 */
[----:B------:R-:W-:-:S07]  /*4920*/  @!P0 FFMA.FTZ R2, R3, 0.93318945169448852539, R2 ;  /* 0x3f6ee58103028823 */ /* 0x000fce0000010002 */
.L_x_8072:
[----:B------:R-:W-:Y:S05]  /*4930*/  BSYNC B1 ;  /* 0x0000000000017941 */ /* 0x000fea0003800000 */
.L_x_8070:
[C---:B------:R-:W-:Y:S01]  /*4940*/  FSETP.NEU.FTZ.AND P1, PT, R8.reuse, |R5|, PT ;  /* 0x400000050800720b */ /* 0x040fe20003f3d000 */
[----:B------:R-:W-:Y:S01]  /*4950*/  FADD.FTZ R3, R8, |R5| ;  /* 0x4000000508037221 */ /* 0x000fe20000010000 */
        /* <DEDUP_REMOVED lines=8> */
.L_x_8062:
[----:B------:R-:W-:Y:S05]  /*49e0*/  BSYNC B3 ;  /* 0x0000000000037941 */ /* 0x000fea0003800000 */
.L_x_8054:
[----:B------:R-:W-:Y:S01]  /*49f0*/  SHF.R.U32.HI R2, RZ, 0x1f, R5 ;  /* 0x0000001fff027819 */ /* 0x000fe20000011605 */
[----:B------:R-:W-:Y:S01]  /*4a00*/  FADD.FTZ R10, R11, 0.69314718246459960938 ;  /* 0x3f3172180b0a7421 */ /* 0x000fe20000010000 */
[----:B------:R-:W-:Y:S02]  /*4a10*/  FADD.FTZ R0, |R0|, -RZ ;  /* 0x800000ff00007221 */ /* 0x000fe40000010200 */
[----:B------:R-:W-:-:S13]  /*4a20*/  ISETP.NE.AND P0, PT, R2, RZ, PT ;  /* 0x000000ff0200720c */ /* 0x000fda0003f05270 */
[----:B------:R-:W-:Y:S01]  /*4a30*/  @!P0 FADD.FTZ R10, -R10, -RZ ;  /* 0x800000ff0a0a8221 */ /* 0x000fe20000010100 */
[----:B------:R-:W-:Y:S06]  /*4a40*/  BRA `(.L_x_8053) ;  /* 0x00000000003c7947 */ /* 0x000fec0003800000 */
.L_x_8013:
[----:B------:R-:W-:-:S13]  /*4a50*/  FSETP.NEU.FTZ.AND P0, PT, R8, +INF , PT ;  /* 0x7f8000000800780b */ /* 0x000fda0003f1d000 */
[----:B------:R-:W-:Y:S01]  /*4a60*/  @!P0 FADD.FTZ R0, R5, R5 ;  /* 0x0000000505008221 */ /* 0x000fe20000010000 */
[----:B------:R-:W-:Y:S01]  /*4a70*/  @!P0 IMAD.MOV.U32 R10, RZ, RZ, -0x800000 ;  /* 0xff800000ff0a8424 */ /* 0x000fe200078e00ff */
[----:B------:R-:W-:Y:S06]  /*4a80*/  @!P0 BRA `(.L_x_8053) ;  /* 0x00000000002c8947 */ /* 0x000fec0003800000 */
[----:B------:R-:W-:-:S13]  /*4a90*/  FSETP.NEU.FTZ.AND P0, PT, |R5|, +INF , PT ;  /* 0x7f8000000500780b */ /* 0x000fda0003f1d200 */
[----:B------:R-:W-:Y:S01]  /*4aa0*/  @!P0 FADD.FTZ R0, R4, R4 ;  /* 0x0000000404008221 */ /* 0x000fe20000010000 */
[----:B------:R-:W-:Y:S01]  /*4ab0*/  @!P0 FADD.FTZ R10, -R5, -RZ ;  /* 0x800000ff050a8221 */ /* 0x000fe20000010100 */
[----:B------:R-:W-:Y:S06]  /*4ac0*/  @!P0 BRA `(.L_x_8053) ;  /* 0x00000000001c8947 */ /* 0x000fec0003800000 */
[----:B------:R-:W-:-:S13]  /*4ad0*/  FSETP.NEU.FTZ.AND P0, PT, R4, RZ, PT ;  /* 0x000000ff0400720b */ /* 0x000fda0003f1d000 */
[----:B------:R-:W-:Y:S01]  /*4ae0*/  @P0 FADD.FTZ R4, RZ, R4 ;  /* 0x00000004ff040221 */ /* 0x000fe20000010000 */
[----:B--234-:R-:W-:-:S04]  /*4af0*/  @P0 FADD.FTZ R3, RZ, R5 ;  /* 0x00000005ff030221 */ /* 0x01cfc80000010000 */
[----:B------:R-:W-:-:S04]  /*4b00*/  @P0 FADD.FTZ R10, R4, R3 ;  /* 0x00000003040a0221 */ /* 0x000fc80000010000 */
[----:B------:R-:W-:Y:S01]  /*4b10*/  @P0 IMAD.MOV.U32 R0, RZ, RZ, R10 ;  /* 0x000000ffff000224 */ /* 0x000fe200078e000a */
[----:B------:R-:W-:Y:S01]  /*4b20*/  @!P0 MOV R0, 0x3fc90fdb ;  /* 0x3fc90fdb00008802 */ /* 0x000fe20000000f00 */
[----:B------:R-:W-:-:S07]  /*4b30*/  @!P0 FADD.FTZ R10, R5, R5 ;  /* 0x00000005050a8221 */ /* 0x000fce0000010000 */
.L_x_8053:
[----:B------:R-:W-:Y:S05]  /*4b40*/  BSYNC B0 ;  /* 0x0000000000007941 */ /* 0x000fea0003800000 */
.L_x_8012:
[----:B------:R-:W-:Y:S01]  /*4b50*/  FSETP.GTU.FTZ.AND P0, PT, |R0|, +INF , PT ;  /* 0x7f8000000000780b */ /* 0x000fe20003f1c200 */
[----:B------:R-:W-:Y:S01]  /*4b60*/  BSSY B0, `(.L_x_8073) ;  /* 0x000000c000007945 */ /* 0x000fe20003800000 */
[----:B--234-:R-:W-:-:S11]  /*4b70*/  FADD.FTZ R2, |R10|, -RZ ;  /* 0x800000ff0a027221 */ /* 0x01cfd60000010200 */
[----:B------:R-:W-:Y:S05]  /*4b80*/  @P0 BRA `(.L_x_8074) ;  /* 0x0000000000180947 */ /* 0x000fea0003800000 */
[----:B------:R-:W-:Y:S01]  /*4b90*/  FSETP.GTU.FTZ.AND P0, PT, R2, +INF , PT ;  /* 0x7f8000000200780b */ /* 0x000fe20003f1c000 */
[----:B0-----:R-:W-:-:S12]  /*4ba0*/  IMAD.MOV.U32 R11, RZ, RZ, R10 ;  /* 0x000000ffff0b7224 */ /* 0x001fd800078e000a */
[----:B------:R-:W-:Y:S05]  /*4bb0*/  @P0 BRA `(.L_x_8075) ;  /* 0x0000000000180947 */ /* 0x000fea0003800000 */
[----:B------:R-:W-:Y:S01]  /*4bc0*/  LOP3.LUT R11, R0, 0x80000000, R5, 0xb8, !PT ;  /* 0x80000000000b7812 */ /* 0x000fe200078eb805 */
[----:B------:R-:W-:Y:S01]  /*4bd0*/  IMAD.MOV.U32 R10, RZ, RZ, R2 ;  /* 0x000000ffff0a7224 */ /* 0x000fe200078e0002 */
[----:B------:R-:W-:Y:S06]  /*4be0*/  BRA `(.L_x_8075) ;  /* 0x00000000000c7947 */ /* 0x000fec0003800000 */
.L_x_8074:
[----:B------:R-:W-:Y:S02]  /*4bf0*/  FSETP.GTU.FTZ.AND P0, PT, R2, +INF , PT ;  /* 0x7f8000000200780b */ /* 0x000fe40003f1c000 */
[----:B0-----:R-:W-:-:S11]  /*4c00*/  MOV R11, R0 ;  /* 0x00000000000b7202 */ /* 0x001fd60000000f00 */
[----:B------:R-:W-:-:S07]  /*4c10*/  @!P0 IMAD.MOV.U32 R10, RZ, RZ, R2 ;  /* 0x000000ffff0a8224 */ /* 0x000fce00078e0002 */
.L_x_8075:
[----:B------:R-:W-:Y:S05]  /*4c20*/  BSYNC B0 ;  /* 0x0000000000007941 */ /* 0x000fea0003800000 */
.L_x_8073:
[----:B------:R-:W0:Y:S02]  /*4c30*/  LDC.U8 R2, c[0x0][0x421] ;  /* 0x00010840ff027b82 */ /* 0x000e240000000000 */
        /* <DEDUP_REMOVED lines=14> */
.L_x_8079:
[----:B------:R-:W0:Y:S02]  /*4d20*/  F2I.S64.TRUNC R10, R10 ;  /* 0x0000000a000a7311 */ /* 0x000e24000020d900 */
[----:B0-----:R-:W-:-:S05]  /*4d30*/  IMAD.MOV.U32 R3, RZ, RZ, R10 ;  /* 0x000000ffff037224 */ /* 0x001fca00078e000a */
[----:B------:R0:W-:Y:S01]  /*4d40*/  STG.E.U8 desc[UR36][R6.64], R3 ;  /* 0x0000000306007986 */ /* 0x0001e2000c101124 */
[----:B------:R-:W-:Y:S05]  /*4d50*/  BRA `(.L_x_8081) ;  /* 0x0000000c00447947 */ /* 0x000fea0003800000 */
.L_x_8078:
        /* <DEDUP_REMOVED lines=9> */
.L_x_8083:
[----:B------:R-:W0:Y:S02]  /*4df0*/  F2I.FTZ.TRUNC.NTZ R3, R10 ;  /* 0x0000000a00037305 */ /* 0x000e24000021f100 */
[----:B0-----:R0:W-:Y:S01]  /*4e00*/  STG.E desc[UR36][R6.64], R3 ;  /* 0x0000000306007986 */ /* 0x0011e2000c101924 */
[----:B------:R-:W-:Y:S05]  /*4e10*/  BRA `(.L_x_8081) ;  /* 0x0000000c00147947 */ /* 0x000fea0003800000 */
.L_x_8082:
[----:B------:R-:W0:Y:S02]  /*4e20*/  F2I.FTZ.TRUNC.NTZ R3, R10 ;  /* 0x0000000a00037305 */ /* 0x000e24000021f100 */
[----:B0-----:R0:W-:Y:S01]  /*4e30*/  STG.E.U16 desc[UR36][R6.64], R3 ;  /* 0x0000000306007986 */ /* 0x0011e2000c101524 */
[----:B------:R-:W-:Y:S05]  /*4e40*/  BRA `(.L_x_8081) ;  /* 0x0000000c00087947 */ /* 0x000fea0003800000 */
.L_x_8077:
        /* <DEDUP_REMOVED lines=8> */
.L_x_8085:
[----:B------:R-:W-:-:S05]  /*4ed0*/  F2FP.F16.F32.PACK_AB R10, RZ, R10 ;  /* 0x0000000aff0a723e */ /* 0x000fca00000000ff */
[----:B------:R0:W-:Y:S01]  /*4ee0*/  STG.E.U16 desc[UR36][R6.64], R10 ;  /* 0x0000000a06007986 */ /* 0x0001e2000c101524 */
[----:B------:R-:W-:Y:S05]  /*4ef0*/  BRA `(.L_x_8081) ;  /* 0x0000000800dc7947 */ /* 0x000fea0003800000 */
.L_x_8084:
[----:B------:R-:W-:-:S13]  /*4f00*/  ISETP.NE.AND P0, PT, R0, 0x7, PT ;  /* 0x000000070000780c */ /* 0x000fda0003f05270 */
[----:B------:R-:W-:Y:S05]  /*4f10*/  @!P0 BRA `(.L_x_8086) ;  /* 0x0000000000248947 */ /* 0x000fea0003800000 */
[----:B------:R-:W-:-:S13]  /*4f20*/  ISETP.NE.AND P0, PT, R0, 0x8, PT ;  /* 0x000000080000780c */ /* 0x000fda0003f05270 */
[----:B------:R-:W-:Y:S05]  /*4f30*/  @!P0 BRA `(.L_x_8087) ;  /* 0x0000000000108947 */ /* 0x000fea0003800000 */
[----:B------:R-:W-:-:S13]  /*4f40*/  ISETP.NE.AND P0, PT, R0, 0x9, PT ;  /* 0x000000090000780c */ /* 0x000fda0003f05270 */
[----:B------:R-:W-:Y:S05]  /*4f50*/  @P0 BRA `(.L_x_8080) ;  /* 0x00000008006c0947 */ /* 0x000fea0003800000 */
[----:B------:R0:W-:Y:S01]  /*4f60*/  STG.E.64 desc[UR36][R6.64], R10 ;  /* 0x0000000a06007986 */ /* 0x0001e2000c101b24 */
[----:B------:R-:W-:Y:S05]  /*4f70*/  BRA `(.L_x_8081) ;  /* 0x0000000800bc7947 */ /* 0x000fea0003800000 */
.L_x_8087:
[----:B------:R-:W-:-:S05]  /*4f80*/  F2FP.F16.F32.PACK_AB R3, R11, R10 ;  /* 0x0000000a0b03723e */ /* 0x000fca00000000ff */
[----:B------:R0:W-:Y:S01]  /*4f90*/  STG.E desc[UR36][R6.64], R3 ;  /* 0x0000000306007986 */ /* 0x0001e2000c101924 */
[----:B------:R-:W-:Y:S05]  /*4fa0*/  BRA `(.L_x_8081) ;  /* 0x0000000800b07947 */ /* 0x000fea0003800000 */
.L_x_8086:
[----:B------:R-:W-:-:S06]  /*4fb0*/  FMUL.FTZ R2, R10, 1 ;  /* 0x3f8000000a027820 */ /* 0x000fcc0000410000 */
[----:B------:R-:W0:Y:S02]  /*4fc0*/  F2F.F64.F32 R2, R2 ;  /* 0x0000000200027310 */ /* 0x000e240000201800 */
[----:B0-----:R0:W-:Y:S01]  /*4fd0*/  STG.E.64 desc[UR36][R6.64], R2 ;  /* 0x0000000206007986 */ /* 0x0011e2000c101b24 */
[----:B------:R-:W-:Y:S05]  /*4fe0*/  BRA `(.L_x_8081) ;  /* 0x0000000800a07947 */ /* 0x000fea0003800000 */
.L_x_8076:
        /* <DEDUP_REMOVED lines=8> */
[----:B------:R-:W-:Y:S02]  /*5070*/  FSETP.NEU.FTZ.AND P0, PT, R10, RZ, PT ;  /* 0x000000ff0a00720b */ /* 0x000fe40003f1d000 */
[----:B------:R-:W-:-:S04]  /*5080*/  FSETP.NEU.FTZ.AND P1, PT, R11, RZ, PT ;  /* 0x000000ff0b00720b */ /* 0x000fc80003f3d000 */
[----:B------:R-:W-:-:S04]  /*5090*/  PLOP3.LUT P0, PT, P0, P1, PT, 0xa8, 0x0 ;  /* 0x000000000000781c */ /* 0x000fc80000703570 */
[----:B------:R-:W-:-:S05]  /*50a0*/  SEL R3, RZ, 0x1, !P0 ;  /* 0x00000001ff037807 */ /* 0x000fca0004000000 */
[----:B------:R0:W-:Y:S01]  /*50b0*/  STG.E.U8 desc[UR36][R6.64], R3 ;  /* 0x0000000306007986 */ /* 0x0001e2000c101124 */
[----:B------:R-:W-:Y:S05]  /*50c0*/  BRA `(.L_x_8081) ;  /* 0x0000000800687947 */ /* 0x000fea0003800000 */
.L_x_8090:
[----:B------:R-:W-:Y:S01]  /*50d0*/  FMUL.FTZ R14, R11, 1 ;  /* 0x3f8000000b0e7820 */ /* 0x000fe20000410000 */
[----:B------:R-:W-:-:S05]  /*50e0*/  FMUL.FTZ R12, R10, 1 ;  /* 0x3f8000000a0c7820 */ /* 0x000fca0000410000 */
[----:B------:R-:W-:Y:S08]  /*50f0*/  F2F.F64.F32 R14, R14 ;  /* 0x0000000e000e7310 */ /* 0x000ff00000201800 */
[----:B------:R-:W0:Y:S02]  /*5100*/  F2F.F64.F32 R12, R12 ;  /* 0x0000000c000c7310 */ /* 0x000e240000201800 */
[----:B0-----:R0:W-:Y:S01]  /*5110*/  STG.E.128 desc[UR36][R6.64], R12 ;  /* 0x0000000c06007986 */ /* 0x0011e2000c101d24 */
[----:B------:R-:W-:Y:S05]  /*5120*/  BRA `(.L_x_8081) ;  /* 0x0000000800507947 */ /* 0x000fea0003800000 */
.L_x_8089:
        /* <DEDUP_REMOVED lines=20> */
.L_x_8094:
[----:B------:R-:W-:Y:S05]  /*5270*/  BSYNC B0 ;  /* 0x0000000000007941 */ /* 0x000fea0003800000 */
.L_x_8093:
[----:B------:R-:W-:-:S05]  /*5280*/  LOP3.LUT R5, R0, R5, RZ, 0xfc, !PT ;  /* 0x0000000500057212 */ /* 0x000fca00078efcff */
[----:B------:R0:W-:Y:S01]  /*5290*/  STG.E.U8 desc[UR36][R6.64], R5 ;  /* 0x0000000506007986 */ /* 0x0001e2000c101124 */
[----:B------:R-:W-:Y:S05]  /*52a0*/  BRA `(.L_x_8081) ;  /* 0x0000000400f07947 */ /* 0x000fea0003800000 */
.L_x_8092:
        /* <DEDUP_REMOVED lines=12> */
.L_x_8096:
[----:B------:R-:W-:Y:S02]  /*5370*/  ISETP.GT.U32.AND P0, PT, R2, 0x7f800000, PT ;  /* 0x7f8000000200780c */ /* 0x000fe40003f04070 */
[----:B------:R-:W-:-:S04]  /*5380*/  MOV R0, 0x7f ;  /* 0x0000007f00007802 */ /* 0x000fc80000000f00 */
[----:B------:R-:W-:-:S07]  /*5390*/  SEL R0, R0, 0x7c, P0 ;  /* 0x0000007c00007807 */ /* 0x000fce0000000000 */
.L_x_8097:
[----:B------:R-:W-:Y:S05]  /*53a0*/  BSYNC B0 ;  /* 0x0000000000007941 */ /* 0x000fea0003800000 */
.L_x_8095:
[----:B------:R-:W-:-:S04]  /*53b0*/  LOP3.LUT R10, R10, 0x80000000, RZ, 0xc0, !PT ;  /* 0x800000000a0a7812 */ /* 0x000fc800078ec0ff */
[----:B------:R-:W-:-:S04]  /*53c0*/  SHF.R.U32.HI R3, RZ, 0x18, R10 ;  /* 0x00000018ff037819 */ /* 0x000fc8000001160a */
[----:B------:R-:W-:-:S05]  /*53d0*/  LOP3.LUT R3, R0, R3, RZ, 0xfc, !PT ;  /* 0x0000000300037212 */ /* 0x000fca00078efcff */
[----:B------:R0:W-:Y:S01]  /*53e0*/  STG.E.U8 desc[UR36][R6.64], R3 ;  /* 0x0000000306007986 */ /* 0x0001e2000c101124 */
[----:B------:R-:W-:Y:S05]  /*53f0*/  BRA `(.L_x_8081) ;  /* 0x00000004009c7947 */ /* 0x000fea0003800000 */
.L_x_8091:
[----:B------:R-:W-:-:S05]  /*5400*/  F2FP.BF16.F32.PACK_AB R10, RZ, R10 ;  /* 0x0000000aff0a723e */ /* 0x000fca00000010ff */
[----:B------:R0:W-:Y:S01]  /*5410*/  STG.E.U16 desc[UR36][R6.64], R10 ;  /* 0x0000000a06007986 */ /* 0x0001e2000c101524 */
[----:B------:R-:W-:Y:S05]  /*5420*/  BRA `(.L_x_8081) ;  /* 0x0000000400907947 */ /* 0x000fea0003800000 */
.L_x_8088:
        /* <DEDUP_REMOVED lines=11> */
.L_x_8100:
        /* <DEDUP_REMOVED lines=16> */
.L_x_8103:
[----:B------:R-:W-:-:S04]  /*55e0*/  LOP3.LUT R10, R10, 0x80000000, RZ, 0xc0, !PT ;  /* 0x800000000a0a7812 */ /* 0x000fc800078ec0ff */
[----:B------:R-:W-:-:S04]  /*55f0*/  SHF.R.U32.HI R3, RZ, 0x18, R10 ;  /* 0x00000018ff037819 */ /* 0x000fc8000001160a */
[----:B------:R-:W-:-:S04]  /*5600*/  LOP3.LUT R0, R0, R3, RZ, 0xfc, !PT ;  /* 0x0000000300007212 */ /* 0x000fc800078efcff */
[----:B------:R-:W-:-:S07]  /*5610*/  PRMT R3, R0, 0x7610, R3 ;  /* 0x0000761000037816 */ /* 0x000fce0000000003 */
.L_x_8102:
[----:B------:R-:W-:Y:S05]  /*5620*/  BSYNC B0 ;  /* 0x0000000000007941 */ /* 0x000fea0003800000 */
.L_x_8101:
[----:B------:R0:W-:Y:S01]  /*5630*/  STG.E.U8 desc[UR36][R6.64], R3 ;  /* 0x0000000306007986 */ /* 0x0001e2000c101124 */
[----:B------:R-:W-:Y:S05]  /*5640*/  BRA `(.L_x_8081) ;  /* 0x0000000400087947 */ /* 0x000fea0003800000 */
.L_x_8099:
        /* <DEDUP_REMOVED lines=16> */
.L_x_8106:
[----:B------:R-:W-:-:S04]  /*5750*/  LOP3.LUT R10, R10, 0x80000000, RZ, 0xc0, !PT ;  /* 0x800000000a0a7812 */ /* 0x000fc800078ec0ff */
[----:B------:R-:W-:-:S04]  /*5760*/  SHF.R.U32.HI R3, RZ, 0x18, R10 ;  /* 0x00000018ff037819 */ /* 0x000fc8000001160a */
[----:B------:R-:W-:-:S04]  /*5770*/  LOP3.LUT R0, R0, R3, RZ, 0xfc, !PT ;  /* 0x0000000300007212 */ /* 0x000fc800078efcff */
[----:B------:R-:W-:-:S07]  /*5780*/  PRMT R3, R0, 0x7610, R3 ;  /* 0x0000761000037816 */ /* 0x000fce0000000003 */
.L_x_8105:
[----:B------:R-:W-:Y:S05]  /*5790*/  BSYNC B0 ;  /* 0x0000000000007941 */ /* 0x000fea0003800000 */
.L_x_8104:
[----:B------:R3:W-:Y:S01]  /*57a0*/  STG.E.U8 desc[UR36][R6.64], R3 ;  /* 0x0000000306007986 */ /* 0x0007e2000c101124 */
[----:B------:R-:W-:Y:S05]  /*57b0*/  BRA `(.L_x_8081) ;  /* 0x0000000000ac7947 */ /* 0x000fea0003800000 */
.L_x_8098:
        /* <DEDUP_REMOVED lines=17> */
[----:B------:R-:W-:-:S05]  /*58d0*/  @!P0 IMAD.MOV R0, RZ, RZ, R2 ;  /* 0x000000ffff008224 */ /* 0x000fca00078e0202 */
[----:B------:R-:W-:-:S05]  /*58e0*/  @P2 MOV R3, R0 ;  /* 0x0000000000032202 */ /* 0x000fca0000000f00 */
[----:B------:R1:W-:Y:S01]  /*58f0*/  STG.E.U8 desc[UR36][R6.64], R3 ;  /* 0x0000000306007986 */ /* 0x0003e2000c101124 */
[----:B------:R-:W-:Y:S05]  /*5900*/  BRA `(.L_x_8081) ;  /* 0x0000000000587947 */ /* 0x000fea0003800000 */
.L_x_8080:
        /* <DEDUP_REMOVED lines=10> */
[----:B------:R-:W-:Y:S01]  /*59b0*/  MOV R11, UR5 ;  /* 0x00000005000b7c02 */ /* 0x000fe20008000f00 */
[----:B------:R-:W-:-:S02]  /*59c0*/  IMAD.U32 R10, RZ, RZ, UR4 ;  /* 0x00000004ff0a7e24 */ /* 0x000fc4000f8e00ff */
[----:B------:R-:W-:Y:S02]  /*59d0*/  IMAD.MOV.U32 R8, RZ, RZ, 0x65 ;  /* 0x00000065ff087424 */ /* 0x000fe400078e00ff */
[----:B0-----:R-:W-:-:S07]  /*59e0*/  IMAD.MOV.U32 R12, RZ, RZ, 0x1 ;  /* 0x00000001ff0c7424 */ /* 0x001fce00078e00ff */
[----:B------:R-:W-:-:S07]  /*59f0*/  LEPC R20, `(.L_x_8109) ;  /* 0x000000001014794e */ /* 0x000fce0000000000 */
[----:B-1----:R-:W-:Y:S05]  /*5a00*/  CALL.ABS.NOINC R2 ;  /* 0x0000000002007343 */ /* 0x002fea0003c00000 */
.L_x_8109:
[----:B------:R-:W-:Y:S05]  /*5a10*/  BRA `(.L_x_8081) ;  /* 0x0000000000147947 */ /* 0x000fea0003800000 */
.L_x_8108:
[----:B------:R-:W0:Y:S02]  /*5a20*/  F2I.U64.TRUNC R10, R10 ;  /* 0x0000000a000a7311 */ /* 0x000e24000020d800 */
[----:B0-----:R2:W-:Y:S01]  /*5a30*/  STG.E.64 desc[UR36][R6.64], R10 ;  /* 0x0000000a06007986 */ /* 0x0015e2000c101b24 */
[----:B------:R-:W-:Y:S05]  /*5a40*/  BRA `(.L_x_8081) ;  /* 0x0000000000087947 */ /* 0x000fea0003800000 */
.L_x_8107:
[----:B------:R-:W0:Y:S02]  /*5a50*/  F2I.FTZ.U32.TRUNC.NTZ R3, R10 ;  /* 0x0000000a00037305 */ /* 0x000e24000021f000 */
[----:B0-----:R0:W-:Y:S02]  /*5a60*/  STG.E desc[UR36][R6.64], R3 ;  /* 0x0000000306007986 */ /* 0x0011e4000c101924 */
.L_x_8081:
[----:B------:R-:W-:-:S04]  /*5a70*/  IMAD R16, R16, 0x200, R17 ;  /* 0x0000020010107824 */ /* 0x000fc800078e0211 */
[----:B------:R-:W-:-:S07]  /*5a80*/  VIADD R19, R16, 0x80 ;  /* 0x0000008010137836 */ /* 0x000fce0000000000 */
.L_x_7980:
[----:B------:R-:W-:Y:S05]  /*5a90*/  BSYNC B6 ;  /* 0x0000000000067941 */ /* 0x000fea0003800000 */
.L_x_7979:
[----:B------:R-:W-:Y:S01]  /*5aa0*/  ULDC UR4, c[0x0][0x210] ;  /* 0x0000840000047ab9 */ /* 0x000fe20000000800 */
[----:B------:R-:W-:Y:S01]  /*5ab0*/  BSSY B6, `(.L_x_8110) ;  /* 0x00005a2000067945 */ /* 0x000fe20003800000 */
[----:B------:R-:W-:-:S13]  /*5ac0*/  ISETP.GE.AND P0, PT, R19, UR4, PT ;  /* 0x0000000413007c0c */ /* 0x000fda000bf06270 */
[----:B------:R-:W-:Y:S05]  /*5ad0*/  @P0 BRA `(.L_x_8111) ;  /* 0x00000058007c0947 */ /* 0x000fea0003800000 */
[----:B01234-:R-:W0:Y:S01]  /*5ae0*/  LDC R6, c[0x0][0x218] ;  /* 0x00008600ff067b82 */ /* 0x01fe220000000800 */
[----:B------:R-:W-:Y:S01]  /*5af0*/  MOV R0, RZ ;  /* 0x000000ff00007202 */ /* 0x000fe20000000f00 */
        /* <DEDUP_REMOVED lines=292> */
[----:B------:R-:W-:-:S09]  /*6d40*/  ULDC.64 UR4, c[0x0][0x340] ;  /* 0x0000d00000047ab9 */ /* 0x000fd20000000a00 */
        /* <DEDUP_REMOVED lines=8> */
.L_x_8112:
        /* <DEDUP_REMOVED lines=20> */
[----:B------:R-:W-:Y:S01]  /*6f10*/  MOV R5, RZ ;  /* 0x000000ff00057202 */ /* 0x000fe20000000f00 */
[----:B--2---:R0:W1:Y:S01]  /*6f20*/  I2F.S16 R4, R2 ;  /* 0x0000000200047306 */ /* 0x0040620000101400 */
[----:B------:R-:W-:Y:S05]  /*6f30*/  BRA `(.L_x_8119) ;  /* 0x0000000c008c7947 */ /* 0x000fea0003800000 */
.L_x_8117:
[----:B------:R-:W2:Y:S01]  /*6f40*/  LDG.E.U8 R2, desc[UR36][R2.64] ;  /* 0x0000002402027981 */ /* 0x000ea2000c1e1100 */
[----:B------:R-:W-:Y:S01]  /*6f50*/  IMAD.MOV.U32 R5, RZ, RZ, RZ ;  /* 0x000000ffff057224 */ /* 0x000fe200078e00ff */
[----:B--2---:R-:W-:Y:S01]  /*6f60*/  I2FP.F32.U32 R4, R2 ;  /* 0x0000000200047245 */ /* 0x004fe20000201000 */
[----:B------:R-:W-:Y:S06]  /*6f70*/  BRA `(.L_x_8119) ;  /* 0x0000000c007c7947 */ /* 0x000fec0003800000 */
.L_x_8116:
[----:B------:R-:W-:-:S13]  /*6f80*/  ISETP.NE.AND P0, PT, R4, 0x2, PT ;  /* 0x000000020400780c */ /* 0x000fda0003f05270 */
[----:B------:R-:W-:Y:S05]  /*6f90*/  @!P0 BRA `(.L_x_8120) ;  /* 0x0000000000308947 */ /* 0x000fea0003800000 */
[----:B------:R-:W-:-:S13]  /*6fa0*/  ISETP.NE.AND P0, PT, R4, 0x3, PT ;  /* 0x000000030400780c */ /* 0x000fda0003f05270 */
[----:B------:R-:W-:Y:S05]  /*6fb0*/  @!P0 BRA `(.L_x_8121) ;  /* 0x0000000000188947 */ /* 0x000fea0003800000 */
[----:B------:R-:W-:-:S13]  /*6fc0*/  ISETP.NE.AND P0, PT, R4, 0x4, PT ;  /* 0x000000040400780c */ /* 0x000fda0003f05270 */
[----:B------:R-:W-:Y:S05]  /*6fd0*/  @P0 BRA `(.L_x_8118) ;  /* 0x0000000c00000947 */ /* 0x000fea0003800000 */
[----:B------:R-:W2:Y:S01]  /*6fe0*/  LDG.E.64 R2, desc[UR36][R2.64] ;  /* 0x0000002402027981 */ /* 0x000ea2000c1e1b00 */
[----:B------:R-:W-:Y:S01]  /*6ff0*/  HFMA2.MMA R5, -RZ, RZ, 0, 0 ;  /* 0x00000000ff057435 */ /* 0x000fe200000001ff */
[----:B--2---:R4:W0:Y:S01]  /*7000*/  I2F.S64 R4, R2 ;  /* 0x0000000200047312 */ /* 0x0048220000301400 */
[----:B------:R-:W-:Y:S09]  /*7010*/  BRA `(.L_x_8119) ;  /* 0x0000000c00547947 */ /* 0x000ff20003800000 */
.L_x_8121:
[----:B------:R-:W2:Y:S01]  /*7020*/  LDG.E R2, desc[UR36][R2.64] ;  /* 0x0000002402027981 */ /* 0x000ea2000c1e1900 */
[----:B------:R-:W-:Y:S01]  /*7030*/  IMAD.MOV.U32 R5, RZ, RZ, RZ ;  /* 0x000000ffff057224 */ /* 0x000fe200078e00ff */
[----:B--2---:R-:W-:Y:S01]  /*7040*/  I2FP.F32.S32 R4, R2 ;  /* 0x0000000200047245 */ /* 0x004fe20000201400 */
[----:B------:R-:W-:Y:S06]  /*7050*/  BRA `(.L_x_8119) ;  /* 0x0000000c00447947 */ /* 0x000fec0003800000 */
.L_x_8120:
[----:B------:R-:W2:Y:S01]  /*7060*/  LDG.E.U16 R2, desc[UR36][R2.64] ;  /* 0x0000002402027981 */ /* 0x000ea2000c1e1500 */
[----:B------:R-:W-:Y:S01]  /*7070*/  MOV R5, RZ ;  /* 0x000000ff00057202 */ /* 0x000fe20000000f00 */
[----:B--2---:R2:W3:Y:S01]  /*7080*/  I2F.S16 R4, R2 ;  /* 0x0000000200047306 */ /* 0x0044e20000101400 */
[----:B------:R-:W-:Y:S05]  /*7090*/  BRA `(.L_x_8119) ;  /* 0x0000000c00347947 */ /* 0x000fea0003800000 */
.L_x_8115:
[----:B------:R-:W-:-:S13]  /*70a0*/  ISETP.GT.AND P0, PT, R4, 0x6, PT ;  /* 0x000000060400780c */ /* 0x000fda0003f04270 */
[----:B------:R-:W-:Y:S05]  /*70b0*/  @P0 BRA `(.L_x_8122) ;  /* 0x00000000002c0947 */ /* 0x000fea0003800000 */
[----:B------:R-:W-:-:S13]  /*70c0*/  ISETP.NE.AND P0, PT, R4, 0x5, PT ;  /* 0x000000050400780c */ /* 0x000fda0003f05270 */
[----:B------:R-:W-:Y:S05]  /*70d0*/  @!P0 BRA `(.L_x_8123) ;  /* 0x0000000000148947 */ /* 0x000fea0003800000 */
[----:B------:R-:W-:-:S13]  /*70e0*/  ISETP.NE.AND P0, PT, R4, 0x6, PT ;  /* 0x000000060400780c */ /* 0x000fda0003f05270 */
[----:B------:R-:W-:Y:S05]  /*70f0*/  @P0 BRA `(.L_x_8118) ;  /* 0x0000000800b80947 */ /* 0x000fea0003800000 */
[----:B------:R0:W5:Y:S01]  /*7100*/  LDG.E R4, desc[UR36][R2.64] ;  /* 0x0000002402047981 */ /* 0x000162000c1e1900 */
[----:B------:R-:W-:Y:S01]  /*7110*/  IMAD.MOV.U32 R5, RZ, RZ, RZ ;  /* 0x000000ffff057224 */ /* 0x000fe200078e00ff */
[----:B------:R-:W-:Y:S06]  /*7120*/  BRA `(.L_x_8119) ;  /* 0x0000000c00107947 */ /* 0x000fec0003800000 */
.L_x_8123:
[----:B------:R-:W2:Y:S01]  /*7130*/  LDG.E.U16 R2, desc[UR36][R2.64] ;  /* 0x0000002402027981 */ /* 0x000ea2000c1e1500 */
[----:B------:R-:W-:Y:S01]  /*7140*/  HFMA2.MMA R5, -RZ, RZ, 0, 0 ;  /* 0x00000000ff057435 */ /* 0x000fe200000001ff */
[----:B--2---:R-:W-:Y:S01]  /*7150*/  HADD2.F32 R4, -RZ, R2.H0_H0 ;  /* 0x20000002ff047230 */ /* 0x004fe20000004100 */
[----:B------:R-:W-:Y:S09]  /*7160*/  BRA `(.L_x_8119) ;  /* 0x0000000c00007947 */ /* 0x000ff20003800000 */
.L_x_8122:
        /* <DEDUP_REMOVED lines=8> */
.L_x_8125:
[----:B------:R-:W2:Y:S02]  /*71f0*/  LDG.E R2, desc[UR36][R2.64] ;  /* 0x0000002402027981 */ /* 0x000ea4000c1e1900 */
[--C-:B--2---:R-:W-:Y:S02]  /*7200*/  HADD2.F32 R5, -RZ, R2.reuse.H1_H1 ;  /* 0x30000002ff057230 */ /* 0x104fe40000004100 */
[----:B------:R-:W-:Y:S01]  /*7210*/  HADD2.F32 R4, -RZ, R2.H0_H0 ;  /* 0x20000002ff047230 */ /* 0x000fe20000004100 */
[----:B------:R-:W-:Y:S06]  /*7220*/  BRA `(.L_x_8119) ;  /* 0x0000000800d07947 */ /* 0x000fec0003800000 */
.L_x_8124:
        /* <DEDUP_REMOVED lines=8> */
.L_x_8114:
        /* <DEDUP_REMOVED lines=13> */
.L_x_8128:
        /* <DEDUP_REMOVED lines=10> */
.L_x_8127:
        /* <DEDUP_REMOVED lines=23> */
[----:B------:R-:W-:Y:S02]  /*7590*/  LOP3.LUT R3, R5, R2, RZ, 0x30, !PT ;  /* 0x0000000205037212 */ /* 0x000fe400078e30ff */
[----:B------:R-:W-:Y:S02]  /*75a0*/  MOV R5, RZ ;  /* 0x000000ff00057202 */ /* 0x000fe40000000f00 */
[----:B------:R-:W-:Y:S01]  /*75b0*/  LOP3.LUT R4, R3, 0x80000000, R4, 0xf8, !PT ;  /* 0x8000000003047812 */ /* 0x000fe200078ef804 */
[----:B------:R-:W-:Y:S06]  /*75c0*/  BRA `(.L_x_8119) ;  /* 0x0000000400e87947 */ /* 0x000fec0003800000 */
.L_x_8130:
[----:B------:R-:W2:Y:S01]  /*75d0*/  LDG.E.U8 R2, desc[UR36][R2.64] ;  /* 0x0000002402027981 */ /* 0x000ea2000c1e1100 */
[----:B------:R-:W-:Y:S02]  /*75e0*/  IMAD.MOV.U32 R5, RZ, RZ, RZ ;  /* 0x000000ffff057224 */ /* 0x000fe400078e00ff */
[C---:B--2---:R-:W-:Y:S01]  /*75f0*/  IMAD.SHL.U32 R0, R2.reuse, 0x2000000, RZ ;  /* 0x0200000002007824 */ /* 0x044fe200078e00ff */
        /* <DEDUP_REMOVED lines=9> */
[----:B------:R-:W-:Y:S01]  /*7690*/  LOP3.LUT R4, R4, 0x80000000, R7, 0xf8, !PT ;  /* 0x8000000004047812 */ /* 0x000fe200078ef807 */
[----:B------:R-:W-:Y:S06]  /*76a0*/  BRA `(.L_x_8119) ;  /* 0x0000000400b07947 */ /* 0x000fec0003800000 */
.L_x_8129:
[----:B------:R-:W2:Y:S01]  /*76b0*/  LDG.E.U16 R2, desc[UR36][R2.64] ;  /* 0x0000002402027981 */ /* 0x000ea2000c1e1500 */
[----:B------:R-:W-:Y:S01]  /*76c0*/  HFMA2.MMA R5, -RZ, RZ, 0, 0 ;  /* 0x00000000ff057435 */ /* 0x000fe200000001ff */
[----:B--2---:R-:W-:Y:S01]  /*76d0*/  IMAD.U32 R4, R2, 0x10000, RZ ;  /* 0x0001000002047824 */ /* 0x004fe200078e00ff */
[----:B------:R-:W-:Y:S09]  /*76e0*/  BRA `(.L_x_8119) ;  /* 0x0000000400a07947 */ /* 0x000ff20003800000 */
.L_x_8126:
        /* <DEDUP_REMOVED lines=9> */
[----:B------:R-:W-:Y:S02]  /*7780*/  MOV R5, RZ ;  /* 0x000000ff00057202 */ /* 0x000fe40000000f00 */
[----:B--2---:R-:W-:Y:S01]  /*7790*/  I2FP.F32.U32 R4, R2 ;  /* 0x0000000200047245 */ /* 0x004fe20000201000 */
[----:B------:R-:W-:Y:S06]  /*77a0*/  BRA `(.L_x_8119) ;  /* 0x0000000400707947 */ /* 0x000fec0003800000 */
.L_x_8133:
        /* <DEDUP_REMOVED lines=20> */
.L_x_8135:
[----:B------:R-:W-:Y:S05]  /*78f0*/  BSYNC B0 ;  /* 0x0000000000007941 */ /* 0x000fea0003800000 */
.L_x_8134:
[----:B------:R-:W-:Y:S02]  /*7900*/  LEA R3, R0, 0x3b800000, 0x17 ;  /* 0x3b80000000037811 */ /* 0x000fe400078eb8ff */
[----:B------:R-:W-:-:S04]  /*7910*/  SHF.L.U32 R2, R2, 0x14, RZ ;  /* 0x0000001402027819 */ /* 0x000fc800000006ff */
[----:B------:R-:W-:Y:S01]  /*7920*/  LOP3.LUT R4, R3, R2, R4, 0xfe, !PT ;  /* 0x0000000203047212 */ /* 0x000fe200078efe04 */
[----:B------:R-:W-:Y:S06]  /*7930*/  BRA `(.L_x_8119) ;  /* 0x00000004000c7947 */ /* 0x000fec0003800000 */
.L_x_8132:
        /* <DEDUP_REMOVED lines=20> */
.L_x_8137:
[----:B------:R-:W-:Y:S05]  /*7a80*/  BSYNC B0 ;  /* 0x0000000000007941 */ /* 0x000fea0003800000 */
.L_x_8136:
[----:B------:R-:W-:Y:S02]  /*7a90*/  LEA R3, R0, 0x37800000, 0x17 ;  /* 0x3780000000037811 */ /* 0x000fe400078eb8ff */
[----:B------:R-:W-:-:S04]  /*7aa0*/  SHF.L.U32 R2, R2, 0x15, RZ ;  /* 0x0000001502027819 */ /* 0x000fc800000006ff */
[----:B------:R-:W-:Y:S01]  /*7ab0*/  LOP3.LUT R4, R3, R2, R4, 0xfe, !PT ;  /* 0x0000000203047212 */ /* 0x000fe200078efe04 */
[----:B------:R-:W-:Y:S06]  /*7ac0*/  BRA `(.L_x_8119) ;  /* 0x0000000000a87947 */ /* 0x000fec0003800000 */
.L_x_8131:
        /* <DEDUP_REMOVED lines=14> */
.L_x_8141:
[----:B------:R-:W-:Y:S05]  /*7bb0*/  BSYNC B0 ;  /* 0x0000000000007941 */ /* 0x000fea0003800000 */
.L_x_8140:
[----:B------:R-:W-:Y:S01]  /*7bc0*/  HFMA2.MMA R5, -RZ, RZ, 0, 0 ;  /* 0x00000000ff057435 */ /* 0x000fe200000001ff */
[----:B------:R-:W-:Y:S10]  /*7bd0*/  BRA `(.L_x_8119) ;  /* 0x0000000000647947 */ /* 0x000ff40003800000 */
.L_x_8118:
        /* <DEDUP_REMOVED lines=10> */
[----:B------:R-:W-:Y:S01]  /*7c80*/  IMAD.U32 R10, RZ, RZ, UR6 ;  /* 0x00000006ff0a7e24 */ /* 0x000fe2000f8e00ff */
[----:B------:R-:W-:Y:S01]  /*7c90*/  MOV R11, UR7 ;  /* 0x00000007000b7c02 */ /* 0x000fe20008000f00 */
[----:B------:R-:W-:-:S02]  /*7ca0*/  IMAD.MOV.U32 R8, RZ, RZ, 0x4e ;  /* 0x0000004eff087424 */ /* 0x000fc400078e00ff */
[----:B0-----:R-:W-:-:S07]  /*7cb0*/  IMAD.MOV.U32 R13, RZ, RZ, RZ ;  /* 0x000000ffff0d7224 */ /* 0x001fce00078e00ff */
[----:B------:R-:W-:-:S07]  /*7cc0*/  LEPC R20, `(.L_x_8142) ;  /* 0x000000001014794e */ /* 0x000fce0000000000 */
[----:B-1----:R-:W-:Y:S05]  /*7cd0*/  CALL.ABS.NOINC R2 ;  /* 0x0000000002007343 */ /* 0x002fea0003c00000 */
.L_x_8142:
[----:B------:R-:W-:Y:S01]  /*7ce0*/  CS2R R4, SRZ ;  /* 0x0000000000047805 */ /* 0x000fe2000001ff00 */
[----:B------:R-:W-:Y:S06]  /*7cf0*/  BRA `(.L_x_8119) ;  /* 0x00000000001c7947 */ /* 0x000fec0003800000 */
.L_x_8139:
[----:B------:R-:W2:Y:S01]  /*7d00*/  LDG.E.64 R2, desc[UR36][R2.64] ;  /* 0x0000002402027981 */ /* 0x000ea2000c1e1b00 */
[----:B------:R-:W-:Y:S01]  /*7d10*/  MOV R5, RZ ;  /* 0x000000ff00057202 */ /* 0x000fe20000000f00 */
[----:B--2---:R0:W1:Y:S01]  /*7d20*/  I2F.U64 R4, R2 ;  /* 0x0000000200047312 */ /* 0x0040620000301000 */
[----:B------:R-:W-:Y:S05]  /*7d30*/  BRA `(.L_x_8119) ;  /* 0x00000000000c7947 */ /* 0x000fea0003800000 */
.L_x_8138:
[----:B------:R-:W2:Y:S01]  /*7d40*/  LDG.E R2, desc[UR36][R2.64] ;  /* 0x0000002402027981 */ /* 0x000ea2000c1e1900 */
[----:B------:R-:W-:Y:S01]  /*7d50*/  IMAD.MOV.U32 R5, RZ, RZ, RZ ;  /* 0x000000ffff057224 */ /* 0x000fe200078e00ff */
[----:B--2---:R-:W-:-:S07]  /*7d60*/  I2FP.F32.U32 R4, R2 ;  /* 0x0000000200047245 */ /* 0x004fce0000201000 */
.L_x_8119:
[----:B------:R-:W-:Y:S05]  /*7d70*/  BSYNC B7 ;  /* 0x0000000000077941 */ /* 0x000fea0003800000 */
.L_x_8113:
[C---:B01-3-5:R-:W-:Y:S01]  /*7d80*/  FSETP.GTU.FTZ.AND P0, PT, |R4|.reuse, +INF , PT ;  /* 0x7f8000000400780b */ /* 0x06bfe20003f1c200 */
[----:B------:R-:W-:Y:S01]  /*7d90*/  BSSY B0, `(.L_x_8143) ;  /* 0x0000280000007945 */ /* 0x000fe20003800000 */
[----:B------:R-:W-:Y:S01]  /*7da0*/  FSETP.GTU.FTZ.AND P1, PT, |R5|, +INF , PT ;  /* 0x7f8000000500780b */ /* 0x000fe20003f3c200 */
[----:B------:R-:W-:-:S03]  /*7db0*/  FADD.FTZ R6, |R4|, -RZ ;  /* 0x800000ff04067221 */ /* 0x000fc60000010200 */
        /* <DEDUP_REMOVED lines=15> */
[----:B----4-:R-:W-:Y:S01]  /*7eb0*/  FADD.FTZ R3, R6, -1 ;  /* 0xbf80000006037421 */ /* 0x010fe20000010000 */
[----:B------:R-:W-:Y:S01]  /*7ec0*/  BSSY B1, `(.L_x_8148) ;  /* 0x0000096000017945 */ /* 0x000fe20003800000 */
[----:B--2---:R-:W-:Y:S02]  /*7ed0*/  FADD.FTZ R2, |R0|, -RZ ;  /* 0x800000ff00027221 */ /* 0x004fe40000010200 */
        /* <DEDUP_REMOVED lines=85> */
.L_x_8151:
        /* <DEDUP_REMOVED lines=10> */
.L_x_8153:
[----:B------:R-:W-:-:S04]  /*84d0*/  FADD.FTZ R8, -R0, R7 ;  /* 0x0000000700087221 */ /* 0x000fc80000010100 */
[----:B------:R-:W-:-:S07]  /*84e0*/  FMUL.FTZ R8, R8, 0.5 ;  /* 0x3f00000008087820 */ /* 0x000fce0000410000 */
.L_x_8154:
[----:B------:R-:W-:Y:S05]  /*84f0*/  BSYNC B2 ;  /* 0x0000000000027941 */ /* 0x000fea0003800000 */
.L_x_8152:
        /* <DEDUP_REMOVED lines=11> */
.L_x_8156:
[----:B------:R-:W-:-:S04]  /*85b0*/  FADD.FTZ R10, R2, -R13 ;  /* 0x8000000d020a7221 */ /* 0x000fc80000010000 */
[----:B------:R-:W-:-:S07]  /*85c0*/  FMUL.FTZ R13, R10, 0.5 ;  /* 0x3f0000000a0d7820 */ /* 0x000fce0000410000 */
.L_x_8157:
[----:B------:R-:W-:Y:S05]  /*85d0*/  BSYNC B2 ;  /* 0x0000000000027941 */ /* 0x000fea0003800000 */
.L_x_8155:
        /* <DEDUP_REMOVED lines=35> */
.L_x_8150:
[----:B------:R0:W1:Y:S02]  /*8810*/  MUFU.SQRT R8, R9 ;  /* 0x0000000900087308 */ /* 0x0000640000002000 */
.L_x_8149:
[----:B------:R-:W-:Y:S05]  /*8820*/  BSYNC B1 ;  /* 0x0000000000017941 */ /* 0x000fea0003800000 */
.L_x_8148:
        /* <DEDUP_REMOVED lines=24> */
.L_x_8164:
[----:B------:R-:W-:-:S04]  /*89b0*/  FADD.FTZ R0, -R0, R7 ;  /* 0x0000000700007221 */ /* 0x000fc80000010100 */
[----:B------:R-:W-:-:S07]  /*89c0*/  FMUL.FTZ R0, R0, 0.5 ;  /* 0x3f00000000007820 */ /* 0x000fce0000410000 */
.L_x_8165:
[----:B------:R-:W-:Y:S05]  /*89d0*/  BSYNC B2 ;  /* 0x0000000000027941 */ /* 0x000fea0003800000 */
.L_x_8163:
        /* <DEDUP_REMOVED lines=10> */
.L_x_8167:
[----:B------:R-:W-:-:S04]  /*8a80*/  FADD.FTZ R2, -R3, R2 ;  /* 0x0000000203027221 */ /* 0x000fc80000010100 */
[----:B------:R-:W-:-:S07]  /*8a90*/  FMUL.FTZ R3, R2, 0.5 ;  /* 0x3f00000002037820 */ /* 0x000fce0000410000 */
.L_x_8168:
[----:B------:R-:W-:Y:S05]  /*8aa0*/  BSYNC B2 ;  /* 0x0000000000027941 */ /* 0x000fea0003800000 */
.L_x_8166:
[----:B------:R-:W-:Y:S01]  /*8ab0*/  FADD.FTZ R0, R3, R0 ;  /* 0x0000000003007221 */ /* 0x000fe20000010000 */
[----:B------:R-:W-:Y:S01]  /*8ac0*/  FADD.FTZ R11, R6, R11 ;  /* 0x0000000b060b7221 */ /* 0x000fe20000010000 */
[----:B------:R-:W-:-:S03]  /*8ad0*/  PLOP3.LUT P0, PT, PT, PT, PT, 0x80, 0x0 ;  /* 0x000000000000781c */ /* 0x000fc60003f0f070 */
[----:B------:R-:W-:-:S06]  /*8ae0*/  FMUL.FTZ R11, R11, R0 ;  /* 0x000000000b0b7220 */ /* 0x000fcc0000410000 */
[----:B------:R-:W4:Y:S01]  /*8af0*/  MUFU.SQRT R11, R11 ;  /* 0x0000000b000b7308 */ /* 0x000f220000002000 */
[----:B------:R-:W-:Y:S05]  /*8b00*/  BRA `(.L_x_8160) ;  /* 0x0000000000687947 */ /* 0x000fea0003800000 */
.L_x_8162:
        /* <DEDUP_REMOVED lines=15> */
.L_x_8161:
        /* <DEDUP_REMOVED lines=8> */
.L_x_8159:
[----:B------:R-:W-:Y:S01]  /*8c80*/  PLOP3.LUT P0, PT, PT, PT, PT, 0x80, 0x0 ;  /* 0x000000000000781c */ /* 0x000fe20003f0f070 */
[----:B------:R-:W-:Y:S01]  /*8c90*/  FMUL.FTZ R11, R11, 16777216 ;  /* 0x4b8000000b0b7820 */ /* 0x000fe20000410000 */
[----:B------:R-:W-:-:S11]  /*8ca0*/  FMUL.FTZ R6, R6, 16777216 ;  /* 0x4b80000006067820 */ /* 0x000fd60000410000 */
.L_x_8160:
[----:B------:R-:W-:Y:S05]  /*8cb0*/  BSYNC B1 ;  /* 0x0000000000017941 */ /* 0x000fea0003800000 */
.L_x_8158:
        /* <DEDUP_REMOVED lines=33> */
.L_x_8171:
        /* <DEDUP_REMOVED lines=25> */
[----:B------:R-:W-:-:S04]  /*9060*/  @!P1 FFMA.FTZ R0, R2, 0.93318945169448852539, R3 ;  /* 0x3f6ee58102009823 */ /* 0x000fc80000010003 */
[----:B------:R-:W-:Y:S01]  /*9070*/  @P0 FADD.FTZ R0, R0, R0 ;  /* 0x0000000000000221 */ /* 0x000fe20000010000 */
[----:B------:R-:W-:Y:S06]  /*9080*/  BRA `(.L_x_8172) ;  /* 0x0000000400b07947 */ /* 0x000fec0003800000 */
.L_x_8170:
        /* <DEDUP_REMOVED lines=21> */
.L_x_8175:
[----:B------:R-:W-:Y:S05]  /*91e0*/  BSYNC B4 ;  /* 0x0000000000047941 */ /* 0x000fea0003800000 */
.L_x_8174:
        /* <DEDUP_REMOVED lines=18> */
.L_x_8177:
[----:B------:R-:W-:Y:S01]  /*9310*/  ISETP.GE.AND P0, PT, R6, RZ, PT ;  /* 0x000000ff0600720c */ /* 0x000fe20003f06270 */
[----:B------:R-:W-:-:S12]  /*9320*/  IMAD.MOV.U32 R3, RZ, RZ, 0x3fd774eb ;  /* 0x3fd774ebff037424 */ /* 0x000fd800078e00ff */
[----:B------:R-:W-:-:S04]  /*9330*/  @P0 FFMA.FTZ R2, R3, 0.93318945169448852539, -R2 ;  /* 0x3f6ee58103020823 */ /* 0x000fc80000010802 */
[----:B------:R-:W-:-:S07]  /*9340*/  @!P0 FFMA.FTZ R2, R3, 0.93318945169448852539, R2 ;  /* 0x3f6ee58103028823 */ /* 0x000fce0000010002 */
.L_x_8178:
[----:B------:R-:W-:Y:S05]  /*9350*/  BSYNC B1 ;  /* 0x0000000000017941 */ /* 0x000fea0003800000 */
.L_x_8176:
        /* <DEDUP_REMOVED lines=11> */
.L_x_8173:
[----:B------:R-:W-:Y:S01]  /*9410*/  FADD.FTZ R0, |R6|, -RZ ;  /* 0x800000ff06007221 */ /* 0x000fe20000010200 */
[C---:B0--34-:R-:W-:Y:S01]  /*9420*/  FADD.FTZ R9, |R11|.reuse, -RZ ;  /* 0x800000ff0b097221 */ /* 0x059fe20000010200 */
[----:B------:R-:W-:Y:S01]  /*9430*/  FSETP.GT.FTZ.AND P6, PT, |R11|, |R6|, PT ;  /* 0x400000060b00720b */ /* 0x000fe20003fd4200 */
[----:B------:R-:W-:Y:S03]  /*9440*/  BSSY B4, `(.L_x_8179) ;  /* 0x000000f000047945 */ /* 0x000fe60003800000 */
[----:B--2---:R-:W-:Y:S02]  /*9450*/  FSEL R7, R9, R0, P6 ;  /* 0x0000000009077208 */ /* 0x004fe40003000000 */
        /* <DEDUP_REMOVED lines=13> */
.L_x_8180:
[----:B------:R-:W-:Y:S05]  /*9530*/  BSYNC B4 ;  /* 0x0000000000047941 */ /* 0x000fea0003800000 */
.L_x_8179:
        /* <DEDUP_REMOVED lines=18> */
.L_x_8182:
[----:B------:R-:W-:Y:S01]  /*9660*/  ISETP.GE.AND P0, PT, R6, RZ, PT ;  /* 0x000000ff0600720c */ /* 0x000fe20003f06270 */
[----:B------:R-:W-:-:S12]  /*9670*/  IMAD.MOV.U32 R3, RZ, RZ, 0x3fd774eb ;  /* 0x3fd774ebff037424 */ /* 0x000fd800078e00ff */
[----:B------:R-:W-:-:S04]  /*9680*/  @P0 FFMA.FTZ R2, R3, 0.93318945169448852539, -R2 ;  /* 0x3f6ee58103020823 */ /* 0x000fc80000010802 */
[----:B------:R-:W-:-:S07]  /*9690*/  @!P0 FFMA.FTZ R2, R3, 0.93318945169448852539, R2 ;  /* 0x3f6ee58103028823 */ /* 0x000fce0000010002 */
.L_x_8183:
[----:B------:R-:W-:Y:S05]  /*96a0*/  BSYNC B1 ;  /* 0x0000000000017941 */ /* 0x000fea0003800000 */
.L_x_8181:
        /* <DEDUP_REMOVED lines=9> */
[----:B------:R-:W-:-:S07]  /*9740*/  FSEL R0, R0, R11, P0 ;  /* 0x0000000b00007208 */ /* 0x000fce0000000000 */
.L_x_8172:
[----:B------:R-:W-:Y:S05]  /*9750*/  BSYNC B3 ;  /* 0x0000000000037941 */ /* 0x000fea0003800000 */
.L_x_8169:
[----:B------:R-:W-:-:S04]  /*9760*/  SHF.R.U32.HI R2, RZ, 0x1f, R5 ;  /* 0x0000001fff027819 */ /* 0x000fc80000011605 */
[----:B------:R-:W-:-:S13]  /*9770*/  ISETP.NE.AND P0, PT, R2, RZ, PT ;  /* 0x000000ff0200720c */ /* 0x000fda0003f05270 */
[----:B-1----:R-:W-:Y:S01]  /*9780*/  @!P0 FADD.FTZ R8, -R8, -RZ ;  /* 0x800000ff08088221 */ /* 0x002fe20000010100 */
[----:B------:R-:W-:Y:S06]  /*9790*/  BRA `(.L_x_8184) ;  /* 0x0000000c007c7947 */ /* 0x000fec0003800000 */
.L_x_8147:
[----:B------:R-:W-:Y:S01]  /*97a0*/  FADD.FTZ R0, -R4, 6.1232342629258392722e-17 ;  /* 0x248d313204007421 */ /* 0x000fe20000010100 */
[----:B------:R-:W-:-:S03]  /*97b0*/  FADD.FTZ R8, -R5, -RZ ;  /* 0x800000ff05087221 */ /* 0x000fc60000010100 */
[----:B------:R-:W-:Y:S01]  /*97c0*/  FADD.FTZ R0, R0, 1.5707963705062866211 ;  /* 0x3fc90fdb00007421 */ /* 0x000fe20000010000 */
[----:B------:R-:W-:Y:S06]  /*97d0*/  BRA `(.L_x_8184) ;  /* 0x0000000c006c7947 */ /* 0x000fec0003800000 */
.L_x_8146:
[----:B------:R-:W-:Y:S02]  /*97e0*/  IMAD.MOV.U32 R0, RZ, RZ, RZ ;  /* 0x000000ffff007224 */ /* 0x000fe400078e00ff */
[----:B------:R-:W-:Y:S01]  /*97f0*/  FADD.FTZ R8, -R5, -RZ ;  /* 0x800000ff05087221 */ /* 0x000fe20000010100 */
[----:B------:R-:W-:Y:S06]  /*9800*/  BRA `(.L_x_8184) ;  /* 0x0000000c00607947 */ /* 0x000fec0003800000 */
.L_x_8145:
        /* <DEDUP_REMOVED lines=10> */
[----:B--2-4-:R-:W0:Y:S01]  /*98b0*/  MUFU.RCP R2, R7 ;  /* 0x0000000700027308 */ /* 0x014e220000001000 */
        /* <DEDUP_REMOVED lines=14> */
.L_x_8189:
[----:B------:R-:W-:Y:S05]  /*99a0*/  BSYNC B4 ;  /* 0x0000000000047941 */ /* 0x000fea0003800000 */
.L_x_8188:
        /* <DEDUP_REMOVED lines=18> */
.L_x_8191:
[----:B------:R-:W-:Y:S02]  /*9ad0*/  ISETP.GE.AND P0, PT, R4, RZ, PT ;  /* 0x000000ff0400720c */ /* 0x000fe40003f06270 */
[----:B------:R-:W-:-:S11]  /*9ae0*/  MOV R3, 0x3fd774eb ;  /* 0x3fd774eb00037802 */ /* 0x000fd60000000f00 */
[----:B------:R-:W-:-:S04]  /*9af0*/  @P0 FFMA.FTZ R0, R3, 0.93318945169448852539, -R0 ;  /* 0x3f6ee58103000823 */ /* 0x000fc80000010800 */
[----:B------:R-:W-:-:S07]  /*9b00*/  @!P0 FFMA.FTZ R0, R3, 0.93318945169448852539, R0 ;  /* 0x3f6ee58103008823 */ /* 0x000fce0000010000 */
.L_x_8192:
[----:B------:R-:W-:Y:S05]  /*9b10*/  BSYNC B1 ;  /* 0x0000000000017941 */ /* 0x000fea0003800000 */
.L_x_8190:
        /* <DEDUP_REMOVED lines=13> */
.L_x_8187:
[----:B--2-4-:R-:W0:Y:S01]  /*9bf0*/  MUFU.RCP R2, R7 ;  /* 0x0000000700027308 */ /* 0x014e220000001000 */
        /* <DEDUP_REMOVED lines=12> */
.L_x_8195:
[----:B------:R-:W-:Y:S05]  /*9cc0*/  BSYNC B4 ;  /* 0x0000000000047941 */ /* 0x000fea0003800000 */
.L_x_8194:
        /* <DEDUP_REMOVED lines=18> */
.L_x_8197:
[----:B------:R-:W-:Y:S02]  /*9df0*/  ISETP.GE.AND P0, PT, R4, RZ, PT ;  /* 0x000000ff0400720c */ /* 0x000fe40003f06270 */
[----:B------:R-:W-:-:S11]  /*9e00*/  MOV R3, 0x3fd774eb ;  /* 0x3fd774eb00037802 */ /* 0x000fd60000000f00 */
[----:B------:R-:W-:-:S04]  /*9e10*/  @P0 FFMA.FTZ R2, R3, 0.93318945169448852539, -R2 ;  /* 0x3f6ee58103020823 */ /* 0x000fc80000010802 */
[----:B------:R-:W-:-:S07]  /*9e20*/  @!P0 FFMA.FTZ R2, R3, 0.93318945169448852539, R2 ;  /* 0x3f6ee58103028823 */ /* 0x000fce0000010002 */
.L_x_8198:
[----:B------:R-:W-:Y:S05]  /*9e30*/  BSYNC B1 ;  /* 0x0000000000017941 */ /* 0x000fea0003800000 */
.L_x_8196:
        /* <DEDUP_REMOVED lines=27> */
.L_x_8186:
[----:B--2-4-:R-:W-:Y:S01]  /*9ff0*/  FMUL.FTZ R2, R4, 0.36787945032119750977 ;  /* 0x3ebc5ab204027820 */ /* 0x014fe20000410000 */
        /* <DEDUP_REMOVED lines=32> */
[----:B------:R-:W-:-:S07]  /*a200*/  MOV R2, R21 ;  /* 0x0000001500027202 */ /* 0x000fce0000000f00 */
.L_x_8200:
[----:B------:R-:W-:Y:S05]  /*a210*/  BSYNC B4 ;  /* 0x0000000000047941 */ /* 0x000fea0003800000 */
.L_x_8199:
        /* <DEDUP_REMOVED lines=18> */
.L_x_8202:
[----:B------:R-:W-:Y:S01]  /*a340*/  ISETP.GE.AND P0, PT, R4, RZ, PT ;  /* 0x000000ff0400720c */ /* 0x000fe20003f06270 */
[----:B------:R-:W-:-:S12]  /*a350*/  IMAD.MOV.U32 R3, RZ, RZ, 0x3fd774eb ;  /* 0x3fd774ebff037424 */ /* 0x000fd800078e00ff */
[----:B------:R-:W-:-:S04]  /*a360*/  @P0 FFMA.FTZ R2, R3, 0.93318945169448852539, -R2 ;  /* 0x3f6ee58103020823 */ /* 0x000fc80000010802 */
[----:B------:R-:W-:-:S07]  /*a370*/  @!P0 FFMA.FTZ R2, R3, 0.93318945169448852539, R2 ;  /* 0x3f6ee58103028823 */ /* 0x000fce0000010002 */
.L_x_8203:
[----:B------:R-:W-:Y:S05]  /*a380*/  BSYNC B1 ;  /* 0x0000000000017941 */ /* 0x000fea0003800000 */
.L_x_8201:
        /* <DEDUP_REMOVED lines=10> */
.L_x_8193:
[----:B------:R-:W-:Y:S05]  /*a430*/  BSYNC B3 ;  /* 0x0000000000037941 */ /* 0x000fea0003800000 */
.L_x_8185:
[----:B------:R-:W-:Y:S01]  /*a440*/  SHF.R.U32.HI R2, RZ, 0x1f, R5 ;  /* 0x0000001fff027819 */ /* 0x000fe20000011605 */
[----:B------:R-:W-:Y:S01]  /*a450*/  FADD.FTZ R8, R9, 0.69314718246459960938 ;  /* 0x3f31721809087421 */ /* 0x000fe20000010000 */
[----:B------:R-:W-:Y:S02]  /*a460*/  FADD.FTZ R0, |R0|, -RZ ;  /* 0x800000ff00007221 */ /* 0x000fe40000010200 */
[----:B------:R-:W-:-:S13]  /*a470*/  ISETP.NE.AND P0, PT, R2, RZ, PT ;  /* 0x000000ff0200720c */ /* 0x000fda0003f05270 */
[----:B------:R-:W-:Y:S01]  /*a480*/  @!P0 FADD.FTZ R8, -R8, -RZ ;  /* 0x800000ff08088221 */ /* 0x000fe20000010100 */
[----:B------:R-:W-:Y:S06]  /*a490*/  BRA `(.L_x_8184) ;  /* 0x00000000003c7947 */ /* 0x000fec0003800000 */
.L_x_8144:
        /* <DEDUP_REMOVED lines=10> */
[----:B----4-:R-:W-:-:S04]  /*a540*/  @P0 FADD.FTZ R3, RZ, R5 ;  /* 0x00000005ff030221 */ /* 0x010fc80000010000 */
[----:B------:R-:W-:-:S05]  /*a550*/  @P0 FADD.FTZ R8, R4, R3 ;  /* 0x0000000304080221 */ /* 0x000fca0000010000 */
[----:B------:R-:W-:Y:S01]  /*a560*/  @P0 MOV R0, R8 ;  /* 0x0000000800000202 */ /* 0x000fe20000000f00 */
[----:B------:R-:W-:Y:S02]  /*a570*/  @!P0 IMAD.MOV.U32 R0, RZ, RZ, 0x3fc90fdb ;  /* 0x3fc90fdbff008424 */ /* 0x000fe400078e00ff */
[----:B------:R-:W-:-:S07]  /*a580*/  @!P0 FADD.FTZ R8, R5, R5 ;  /* 0x0000000505088221 */ /* 0x000fce0000010000 */
.L_x_8184:
[----:B------:R-:W-:Y:S05]  /*a590*/  BSYNC B0 ;  /* 0x0000000000007941 */ /* 0x000fea0003800000 */
.L_x_8143:
[----:B------:R-:W-:Y:S01]  /*a5a0*/  FSETP.GTU.FTZ.AND P0, PT, |R0|, +INF , PT ;  /* 0x7f8000000000780b */ /* 0x000fe20003f1c200 */
[----:B------:R-:W-:Y:S01]  /*a5b0*/  BSSY B0, `(.L_x_8204) ;  /* 0x000000c000007945 */ /* 0x000fe20003800000 */
[----:B--2-4-:R-:W-:-:S11]  /*a5c0*/  FADD.FTZ R2, |R8|, -RZ ;  /* 0x800000ff08027221 */ /* 0x014fd60000010200 */
[----:B------:R-:W-:Y:S05]  /*a5d0*/  @P0 BRA `(.L_x_8205) ;  /* 0x0000000000180947 */ /* 0x000fea0003800000 */
[----:B------:R-:W-:Y:S02]  /*a5e0*/  FSETP.GTU.FTZ.AND P0, PT, R2, +INF , PT ;  /* 0x7f8000000200780b */ /* 0x000fe40003f1c000 */
[----:B0-----:R-:W-:-:S11]  /*a5f0*/  MOV R9, R8 ;  /* 0x0000000800097202 */ /* 0x001fd60000000f00 */
[----:B------:R-:W-:Y:S05]  /*a600*/  @P0 BRA `(.L_x_8206) ;  /* 0x0000000000180947 */ /* 0x000fea0003800000 */
[----:B------:R-:W-:Y:S01]  /*a610*/  LOP3.LUT R9, R0, 0x80000000, R5, 0xb8, !PT ;  /* 0x8000000000097812 */ /* 0x000fe200078eb805 */
[----:B------:R-:W-:Y:S01]  /*a620*/  IMAD.MOV.U32 R8, RZ, RZ, R2 ;  /* 0x000000ffff087224 */ /* 0x000fe200078e0002 */
[----:B------:R-:W-:Y:S06]  /*a630*/  BRA `(.L_x_8206) ;  /* 0x00000000000c7947 */ /* 0x000fec0003800000 */
.L_x_8205:
[----:B------:R-:W-:Y:S02]  /*a640*/  FSETP.GTU.FTZ.AND P0, PT, R2, +INF , PT ;  /* 0x7f8000000200780b */ /* 0x000fe40003f1c000 */
[----:B0-----:R-:W-:-:S11]  /*a650*/  MOV R9, R0 ;  /* 0x0000000000097202 */ /* 0x001fd60000000f00 */
[----:B------:R-:W-:-:S07]  /*a660*/  @!P0 IMAD.MOV.U32 R8, RZ, RZ, R2 ;  /* 0x000000ffff088224 */ /* 0x000fce00078e0002 */
.L_x_8206:
[----:B------:R-:W-:Y:S05]  /*a670*/  BSYNC B0 ;  /* 0x0000000000007941 */ /* 0x000fea0003800000 */
.L_x_8204:
        /* <DEDUP_REMOVED lines=15> */
.L_x_8210:
[----:B------:R-:W0:Y:S02]  /*a770*/  F2I.S64.TRUNC R8, R8 ;  /* 0x0000000800087311 */ /* 0x000e24000020d900 */
[----:B0-----:R-:W-:-:S05]  /*a780*/  MOV R3, R8 ;  /* 0x0000000800037202 */ /* 0x001fca0000000f00 */
[----:B------:R0:W-:Y:S01]  /*a790*/  STG.E.U8 desc[UR36][R16.64], R3 ;  /* 0x0000000310007986 */ /* 0x0001e2000c101124 */
[----:B------:R-:W-:Y:S05]  /*a7a0*/  BRA `(.L_x_8212) ;  /* 0x0000000c00447947 */ /* 0x000fea0003800000 */
.L_x_8209:
        /* <DEDUP_REMOVED lines=9> */
.L_x_8214:
[----:B------:R-:W0:Y:S02]  /*a840*/  F2I.FTZ.TRUNC.NTZ R3, R8 ;  /* 0x0000000800037305 */ /* 0x000e24000021f100 */
[----:B0-----:R4:W-:Y:S01]  /*a850*/  STG.E desc[UR36][R16.64], R3 ;  /* 0x0000000310007986 */ /* 0x0019e2000c101924 */
[----:B------:R-:W-:Y:S05]  /*a860*/  BRA `(.L_x_8212) ;  /* 0x0000000c00147947 */ /* 0x000fea0003800000 */
.L_x_8213:
[----:B------:R-:W0:Y:S02]  /*a870*/  F2I.FTZ.TRUNC.NTZ R3, R8 ;  /* 0x0000000800037305 */ /* 0x000e24000021f100 */
[----:B0-----:R2:W-:Y:S01]  /*a880*/  STG.E.U16 desc[UR36][R16.64], R3 ;  /* 0x0000000310007986 */ /* 0x0015e2000c101524 */
[----:B------:R-:W-:Y:S05]  /*a890*/  BRA `(.L_x_8212) ;  /* 0x0000000c00087947 */ /* 0x000fea0003800000 */
.L_x_8208:
        /* <DEDUP_REMOVED lines=8> */
.L_x_8216:
[----:B------:R-:W-:-:S05]  /*a920*/  F2FP.F16.F32.PACK_AB R8, RZ, R8 ;  /* 0x00000008ff08723e */ /* 0x000fca00000000ff */
[----:B------:R0:W-:Y:S01]  /*a930*/  STG.E.U16 desc[UR36][R16.64], R8 ;  /* 0x0000000810007986 */ /* 0x0001e2000c101524 */
[----:B------:R-:W-:Y:S05]  /*a940*/  BRA `(.L_x_8212) ;  /* 0x0000000800dc7947 */ /* 0x000fea0003800000 */
.L_x_8215:
        /* <DEDUP_REMOVED lines=8> */
.L_x_8218:
[----:B------:R-:W-:-:S05]  /*a9d0*/  F2FP.F16.F32.PACK_AB R3, R9, R8 ;  /* 0x000000080903723e */ /* 0x000fca00000000ff */
[----:B------:R0:W-:Y:S01]  /*a9e0*/  STG.E desc[UR36][R16.64], R3 ;  /* 0x0000000310007986 */ /* 0x0001e2000c101924 */
[----:B------:R-:W-:Y:S05]  /*a9f0*/  BRA `(.L_x_8212) ;  /* 0x0000000800b07947 */ /* 0x000fea0003800000 */
.L_x_8217:
[----:B------:R-:W-:-:S06]  /*aa00*/  FMUL.FTZ R2, R8, 1 ;  /* 0x3f80000008027820 */ /* 0x000fcc0000410000 */
[----:B------:R-:W0:Y:S02]  /*aa10*/  F2F.F64.F32 R2, R2 ;  /* 0x0000000200027310 */ /* 0x000e240000201800 */
[----:B0-----:R0:W-:Y:S01]  /*aa20*/  STG.E.64 desc[UR36][R16.64], R2 ;  /* 0x0000000210007986 */ /* 0x0011e2000c101b24 */
[----:B------:R-:W-:Y:S05]  /*aa30*/  BRA `(.L_x_8212) ;  /* 0x0000000800a07947 */ /* 0x000fea0003800000 */
.L_x_8207:
        /* <DEDUP_REMOVED lines=14> */
.L_x_8221:
[----:B------:R-:W-:Y:S01]  /*ab20*/  FMUL.FTZ R6, R9, 1 ;  /* 0x3f80000009067820 */ /* 0x000fe20000410000 */
[----:B------:R-:W-:-:S05]  /*ab30*/  FMUL.FTZ R4, R8, 1 ;  /* 0x3f80000008047820 */ /* 0x000fca0000410000 */
[----:B------:R-:W-:Y:S08]  /*ab40*/  F2F.F64.F32 R6, R6 ;  /* 0x0000000600067310 */ /* 0x000ff00000201800 */
[----:B------:R-:W0:Y:S02]  /*ab50*/  F2F.F64.F32 R4, R4 ;  /* 0x0000000400047310 */ /* 0x000e240000201800 */
[----:B0-----:R0:W-:Y:S01]  /*ab60*/  STG.E.128 desc[UR36][R16.64], R4 ;  /* 0x0000000410007986 */ /* 0x0011e2000c101d24 */
[----:B------:R-:W-:Y:S05]  /*ab70*/  BRA `(.L_x_8212) ;  /* 0x0000000800507947 */ /* 0x000fea0003800000 */
.L_x_8220:
        /* <DEDUP_REMOVED lines=20> */
.L_x_8225:
[----:B------:R-:W-:Y:S05]  /*acc0*/  BSYNC B0 ;  /* 0x0000000000007941 */ /* 0x000fea0003800000 */
.L_x_8224:
[----:B------:R-:W-:-:S05]  /*acd0*/  LOP3.LUT R5, R0, R5, RZ, 0xfc, !PT ;  /* 0x0000000500057212 */ /* 0x000fca00078efcff */
[----:B------:R0:W-:Y:S01]  /*ace0*/  STG.E.U8 desc[UR36][R16.64], R5 ;  /* 0x0000000510007986 */ /* 0x0001e2000c101124 */
[----:B------:R-:W-:Y:S05]  /*acf0*/  BRA `(.L_x_8212) ;  /* 0x0000000400f07947 */ /* 0x000fea0003800000 */
.L_x_8223:
        /* <DEDUP_REMOVED lines=12> */
.L_x_8227:
[----:B------:R-:W-:Y:S01]  /*adc0*/  HFMA2.MMA R0, -RZ, RZ, 0, 7.569789886474609375e-06 ;  /* 0x0000007fff007435 */ /* 0x000fe200000001ff */
[----:B------:R-:W-:-:S09]  /*add0*/  ISETP.GT.U32.AND P0, PT, R2, 0x7f800000, PT ;  /* 0x7f8000000200780c */ /* 0x000fd20003f04070 */
[----:B------:R-:W-:-:S07]  /*ade0*/  SEL R0, R0, 0x7c, P0 ;  /* 0x0000007c00007807 */ /* 0x000fce0000000000 */
.L_x_8228:
[----:B------:R-:W-:Y:S05]  /*adf0*/  BSYNC B0 ;  /* 0x0000000000007941 */ /* 0x000fea0003800000 */
.L_x_8226:
[----:B------:R-:W-:-:S04]  /*ae00*/  LOP3.LUT R8, R8, 0x80000000, RZ, 0xc0, !PT ;  /* 0x8000000008087812 */ /* 0x000fc800078ec0ff */
[----:B------:R-:W-:-:S04]  /*ae10*/  SHF.R.U32.HI R3, RZ, 0x18, R8 ;  /* 0x00000018ff037819 */ /* 0x000fc80000011608 */
[----:B------:R-:W-:-:S05]  /*ae20*/  LOP3.LUT R3, R0, R3, RZ, 0xfc, !PT ;  /* 0x0000000300037212 */ /* 0x000fca00078efcff */
[----:B------:R0:W-:Y:S01]  /*ae30*/  STG.E.U8 desc[UR36][R16.64], R3 ;  /* 0x0000000310007986 */ /* 0x0001e2000c101124 */
[----:B------:R-:W-:Y:S05]  /*ae40*/  BRA `(.L_x_8212) ;  /* 0x00000004009c7947 */ /* 0x000fea0003800000 */
.L_x_8222:
[----:B------:R-:W-:-:S05]  /*ae50*/  F2FP.BF16.F32.PACK_AB R8, RZ, R8 ;  /* 0x00000008ff08723e */ /* 0x000fca00000010ff */
[----:B------:R0:W-:Y:S01]  /*ae60*/  STG.E.U16 desc[UR36][R16.64], R8 ;  /* 0x0000000810007986 */ /* 0x0001e2000c101524 */
[----:B------:R-:W-:Y:S05]  /*ae70*/  BRA `(.L_x_8212) ;  /* 0x0000000400907947 */ /* 0x000fea0003800000 */
.L_x_8219:
        /* <DEDUP_REMOVED lines=11> */
.L_x_8231:
        /* <DEDUP_REMOVED lines=16> */
.L_x_8234:
[----:B------:R-:W-:-:S04]  /*b030*/  LOP3.LUT R8, R8, 0x80000000, RZ, 0xc0, !PT ;  /* 0x8000000008087812 */ /* 0x000fc800078ec0ff */
[----:B------:R-:W-:-:S04]  /*b040*/  SHF.R.U32.HI R3, RZ, 0x18, R8 ;  /* 0x00000018ff037819 */ /* 0x000fc80000011608 */
[----:B------:R-:W-:-:S04]  /*b050*/  LOP3.LUT R2, R2, R3, RZ, 0xfc, !PT ;  /* 0x0000000302027212 */ /* 0x000fc800078efcff */
[----:B------:R-:W-:-:S07]  /*b060*/  PRMT R0, R2, 0x7610, R0 ;  /* 0x0000761002007816 */ /* 0x000fce0000000000 */
.L_x_8233:
[----:B------:R-:W-:Y:S05]  /*b070*/  BSYNC B0 ;  /* 0x0000000000007941 */ /* 0x000fea0003800000 */
.L_x_8232:
[----:B------:R0:W-:Y:S01]  /*b080*/  STG.E.U8 desc[UR36][R16.64], R0 ;  /* 0x0000000010007986 */ /* 0x0001e2000c101124 */
[----:B------:R-:W-:Y:S05]  /*b090*/  BRA `(.L_x_8212) ;  /* 0x0000000400087947 */ /* 0x000fea0003800000 */
.L_x_8230:
[----:B------:R-:W-:Y:S01]  /*b0a0*/  LOP3.LUT R3, R8, 0x7fffffff, RZ, 0xc0, !PT ;  /* 0x7fffffff08037812 */ /* 0x000fe200078ec0ff */
[----:B------:R-:W-:Y:S01]  /*b0b0*/  BSSY B0, `(.L_x_8235) ;  /* 0x0000013000007945 */ /* 0x000fe20003800000 */
[----:B------:R-:W-:Y:S02]  /*b0c0*/  MOV R0, 0x80 ;  /* 0x0000008000007802 */ /* 0x000fe40000000f00 */
        /* <DEDUP_REMOVED lines=13> */
.L_x_8237:
[----:B------:R-:W-:-:S04]  /*b1a0*/  LOP3.LUT R8, R8, 0x80000000, RZ, 0xc0, !PT ;  /* 0x8000000008087812 */ /* 0x000fc800078ec0ff */
[----:B------:R-:W-:-:S04]  /*b1b0*/  SHF.R.U32.HI R3, RZ, 0x18, R8 ;  /* 0x00000018ff037819 */ /* 0x000fc80000011608 */
[----:B------:R-:W-:-:S04]  /*b1c0*/  LOP3.LUT R2, R2, R3, RZ, 0xfc, !PT ;  /* 0x0000000302027212 */ /* 0x000fc800078efcff */
[----:B------:R-:W-:-:S07]  /*b1d0*/  PRMT R0, R2, 0x7610, R0 ;  /* 0x0000761002007816 */ /* 0x000fce0000000000 */
.L_x_8236:
[----:B------:R-:W-:Y:S05]  /*b1e0*/  BSYNC B0 ;  /* 0x0000000000007941 */ /* 0x000fea0003800000 */
.L_x_8235:
[----:B------:R0:W-:Y:S01]  /*b1f0*/  STG.E.U8 desc[UR36][R16.64], R0 ;  /* 0x0000000010007986 */ /* 0x0001e2000c101124 */
[----:B------:R-:W-:Y:S05]  /*b200*/  BRA `(.L_x_8212) ;  /* 0x0000000000ac7947 */ /* 0x000fea0003800000 */
.L_x_8229:
        /* <DEDUP_REMOVED lines=19> */
[----:B------:R0:W-:Y:S01]  /*b340*/  STG.E.U8 desc[UR36][R16.64], R3 ;  /* 0x0000000310007986 */ /* 0x0001e2000c101124 */
[----:B------:R-:W-:Y:S05]  /*b350*/  BRA `(.L_x_8212) ;  /* 0x0000000000587947 */ /* 0x000fea0003800000 */
.L_x_8211:
        /* <DEDUP_REMOVED lines=11> */
[----:B---3--:R-:W-:Y:S01]  /*b410*/  MOV R11, UR7 ;  /* 0x00000007000b7c02 */ /* 0x008fe20008000f00 */
[----:B------:R-:W-:-:S02]  /*b420*/  IMAD.MOV.U32 R8, RZ, RZ, 0x65 ;  /* 0x00000065ff087424 */ /* 0x000fc400078e00ff */
[----:B0-----:R-:W-:-:S07]  /*b430*/  IMAD.MOV.U32 R13, RZ, RZ, RZ ;  /* 0x000000ffff0d7224 */ /* 0x001fce00078e00ff */
[----:B------:R-:W-:-:S07]  /*b440*/  LEPC R20, `(.L_x_8240) ;  /* 0x000000001014794e */ /* 0x000fce0000000000 */
[----:B-1----:R-:W-:Y:S05]  /*b450*/  CALL.ABS.NOINC R2 ;  /* 0x0000000002007343 */ /* 0x002fea0003c00000 */
.L_x_8240:
[----:B------:R-:W-:Y:S05]  /*b460*/  BRA `(.L_x_8212) ;  /* 0x0000000000147947 */ /* 0x000fea0003800000 */
.L_x_8239:
[----:B------:R-:W0:Y:S02]  /*b470*/  F2I.U64.TRUNC R8, R8 ;  /* 0x0000000800087311 */ /* 0x000e24000020d800 */
[----:B0-----:R0:W-:Y:S01]  /*b480*/  STG.E.64 desc[UR36][R16.64], R8 ;  /* 0x0000000810007986 */ /* 0x0011e2000c101b24 */
[----:B------:R-:W-:Y:S05]  /*b490*/  BRA `(.L_x_8212) ;  /* 0x0000000000087947 */ /* 0x000fea0003800000 */
.L_x_8238:
[----:B------:R-:W0:Y:S02]  /*b4a0*/  F2I.FTZ.U32.TRUNC.NTZ R3, R8 ;  /* 0x0000000800037305 */ /* 0x000e24000021f000 */
[----:B0-----:R0:W-:Y:S02]  /*b4b0*/  STG.E desc[UR36][R16.64], R3 ;  /* 0x0000000310007986 */ /* 0x0011e4000c101924 */
.L_x_8212:
[----:B------:R-:W-:-:S07]  /*b4c0*/  IADD3 R19, R19, 0x80, RZ ;  /* 0x0000008013137810 */ /* 0x000fce0007ffe0ff */
.L_x_8111:
[----:B------:R-:W-:Y:S05]  /*b4d0*/  BSYNC B6 ;  /* 0x0000000000067941 */ /* 0x000fea0003800000 */
.L_x_8110:
[----:B------:R-:W-:Y:S01]  /*b4e0*/  ULDC UR4, c[0x0][0x210] ;  /* 0x0000840000047ab9 */ /* 0x000fe20000000800 */
[----:B------:R-:W-:Y:S01]  /*b4f0*/  BSSY B6, `(.L_x_8241) ;  /* 0x00005a1000067945 */ /* 0x000fe20003800000 */
[----:B------:R-:W-:-:S13]  /*b500*/  ISETP.GE.AND P0, PT, R19, UR4, PT ;  /* 0x0000000413007c0c */ /* 0x000fda000bf06270 */
[----:B------:R-:W-:Y:S05]  /*b510*/  @P0 BRA `(.L_x_8242) ;  /* 0x0000005800780947 */ /* 0x000fea0003800000 */
[----:B01234-:R-:W0:Y:S01]  /*b520*/  LDC R6, c[0x0][0x218] ;  /* 0x00008600ff067b82 */ /* 0x01fe220000000800 */
[----:B------:R-:W-:Y:S01]  /*b530*/  IMAD.MOV.U32 R0, RZ, RZ, RZ ;  /* 0x000000ffff007224 */ /* 0x000fe200078e00ff */
[----:B------:R-:W-:Y:S02]  /*b540*/  MOV R16, RZ ;  /* 0x000000ff00107202 */ /* 0x000fe40000000f00 */
        /* <DEDUP_REMOVED lines=294> */
[----:B------:R-:W-:-:S04]  /*c7b0*/  SHF.R.U32.HI R2, RZ, UR5, R2 ;  /* 0x00000005ff027c19 */ /* 0x000fc80008011602 */
[----:B------:R-:W-:-:S05]  /*c7c0*/  IADD3 R3, -R2, RZ, RZ ;  /* 0x000000ff02037210 */ /* 0x000fca0007ffe1ff */
[----:B------:R-:W-:Y:S01]  /*c7d0*/  IMAD R5, R3, UR4, R5 ;  /* 0x0000000403057c24 */ /* 0x000fe2000f8e0205 */
[----:B------:R-:W-:-:S03]  /*c7e0*/  ULDC.64 UR4, c[0x0][0x408] ;  /* 0x0001020000047ab9 */ /* 0x000fc60000000a00 */
[C---:B------:R-:W-:Y:S02]  /*c7f0*/  IMAD R16, R5.reuse, UR4, R16 ;  /* 0x0000000405107c24 */ /* 0x040fe4000f8e0210 */
[----:B------:R-:W-:-:S07]  /*c800*/  IMAD R0, R5, UR5, R0 ;  /* 0x0000000505007c24 */ /* 0x000fce000f8e0200 */
.L_x_8243:
        /* <DEDUP_REMOVED lines=23> */
.L_x_8248:
[----:B------:R-:W2:Y:S01]  /*c980*/  LDG.E.U8 R2, desc[UR36][R2.64] ;  /* 0x0000002402027981 */ /* 0x000ea2000c1e1100 */
[----:B------:R-:W-:Y:S01]  /*c990*/  HFMA2.MMA R5, -RZ, RZ, 0, 0 ;  /* 0x00000000ff057435 */ /* 0x000fe200000001ff */
[----:B--2---:R-:W-:Y:S01]  /*c9a0*/  I2FP.F32.U32 R4, R2 ;  /* 0x0000000200047245 */ /* 0x004fe20000201000 */
[----:B------:R-:W-:Y:S09]  /*c9b0*/  BRA `(.L_x_8250) ;  /* 0x0000000c007c7947 */ /* 0x000ff20003800000 */
.L_x_8247:
[----:B------:R-:W-:-:S13]  /*c9c0*/  ISETP.NE.AND P0, PT, R4, 0x2, PT ;  /* 0x000000020400780c */ /* 0x000fda0003f05270 */
[----:B------:R-:W-:Y:S05]  /*c9d0*/  @!P0 BRA `(.L_x_8251) ;  /* 0x0000000000308947 */ /* 0x000fea0003800000 */
[----:B------:R-:W-:-:S13]  /*c9e0*/  ISETP.NE.AND P0, PT, R4, 0x3, PT ;  /* 0x000000030400780c */ /* 0x000fda0003f05270 */
[----:B------:R-:W-:Y:S05]  /*c9f0*/  @!P0 BRA `(.L_x_8252) ;  /* 0x0000000000188947 */ /* 0x000fea0003800000 */
[----:B------:R-:W-:-:S13]  /*ca00*/  ISETP.NE.AND P0, PT, R4, 0x4, PT ;  /* 0x000000040400780c */ /* 0x000fda0003f05270 */
[----:B------:R-:W-:Y:S05]  /*ca10*/  @P0 BRA `(.L_x_8249) ;  /* 0x0000000c00000947 */ /* 0x000fea0003800000 */
[----:B------:R-:W2:Y:S01]  /*ca20*/  LDG.E.64 R2, desc[UR36][R2.64] ;  /* 0x0000002402027981 */ /* 0x000ea2000c1e1b00 */
[----:B------:R-:W-:Y:S01]  /*ca30*/  IMAD.MOV.U32 R5, RZ, RZ, RZ ;  /* 0x000000ffff057224 */ /* 0x000fe200078e00ff */
[----:B--2---:R4:W0:Y:S01]  /*ca40*/  I2F.S64 R4, R2 ;  /* 0x0000000200047312 */ /* 0x0048220000301400 */
[----:B------:R-:W-:Y:S05]  /*ca50*/  BRA `(.L_x_8250) ;  /* 0x0000000c00547947 */ /* 0x000fea0003800000 */
.L_x_8252:
[----:B------:R-:W2:Y:S01]  /*ca60*/  LDG.E R2, desc[UR36][R2.64] ;  /* 0x0000002402027981 */ /* 0x000ea2000c1e1900 */
[----:B------:R-:W-:Y:S02]  /*ca70*/  MOV R5, RZ ;  /* 0x000000ff00057202 */ /* 0x000fe40000000f00 */
[----:B--2---:R-:W-:Y:S01]  /*ca80*/  I2FP.F32.S32 R4, R2 ;  /* 0x0000000200047245 */ /* 0x004fe20000201400 */
[----:B------:R-:W-:Y:S06]  /*ca90*/  BRA `(.L_x_8250) ;  /* 0x0000000c00447947 */ /* 0x000fec0003800000 */
.L_x_8251:
[----:B------:R-:W2:Y:S01]  /*caa0*/  LDG.E.U16 R2, desc[UR36][R2.64] ;  /* 0x0000002402027981 */ /* 0x000ea2000c1e1500 */
[----:B------:R-:W-:Y:S01]  /*cab0*/  IMAD.MOV.U32 R5, RZ, RZ, RZ ;  /* 0x000000ffff057224 */ /* 0x000fe200078e00ff */
[----:B--2---:R2:W3:Y:S01]  /*cac0*/  I2F.S16 R4, R2 ;  /* 0x0000000200047306 */ /* 0x0044e20000101400 */
[----:B------:R-:W-:Y:S05]  /*cad0*/  BRA `(.L_x_8250) ;  /* 0x0000000c00347947 */ /* 0x000fea0003800000 */
.L_x_8246:
        /* <DEDUP_REMOVED lines=9> */
.L_x_8254:
[----:B------:R-:W2:Y:S01]  /*cb70*/  LDG.E.U16 R2, desc[UR36][R2.64] ;  /* 0x0000002402027981 */ /* 0x000ea2000c1e1500 */
[----:B------:R-:W-:Y:S02]  /*cb80*/  IMAD.MOV.U32 R5, RZ, RZ, RZ ;  /* 0x000000ffff057224 */ /* 0x000fe400078e00ff */
[----:B--2---:R-:W-:Y:S01]  /*cb90*/  HADD2.F32 R4, -RZ, R2.H0_H0 ;  /* 0x20000002ff047230 */ /* 0x004fe20000004100 */
[----:B------:R-:W-:Y:S06]  /*cba0*/  BRA `(.L_x_8250) ;  /* 0x0000000c00007947 */ /* 0x000fec0003800000 */
.L_x_8253:
        /* <DEDUP_REMOVED lines=8> */
.L_x_8256:
[----:B------:R-:W2:Y:S02]  /*cc30*/  LDG.E R2, desc[UR36][R2.64] ;  /* 0x0000002402027981 */ /* 0x000ea4000c1e1900 */
[--C-:B--2---:R-:W-:Y:S02]  /*cc40*/  HADD2.F32 R5, -RZ, R2.reuse.H1_H1 ;  /* 0x30000002ff057230 */ /* 0x104fe40000004100 */
[----:B------:R-:W-:Y:S01]  /*cc50*/  HADD2.F32 R4, -RZ, R2.H0_H0 ;  /* 0x20000002ff047230 */ /* 0x000fe20000004100 */
[----:B------:R-:W-:Y:S06]  /*cc60*/  BRA `(.L_x_8250) ;  /* 0x0000000800d07947 */ /* 0x000fec0003800000 */
.L_x_8255:
[----:B------:R-:W2:Y:S01]  /*cc70*/  LDG.E.64 R2, desc[UR36][R2.64] ;  /* 0x0000002402027981 */ /* 0x000ea2000c1e1b00 */
[----:B------:R-:W-:Y:S01]  /*cc80*/  UMOV UR4, 0xf0000000 ;  /* 0xf000000000047882 */ /* 0x000fe20000000000 */
[----:B------:R-:W-:Y:S01]  /*cc90*/  UMOV UR5, 0x380fffff ;  /* 0x380fffff00057882 */ /* 0x000fe20000000000 */
[----:B------:R-:W-:Y:S01]  /*cca0*/  MOV R5, RZ ;  /* 0x000000ff00057202 */ /* 0x000fe20000000f00 */
[----:B--2---:R-:W0:Y:S01]  /*ccb0*/  F2F.F32.F64 R4, R2 ;  /* 0x0000000200047310 */ /* 0x004e220000301000 */
[----:B------:R-:W-:-:S14]  /*ccc0*/  DSETP.GEU.AND P0, PT, |R2|, UR4, PT ;  /* 0x0000000402007e2a */ /* 0x000fdc000bf0e200 */
[----:B0-----:R-:W-:Y:S01]  /*ccd0*/  @!P0 FMUL R4, R4, 1.175494350822287508e-38 ;  /* 0x0080000004048820 */ /* 0x001fe20000400000 */
[----:B------:R-:W-:Y:S06]  /*cce0*/  BRA `(.L_x_8250) ;  /* 0x0000000800b07947 */ /* 0x000fec0003800000 */
.L_x_8245:
        /* <DEDUP_REMOVED lines=11> */
[----:B------:R-:W-:Y:S01]  /*cda0*/  FSEL R4, RZ, 1, !P0 ;  /* 0x3f800000ff047808 */ /* 0x000fe20004000000 */
[----:B------:R-:W-:Y:S08]  /*cdb0*/  BRA `(.L_x_8250) ;  /* 0x00000008007c7947 */ /* 0x000ff00003800000 */
.L_x_8259:
        /* <DEDUP_REMOVED lines=10> */
.L_x_8258:
        /* <DEDUP_REMOVED lines=8> */
[----:B--2---:R-:W-:-:S04]  /*cee0*/  SHF.L.U32 R4, R4, 0x18, RZ ;  /* 0x0000001804047819 */ /* 0x004fc800000006ff */
        /* <DEDUP_REMOVED lines=15> */
[----:B------:R-:W-:-:S03]  /*cfe0*/  IMAD.MOV.U32 R5, RZ, RZ, RZ ;  /* 0x000000ffff057224 */ /* 0x000fc600078e00ff */
[----:B------:R-:W-:Y:S01]  /*cff0*/  LOP3.LUT R4, R3, 0x80000000, R4, 0xf8, !PT ;  /* 0x8000000003047812 */ /* 0x000fe200078ef804 */
[----:B------:R-:W-:Y:S06]  /*d000*/  BRA `(.L_x_8250) ;  /* 0x0000000400e87947 */ /* 0x000fec0003800000 */
.L_x_8261:
[----:B------:R-:W2:Y:S01]  /*d010*/  LDG.E.U8 R2, desc[UR36][R2.64] ;  /* 0x0000002402027981 */ /* 0x000ea2000c1e1100 */
[----:B------:R-:W-:Y:S01]  /*d020*/  HFMA2.MMA R5, -RZ, RZ, 0, 0 ;  /* 0x00000000ff057435 */ /* 0x000fe200000001ff */
[C---:B--2---:R-:W-:Y:S01]  /*d030*/  SHF.L.U32 R0, R2.reuse, 0x19, RZ ;  /* 0x0000001902007819 */ /* 0x044fe200000006ff */
        /* <DEDUP_REMOVED lines=11> */
.L_x_8260:
[----:B------:R-:W2:Y:S01]  /*d0f0*/  LDG.E.U16 R2, desc[UR36][R2.64] ;  /* 0x0000002402027981 */ /* 0x000ea2000c1e1500 */
[----:B------:R-:W-:Y:S01]  /*d100*/  IMAD.MOV.U32 R5, RZ, RZ, RZ ;  /* 0x000000ffff057224 */ /* 0x000fe200078e00ff */
[----:B--2---:R-:W-:Y:S01]  /*d110*/  SHF.L.U32 R4, R2, 0x10, RZ ;  /* 0x0000001002047819 */ /* 0x004fe200000006ff */
[----:B------:R-:W-:Y:S06]  /*d120*/  BRA `(.L_x_8250) ;  /* 0x0000000400a07947 */ /* 0x000fec0003800000 */
.L_x_8257:
        /* <DEDUP_REMOVED lines=12> */
.L_x_8264:
        /* <DEDUP_REMOVED lines=20> */
.L_x_8266:
[----:B------:R-:W-:Y:S05]  /*d330*/  BSYNC B0 ;  /* 0x0000000000007941 */ /* 0x000fea0003800000 */
.L_x_8265:
[----:B------:R-:W-:Y:S01]  /*d340*/  IMAD.SHL.U32 R2, R2, 0x100000, RZ ;  /* 0x0010000002027824 */ /* 0x000fe200078e00ff */
[----:B------:R-:W-:-:S04]  /*d350*/  LEA R3, R0, 0x3b800000, 0x17 ;  /* 0x3b80000000037811 */ /* 0x000fc800078eb8ff */
[----:B------:R-:W-:Y:S01]  /*d360*/  LOP3.LUT R4, R3, R2, R4, 0xfe, !PT ;  /* 0x0000000203047212 */ /* 0x000fe200078efe04 */
[----:B------:R-:W-:Y:S06]  /*d370*/  BRA `(.L_x_8250) ;  /* 0x00000004000c7947 */ /* 0x000fec0003800000 */
.L_x_8263:
        /* <DEDUP_REMOVED lines=20> */
.L_x_8268:
[----:B------:R-:W-:Y:S05]  /*d4c0*/  BSYNC B0 ;  /* 0x0000000000007941 */ /* 0x000fea0003800000 */
.L_x_8267:
[----:B------:R-:W-:Y:S01]  /*d4d0*/  IMAD.SHL.U32 R2, R2, 0x200000, RZ ;  /* 0x0020000002027824 */ /* 0x000fe200078e00ff */
[----:B------:R-:W-:-:S04]  /*d4e0*/  LEA R3, R0, 0x37800000, 0x17 ;  /* 0x3780000000037811 */ /* 0x000fc800078eb8ff */
[----:B------:R-:W-:Y:S01]  /*d4f0*/  LOP3.LUT R4, R3, R2, R4, 0xfe, !PT ;  /* 0x0000000203047212 */ /* 0x000fe200078efe04 */
[----:B------:R-:W-:Y:S06]  /*d500*/  BRA `(.L_x_8250) ;  /* 0x0000000000a87947 */ /* 0x000fec0003800000 */
.L_x_8262:
        /* <DEDUP_REMOVED lines=12> */
[----:B------:R-:W-:Y:S01]  /*d5d0*/  @!P0 IMAD.MOV.U32 R4, RZ, RZ, 0x7f800001 ;  /* 0x7f800001ff048424 */ /* 0x000fe200078e00ff */
[----:B------:R-:W-:-:S07]  /*d5e0*/  @P0 SHF.L.U32 R4, R2, 0x17, RZ ;  /* 0x0000001702040819 */ /* 0x000fce00000006ff */
.L_x_8272:
[----:B------:R-:W-:Y:S05]  /*d5f0*/  BSYNC B0 ;  /* 0x0000000000007941 */ /* 0x000fea0003800000 */
.L_x_8271:
[----:B------:R-:W-:Y:S01]  /*d600*/  IMAD.MOV.U32 R5, RZ, RZ, RZ ;  /* 0x000000ffff057224 */ /* 0x000fe200078e00ff */
[----:B------:R-:W-:Y:S06]  /*d610*/  BRA `(.L_x_8250) ;  /* 0x0000000000647947 */ /* 0x000fec0003800000 */
.L_x_8249:
        /* <DEDUP_REMOVED lines=8> */
[----:B------:R-:W-:Y:S01]  /*d6a0*/  MOV R6, UR4 ;  /* 0x0000000400067c02 */ /* 0x000fe20008000f00 */
[----:B------:R-:W-:Y:S01]  /*d6b0*/  IMAD.U32 R7, RZ, RZ, UR5 ;  /* 0x00000005ff077e24 */ /* 0x000fe2000f8e00ff */
[----:B------:R-:W-:Y:S01]  /*d6c0*/  MOV R10, UR6 ;  /* 0x00000006000a7c02 */ /* 0x000fe20008000f00 */
[----:B------:R-:W-:Y:S01]  /*d6d0*/  IMAD.U32 R11, RZ, RZ, UR7 ;  /* 0x00000007ff0b7e24 */ /* 0x000fe2000f8e00ff */
[----:B------:R-:W-:Y:S01]  /*d6e0*/  MOV R13, RZ ;  /* 0x000000ff000d7202 */ /* 0x000fe20000000f00 */
[----:B0-----:R-:W-:-:S07]  /*d6f0*/  IMAD.MOV.U32 R12, RZ, RZ, 0x1 ;  /* 0x00000001ff0c7424 */ /* 0x001fce00078e00ff */
[----:B------:R-:W-:-:S07]  /*d700*/  LEPC R20, `(.L_x_8273) ;  /* 0x000000001014794e */ /* 0x000fce0000000000 */
[----:B-1----:R-:W-:Y:S05]  /*d710*/  CALL.ABS.NOINC R2 ;  /* 0x0000000002007343 */ /* 0x002fea0003c00000 */
.L_x_8273:
[----:B------:R-:W-:Y:S01]  /*d720*/  CS2R R4, SRZ ;  /* 0x0000000000047805 */ /* 0x000fe2000001ff00 */
[----:B------:R-:W-:Y:S06]  /*d730*/  BRA `(.L_x_8250) ;  /* 0x00000000001c7947 */ /* 0x000fec0003800000 */
.L_x_8270:
[----:B------:R-:W2:Y:S01]  /*d740*/  LDG.E.64 R2, desc[UR36][R2.64] ;  /* 0x0000002402027981 */ /* 0x000ea2000c1e1b00 */
[----:B------:R-:W-:Y:S01]  /*d750*/  IMAD.MOV.U32 R5, RZ, RZ, RZ ;  /* 0x000000ffff057224 */ /* 0x000fe200078e00ff */
[----:B--2---:R0:W1:Y:S01]  /*d760*/  I2F.U64 R4, R2 ;  /* 0x0000000200047312 */ /* 0x0040620000301000 */
[----:B------:R-:W-:Y:S05]  /*d770*/  BRA `(.L_x_8250) ;  /* 0x00000000000c7947 */ /* 0x000fea0003800000 */
.L_x_8269:
[----:B------:R-:W2:Y:S01]  /*d780*/  LDG.E R2, desc[UR36][R2.64] ;  /* 0x0000002402027981 */ /* 0x000ea2000c1e1900 */
[----:B------:R-:W-:Y:S01]  /*d790*/  HFMA2.MMA R5, -RZ, RZ, 0, 0 ;  /* 0x00000000ff057435 */ /* 0x000fe200000001ff */
[----:B--2---:R-:W-:-:S10]  /*d7a0*/  I2FP.F32.U32 R4, R2 ;  /* 0x0000000200047245 */ /* 0x004fd40000201000 */
.L_x_8250:
[----:B------:R-:W-:Y:S05]  /*d7b0*/  BSYNC B7 ;  /* 0x0000000000077941 */ /* 0x000fea0003800000 */
.L_x_8244:
        /* <DEDUP_REMOVED lines=76> */
[----:B------:R-:W-:Y:S01]  /*dc80*/  MOV R15, 0x3e800000 ;  /* 0x3e800000000f7802 */ /* 0x000fe20000000f00 */
[----:B------:R-:W-:-:S04]  /*dc90*/  HFMA2.MMA R23, -RZ, RZ, 1.3056640625, -1.8671875 ;  /* 0x3d39bf78ff177435 */ /* 0x000fc800000001ff */
        /* <DEDUP_REMOVED lines=30> */
.L_x_8282:
        /* <DEDUP_REMOVED lines=10> */
.L_x_8284:
[----:B------:R-:W-:-:S04]  /*df20*/  FADD.FTZ R8, -R0, R7 ;  /* 0x0000000700087221 */ /* 0x000fc80000010100 */
[----:B------:R-:W-:-:S07]  /*df30*/  FMUL.FTZ R8, R8, 0.5 ;  /* 0x3f00000008087820 */ /* 0x000fce0000410000 */
.L_x_8285:
[----:B------:R-:W-:Y:S05]  /*df40*/  BSYNC B2 ;  /* 0x0000000000027941 */ /* 0x000fea0003800000 */
.L_x_8283:
        /* <DEDUP_REMOVED lines=11> */
.L_x_8287:
[----:B------:R-:W-:-:S04]  /*e000*/  FADD.FTZ R10, R2, -R15 ;  /* 0x8000000f020a7221 */ /* 0x000fc80000010000 */
[----:B------:R-:W-:-:S07]  /*e010*/  FMUL.FTZ R15, R10, 0.5 ;  /* 0x3f0000000a0f7820 */ /* 0x000fce0000410000 */
.L_x_8288:
[----:B------:R-:W-:Y:S05]  /*e020*/  BSYNC B2 ;  /* 0x0000000000027941 */ /* 0x000fea0003800000 */
.L_x_8286:
[----:B------:R-:W-:Y:S01]  /*e030*/  FADD.FTZ R15, R15, R8 ;  /* 0x000000080f0f7221 */ /* 0x000fe20000010000 */
[----:B------:R-:W-:Y:S01]  /*e040*/  FADD.FTZ R8, R11, 1 ;  /* 0x3f8000000b087421 */ /* 0x000fe20000010000 */
[----:B------:R-:W-:-:S03]  /*e050*/  IMAD.MOV.U32 R23, RZ, RZ, 0x3d39bf78 ;  /* 0x3d39bf78ff177424 */ /* 0x000fc600078e00ff */
[----:B------:R-:W-:-:S06]  /*e060*/  FMUL.FTZ R8, R8, R15 ;  /* 0x0000000f08087220 */ /* 0x000fcc0000410000 */
[----:B------:R-:W0:Y:S02]  /*e070*/  MUFU.SQRT R8, R8 ;  /* 0x0000000800087308 */ /* 0x000e240000002000 */
[----:B0-----:R-:W-:Y:S01]  /*e080*/  FADD.FTZ R21, R15, R8 ;  /* 0x000000080f157221 */ /* 0x001fe20000010000 */
[----:B------:R-:W-:-:S03]  /*e090*/  IMAD.MOV.U32 R15, RZ, RZ, 0x3e800000 ;  /* 0x3e800000ff0f7424 */ /* 0x000fc600078e00ff */
        /* <DEDUP_REMOVED lines=28> */
.L_x_8281:
[----:B------:R0:W1:Y:S02]  /*e260*/  MUFU.SQRT R8, R9 ;  /* 0x0000000900087308 */ /* 0x0000640000002000 */
.L_x_8280:
[----:B------:R-:W-:Y:S05]  /*e270*/  BSYNC B1 ;  /* 0x0000000000017941 */ /* 0x000fea0003800000 */
.L_x_8279:
        /* <DEDUP_REMOVED lines=24> */
.L_x_8295:
[----:B------:R-:W-:-:S04]  /*e400*/  FADD.FTZ R0, -R0, R7 ;  /* 0x0000000700007221 */ /* 0x000fc80000010100 */
[----:B------:R-:W-:-:S07]  /*e410*/  FMUL.FTZ R0, R0, 0.5 ;  /* 0x3f00000000007820 */ /* 0x000fce0000410000 */
.L_x_8296:
[----:B------:R-:W-:Y:S05]  /*e420*/  BSYNC B2 ;  /* 0x0000000000027941 */ /* 0x000fea0003800000 */
.L_x_8294:
        /* <DEDUP_REMOVED lines=10> */
.L_x_8298:
[----:B------:R-:W-:-:S04]  /*e4d0*/  FADD.FTZ R2, -R3, R2 ;  /* 0x0000000203027221 */ /* 0x000fc80000010100 */
[----:B------:R-:W-:-:S07]  /*e4e0*/  FMUL.FTZ R3, R2, 0.5 ;  /* 0x3f00000002037820 */ /* 0x000fce0000410000 */
.L_x_8299:
[----:B------:R-:W-:Y:S05]  /*e4f0*/  BSYNC B2 ;  /* 0x0000000000027941 */ /* 0x000fea0003800000 */
.L_x_8297:
[----:B------:R-:W-:Y:S01]  /*e500*/  FADD.FTZ R0, R3, R0 ;  /* 0x0000000003007221 */ /* 0x000fe20000010000 */
[----:B------:R-:W-:Y:S01]  /*e510*/  FADD.FTZ R11, R6, R11 ;  /* 0x0000000b060b7221 */ /* 0x000fe20000010000 */
[----:B------:R-:W-:-:S03]  /*e520*/  PLOP3.LUT P0, PT, PT, PT, PT, 0x80, 0x0 ;  /* 0x000000000000781c */ /* 0x000fc60003f0f070 */
[----:B------:R-:W-:-:S06]  /*e530*/  FMUL.FTZ R11, R11, R0 ;  /* 0x000000000b0b7220 */ /* 0x000fcc0000410000 */
[----:B------:R-:W4:Y:S01]  /*e540*/  MUFU.SQRT R11, R11 ;  /* 0x0000000b000b7308 */ /* 0x000f220000002000 */
[----:B------:R-:W-:Y:S05]  /*e550*/  BRA `(.L_x_8291) ;  /* 0x0000000000687947 */ /* 0x000fea0003800000 */
.L_x_8293:
        /* <DEDUP_REMOVED lines=15> */
.L_x_8292:
        /* <DEDUP_REMOVED lines=8> */
.L_x_8290:
[----:B------:R-:W-:Y:S01]  /*e6d0*/  PLOP3.LUT P0, PT, PT, PT, PT, 0x80, 0x0 ;  /* 0x000000000000781c */ /* 0x000fe20003f0f070 */
[----:B------:R-:W-:Y:S01]  /*e6e0*/  FMUL.FTZ R11, R11, 16777216 ;  /* 0x4b8000000b0b7820 */ /* 0x000fe20000410000 */
[----:B------:R-:W-:-:S11]  /*e6f0*/  FMUL.FTZ R6, R6, 16777216 ;  /* 0x4b80000006067820 */ /* 0x000fd60000410000 */
.L_x_8291:
[----:B------:R-:W-:Y:S05]  /*e700*/  BSYNC B1 ;  /* 0x0000000000017941 */ /* 0x000fea0003800000 */
.L_x_8289:
        /* <DEDUP_REMOVED lines=30> */
[----:B------:R-:W-:-:S04]  /*e8f0*/  @P1 FFMA.FTZ R0, R2, 0.93318945169448852539, R3 ;  /* 0x3f6ee58102001823 */ /* 0x000fc80000010003 */
[----:B------:R-:W-:Y:S01]  /*e900*/  @P0 FADD.FTZ R0, R0, R0 ;  /* 0x0000000000000221 */ /* 0x000fe20000010000 */
[----:B------:R-:W-:Y:S06]  /*e910*/  BRA `(.L_x_8303) ;  /* 0x0000000800207947 */ /* 0x000fec0003800000 */
.L_x_8302:
        /* <DEDUP_REMOVED lines=28> */
.L_x_8301:
        /* <DEDUP_REMOVED lines=19> */
[----:B-1----:R-:W-:Y:S05]  /*ec10*/  CALL.REL.NOINC `($__internal_14_$__cuda_sm3x_div_rn_ftz_f32_slowpath) ;  /* 0x0000007c00407944 */ /* 0x002fea0003c00000 */
[----:B------:R-:W-:-:S07]  /*ec20*/  IMAD.MOV.U32 R2, RZ, RZ, R21 ;  /* 0x000000ffff027224 */ /* 0x000fce00078e0015 */
.L_x_8306:
[----:B------:R-:W-:Y:S05]  /*ec30*/  BSYNC B4 ;  /* 0x0000000000047941 */ /* 0x000fea0003800000 */
.L_x_8305:
        /* <DEDUP_REMOVED lines=18> */
.L_x_8308:
[----:B------:R-:W-:Y:S02]  /*ed60*/  ISETP.GE.AND P0, PT, R6, RZ, PT ;  /* 0x000000ff0600720c */ /* 0x000fe40003f06270 */
[----:B------:R-:W-:-:S11]  /*ed70*/  MOV R3, 0x3fd774eb ;  /* 0x3fd774eb00037802 */ /* 0x000fd60000000f00 */
[----:B------:R-:W-:-:S04]  /*ed80*/  @P0 FFMA.FTZ R2, R3, 0.93318945169448852539, -R2 ;  /* 0x3f6ee58103020823 */ /* 0x000fc80000010802 */
[----:B------:R-:W-:-:S07]  /*ed90*/  @!P0 FFMA.FTZ R2, R3, 0.93318945169448852539, R2 ;  /* 0x3f6ee58103028823 */ /* 0x000fce0000010002 */
.L_x_8309:
[----:B------:R-:W-:Y:S05]  /*eda0*/  BSYNC B1 ;  /* 0x0000000000017941 */ /* 0x000fea0003800000 */
.L_x_8307:
        /* <DEDUP_REMOVED lines=11> */
.L_x_8304:
        /* <DEDUP_REMOVED lines=16> */
[----:B-1----:R-:W-:Y:S05]  /*ef60*/  CALL.REL.NOINC `($__internal_14_$__cuda_sm3x_div_rn_ftz_f32_slowpath) ;  /* 0x00000078006c7944 */ /* 0x002fea0003c00000 */
[----:B------:R-:W-:-:S07]  /*ef70*/  IMAD.MOV.U32 R2, RZ, RZ, R21 ;  /* 0x000000ffff027224 */ /* 0x000fce00078e0015 */
.L_x_8311:
[----:B------:R-:W-:Y:S05]  /*ef80*/  BSYNC B4 ;  /* 0x0000000000047941 */ /* 0x000fea0003800000 */
.L_x_8310:
        /* <DEDUP_REMOVED lines=18> */
.L_x_8313:
[----:B------:R-:W-:Y:S02]  /*f0b0*/  ISETP.GE.AND P0, PT, R6, RZ, PT ;  /* 0x000000ff0600720c */ /* 0x000fe40003f06270 */
[----:B------:R-:W-:-:S11]  /*f0c0*/  MOV R3, 0x3fd774eb ;  /* 0x3fd774eb00037802 */ /* 0x000fd60000000f00 */
[----:B------:R-:W-:-:S04]  /*f0d0*/  @P0 FFMA.FTZ R2, R3, 0.93318945169448852539, -R2 ;  /* 0x3f6ee58103020823 */ /* 0x000fc80000010802 */
[----:B------:R-:W-:-:S07]  /*f0e0*/  @!P0 FFMA.FTZ R2, R3, 0.93318945169448852539, R2 ;  /* 0x3f6ee58103028823 */ /* 0x000fce0000010002 */
.L_x_8314:
[----:B------:R-:W-:Y:S05]  /*f0f0*/  BSYNC B1 ;  /* 0x0000000000017941 */ /* 0x000fea0003800000 */
.L_x_8312:
        /* <DEDUP_REMOVED lines=10> */
.L_x_8303:
[----:B------:R-:W-:Y:S05]  /*f1a0*/  BSYNC B3 ;  /* 0x0000000000037941 */ /* 0x000fea0003800000 */
.L_x_8300:
[----:B------:R-:W-:-:S13]  /*f1b0*/  ISETP.NE.AND P0, PT, R13, RZ, PT ;  /* 0x000000ff0d00720c */ /* 0x000fda0003f05270 */
[----:B-1----:R-:W-:Y:S01]  /*f1c0*/  @!P0 FADD.FTZ R8, -R8, -RZ ;  /* 0x800000ff08088221 */ /* 0x002fe20000010100 */
[----:B------:R-:W-:Y:S06]  /*f1d0*/  BRA `(.L_x_8315) ;  /* 0x0000000c00787947 */ /* 0x000fec0003800000 */
.L_x_8278:
[----:B------:R-:W-:Y:S01]  /*f1e0*/  FADD.FTZ R0, -R4, 6.1232342629258392722e-17 ;  /* 0x248d313204007421 */ /* 0x000fe20000010100 */
[----:B------:R-:W-:-:S03]  /*f1f0*/  FADD.FTZ R8, -R5, -RZ ;  /* 0x800000ff05087221 */ /* 0x000fc60000010100 */
[----:B------:R-:W-:Y:S01]  /*f200*/  FADD.FTZ R0, R0, 1.5707963705062866211 ;  /* 0x3fc90fdb00007421 */ /* 0x000fe20000010000 */
[----:B------:R-:W-:Y:S06]  /*f210*/  BRA `(.L_x_8315) ;  /* 0x0000000c00687947 */ /* 0x000fec0003800000 */
.L_x_8277:
[----:B------:R-:W-:Y:S01]  /*f220*/  MOV R0, RZ ;  /* 0x000000ff00007202 */ /* 0x000fe20000000f00 */
[----:B------:R-:W-:Y:S01]  /*f230*/  FADD.FTZ R8, -R5, -RZ ;  /* 0x800000ff05087221 */ /* 0x000fe20000010100 */
[----:B------:R-:W-:Y:S06]  /*f240*/  BRA `(.L_x_8315) ;  /* 0x0000000c005c7947 */ /* 0x000fec0003800000 */
.L_x_8276:
        /* <DEDUP_REMOVED lines=23> */
[----:B------:R-:W-:Y:S05]  /*f3c0*/  CALL.REL.NOINC `($__internal_14_$__cuda_sm3x_div_rn_ftz_f32_slowpath) ;  /* 0x0000007400547944 */ /* 0x000fea0003c00000 */
[----:B------:R-:W-:-:S07]  /*f3d0*/  MOV R3, R21 ;  /* 0x0000001500037202 */ /* 0x000fce0000000f00 */
.L_x_8320:
[----:B------:R-:W-:Y:S05]  /*f3e0*/  BSYNC B4 ;  /* 0x0000000000047941 */ /* 0x000fea0003800000 */
.L_x_8319:
        /* <DEDUP_REMOVED lines=18> */
.L_x_8322:
[----:B------:R-:W-:Y:S01]  /*f510*/  ISETP.GE.AND P0, PT, R4, RZ, PT ;  /* 0x000000ff0400720c */ /* 0x000fe20003f06270 */
[----:B------:R-:W-:-:S12]  /*f520*/  IMAD.MOV.U32 R3, RZ, RZ, 0x3fd774eb ;  /* 0x3fd774ebff037424 */ /* 0x000fd800078e00ff */
[----:B------:R-:W-:-:S04]  /*f530*/  @P0 FFMA.FTZ R0, R3, 0.93318945169448852539, -R0 ;  /* 0x3f6ee58103000823 */ /* 0x000fc80000010800 */
[----:B------:R-:W-:-:S07]  /*f540*/  @!P0 FFMA.FTZ R0, R3, 0.93318945169448852539, R0 ;  /* 0x3f6ee58103008823 */ /* 0x000fce0000010000 */
.L_x_8323:
[----:B------:R-:W-:Y:S05]  /*f550*/  BSYNC B1 ;  /* 0x0000000000017941 */ /* 0x000fea0003800000 */
.L_x_8321:
[C---:B------:R-:W-:Y:S01]  /*f560*/  FSETP.NEU.FTZ.AND P0, PT, R6.reuse, |R5|, PT ;  /* 0x400000050600720b */ /* 0x040fe20003f1d000 */
[----:B------:R-:W0:Y:S01]  /*f570*/  MUFU.LG2 R9, R10 ;  /* 0x0000000a00097308 */ /* 0x000e220000000c00 */
[----:B------:R-:W-:Y:S01]  /*f580*/  FSETP.NEU.FTZ.AND P1, PT, R7, RZ, PT ;  /* 0x000000ff0700720b */ /* 0x000fe20003f3d000 */
[----:B------:R-:W-:Y:S01]  /*f590*/  FADD.FTZ R6, R6, |R5| ;  /* 0x4000000506067221 */ /* 0x000fe20000010000 */
[----:B------:R-:W-:Y:S02]  /*f5a0*/  ISETP.GE.AND P2, PT, R4, RZ, PT ;  /* 0x000000ff0400720c */ /* 0x000fe40003f46270 */
[----:B------:R-:W-:-:S07]  /*f5b0*/  MOV R2, 0x4016cbe4 ;  /* 0x4016cbe400027802 */ /* 0x000fce0000000f00 */
[----:B------:R-:W-:Y:S02]  /*f5c0*/  @!P0 FSEL R0, R2, 0.78539818525314331055, !P2 ;  /* 0x3f490fdb02008808 */ /* 0x000fe40005000000 */
[----:B------:R-:W-:Y:S02]  /*f5d0*/  @!P1 FSEL R0, RZ, 3.1415927410125732422, P2 ;  /* 0x40490fdbff009808 */ /* 0x000fe40001000000 */
[----:B------:R-:W-:Y:S01]  /*f5e0*/  FSETP.GTU.FTZ.AND P0, PT, |R6|, +INF , PT ;  /* 0x7f8000000600780b */ /* 0x000fe20003f1c200 */
[----:B0-----:R-:W-:Y:S01]  /*f5f0*/  FMUL.FTZ.D2 R9, R9, 0.69314718246459960938 ;  /* 0x3f31721809097820 */ /* 0x001fe20000310000 */
[----:B------:R-:W-:-:S04]  /*f600*/  LOP3.LUT R3, R0, 0x80000000, R5, 0xb8, !PT ;  /* 0x8000000000037812 */ /* 0x000fc800078eb805 */
[----:B------:R-:W-:Y:S01]  /*f610*/  FSEL R0, R6, R3, P0 ;  /* 0x0000000306007208 */ /* 0x000fe20000000000 */
[----:B------:R-:W-:Y:S06]  /*f620*/  BRA `(.L_x_8324) ;  /* 0x0000000800107947 */ /* 0x000fec0003800000 */
.L_x_8318:
        /* <DEDUP_REMOVED lines=11> */
[----:B------:R-:W-:Y:S05]  /*f6e0*/  CALL.REL.NOINC `($__internal_14_$__cuda_sm3x_div_rn_ftz_f32_slowpath) ;  /* 0x00000070008c7944 */ /* 0x000fea0003c00000 */
[----:B------:R-:W-:-:S07]  /*f6f0*/  MOV R2, R21 ;  /* 0x0000001500027202 */ /* 0x000fce0000000f00 */
.L_x_8326:
[----:B------:R-:W-:Y:S05]  /*f700*/  BSYNC B4 ;  /* 0x0000000000047941 */ /* 0x000fea0003800000 */
.L_x_8325:
        /* <DEDUP_REMOVED lines=18> */
.L_x_8328:
[----:B------:R-:W-:Y:S01]  /*f830*/  ISETP.GE.AND P0, PT, R4, RZ, PT ;  /* 0x000000ff0400720c */ /* 0x000fe20003f06270 */
[----:B------:R-:W-:-:S12]  /*f840*/  IMAD.MOV.U32 R3, RZ, RZ, 0x3fd774eb ;  /* 0x3fd774ebff037424 */ /* 0x000fd800078e00ff */
[----:B------:R-:W-:-:S04]  /*f850*/  @P0 FFMA.FTZ R2, R3, 0.93318945169448852539, -R2 ;  /* 0x3f6ee58103020823 */ /* 0x000fc80000010802 */
[----:B------:R-:W-:-:S07]  /*f860*/  @!P0 FFMA.FTZ R2, R3, 0.93318945169448852539, R2 ;  /* 0x3f6ee58103028823 */ /* 0x000fce0000010002 */
.L_x_8329:
[----:B------:R-:W-:Y:S05]  /*f870*/  BSYNC B1 ;  /* 0x0000000000017941 */ /* 0x000fea0003800000 */
.L_x_8327:
        /* <DEDUP_REMOVED lines=16> */
[----:B------:R-:W-:Y:S02]  /*f980*/  FSEL R3, R0, +INF , P0 ;  /* 0x7f80000000037808 */ /* 0x000fe40000000000 */
[----:B------:R-:W-:Y:S02]  /*f990*/  ISETP.GE.AND P0, PT, R4, RZ, PT ;  /* 0x000000ff0400720c */ /* 0x000fe40003f06270 */
[----:B------:R-:W-:Y:S02]  /*f9a0*/  MOV R0, 0x4016cbe4 ;  /* 0x4016cbe400007802 */ /* 0x000fe40000000f00 */
[----:B------:R-:W0:Y:S02]  /*f9b0*/  MUFU.LG2 R3, R3 ;  /* 0x0000000300037308 */ /* 0x000e240000000c00 */
[----:B------:R-:W-:Y:S02]  /*f9c0*/  @!P1 FSEL R2, R0, 0.78539818525314331055, !P0 ;  /* 0x3f490fdb00029808 */ /* 0x000fe40004000000 */
[----:B------:R-:W-:-:S02]  /*f9d0*/  @!P2 FSEL R2, RZ, 3.1415927410125732422, P0 ;  /* 0x40490fdbff02a808 */ /* 0x000fc40000000000 */
[----:B------:R-:W-:Y:S02]  /*f9e0*/  FSETP.GTU.FTZ.AND P0, PT, |R7|, +INF , PT ;  /* 0x7f8000000700780b */ /* 0x000fe40003f1c200 */
[----:B------:R-:W-:-:S04]  /*f9f0*/  LOP3.LUT R2, R2, 0x80000000, R5, 0xb8, !PT ;  /* 0x8000000002027812 */ /* 0x000fc800078eb805 */
[----:B------:R-:W-:Y:S01]  /*fa00*/  FSEL R0, R7, R2, P0 ;  /* 0x0000000207007208 */ /* 0x000fe20000000000 */
[----:B0-----:R-:W-:Y:S01]  /*fa10*/  FMUL.FTZ R9, R3, 0.69314718246459960938 ;  /* 0x3f31721803097820 */ /* 0x001fe20000410000 */
[----:B------:R-:W-:Y:S06]  /*fa20*/  BRA `(.L_x_8324) ;  /* 0x0000000400107947 */ /* 0x000fec0003800000 */
.L_x_8317:
        /* <DEDUP_REMOVED lines=22> */
[----:B------:R-:W-:Y:S02]  /*fb90*/  IMAD.MOV.U32 R9, RZ, RZ, 0x3f800000 ;  /* 0x3f800000ff097424 */ /* 0x000fe400078e00ff */
        /* <DEDUP_REMOVED lines=9> */
[----:B------:R-:W-:Y:S05]  /*fc30*/  CALL.REL.NOINC `($__internal_14_$__cuda_sm3x_div_rn_ftz_f32_slowpath) ;  /* 0x0000006c00387944 */ /* 0x000fea0003c00000 */
[----:B------:R-:W-:-:S07]  /*fc40*/  IMAD.MOV.U32 R2, RZ, RZ, R21 ;  /* 0x000000ffff027224 */ /* 0x000fce00078e0015 */
.L_x_8331:
[----:B------:R-:W-:Y:S05]  /*fc50*/  BSYNC B4 ;  /* 0x0000000000047941 */ /* 0x000fea0003800000 */
.L_x_8330:
        /* <DEDUP_REMOVED lines=18> */
.L_x_8333:
[----:B------:R-:W-:Y:S02]  /*fd80*/  ISETP.GE.AND P0, PT, R4, RZ, PT ;  /* 0x000000ff0400720c */ /* 0x000fe40003f06270 */
[----:B------:R-:W-:-:S11]  /*fd90*/  MOV R3, 0x3fd774eb ;  /* 0x3fd774eb00037802 */ /* 0x000fd60000000f00 */
[----:B------:R-:W-:-:S04]  /*fda0*/  @P0 FFMA.FTZ R2, R3, 0.93318945169448852539, -R2 ;  /* 0x3f6ee58103020823 */ /* 0x000fc80000010802 */
[----:B------:R-:W-:-:S07]  /*fdb0*/  @!P0 FFMA.FTZ R2, R3, 0.93318945169448852539, R2 ;  /* 0x3f6ee58103028823 */ /* 0x000fce0000010002 */
.L_x_8334:
[----:B------:R-:W-:Y:S05]  /*fdc0*/  BSYNC B1 ;  /* 0x0000000000017941 */ /* 0x000fea0003800000 */
.L_x_8332:
[C---:B------:R-:W-:Y:S01]  /*fdd0*/  FSETP.NEU.FTZ.AND P1, PT, R6.reuse, |R5|, PT ;  /* 0x400000050600720b */ /* 0x040fe20003f3d000 */
[----:B------:R-:W-:Y:S01]  /*fde0*/  IMAD.MOV.U32 R0, RZ, RZ, 0x4016cbe4 ;  /* 0x4016cbe4ff007424 */ /* 0x000fe200078e00ff */
[----:B------:R-:W-:Y:S01]  /*fdf0*/  FSETP.NEU.FTZ.AND P2, PT, R7, RZ, PT ;  /* 0x000000ff0700720b */ /* 0x000fe20003f5d000 */
[----:B------:R-:W-:Y:S01]  /*fe00*/  FADD.FTZ R3, R6, |R5| ;  /* 0x4000000506037221 */ /* 0x000fe20000010000 */
[----:B------:R-:W-:-:S09]  /*fe10*/  ISETP.GE.AND P0, PT, R4, RZ, PT ;  /* 0x000000ff0400720c */ /* 0x000fd20003f06270 */
[----:B------:R-:W-:Y:S02]  /*fe20*/  @!P1 FSEL R2, R0, 0.78539818525314331055, !P0 ;  /* 0x3f490fdb00029808 */ /* 0x000fe40004000000 */
[----:B------:R-:W-:Y:S02]  /*fe30*/  @!P2 FSEL R2, RZ, 3.1415927410125732422, P0 ;  /* 0x40490fdbff02a808 */ /* 0x000fe40000000000 */
[----:B------:R-:W-:Y:S02]  /*fe40*/  FSETP.GTU.FTZ.AND P0, PT, |R3|, +INF , PT ;  /* 0x7f8000000300780b */ /* 0x000fe40003f1c200 */
[----:B------:R-:W-:-:S04]  /*fe50*/  LOP3.LUT R2, R2, 0x80000000, R5, 0xb8, !PT ;  /* 0x8000000002027812 */ /* 0x000fc800078eb805 */
[----:B------:R-:W-:-:S07]  /*fe60*/  FSEL R0, R3, R2, P0 ;  /* 0x0000000203007208 */ /* 0x000fce0000000000 */
.L_x_8324:
[----:B------:R-:W-:Y:S05]  /*fe70*/  BSYNC B3 ;  /* 0x0000000000037941 */ /* 0x000fea0003800000 */
.L_x_8316:
[----:B------:R-:W-:Y:S01]  /*fe80*/  ISETP.NE.AND P0, PT, R13, RZ, PT ;  /* 0x000000ff0d00720c */ /* 0x000fe20003f05270 */
[----:B------:R-:W-:Y:S01]  /*fe90*/  FADD.FTZ R8, R9, 0.69314718246459960938 ;  /* 0x3f31721809087421 */ /* 0x000fe20000010000 */
[----:B------:R-:W-:-:S11]  /*fea0*/  FADD.FTZ R0, |R0|, -RZ ;  /* 0x800000ff00007221 */ /* 0x000fd60000010200 */
[----:B------:R-:W-:Y:S01]  /*feb0*/  @!P0 FADD.FTZ R8, -R8, -RZ ;  /* 0x800000ff08088221 */ /* 0x000fe20000010100 */
[----:B------:R-:W-:Y:S06]  /*fec0*/  BRA `(.L_x_8315) ;  /* 0x00000000003c7947 */ /* 0x000fec0003800000 */
.L_x_8275:
[----:B------:R-:W-:-:S13]  /*fed0*/  FSETP.NEU.FTZ.AND P0, PT, R6, +INF , PT ;  /* 0x7f8000000600780b */ /* 0x000fda0003f1d000 */
[----:B------:R-:W-:Y:S01]  /*fee0*/  @!P0 FADD.FTZ R0, R5, R5 ;  /* 0x0000000505008221 */ /* 0x000fe20000010000 */
[----:B------:R-:W-:Y:S01]  /*fef0*/  @!P0 MOV R8, 0xff800000 ;  /* 0xff80000000088802 */ /* 0x000fe20000000f00 */
        /* <DEDUP_REMOVED lines=8> */
[----:B------:R-:W-:-:S04]  /*ff80*/  @P0 FADD.FTZ R8, R4, R3 ;  /* 0x0000000304080221 */ /* 0x000fc80000010000 */
[----:B------:R-:W-:Y:S01]  /*ff90*/  @P0 IMAD.MOV.U32 R0, RZ, RZ, R8 ;  /* 0x000000ffff000224 */ /* 0x000fe200078e0008 */
[----:B------:R-:W-:Y:S01]  /*ffa0*/  @!P0 MOV R0, 0x3fc90fdb ;  /* 0x3fc90fdb00008802 */ /* 0x000fe20000000f00 */
[----:B------:R-:W-:-:S07]  /*ffb0*/  @!P0 FADD.FTZ R8, R5, R5 ;  /* 0x0000000505088221 */ /* 0x000fce0000010000 */
.L_x_8315:
[----:B------:R-:W-:Y:S05]  /*ffc0*/  BSYNC B0 ;  /* 0x0000000000007941 */ /* 0x000fea0003800000 */
.L_x_8274:
[----:B------:R-:W-:Y:S01]  /*ffd0*/  FSETP.GTU.FTZ.AND P0, PT, |R0|, +INF , PT ;  /* 0x7f8000000000780b */ /* 0x000fe20003f1c200 */
[----:B------:R-:W-:Y:S01]  /*ffe0*/  BSSY B0, `(.L_x_8335) ;  /* 0x000000c000007945 */ /* 0x000fe20003800000 */
[----:B--2-4-:R-:W-:-:S11]  /*fff0*/  FADD.FTZ R2, |R8|, -RZ ;  /* 0x800000ff08027221 */ /* 0x014fd60000010200 */
[----:B------:R-:W-:Y:S05]  /*10000*/  @P0 BRA `(.L_x_8336) ;  /* 0x0000000000180947 */ /* 0x000fea0003800000 */
[----:B------:R-:W-:Y:S01]  /*10010*/  FSETP.GTU.FTZ.AND P0, PT, R2, +INF , PT ;  /* 0x7f8000000200780b */ /* 0x000fe20003f1c000 */
[----:B0-----:R-:W-:-:S12]  /*10020*/  IMAD.MOV.U32 R9, RZ, RZ, R8 ;  /* 0x000000ffff097224 */ /* 0x001fd800078e0008 */
[----:B------:R-:W-:Y:S05]  /*10030*/  @P0 BRA `(.L_x_8337) ;  /* 0x0000000000180947 */ /* 0x000fea0003800000 */
[----:B------:R-:W-:Y:S02]  /*10040*/  LOP3.LUT R9, R0, 0x80000000, R5, 0xb8, !PT ;  /* 0x8000000000097812 */ /* 0x000fe400078eb805 */
[----:B------:R-:W-:Y:S01]  /*10050*/  MOV R8, R2 ;  /* 0x0000000200087202 */ /* 0x000fe20000000f00 */
[----:B------:R-:W-:Y:S06]  /*10060*/  BRA `(.L_x_8337) ;  /* 0x00000000000c7947 */ /* 0x000fec0003800000 */
.L_x_8336:
[----:B------:R-:W-:Y:S01]  /*10070*/  FSETP.GTU.FTZ.AND P0, PT, R2, +INF , PT ;  /* 0x7f8000000200780b */ /* 0x000fe20003f1c000 */
[----:B0-----:R-:W-:-:S12]  /*10080*/  IMAD.MOV.U32 R9, RZ, RZ, R0 ;  /* 0x000000ffff097224 */ /* 0x001fd800078e0000 */
[----:B------:R-:W-:-:S07]  /*10090*/  @!P0 MOV R8, R2 ;  /* 0x0000000200088202 */ /* 0x000fce0000000f00 */
.L_x_8337:
[----:B------:R-:W-:Y:S05]  /*100a0*/  BSYNC B0 ;  /* 0x0000000000007941 */ /* 0x000fea0003800000 */
.L_x_8335:
        /* <DEDUP_REMOVED lines=15> */
.L_x_8341:
[----:B------:R-:W0:Y:S02]  /*101a0*/  F2I.S64.TRUNC R8, R8 ;  /* 0x0000000800087311 */ /* 0x000e24000020d900 */
[----:B0-----:R-:W-:-:S05]  /*101b0*/  IMAD.MOV.U32 R3, RZ, RZ, R8 ;  /* 0x000000ffff037224 */ /* 0x001fca00078e0008 */
[----:B------:R0:W-:Y:S01]  /*101c0*/  STG.E.U8 desc[UR36][R16.64], R3 ;  /* 0x0000000310007986 */ /* 0x0001e2000c101124 */
[----:B------:R-:W-:Y:S05]  /*101d0*/  BRA `(.L_x_8343) ;  /* 0x0000000c00447947 */ /* 0x000fea0003800000 */
.L_x_8340:
        /* <DEDUP_REMOVED lines=9> */
.L_x_8345:
[----:B------:R-:W0:Y:S02]  /*10270*/  F2I.FTZ.TRUNC.NTZ R3, R8 ;  /* 0x0000000800037305 */ /* 0x000e24000021f100 */
[----:B0-----:R0:W-:Y:S01]  /*10280*/  STG.E desc[UR36][R16.64], R3 ;  /* 0x0000000310007986 */ /* 0x0011e2000c101924 */
[----:B------:R-:W-:Y:S05]  /*10290*/  BRA `(.L_x_8343) ;  /* 0x0000000c00147947 */ /* 0x000fea0003800000 */
.L_x_8344:
[----:B------:R-:W0:Y:S02]  /*102a0*/  F2I.FTZ.TRUNC.NTZ R3, R8 ;  /* 0x0000000800037305 */ /* 0x000e24000021f100 */
[----:B0-----:R0:W-:Y:S01]  /*102b0*/  STG.E.U16 desc[UR36][R16.64], R3 ;  /* 0x0000000310007986 */ /* 0x0011e2000c101524 */
[----:B------:R-:W-:Y:S05]  /*102c0*/  BRA `(.L_x_8343) ;  /* 0x0000000c00087947 */ /* 0x000fea0003800000 */
.L_x_8339:
        /* <DEDUP_REMOVED lines=8> */
.L_x_8347:
[----:B------:R-:W-:-:S05]  /*10350*/  F2FP.F16.F32.PACK_AB R8, RZ, R8 ;  /* 0x00000008ff08723e */ /* 0x000fca00000000ff */
[----:B------:R0:W-:Y:S01]  /*10360*/  STG.E.U16 desc[UR36][R16.64], R8 ;  /* 0x0000000810007986 */ /* 0x0001e2000c101524 */
[----:B------:R-:W-:Y:S05]  /*10370*/  BRA `(.L_x_8343) ;  /* 0x0000000800dc7947 */ /* 0x000fea0003800000 */
.L_x_8346:
        /* <DEDUP_REMOVED lines=8> */
.L_x_8349:
[----:B------:R-:W-:-:S05]  /*10400*/  F2FP.F16.F32.PACK_AB R3, R9, R8 ;  /* 0x000000080903723e */ /* 0x000fca00000000ff */
[----:B------:R0:W-:Y:S01]  /*10410*/  STG.E desc[UR36][R16.64], R3 ;  /* 0x0000000310007986 */ /* 0x0001e2000c101924 */
[----:B------:R-:W-:Y:S05]  /*10420*/  BRA `(.L_x_8343) ;  /* 0x0000000800b07947 */ /* 0x000fea0003800000 */
.L_x_8348:
[----:B------:R-:W-:-:S06]  /*10430*/  FMUL.FTZ R2, R8, 1 ;  /* 0x3f80000008027820 */ /* 0x000fcc0000410000 */
[----:B------:R-:W0:Y:S02]  /*10440*/  F2F.F64.F32 R2, R2 ;  /* 0x0000000200027310 */ /* 0x000e240000201800 */
[----:B0-----:R0:W-:Y:S01]  /*10450*/  STG.E.64 desc[UR36][R16.64], R2 ;  /* 0x0000000210007986 */ /* 0x0011e2000c101b24 */
[----:B------:R-:W-:Y:S05]  /*10460*/  BRA `(.L_x_8343) ;  /* 0x0000000800a07947 */ /* 0x000fea0003800000 */
.L_x_8338:
        /* <DEDUP_REMOVED lines=14> */
.L_x_8352:
[----:B------:R-:W-:Y:S01]  /*10550*/  FMUL.FTZ R6, R9, 1 ;  /* 0x3f80000009067820 */ /* 0x000fe20000410000 */
[----:B------:R-:W-:-:S05]  /*10560*/  FMUL.FTZ R4, R8, 1 ;  /* 0x3f80000008047820 */ /* 0x000fca0000410000 */
[----:B------:R-:W-:Y:S08]  /*10570*/  F2F.F64.F32 R6, R6 ;  /* 0x0000000600067310 */ /* 0x000ff00000201800 */
[----:B------:R-:W0:Y:S02]  /*10580*/  F2F.F64.F32 R4, R4 ;  /* 0x0000000400047310 */ /* 0x000e240000201800 */
[----:B0-----:R4:W-:Y:S01]  /*10590*/  STG.E.128 desc[UR36][R16.64], R4 ;  /* 0x0000000410007986 */ /* 0x0019e2000c101d24 */
[----:B------:R-:W-:Y:S05]  /*105a0*/  BRA `(.L_x_8343) ;  /* 0x0000000800507947 */ /* 0x000fea0003800000 */
.L_x_8351:
        /* <DEDUP_REMOVED lines=20> */
.L_x_8356:
[----:B------:R-:W-:Y:S05]  /*106f0*/  BSYNC B0 ;  /* 0x0000000000007941 */ /* 0x000fea0003800000 */
.L_x_8355:
[----:B------:R-:W-:-:S05]  /*10700*/  LOP3.LUT R5, R0, R5, RZ, 0xfc, !PT ;  /* 0x0000000500057212 */ /* 0x000fca00078efcff */
[----:B------:R1:W-:Y:S01]  /*10710*/  STG.E.U8 desc[UR36][R16.64], R5 ;  /* 0x0000000510007986 */ /* 0x0003e2000c101124 */
[----:B------:R-:W-:Y:S05]  /*10720*/  BRA `(.L_x_8343) ;  /* 0x0000000400f07947 */ /* 0x000fea0003800000 */
.L_x_8354:
        /* <DEDUP_REMOVED lines=12> */
.L_x_8358:
[----:B------:R-:W-:Y:S01]  /*107f0*/  IMAD.MOV.U32 R0, RZ, RZ, 0x7f ;  /* 0x0000007fff007424 */ /* 0x000fe200078e00ff */
[----:B------:R-:W-:-:S04]  /*10800*/  ISETP.GT.U32.AND P0, PT, R2, 0x7f800000, PT ;  /* 0x7f8000000200780c */ /* 0x000fc80003f04070 */
[----:B------:R-:W-:-:S09]  /*10810*/  SEL R0, R0, 0x7c, P0 ;  /* 0x0000007c00007807 */ /* 0x000fd20000000000 */
.L_x_8359:
[----:B------:R-:W-:Y:S05]  /*10820*/  BSYNC B0 ;  /* 0x0000000000007941 */ /* 0x000fea0003800000 */
.L_x_8357:
[----:B------:R-:W-:-:S04]  /*10830*/  LOP3.LUT R8, R8, 0x80000000, RZ, 0xc0, !PT ;  /* 0x8000000008087812 */ /* 0x000fc800078ec0ff */
[----:B------:R-:W-:-:S04]  /*10840*/  SHF.R.U32.HI R3, RZ, 0x18, R8 ;  /* 0x00000018ff037819 */ /* 0x000fc80000011608 */
[----:B------:R-:W-:-:S05]  /*10850*/  LOP3.LUT R3, R0, R3, RZ, 0xfc, !PT ;  /* 0x0000000300037212 */ /* 0x000fca00078efcff */
[----:B------:R0:W-:Y:S01]  /*10860*/  STG.E.U8 desc[UR36][R16.64], R3 ;  /* 0x0000000310007986 */ /* 0x0001e2000c101124 */
[----:B------:R-:W-:Y:S05]  /*10870*/  BRA `(.L_x_8343) ;  /* 0x00000004009c7947 */ /* 0x000fea0003800000 */
.L_x_8353:
[----:B------:R-:W-:-:S05]  /*10880*/  F2FP.BF16.F32.PACK_AB R8, RZ, R8 ;  /* 0x00000008ff08723e */ /* 0x000fca00000010ff */
[----:B------:R2:W-:Y:S01]  /*10890*/  STG.E.U16 desc[UR36][R16.64], R8 ;  /* 0x0000000810007986 */ /* 0x0005e2000c101524 */
[----:B------:R-:W-:Y:S05]  /*108a0*/  BRA `(.L_x_8343) ;  /* 0x0000000400907947 */ /* 0x000fea0003800000 */
.L_x_8350:
        /* <DEDUP_REMOVED lines=11> */
.L_x_8362:
        /* <DEDUP_REMOVED lines=16> */
.L_x_8365:
[----:B------:R-:W-:-:S04]  /*10a60*/  LOP3.LUT R8, R8, 0x80000000, RZ, 0xc0, !PT ;  /* 0x8000000008087812 */ /* 0x000fc800078ec0ff */
[----:B------:R-:W-:-:S04]  /*10a70*/  SHF.R.U32.HI R3, RZ, 0x18, R8 ;  /* 0x00000018ff037819 */ /* 0x000fc80000011608 */
[----:B------:R-:W-:-:S04]  /*10a80*/  LOP3.LUT R2, R2, R3, RZ, 0xfc, !PT ;  /* 0x0000000302027212 */ /* 0x000fc800078efcff */
[----:B------:R-:W-:-:S07]  /*10a90*/  PRMT R0, R2, 0x7610, R0 ;  /* 0x0000761002007816 */ /* 0x000fce0000000000 */
.L_x_8364:
[----:B------:R-:W-:Y:S05]  /*10aa0*/  BSYNC B0 ;  /* 0x0000000000007941 */ /* 0x000fea0003800000 */
.L_x_8363:
[----:B------:R0:W-:Y:S01]  /*10ab0*/  STG.E.U8 desc[UR36][R16.64], R0 ;  /* 0x0000000010007986 */ /* 0x0001e2000c101124 */
[----:B------:R-:W-:Y:S05]  /*10ac0*/  BRA `(.L_x_8343) ;  /* 0x0000000400087947 */ /* 0x000fea0003800000 */
.L_x_8361:
        /* <DEDUP_REMOVED lines=16> */
.L_x_8368:
[----:B------:R-:W-:-:S04]  /*10bd0*/  LOP3.LUT R8, R8, 0x80000000, RZ, 0xc0, !PT ;  /* 0x8000000008087812 */ /* 0x000fc800078ec0ff */
[----:B------:R-:W-:-:S04]  /*10be0*/  SHF.R.U32.HI R3, RZ, 0x18, R8 ;  /* 0x00000018ff037819 */ /* 0x000fc80000011608 */
[----:B------:R-:W-:-:S04]  /*10bf0*/  LOP3.LUT R2, R2, R3, RZ, 0xfc, !PT ;  /* 0x0000000302027212 */ /* 0x000fc800078efcff */
[----:B------:R-:W-:-:S07]  /*10c00*/  PRMT R0, R2, 0x7610, R0 ;  /* 0x0000761002007816 */ /* 0x000fce0000000000 */
.L_x_8367:
[----:B------:R-:W-:Y:S05]  /*10c10*/  BSYNC B0 ;  /* 0x0000000000007941 */ /* 0x000fea0003800000 */
.L_x_8366:
[----:B------:R0:W-:Y:S01]  /*10c20*/  STG.E.U8 desc[UR36][R16.64], R0 ;  /* 0x0000000010007986 */ /* 0x0001e2000c101124 */
[----:B------:R-:W-:Y:S05]  /*10c30*/  BRA `(.L_x_8343) ;  /* 0x0000000000ac7947 */ /* 0x000fea0003800000 */
.L_x_8360:
        /* <DEDUP_REMOVED lines=21> */
.L_x_8342:
[----:B------:R-:W-:Y:S01]  /*10d90*/  MOV R0, 0x0 ;  /* 0x0000000000007802 */ /* 0x000fe20000000f00 */
[----:B------:R-:W-:Y:S01]  /*10da0*/  ULDC.64 UR4, c[0x4][0x158] ;  /* 0x0100560000047ab9 */ /* 0x000fe20000000a00 */
[----:B------:R-:W-:Y:S01]  /*10db0*/  ULDC.64 UR6, c[0x4][0x20] ;  /* 0x0100080000067ab9 */ /* 0x000fe20000000a00 */
[----:B------:R-:W-:Y:S01]  /*10dc0*/  MOV R4, UR4 ;  /* 0x0000000400047c02 */ /* 0x000fe20008000f00 */
[----:B------:R0:W1:Y:S01]  /*10dd0*/  LDC.64 R2, c[0x4][R0] ;  /* 0x0100000000027b82 */ /* 0x0000620000000a00 */
[----:B------:R-:W-:Y:S01]  /*10de0*/  IMAD.U32 R5, RZ, RZ, UR5 ;  /* 0x00000005ff057e24 */ /* 0x000fe2000f8e00ff */
[----:B------:R-:W-:Y:S01]  /*10df0*/  ULDC.64 UR4, c[0x4][0x160] ;  /* 0x0100580000047ab9 */ /* 0x000fe20000000a00 */
[----:B------:R-:W-:Y:S01]  /*10e00*/  HFMA2.MMA R8, -RZ, RZ, 0, 6.020069122314453125e-06 ;  /* 0x00000065ff087435 */ /* 0x000fe200000001ff */
[----:B------:R-:W-:Y:S01]  /*10e10*/  MOV R6, UR4 ;  /* 0x0000000400067c02 */ /* 0x000fe20008000f00 */
[----:B------:R-:W-:Y:S01]  /*10e20*/  IMAD.U32 R7, RZ, RZ, UR5 ;  /* 0x00000005ff077e24 */ /* 0x000fe2000f8e00ff */
[----:B------:R-:W-:Y:S01]  /*10e30*/  MOV R10, UR6 ;  /* 0x00000006000a7c02 */ /* 0x000fe20008000f00 */
[----:B---3--:R-:W-:Y:S01]  /*10e40*/  IMAD.U32 R11, RZ, RZ, UR7 ;  /* 0x00000007ff0b7e24 */ /* 0x008fe2000f8e00ff */
[----:B------:R-:W-:Y:S01]  /*10e50*/  MOV R13, RZ ;  /* 0x000000ff000d7202 */ /* 0x000fe20000000f00 */
[----:B0-----:R-:W-:-:S07]  /*10e60*/  IMAD.MOV.U32 R12, RZ, RZ, 0x1 ;  /* 0x00000001ff0c7424 */ /* 0x001fce00078e00ff */
[----:B------:R-:W-:-:S07]  /*10e70*/  LEPC R20, `(.L_x_8371) ;  /* 0x000000001014794e */ /* 0x000fce0000000000 */
[----:B-1----:R-:W-:Y:S05]  /*10e80*/  CALL.ABS.NOINC R2 ;  /* 0x0000000002007343 */ /* 0x002fea0003c00000 */
.L_x_8371:
[----:B------:R-:W-:Y:S05]  /*10e90*/  BRA `(.L_x_8343) ;  /* 0x0000000000147947 */ /* 0x000fea0003800000 */
.L_x_8370:
[----:B------:R-:W0:Y:S02]  /*10ea0*/  F2I.U64.TRUNC R8, R8 ;  /* 0x0000000800087311 */ /* 0x000e24000020d800 */
[----:B0-----:R0:W-:Y:S01]  /*10eb0*/  STG.E.64 desc[UR36][R16.64], R8 ;  /* 0x0000000810007986 */ /* 0x0011e2000c101b24 */
[----:B------:R-:W-:Y:S05]  /*10ec0*/  BRA `(.L_x_8343) ;  /* 0x0000000000087947 */ /* 0x000fea0003800000 */
.L_x_8369:
[----:B------:R-:W0:Y:S02]  /*10ed0*/  F2I.FTZ.U32.TRUNC.NTZ R3, R8 ;  /* 0x0000000800037305 */ /* 0x000e24000021f000 */
[----:B0-----:R0:W-:Y:S02]  /*10ee0*/  STG.E desc[UR36][R16.64], R3 ;  /* 0x0000000310007986 */ /* 0x0011e4000c101924 */
.L_x_8343:
[----:B------:R-:W-:-:S07]  /*10ef0*/  VIADD R19, R19, 0x80 ;  /* 0x0000008013137836 */ /* 0x000fce0000000000 */
.L_x_8242:
[----:B------:R-:W-:Y:S05]  /*10f00*/  BSYNC B6 ;  /* 0x0000000000067941 */ /* 0x000fea0003800000 */
.L_x_8241:
[----:B------:R-:W-:Y:S02]  /*10f10*/  ULDC UR4, c[0x0][0x210] ;  /* 0x0000840000047ab9 */ /* 0x000fe40000000800 */
[----:B------:R-:W-:-:S13]  /*10f20*/  ISETP.GE.AND P0, PT, R19, UR4, PT ;  /* 0x0000000413007c0c */ /* 0x000fda000bf06270 */
[----:B------:R-:W-:Y:S05]  /*10f30*/  @P0 EXIT ;  /* 0x000000000000094d */ /* 0x000fea0003800000 */
[----:B01234-:R-:W0:Y:S01]  /*10f40*/  LDC R6, c[0x0][0x218] ;  /* 0x00008600ff067b82 */ /* 0x01fe220000000800 */
        /* <DEDUP_REMOVED lines=302> */
.L_x_8372:
        /* <DEDUP_REMOVED lines=23> */
.L_x_8377:
[----:B------:R-:W2:Y:S01]  /*123a0*/  LDG.E.U8 R2, desc[UR36][R2.64] ;  /* 0x0000002402027981 */ /* 0x000ea2000c1e1100 */
[----:B------:R-:W-:Y:S01]  /*123b0*/  IMAD.MOV.U32 R5, RZ, RZ, RZ ;  /* 0x000000ffff057224 */ /* 0x000fe200078e00ff */
[----:B--2---:R-:W-:Y:S01]  /*123c0*/  I2FP.F32.U32 R4, R2 ;  /* 0x0000000200047245 */ /* 0x004fe20000201000 */
[----:B------:R-:W-:Y:S06]  /*123d0*/  BRA `(.L_x_8379) ;  /* 0x0000000c007c7947 */ /* 0x000fec0003800000 */
.L_x_8376:
        /* <DEDUP_REMOVED lines=10> */
.L_x_8381:
[----:B------:R-:W2:Y:S01]  /*12480*/  LDG.E R2, desc[UR36][R2.64] ;  /* 0x0000002402027981 */ /* 0x000ea2000c1e1900 */
[----:B------:R-:W-:Y:S01]  /*12490*/  IMAD.MOV.U32 R5, RZ, RZ, RZ ;  /* 0x000000ffff057224 */ /* 0x000fe200078e00ff */
[----:B--2---:R-:W-:Y:S01]  /*124a0*/  I2FP.F32.S32 R4, R2 ;  /* 0x0000000200047245 */ /* 0x004fe20000201400 */
[----:B------:R-:W-:Y:S06]  /*124b0*/  BRA `(.L_x_8379) ;  /* 0x0000000c00447947 */ /* 0x000fec0003800000 */
.L_x_8380:
[----:B------:R-:W2:Y:S01]  /*124c0*/  LDG.E.U16 R2, desc[UR36][R2.64] ;  /* 0x0000002402027981 */ /* 0x000ea2000c1e1500 */
[----:B------:R-:W-:Y:S01]  /*124d0*/  MOV R5, RZ ;  /* 0x000000ff00057202 */ /* 0x000fe20000000f00 */
[----:B--2---:R2:W3:Y:S01]  /*124e0*/  I2F.S16 R4, R2 ;  /* 0x0000000200047306 */ /* 0x0044e20000101400 */
[----:B------:R-:W-:Y:S05]  /*124f0*/  BRA `(.L_x_8379) ;  /* 0x0000000c00347947 */ /* 0x000fea0003800000 */
.L_x_8375:
        /* <DEDUP_REMOVED lines=9> */
.L_x_8383:
[----:B------:R-:W2:Y:S01]  /*12590*/  LDG.E.U16 R2, desc[UR36][R2.64] ;  /* 0x0000002402027981 */ /* 0x000ea2000c1e1500 */
[----:B------:R-:W-:Y:S01]  /*125a0*/  HFMA2.MMA R5, -RZ, RZ, 0, 0 ;  /* 0x00000000ff057435 */ /* 0x000fe200000001ff */
[----:B--2---:R-:W-:Y:S01]  /*125b0*/  HADD2.F32 R4, -RZ, R2.H0_H0 ;  /* 0x20000002ff047230 */ /* 0x004fe20000004100 */
[----:B------:R-:W-:Y:S09]  /*125c0*/  BRA `(.L_x_8379) ;  /* 0x0000000c00007947 */ /* 0x000ff20003800000 */
.L_x_8382:
        /* <DEDUP_REMOVED lines=8> */
.L_x_8385:
[----:B------:R-:W2:Y:S02]  /*12650*/  LDG.E R2, desc[UR36][R2.64] ;  /* 0x0000002402027981 */ /* 0x000ea4000c1e1900 */
[--C-:B--2---:R-:W-:Y:S02]  /*12660*/  HADD2.F32 R5, -RZ, R2.reuse.H1_H1 ;  /* 0x30000002ff057230 */ /* 0x104fe40000004100 */
[----:B------:R-:W-:Y:S01]  /*12670*/  HADD2.F32 R4, -RZ, R2.H0_H0 ;  /* 0x20000002ff047230 */ /* 0x000fe20000004100 */
[----:B------:R-:W-:Y:S06]  /*12680*/  BRA `(.L_x_8379) ;  /* 0x0000000800d07947 */ /* 0x000fec0003800000 */
.L_x_8384:
        /* <DEDUP_REMOVED lines=8> */
.L_x_8374:
        /* <DEDUP_REMOVED lines=13> */
.L_x_8388:
        /* <DEDUP_REMOVED lines=10> */
.L_x_8387:
        /* <DEDUP_REMOVED lines=27> */
.L_x_8390:
        /* <DEDUP_REMOVED lines=14> */
.L_x_8389:
[----:B------:R-:W2:Y:S01]  /*12b10*/  LDG.E.U16 R2, desc[UR36][R2.64] ;  /* 0x0000002402027981 */ /* 0x000ea2000c1e1500 */
[----:B------:R-:W-:Y:S01]  /*12b20*/  HFMA2.MMA R5, -RZ, RZ, 0, 0 ;  /* 0x00000000ff057435 */ /* 0x000fe200000001ff */
[----:B--2---:R-:W-:Y:S01]  /*12b30*/  IMAD.U32 R4, R2, 0x10000, RZ ;  /* 0x0001000002047824 */ /* 0x004fe200078e00ff */
[----:B------:R-:W-:Y:S09]  /*12b40*/  BRA `(.L_x_8379) ;  /* 0x0000000400a07947 */ /* 0x000ff20003800000 */
.L_x_8386:
        /* <DEDUP_REMOVED lines=12> */
.L_x_8393:
        /* <DEDUP_REMOVED lines=20> */
.L_x_8395:
[----:B------:R-:W-:Y:S05]  /*12d50*/  BSYNC B0 ;  /* 0x0000000000007941 */ /* 0x000fea0003800000 */
.L_x_8394:
[----:B------:R-:W-:Y:S02]  /*12d60*/  LEA R3, R0, 0x3b800000, 0x17 ;  /* 0x3b80000000037811 */ /* 0x000fe400078eb8ff */
[----:B------:R-:W-:-:S04]  /*12d70*/  SHF.L.U32 R2, R2, 0x14, RZ ;  /* 0x0000001402027819 */ /* 0x000fc800000006ff */
[----:B------:R-:W-:Y:S01]  /*12d80*/  LOP3.LUT R4, R3, R2, R4, 0xfe, !PT ;  /* 0x0000000203047212 */ /* 0x000fe200078efe04 */
[----:B------:R-:W-:Y:S06]  /*12d90*/  BRA `(.L_x_8379) ;  /* 0x00000004000c7947 */ /* 0x000fec0003800000 */
.L_x_8392:
        /* <DEDUP_REMOVED lines=20> */
.L_x_8397:
[----:B------:R-:W-:Y:S05]  /*12ee0*/  BSYNC B0 ;  /* 0x0000000000007941 */ /* 0x000fea0003800000 */
.L_x_8396:
[----:B------:R-:W-:Y:S02]  /*12ef0*/  LEA R3, R0, 0x37800000, 0x17 ;  /* 0x3780000000037811 */ /* 0x000fe400078eb8ff */
[----:B------:R-:W-:-:S04]  /*12f00*/  SHF.L.U32 R2, R2, 0x15, RZ ;  /* 0x0000001502027819 */ /* 0x000fc800000006ff */
[----:B------:R-:W-:Y:S01]  /*12f10*/  LOP3.LUT R4, R3, R2, R4, 0xfe, !PT ;  /* 0x0000000203047212 */ /* 0x000fe200078efe04 */
[----:B------:R-:W-:Y:S06]  /*12f20*/  BRA `(.L_x_8379) ;  /* 0x0000000000a87947 */ /* 0x000fec0003800000 */
.L_x_8391:
        /* <DEDUP_REMOVED lines=14> */
.L_x_8401:
[----:B------:R-:W-:Y:S05]  /*13010*/  BSYNC B0 ;  /* 0x0000000000007941 */ /* 0x000fea0003800000 */
.L_x_8400:
[----:B------:R-:W-:Y:S01]  /*13020*/  HFMA2.MMA R5, -RZ, RZ, 0, 0 ;  /* 0x00000000ff057435 */ /* 0x000fe200000001ff */
[----:B------:R-:W-:Y:S10]  /*13030*/  BRA `(.L_x_8379) ;  /* 0x0000000000647947 */ /* 0x000ff40003800000 */
.L_x_8378:
        /* <DEDUP_REMOVED lines=16> */
.L_x_8402:
[----:B------:R-:W-:Y:S01]  /*13140*/  CS2R R4, SRZ ;  /* 0x0000000000047805 */ /* 0x000fe2000001ff00 */
[----:B------:R-:W-:Y:S06]  /*13150*/  BRA `(.L_x_8379) ;  /* 0x00000000001c7947 */ /* 0x000fec0003800000 */
.L_x_8399:
[----:B------:R-:W2:Y:S01]  /*13160*/  LDG.E.64 R2, desc[UR36][R2.64] ;  /* 0x0000002402027981 */ /* 0x000ea2000c1e1b00 */
[----:B------:R-:W-:Y:S01]  /*13170*/  MOV R5, RZ ;  /* 0x000000ff00057202 */ /* 0x000fe20000000f00 */
[----:B--2---:R0:W1:Y:S01]  /*13180*/  I2F.U64 R4, R2 ;  /* 0x0000000200047312 */ /* 0x0040620000301000 */
[----:B------:R-:W-:Y:S05]  /*13190*/  BRA `(.L_x_8379) ;  /* 0x00000000000c7947 */ /* 0x000fea0003800000 */
.L_x_8398:
[----:B------:R-:W2:Y:S01]  /*131a0*/  LDG.E R2, desc[UR36][R2.64] ;  /* 0x0000002402027981 */ /* 0x000ea2000c1e1900 */
[----:B------:R-:W-:Y:S01]  /*131b0*/  IMAD.MOV.U32 R5, RZ, RZ, RZ ;  /* 0x000000ffff057224 */ /* 0x000fe200078e00ff */
[----:B--2---:R-:W-:-:S07]  /*131c0*/  I2FP.F32.U32 R4, R2 ;  /* 0x0000000200047245 */ /* 0x004fce0000201000 */
.L_x_8379:
[----:B------:R-:W-:Y:S05]  /*131d0*/  BSYNC B6 ;  /* 0x0000000000067941 */ /* 0x000fea0003800000 */
.L_x_8373:
        /* <DEDUP_REMOVED lines=108> */
.L_x_8411:
        /* <DEDUP_REMOVED lines=10> */
.L_x_8413:
[----:B------:R-:W-:-:S04]  /*13940*/  FADD.FTZ R8, -R0, R7 ;  /* 0x0000000700087221 */ /* 0x000fc80000010100 */
[----:B------:R-:W-:-:S07]  /*13950*/  FMUL.FTZ R8, R8, 0.5 ;  /* 0x3f00000008087820 */ /* 0x000fce0000410000 */
.L_x_8414:
[----:B------:R-:W-:Y:S05]  /*13960*/  BSYNC B2 ;  /* 0x0000000000027941 */ /* 0x000fea0003800000 */
.L_x_8412:
        /* <DEDUP_REMOVED lines=11> */
.L_x_8416:
[----:B------:R-:W-:-:S04]  /*13a20*/  FADD.FTZ R10, R2, -R15 ;  /* 0x8000000f020a7221 */ /* 0x000fc80000010000 */
[----:B------:R-:W-:-:S07]  /*13a30*/  FMUL.FTZ R15, R10, 0.5 ;  /* 0x3f0000000a0f7820 */ /* 0x000fce0000410000 */
.L_x_8417:
[----:B------:R-:W-:Y:S05]  /*13a40*/  BSYNC B2 ;  /* 0x0000000000027941 */ /* 0x000fea0003800000 */
.L_x_8415:
        /* <DEDUP_REMOVED lines=35> */
.L_x_8410:
[----:B------:R0:W1:Y:S02]  /*13c80*/  MUFU.SQRT R8, R9 ;  /* 0x0000000900087308 */ /* 0x0000640000002000 */
.L_x_8409:
[----:B------:R-:W-:Y:S05]  /*13c90*/  BSYNC B1 ;  /* 0x0000000000017941 */ /* 0x000fea0003800000 */
.L_x_8408:
        /* <DEDUP_REMOVED lines=24> */
.L_x_8424:
[----:B------:R-:W-:-:S04]  /*13e20*/  FADD.FTZ R0, -R0, R7 ;  /* 0x0000000700007221 */ /* 0x000fc80000010100 */
[----:B------:R-:W-:-:S07]  /*13e30*/  FMUL.FTZ R0, R0, 0.5 ;  /* 0x3f00000000007820 */ /* 0x000fce0000410000 */
.L_x_8425:
[----:B------:R-:W-:Y:S05]  /*13e40*/  BSYNC B2 ;  /* 0x0000000000027941 */ /* 0x000fea0003800000 */
.L_x_8423:
        /* <DEDUP_REMOVED lines=10> */
.L_x_8427:
[----:B------:R-:W-:-:S04]  /*13ef0*/  FADD.FTZ R2, -R3, R2 ;  /* 0x0000000203027221 */ /* 0x000fc80000010100 */
[----:B------:R-:W-:-:S07]  /*13f00*/  FMUL.FTZ R3, R2, 0.5 ;  /* 0x3f00000002037820 */ /* 0x000fce0000410000 */
.L_x_8428:
[----:B------:R-:W-:Y:S05]  /*13f10*/  BSYNC B2 ;  /* 0x0000000000027941 */ /* 0x000fea0003800000 */
.L_x_8426:
[----:B------:R-:W-:Y:S01]  /*13f20*/  FADD.FTZ R0, R3, R0 ;  /* 0x0000000003007221 */ /* 0x000fe20000010000 */
[----:B------:R-:W-:Y:S01]  /*13f30*/  FADD.FTZ R11, R6, R11 ;  /* 0x0000000b060b7221 */ /* 0x000fe20000010000 */
[----:B------:R-:W-:-:S03]  /*13f40*/  PLOP3.LUT P0, PT, PT, PT, PT, 0x80, 0x0 ;  /* 0x000000000000781c */ /* 0x000fc60003f0f070 */
[----:B------:R-:W-:-:S06]  /*13f50*/  FMUL.FTZ R11, R11, R0 ;  /* 0x000000000b0b7220 */ /* 0x000fcc0000410000 */
[----:B------:R-:W2:Y:S01]  /*13f60*/  MUFU.SQRT R11, R11 ;  /* 0x0000000b000b7308 */ /* 0x000ea20000002000 */
[----:B------:R-:W-:Y:S05]  /*13f70*/  BRA `(.L_x_8420) ;  /* 0x0000000000687947 */ /* 0x000fea0003800000 */
.L_x_8422:
        /* <DEDUP_REMOVED lines=15> */
.L_x_8421:
        /* <DEDUP_REMOVED lines=8> */
.L_x_8419:
[----:B------:R-:W-:Y:S01]  /*140f0*/  PLOP3.LUT P0, PT, PT, PT, PT, 0x80, 0x0 ;  /* 0x000000000000781c */ /* 0x000fe20003f0f070 */
[----:B------:R-:W-:Y:S01]  /*14100*/  FMUL.FTZ R11, R11, 16777216 ;  /* 0x4b8000000b0b7820 */ /* 0x000fe20000410000 */
[----:B------:R-:W-:-:S11]  /*14110*/  FMUL.FTZ R6, R6, 16777216 ;  /* 0x4b80000006067820 */ /* 0x000fd60000410000 */
.L_x_8420:
[----:B------:R-:W-:Y:S05]  /*14120*/  BSYNC B1 ;  /* 0x0000000000017941 */ /* 0x000fea0003800000 */
.L_x_8418:
        /* <DEDUP_REMOVED lines=33> */
.L_x_8431:
        /* <DEDUP_REMOVED lines=28> */
.L_x_8430:
        /* <DEDUP_REMOVED lines=21> */
.L_x_8435:
[----:B------:R-:W-:Y:S05]  /*14650*/  BSYNC B4 ;  /* 0x0000000000047941 */ /* 0x000fea0003800000 */
.L_x_8434:
        /* <DEDUP_REMOVED lines=18> */
.L_x_8437:
[----:B------:R-:W-:Y:S01]  /*14780*/  ISETP.GE.AND P0, PT, R6, RZ, PT ;  /* 0x000000ff0600720c */ /* 0x000fe20003f06270 */
[----:B------:R-:W-:-:S12]  /*14790*/  IMAD.MOV.U32 R3, RZ, RZ, 0x3fd774eb ;  /* 0x3fd774ebff037424 */ /* 0x000fd800078e00ff */
[----:B------:R-:W-:-:S04]  /*147a0*/  @P0 FFMA.FTZ R2, R3, 0.93318945169448852539, -R2 ;  /* 0x3f6ee58103020823 */ /* 0x000fc80000010802 */
[----:B------:R-:W-:-:S07]  /*147b0*/  @!P0 FFMA.FTZ R2, R3, 0.93318945169448852539, R2 ;  /* 0x3f6ee58103028823 */ /* 0x000fce0000010002 */
.L_x_8438:
[----:B------:R-:W-:Y:S05]  /*147c0*/  BSYNC B1 ;  /* 0x0000000000017941 */ /* 0x000fea0003800000 */
.L_x_8436:
        /* <DEDUP_REMOVED lines=11> */
.L_x_8433:
        /* <DEDUP_REMOVED lines=18> */
.L_x_8440:
[----:B------:R-:W-:Y:S05]  /*149a0*/  BSYNC B4 ;  /* 0x0000000000047941 */ /* 0x000fea0003800000 */
.L_x_8439:
        /* <DEDUP_REMOVED lines=18> */
.L_x_8442:
[----:B------:R-:W-:Y:S01]  /*14ad0*/  ISETP.GE.AND P0, PT, R6, RZ, PT ;  /* 0x000000ff0600720c */ /* 0x000fe20003f06270 */
[----:B------:R-:W-:-:S12]  /*14ae0*/  IMAD.MOV.U32 R3, RZ, RZ, 0x3fd774eb ;  /* 0x3fd774ebff037424 */ /* 0x000fd800078e00ff */
[----:B------:R-:W-:-:S04]  /*14af0*/  @P0 FFMA.FTZ R2, R3, 0.93318945169448852539, -R2 ;  /* 0x3f6ee58103020823 */ /* 0x000fc80000010802 */
[----:B------:R-:W-:-:S07]  /*14b00*/  @!P0 FFMA.FTZ R2, R3, 0.93318945169448852539, R2 ;  /* 0x3f6ee58103028823 */ /* 0x000fce0000010002 */
.L_x_8443:
[----:B------:R-:W-:Y:S05]  /*14b10*/  BSYNC B1 ;  /* 0x0000000000017941 */ /* 0x000fea0003800000 */
.L_x_8441:
        /* <DEDUP_REMOVED lines=10> */
.L_x_8432:
[----:B------:R-:W-:Y:S05]  /*14bc0*/  BSYNC B3 ;  /* 0x0000000000037941 */ /* 0x000fea0003800000 */
.L_x_8429:
[----:B------:R-:W-:-:S13]  /*14bd0*/  ISETP.NE.AND P0, PT, R13, RZ, PT ;  /* 0x000000ff0d00720c */ /* 0x000fda0003f05270 */
[----:B-1----:R-:W-:Y:S01]  /*14be0*/  @!P0 FADD.FTZ R8, -R8, -RZ ;  /* 0x800000ff08088221 */ /* 0x002fe20000010100 */
[----:B------:R-:W-:Y:S06]  /*14bf0*/  BRA `(.L_x_8444) ;  /* 0x0000000c00787947 */ /* 0x000fec0003800000 */
.L_x_8407:
[----:B------:R-:W-:Y:S01]  /*14c00*/  FADD.FTZ R0, -R4, 6.1232342629258392722e-17 ;  /* 0x248d313204007421 */ /* 0x000fe20000010100 */
[----:B------:R-:W-:-:S03]  /*14c10*/  FADD.FTZ R8, -R5, -RZ ;  /* 0x800000ff05087221 */ /* 0x000fc60000010100 */
[----:B------:R-:W-:Y:S01]  /*14c20*/  FADD.FTZ R0, R0, 1.5707963705062866211 ;  /* 0x3fc90fdb00007421 */ /* 0x000fe20000010000 */
[----:B------:R-:W-:Y:S06]  /*14c30*/  BRA `(.L_x_8444) ;  /* 0x0000000c00687947 */ /* 0x000fec0003800000 */
.L_x_8406:
[----:B------:R-:W-:Y:S02]  /*14c40*/  IMAD.MOV.U32 R0, RZ, RZ, RZ ;  /* 0x000000ffff007224 */ /* 0x000fe400078e00ff */
[----:B------:R-:W-:Y:S01]  /*14c50*/  FADD.FTZ R8, -R5, -RZ ;  /* 0x800000ff05087221 */ /* 0x000fe20000010100 */
[----:B------:R-:W-:Y:S06]  /*14c60*/  BRA `(.L_x_8444) ;  /* 0x0000000c005c7947 */ /* 0x000fec0003800000 */
.L_x_8405:
        /* <DEDUP_REMOVED lines=25> */
.L_x_8449:
[----:B------:R-:W-:Y:S05]  /*14e00*/  BSYNC B4 ;  /* 0x0000000000047941 */ /* 0x000fea0003800000 */
.L_x_8448:
        /* <DEDUP_REMOVED lines=18> */
.L_x_8451:
[----:B------:R-:W-:Y:S02]  /*14f30*/  ISETP.GE.AND P0, PT, R4, RZ, PT ;  /* 0x000000ff0400720c */ /* 0x000fe40003f06270 */
[----:B------:R-:W-:-:S11]  /*14f40*/  MOV R3, 0x3fd774eb ;  /* 0x3fd774eb00037802 */ /* 0x000fd60000000f00 */
[----:B------:R-:W-:-:S04]  /*14f50*/  @P0 FFMA.FTZ R0, R3, 0.93318945169448852539, -R0 ;  /* 0x3f6ee58103000823 */ /* 0x000fc80000010800 */
[----:B------:R-:W-:-:S07]  /*14f60*/  @!P0 FFMA.FTZ R0, R3, 0.93318945169448852539, R0 ;  /* 0x3f6ee58103008823 */ /* 0x000fce0000010000 */
.L_x_8452:
[----:B------:R-:W-:Y:S05]  /*14f70*/  BSYNC B1 ;  /* 0x0000000000017941 */ /* 0x000fea0003800000 */
.L_x_8450:
        /* <DEDUP_REMOVED lines=13> */
.L_x_8447:
        /* <DEDUP_REMOVED lines=13> */
.L_x_8455:
[----:B------:R-:W-:Y:S05]  /*15120*/  BSYNC B4 ;  /* 0x0000000000047941 */ /* 0x000fea0003800000 */
.L_x_8454:
        /* <DEDUP_REMOVED lines=18> */
.L_x_8457:
[----:B------:R-:W-:Y:S02]  /*15250*/  ISETP.GE.AND P0, PT, R4, RZ, PT ;  /* 0x000000ff0400720c */ /* 0x000fe40003f06270 */
[----:B------:R-:W-:-:S11]  /*15260*/  MOV R3, 0x3fd774eb ;  /* 0x3fd774eb00037802 */ /* 0x000fd60000000f00 */
[----:B------:R-:W-:-:S04]  /*15270*/  @P0 FFMA.FTZ R2, R3, 0.93318945169448852539, -R2 ;  /* 0x3f6ee58103020823 */ /* 0x000fc80000010802 */
[----:B------:R-:W-:-:S07]  /*15280*/  @!P0 FFMA.FTZ R2, R3, 0.93318945169448852539, R2 ;  /* 0x3f6ee58103028823 */ /* 0x000fce0000010002 */
.L_x_8458:
[----:B------:R-:W-:Y:S05]  /*15290*/  BSYNC B1 ;  /* 0x0000000000017941 */ /* 0x000fea0003800000 */
.L_x_8456:
        /* <DEDUP_REMOVED lines=27> */
.L_x_8446:
        /* <DEDUP_REMOVED lines=34> */
.L_x_8460:
[----:B------:R-:W-:Y:S05]  /*15670*/  BSYNC B4 ;  /* 0x0000000000047941 */ /* 0x000fea0003800000 */
.L_x_8459:
        /* <DEDUP_REMOVED lines=18> */
.L_x_8462:
[----:B------:R-:W-:Y:S01]  /*157a0*/  ISETP.GE.AND P0, PT, R4, RZ, PT ;  /* 0x000000ff0400720c */ /* 0x000fe20003f06270 */
[----:B------:R-:W-:-:S12]  /*157b0*/  IMAD.MOV.U32 R3, RZ, RZ, 0x3fd774eb ;  /* 0x3fd774ebff037424 */ /* 0x000fd800078e00ff */
[----:B------:R-:W-:-:S04]  /*157c0*/  @P0 FFMA.FTZ R2, R3, 0.93318945169448852539, -R2 ;  /* 0x3f6ee58103020823 */ /* 0x000fc80000010802 */
[----:B------:R-:W-:-:S07]  /*157d0*/  @!P0 FFMA.FTZ R2, R3, 0.93318945169448852539, R2 ;  /* 0x3f6ee58103028823 */ /* 0x000fce0000010002 */
.L_x_8463:
[----:B------:R-:W-:Y:S05]  /*157e0*/  BSYNC B1 ;  /* 0x0000000000017941 */ /* 0x000fea0003800000 */
.L_x_8461:
        /* <DEDUP_REMOVED lines=10> */
.L_x_8453:
[----:B------:R-:W-:Y:S05]  /*15890*/  BSYNC B3 ;  /* 0x0000000000037941 */ /* 0x000fea0003800000 */
.L_x_8445:
[----:B------:R-:W-:Y:S01]  /*158a0*/  ISETP.NE.AND P0, PT, R13, RZ, PT ;  /* 0x000000ff0d00720c */ /* 0x000fe20003f05270 */
[----:B------:R-:W-:Y:S01]  /*158b0*/  FADD.FTZ R8, R9, 0.69314718246459960938 ;  /* 0x3f31721809087421 */ /* 0x000fe20000010000 */
[----:B------:R-:W-:-:S11]  /*158c0*/  FADD.FTZ R0, |R0|, -RZ ;  /* 0x800000ff00007221 */ /* 0x000fd60000010200 */
[----:B------:R-:W-:Y:S01]  /*158d0*/  @!P0 FADD.FTZ R8, -R8, -RZ ;  /* 0x800000ff08088221 */ /* 0x000fe20000010100 */
[----:B------:R-:W-:Y:S06]  /*158e0*/  BRA `(.L_x_8444) ;  /* 0x00000000003c7947 */ /* 0x000fec0003800000 */
.L_x_8404:
        /* <DEDUP_REMOVED lines=15> */
.L_x_8444:
[----:B------:R-:W-:Y:S05]  /*159e0*/  BSYNC B0 ;  /* 0x0000000000007941 */ /* 0x000fea0003800000 */
.L_x_8403:
        /* <DEDUP_REMOVED lines=10> */
.L_x_8465:
[----:B------:R-:W-:Y:S02]  /*15a90*/  FSETP.GTU.FTZ.AND P0, PT, R2, +INF , PT ;  /* 0x7f8000000200780b */ /* 0x000fe40003f1c000 */
[----:B0-----:R-:W-:-:S11]  /*15aa0*/  MOV R9, R0 ;  /* 0x0000000000097202 */ /* 0x001fd60000000f00 */
[----:B------:R-:W-:-:S07]  /*15ab0*/  @!P0 IMAD.MOV.U32 R8, RZ, RZ, R2 ;  /* 0x000000ffff088224 */ /* 0x000fce00078e0002 */
.L_x_8466:
[----:B------:R-:W-:Y:S05]  /*15ac0*/  BSYNC B0 ;  /* 0x0000000000007941 */ /* 0x000fea0003800000 */
.L_x_8464:
        /* <DEDUP_REMOVED lines=15> */
.L_x_8470:
[----:B------:R-:W0:Y:S02]  /*15bc0*/  F2I.S64.TRUNC R8, R8 ;  /* 0x0000000800087311 */ /* 0x000e24000020d900 */
[----:B0-----:R-:W-:-:S05]  /*15bd0*/  MOV R3, R8 ;  /* 0x0000000800037202 */ /* 0x001fca0000000f00 */
[----:B------:R-:W-:Y:S01]  /*15be0*/  STG.E.U8 desc[UR36][R16.64], R3 ;  /* 0x0000000310007986 */ /* 0x000fe2000c101124 */
[----:B------:R-:W-:Y:S05]  /*15bf0*/  EXIT ;  /* 0x000000000000794d */ /* 0x000fea0003800000 */
.L_x_8469:
        /* <DEDUP_REMOVED lines=9> */
.L_x_8473:
[----:B------:R-:W0:Y:S02]  /*15c90*/  F2I.FTZ.TRUNC.NTZ R3, R8 ;  /* 0x0000000800037305 */ /* 0x000e24000021f100 */
[----:B0-----:R-:W-:Y:S01]  /*15ca0*/  STG.E desc[UR36][R16.64], R3 ;  /* 0x0000000310007986 */ /* 0x001fe2000c101924 */
[----:B------:R-:W-:Y:S05]  /*15cb0*/  EXIT ;  /* 0x000000000000794d */ /* 0x000fea0003800000 */
.L_x_8472:
[----:B------:R-:W0:Y:S02]  /*15cc0*/  F2I.FTZ.TRUNC.NTZ R3, R8 ;  /* 0x0000000800037305 */ /* 0x000e24000021f100 */
[----:B0-----:R-:W-:Y:S01]  /*15cd0*/  STG.E.U16 desc[UR36][R16.64], R3 ;  /* 0x0000000310007986 */ /* 0x001fe2000c101524 */
[----:B------:R-:W-:Y:S05]  /*15ce0*/  EXIT ;  /* 0x000000000000794d */ /* 0x000fea0003800000 */
.L_x_8468:
        /* <DEDUP_REMOVED lines=8> */
.L_x_8475:
[----:B------:R-:W-:-:S05]  /*15d70*/  F2FP.F16.F32.PACK_AB R8, RZ, R8 ;  /* 0x00000008ff08723e */ /* 0x000fca00000000ff */
[----:B------:R-:W-:Y:S01]  /*15d80*/  STG.E.U16 desc[UR36][R16.64], R8 ;  /* 0x0000000810007986 */ /* 0x000fe2000c101524 */
[----:B------:R-:W-:Y:S05]  /*15d90*/  EXIT ;  /* 0x000000000000794d */ /* 0x000fea0003800000 */
.L_x_8474:
[----:B------:R-:W-:-:S13]  /*15da0*/  ISETP.NE.AND P0, PT, R0, 0x7, PT ;  /* 0x000000070000780c */ /* 0x000fda0003f05270 */
[----:B------:R-:W-:Y:S05]  /*15db0*/  @!P0 BRA `(.L_x_8476) ;  /* 0x0000000000248947 */ /* 0x000fea0003800000 */
[----:B------:R-:W-:-:S13]  /*15dc0*/  ISETP.NE.AND P0, PT, R0, 0x8, PT ;  /* 0x000000080000780c */ /* 0x000fda0003f05270 */
[----:B------:R-:W-:Y:S05]  /*15dd0*/  @!P0 BRA `(.L_x_8477) ;  /* 0x0000000000108947 */ /* 0x000fea0003800000 */
[----:B------:R-:W-:-:S13]  /*15de0*/  ISETP.NE.AND P0, PT, R0, 0x9, PT ;  /* 0x000000090000780c */ /* 0x000fda0003f05270 */
[----:B------:R-:W-:Y:S05]  /*15df0*/  @P0 BRA `(.L_x_8471) ;  /* 0x00000008006c0947 */ /* 0x000fea0003800000 */
[----:B------:R-:W-:Y:S01]  /*15e00*/  STG.E.64 desc[UR36][R16.64], R8 ;  /* 0x0000000810007986 */ /* 0x000fe2000c101b24 */
[----:B------:R-:W-:Y:S05]  /*15e10*/  EXIT ;  /* 0x000000000000794d */ /* 0x000fea0003800000 */
.L_x_8477:
[----:B------:R-:W-:-:S05]  /*15e20*/  F2FP.F16.F32.PACK_AB R3, R9, R8 ;  /* 0x000000080903723e */ /* 0x000fca00000000ff */
[----:B------:R-:W-:Y:S01]  /*15e30*/  STG.E desc[UR36][R16.64], R3 ;  /* 0x0000000310007986 */ /* 0x000fe2000c101924 */
[----:B------:R-:W-:Y:S05]  /*15e40*/  EXIT ;  /* 0x000000000000794d */ /* 0x000fea0003800000 */
.L_x_8476:
[----:B------:R-:W-:-:S06]  /*15e50*/  FMUL.FTZ R2, R8, 1 ;  /* 0x3f80000008027820 */ /* 0x000fcc0000410000 */
[----:B------:R-:W0:Y:S02]  /*15e60*/  F2F.F64.F32 R2, R2 ;  /* 0x0000000200027310 */ /* 0x000e240000201800 */
[----:B0-----:R-:W-:Y:S01]  /*15e70*/  STG.E.64 desc[UR36][R16.64], R2 ;  /* 0x0000000210007986 */ /* 0x001fe2000c101b24 */
[----:B------:R-:W-:Y:S05]  /*15e80*/  EXIT ;  /* 0x000000000000794d */ /* 0x000fea0003800000 */
.L_x_8467:
        /* <DEDUP_REMOVED lines=12> */
[----:B------:R-:W-:Y:S01]  /*15f50*/  STG.E.U8 desc[UR36][R16.64], R3 ;  /* 0x0000000310007986 */ /* 0x000fe2000c101124 */
[----:B------:R-:W-:Y:S05]  /*15f60*/  EXIT ;  /* 0x000000000000794d */ /* 0x000fea0003800000 */
.L_x_8480:
[----:B------:R-:W-:Y:S01]  /*15f70*/  FMUL.FTZ R6, R9, 1 ;  /* 0x3f80000009067820 */ /* 0x000fe20000410000 */
[----:B------:R-:W-:-:S05]  /*15f80*/  FMUL.FTZ R4, R8, 1 ;  /* 0x3f80000008047820 */ /* 0x000fca0000410000 */
[----:B------:R-:W-:Y:S08]  /*15f90*/  F2F.F64.F32 R6, R6 ;  /* 0x0000000600067310 */ /* 0x000ff00000201800 */
[----:B------:R-:W0:Y:S02]  /*15fa0*/  F2F.F64.F32 R4, R4 ;  /* 0x0000000400047310 */ /* 0x000e240000201800 */
[----:B0-----:R-:W-:Y:S01]  /*15fb0*/  STG.E.128 desc[UR36][R16.64], R4 ;  /* 0x0000000410007986 */ /* 0x001fe2000c101d24 */
[----:B------:R-:W-:Y:S05]  /*15fc0*/  EXIT ;  /* 0x000000000000794d */ /* 0x000fea0003800000 */
.L_x_8479:
        /* <DEDUP_REMOVED lines=20> */
.L_x_8484:
[----:B------:R-:W-:Y:S05]  /*16110*/  BSYNC B0 ;  /* 0x0000000000007941 */ /* 0x000fea0003800000 */
.L_x_8483:
[----:B------:R-:W-:-:S05]  /*16120*/  LOP3.LUT R5, R0, R5, RZ, 0xfc, !PT ;  /* 0x0000000500057212 */ /* 0x000fca00078efcff */
[----:B------:R-:W-:Y:S01]  /*16130*/  STG.E.U8 desc[UR36][R16.64], R5 ;  /* 0x0000000510007986 */ /* 0x000fe2000c101124 */
[----:B------:R-:W-:Y:S05]  /*16140*/  EXIT ;  /* 0x000000000000794d */ /* 0x000fea0003800000 */
.L_x_8482:
        /* <DEDUP_REMOVED lines=12> */
.L_x_8486:
[----:B------:R-:W-:Y:S01]  /*16210*/  HFMA2.MMA R0, -RZ, RZ, 0, 7.569789886474609375e-06 ;  /* 0x0000007fff007435 */ /* 0x000fe200000001ff */
[----:B------:R-:W-:-:S09]  /*16220*/  ISETP.GT.U32.AND P0, PT, R2, 0x7f800000, PT ;  /* 0x7f8000000200780c */ /* 0x000fd20003f04070 */
[----:B------:R-:W-:-:S07]  /*16230*/  SEL R0, R0, 0x7c, P0 ;  /* 0x0000007c00007807 */ /* 0x000fce0000000000 */
.L_x_8487:
[----:B------:R-:W-:Y:S05]  /*16240*/  BSYNC B0 ;  /* 0x0000000000007941 */ /* 0x000fea0003800000 */
.L_x_8485:
[----:B------:R-:W-:-:S04]  /*16250*/  LOP3.LUT R8, R8, 0x80000000, RZ, 0xc0, !PT ;  /* 0x8000000008087812 */ /* 0x000fc800078ec0ff */
[----:B------:R-:W-:-:S04]  /*16260*/  SHF.R.U32.HI R3, RZ, 0x18, R8 ;  /* 0x00000018ff037819 */ /* 0x000fc80000011608 */
[----:B------:R-:W-:-:S05]  /*16270*/  LOP3.LUT R3, R0, R3, RZ, 0xfc, !PT ;  /* 0x0000000300037212 */ /* 0x000fca00078efcff */
[----:B------:R-:W-:Y:S01]  /*16280*/  STG.E.U8 desc[UR36][R16.64], R3 ;  /* 0x0000000310007986 */ /* 0x000fe2000c101124 */
[----:B------:R-:W-:Y:S05]  /*16290*/  EXIT ;  /* 0x000000000000794d */ /* 0x000fea0003800000 */
.L_x_8481:
[----:B------:R-:W-:-:S05]  /*162a0*/  F2FP.BF16.F32.PACK_AB R8, RZ, R8 ;  /* 0x00000008ff08723e */ /* 0x000fca00000010ff */
[----:B------:R-:W-:Y:S01]  /*162b0*/  STG.E.U16 desc[UR36][R16.64], R8 ;  /* 0x0000000810007986 */ /* 0x000fe2000c101524 */
[----:B------:R-:W-:Y:S05]  /*162c0*/  EXIT ;  /* 0x000000000000794d */ /* 0x000fea0003800000 */
.L_x_8478:
        /* <DEDUP_REMOVED lines=11> */
.L_x_8490:
        /* <DEDUP_REMOVED lines=16> */
.L_x_8493:
[----:B------:R-:W-:-:S04]  /*16480*/  LOP3.LUT R8, R8, 0x80000000, RZ, 0xc0, !PT ;  /* 0x8000000008087812 */ /* 0x000fc800078ec0ff */
[----:B------:R-:W-:-:S04]  /*16490*/  SHF.R.U32.HI R3, RZ, 0x18, R8 ;  /* 0x00000018ff037819 */ /* 0x000fc80000011608 */
[----:B------:R-:W-:-:S04]  /*164a0*/  LOP3.LUT R2, R2, R3, RZ, 0xfc, !PT ;  /* 0x0000000302027212 */ /* 0x000fc800078efcff */
[----:B------:R-:W-:-:S07]  /*164b0*/  PRMT R0, R2, 0x7610, R0 ;  /* 0x0000761002007816 */ /* 0x000fce0000000000 */
.L_x_8492:
[----:B------:R-:W-:Y:S05]  /*164c0*/  BSYNC B0 ;  /* 0x0000000000007941 */ /* 0x000fea0003800000 */
.L_x_8491:
[----:B------:R-:W-:Y:S01]  /*164d0*/  STG.E.U8 desc[UR36][R16.64], R0 ;  /* 0x0000000010007986 */ /* 0x000fe2000c101124 */
[----:B------:R-:W-:Y:S05]  /*164e0*/  EXIT ;  /* 0x000000000000794d */ /* 0x000fea0003800000 */
.L_x_8489:
        /* <DEDUP_REMOVED lines=16> */
.L_x_8496:
[----:B------:R-:W-:-:S04]  /*165f0*/  LOP3.LUT R8, R8, 0x80000000, RZ, 0xc0, !PT ;  /* 0x8000000008087812 */ /* 0x000fc800078ec0ff */
[----:B------:R-:W-:-:S04]  /*16600*/  SHF.R.U32.HI R3, RZ, 0x18, R8 ;  /* 0x00000018ff037819 */ /* 0x000fc80000011608 */
[----:B------:R-:W-:-:S04]  /*16610*/  LOP3.LUT R2, R2, R3, RZ, 0xfc, !PT ;  /* 0x0000000302027212 */ /* 0x000fc800078efcff */
[----:B------:R-:W-:-:S07]  /*16620*/  PRMT R0, R2, 0x7610, R0 ;  /* 0x0000761002007816 */ /* 0x000fce0000000000 */
.L_x_8495:
[----:B------:R-:W-:Y:S05]  /*16630*/  BSYNC B0 ;  /* 0x0000000000007941 */ /* 0x000fea0003800000 */
.L_x_8494:
[----:B------:R-:W-:Y:S01]  /*16640*/  STG.E.U8 desc[UR36][R16.64], R0 ;  /* 0x0000000010007986 */ /* 0x000fe2000c101124 */
[----:B------:R-:W-:Y:S05]  /*16650*/  EXIT ;  /* 0x000000000000794d */ /* 0x000fea0003800000 */
.L_x_8488:
        /* <DEDUP_REMOVED lines=21> */
.L_x_8471:
        /* <DEDUP_REMOVED lines=16> */
.L_x_8499:
[----:B------:R-:W-:Y:S05]  /*168b0*/  EXIT ;  /* 0x000000000000794d */ /* 0x000fea0003800000 */
.L_x_8498:
[----:B------:R-:W0:Y:S02]  /*168c0*/  F2I.U64.TRUNC R8, R8 ;  /* 0x0000000800087311 */ /* 0x000e24000020d800 */
[----:B0-----:R-:W-:Y:S01]  /*168d0*/  STG.E.64 desc[UR36][R16.64], R8 ;  /* 0x0000000810007986 */ /* 0x001fe2000c101b24 */
[----:B------:R-:W-:Y:S05]  /*168e0*/  EXIT ;  /* 0x000000000000794d */ /* 0x000fea0003800000 */
.L_x_8497:
[----:B------:R-:W0:Y:S02]  /*168f0*/  F2I.FTZ.U32.TRUNC.NTZ R3, R8 ;  /* 0x0000000800037305 */ /* 0x000e24000021f000 */
[----:B0-----:R-:W-:Y:S01]  /*16900*/  STG.E desc[UR36][R16.64], R3 ;  /* 0x0000000310007986 */ /* 0x001fe2000c101924 */
[----:B------:R-:W-:Y:S05]  /*16910*/  EXIT ;  /* 0x000000000000794d */ /* 0x000fea0003800000 */
        .weak           $__internal_14_$__cuda_sm3x_div_rn_ftz_f32_slowpath
        .type           $__internal_14_$__cuda_sm3x_div_rn_ftz_f32_slowpath,@function
        .size           $__internal_14_$__cuda_sm3x_div_rn_ftz_f32_slowpath,(.L_x_21019 - $__internal_14_$__cuda_sm3x_div_rn_ftz_f32_slowpath)
$__internal_14_$__cuda_sm3x_div_rn_ftz_f32_slowpath:
        /* <DEDUP_REMOVED lines=32> */
.L_x_8502:
[----:B------:R-:W-:Y:S05]  /*16b20*/  BSYNC B2 ;  /* 0x0000000000027941 */ /* 0x000fea0003800000 */
.L_x_8501:
        /* <DEDUP_REMOVED lines=27> */
.L_x_8508:
[----:B------:R-:W-:-:S07]  /*16ce0*/  IMAD R21, R12, 0x800000, R21 ;  /* 0x008000000c157824 */ /* 0x000fce00078e0215 */
.L_x_8509:
[----:B------:R-:W-:Y:S05]  /*16cf0*/  BSYNC B2 ;  /* 0x0000000000027941 */ /* 0x000fea0003800000 */
.L_x_8507:
[----:B------:R-:W-:Y:S05]  /*16d00*/  BRA `(.L_x_8510) ;  /* 0x0000000000207947 */ /* 0x000fea0003800000 */
.L_x_8506:
[----:B------:R-:W-:-:S04]  /*16d10*/  LOP3.LUT R0, R15, 0x80000000, R0, 0x48, !PT ;  /* 0x800000000f007812 */ /* 0x000fc800078e4800 */
[----:B------:R-:W-:Y:S01]  /*16d20*/  LOP3.LUT R21, R0, 0x7f800000, RZ, 0xfc, !PT ;  /* 0x7f80000000157812 */ /* 0x000fe200078efcff */
[----:B------:R-:W-:Y:S06]  /*16d30*/  BRA `(.L_x_8510) ;  /* 0x0000000000147947 */ /* 0x000fec0003800000 */
.L_x_8505:
[----:B------:R-:W-:Y:S01]  /*16d40*/  LOP3.LUT R21, R15, 0x80000000, R0, 0x48, !PT ;  /* 0x800000000f157812 */ /* 0x000fe200078e4800 */
[----:B------:R-:W-:Y:S06]  /*16d50*/  BRA `(.L_x_8510) ;  /* 0x00000000000c7947 */ /* 0x000fec0003800000 */
.L_x_8504:
[----:B------:R-:W0:Y:S01]  /*16d60*/  MUFU.RSQ R21, -QNAN ;  /* 0xffc0000000157908 */ /* 0x000e220000001400 */
[----:B------:R-:W-:Y:S05]  /*16d70*/  BRA `(.L_x_8510) ;  /* 0x0000000000047947 */ /* 0x000fea0003800000 */
.L_x_8503:
[----:B------:R-:W-:-:S07]  /*16d80*/  FADD.FTZ R21, R0, R15 ;  /* 0x0000000f00157221 */ /* 0x000fce0000010000 */
.L_x_8510:
[----:B------:R-:W-:Y:S05]  /*16d90*/  BSYNC B1 ;  /* 0x0000000000017941 */ /* 0x000fea0003800000 */
.L_x_8500:
[----:B------:R-:W-:-:S04]  /*16da0*/  MOV R3, 0x0 ;  /* 0x0000000000037802 */ /* 0x000fc80000000f00 */
[----:B0-----:R-:W-:Y:S05]  /*16db0*/  RET.REL.NODEC R2 `(_ZN2at6native18elementwise_kernelILi128ELi4EZNS0_15gpu_kernel_implIZZZNS0_17acosh_kernel_cudaERNS_18TensorIteratorBaseEENKUlvE_clEvENKUlvE0_clEvEUlN3c107complexIfEEE_EEvS4_RKT_EUliE_EEviT1_) ;  /* 0xfffffe9002907950 */ /* 0x001fea0003c3ffff */
.L_x_8511:
        /* <DEDUP_REMOVED lines=12> */
.L_x_21019:


//--------------------- .text._ZN2at6native27unrolled_elementwise_kernelIZZZNS0_17acosh_kernel_cudaERNS_18TensorIteratorBaseEENKUlvE_clEvENKUlvE0_clEvEUlN3c107complexIfEEE_St5arrayIPcLm2EELi4E23TrivialOffsetCalculatorILi1EjESE_NS0_6memory12LoadWithCastILi1EEENSF_13StoreWithCastILi1EEEEEviT_T0_T2_T3_T4_T5_ --------------------------
	.section	.text._ZN2at6native27unrolled_elementwise_kernelIZZZNS0_17acosh_kernel_cudaERNS_18TensorIteratorBaseEENKUlvE_clEvENKUlvE0_clEvEUlN3c107complexIfEEE_St5arrayIPcLm2EELi4E23TrivialOffsetCalculatorILi1EjESE_NS0_6memory12LoadWithCastILi1EEENSF_13StoreWithCastILi1EEEEEviT_T0_T2_T3_T4_T5_,"ax",@progbits
	.align	128
        .global         _ZN2at6native27unrolled_elementwise_kernelIZZZNS0_17acosh_kernel_cudaERNS_18TensorIteratorBaseEENKUlvE_clEvENKUlvE0_clEvEUlN3c107complexIfEEE_St5arrayIPcLm2EELi4E23TrivialOffsetCalculatorILi1EjESE_NS0_6memory12LoadWithCastILi1EEENSF_13StoreWithCastILi1EEEEEviT_T0_T2_T3_T4_T5_
        .type           _ZN2at6native27unrolled_elementwise_kernelIZZZNS0_17acosh_kernel_cudaERNS_18TensorIteratorBaseEENKUlvE_clEvENKUlvE0_clEvEUlN3c107complexIfEEE_St5arrayIPcLm2EELi4E23TrivialOffsetCalculatorILi1EjESE_NS0_6memory12LoadWithCastILi1EEENSF_13StoreWithCastILi1EEEEEviT_T0_T2_T3_T4_T5_,@function
        .size           _ZN2at6native27unrolled_elementwise_kernelIZZZNS0_17acosh_kernel_cudaERNS_18TensorIteratorBaseEENKUlvE_clEvENKUlvE0_clEvEUlN3c107complexIfEEE_St5arrayIPcLm2EELi4E23TrivialOffsetCalculatorILi1EjESE_NS0_6memory12LoadWithCastILi1EEENSF_13StoreWithCastILi1EEEEEviT_T0_T2_T3_T4_T5_,(.L_x_21020 - _ZN2at6native27unrolled_elementwise_kernelIZZZNS0_17acosh_kernel_cudaERNS_18TensorIteratorBaseEENKUlvE_clEvENKUlvE0_clEvEUlN3c107complexIfEEE_St5arrayIPcLm2EELi4E23TrivialOffsetCalculatorILi1EjESE_NS0_6memory12LoadWithCastILi1EEENSF_13StoreWithCastILi1EEEEEviT_T0_T2_T3_T4_T5_)
        .other          _ZN2at6native27unrolled_elementwise_kernelIZZZNS0_17acosh_kernel_cudaERNS_18TensorIteratorBaseEENKUlvE_clEvENKUlvE0_clEvEUlN3c107complexIfEEE_St5arrayIPcLm2EELi4E23TrivialOffsetCalculatorILi1EjESE_NS0_6memory12LoadWithCastILi1EEENSF_13StoreWithCastILi1EEEEEviT_T0_T2_T3_T4_T5_,@"STO_CUDA_ENTRY STV_DEFAULT"
_ZN2at6native27unrolled_elementwise_kernelIZZZNS0_17acosh_kernel_cudaERNS_18TensorIteratorBaseEENKUlvE_clEvENKUlvE0_clEvEUlN3c107complexIfEEE_St5arrayIPcLm2EELi4E23TrivialOffsetCalculatorILi1EjESE_NS0_6memory12LoadWithCastILi1EEENSF_13StoreWithCastILi1EEEEEviT_T0_T2_T3_T4_T5_:
.text._ZN2at6native27unrolled_elementwise_kernelIZZZNS0_17acosh_kernel_cudaERNS_18TensorIteratorBaseEENKUlvE_clEvENKUlvE0_clEvEUlN3c107complexIfEEE_St5arrayIPcLm2EELi4E23TrivialOffsetCalculatorILi1EjESE_NS0_6memory12LoadWithCastILi1EEENSF_13StoreWithCastILi1EEEEEviT_T0_T2_T3_T4_T5_:
[----:B------:R-:W0:Y:S01]  /*0000*/  LDC R1, c[0x0][0x28] ;  /* 0x00000a00ff017b82 */ /* 0x000e220000000800 */
[----:B------:R-:W1:Y:S07]  /*0010*/  S2R R31, SR_CTAID.X ;  /* 0x00000000001f7919 */ /* 0x000e6e0000002500 */
[----:B------:R-:W1:Y:S01]  /*0020*/  LDC R30, c[0x0][0x210] ;  /* 0x00008400ff1e7b82 */ /* 0x000e620000000800 */
[----:B------:R-:W-:Y:S01]  /*0030*/  ULDC.64 UR36, c[0x0][0x208] ;  /* 0x0000820000247ab9 */ /* 0x000fe20000000a00 */
[----:B------:R-:W-:Y:S01]  /*0040*/  BSSY B6, `(.L_x_8512) ;  /* 0x0000105000067945 */ /* 0x000fe20003800000 */
[----:B------:R-:W2:Y:S01]  /*0050*/  S2R R28, SR_TID.X ;  /* 0x00000000001c7919 */ /* 0x000ea20000002100 */
[----:B------:R-:W-:Y:S01]  /*0060*/  IMAD.MOV.U32 R27, RZ, RZ, RZ ;  /* 0x000000ffff1b7224 */ /* 0x000fe200078e00ff */
[----:B------:R-:W-:-:S03]  /*0070*/  CS2R R16, SRZ ;  /* 0x0000000000107805 */ /* 0x000fc6000001ff00 */
[----:B------:R-:W3:Y:S01]  /*0080*/  LDC.U8 R25, c[0x0][0x22c] ;  /* 0x00008b00ff197b82 */ /* 0x000ee20000000000 */
[----:B-1----:R-:W-:-:S05]  /*0090*/  IMAD R30, R31, -0x200, R30 ;  /* 0xfffffe001f1e7824 */ /* 0x002fca00078e021e */
[----:B--2---:R-:W-:-:S04]  /*00a0*/  ISETP.GE.AND P0, PT, R28, R30, PT ;  /* 0x0000001e1c00720c */ /* 0x004fc80003f06270 */
[----:B------:R-:W-:-:S09]  /*00b0*/  P2R R24, PR, RZ, 0x1 ;  /* 0x00000001ff187803 */ /* 0x000fd20000000000 */
[----:B0--3--:R-:W-:Y:S05]  /*00c0*/  @P0 BRA `(.L_x_8513) ;  /* 0x0000000c00f00947 */ /* 0x009fea0003800000 */
[----:B------:R-:W0:Y:S01]  /*00d0*/  LDC.64 R2, c[0x0][0x220] ;  /* 0x00008800ff027b82 */ /* 0x000e220000000a00 */
[----:B------:R-:W-:Y:S01]  /*00e0*/  IMAD R0, R31, 0x200, R28 ;  /* 0x000002001f007824 */ /* 0x000fe200078e021c */
[----:B------:R-:W-:Y:S01]  /*00f0*/  PRMT R4, R25, 0x9910, RZ ;  /* 0x0000991019047816 */ /* 0x000fe200000000ff */
[----:B------:R-:W-:Y:S01]  /*0100*/  ULDC UR4, c[0x0][0x230] ;  /* 0x00008c0000047ab9 */ /* 0x000fe20000000800 */
[----:B------:R-:W-:Y:S01]  /*0110*/  BSSY B7, `(.L_x_8514) ;  /* 0x00000f6000077945 */ /* 0x000fe20003800000 */
        /* <DEDUP_REMOVED lines=16> */
[----:B--2---:R4:W0:Y:S01]  /*0220*/  I2F.S16 R16, R2 ;  /* 0x0000000200107306 */ /* 0x0048220000101400 */
[----:B------:R-:W-:Y:S05]  /*0230*/  BRA `(.L_x_8520) ;  /* 0x0000000c008c7947 */ /* 0x000fea0003800000 */
.L_x_8518:
[----:B------:R-:W2:Y:S01]  /*0240*/  LDG.E.U8 R2, desc[UR36][R2.64] ;  /* 0x0000002402027981 */ /* 0x000ea2000c1e1100 */
[----:B------:R-:W-:Y:S01]  /*0250*/  IMAD.MOV.U32 R17, RZ, RZ, RZ ;  /* 0x000000ffff117224 */ /* 0x000fe200078e00ff */
[----:B--2---:R-:W-:Y:S01]  /*0260*/  I2FP.F32.U32 R16, R2 ;  /* 0x0000000200107245 */ /* 0x004fe20000201000 */
[----:B------:R-:W-:Y:S06]  /*0270*/  BRA `(.L_x_8520) ;  /* 0x0000000c007c7947 */ /* 0x000fec0003800000 */
.L_x_8517:
        /* <DEDUP_REMOVED lines=8> */
[----:B--2---:R0:W1:Y:S01]  /*0300*/  I2F.S64 R16, R2 ;  /* 0x0000000200107312 */ /* 0x0040620000301400 */
[----:B------:R-:W-:Y:S05]  /*0310*/  BRA `(.L_x_8520) ;  /* 0x0000000c00547947 */ /* 0x000fea0003800000 */
.L_x_8522:
[----:B------:R-:W2:Y:S01]  /*0320*/  LDG.E R2, desc[UR36][R2.64] ;  /* 0x0000002402027981 */ /* 0x000ea2000c1e1900 */
[----:B------:R-:W-:Y:S01]  /*0330*/  HFMA2.MMA R17, -RZ, RZ, 0, 0 ;  /* 0x00000000ff117435 */ /* 0x000fe200000001ff */
[----:B--2---:R-:W-:Y:S01]  /*0340*/  I2FP.F32.S32 R16, R2 ;  /* 0x0000000200107245 */ /* 0x004fe20000201400 */
[----:B------:R-:W-:Y:S09]  /*0350*/  BRA `(.L_x_8520) ;  /* 0x0000000c00447947 */ /* 0x000ff20003800000 */
.L_x_8521:
[----:B------:R-:W2:Y:S01]  /*0360*/  LDG.E.U16 R2, desc[UR36][R2.64] ;  /* 0x0000002402027981 */ /* 0x000ea2000c1e1500 */
[----:B------:R-:W-:Y:S01]  /*0370*/  IMAD.MOV.U32 R17, RZ, RZ, RZ ;  /* 0x000000ffff117224 */ /* 0x000fe200078e00ff */
[----:B--2---:R2:W3:Y:S01]  /*0380*/  I2F.S16 R16, R2 ;  /* 0x0000000200107306 */ /* 0x0044e20000101400 */
[----:B------:R-:W-:Y:S05]  /*0390*/  BRA `(.L_x_8520) ;  /* 0x0000000c00347947 */ /* 0x000fea0003800000 */
.L_x_8516:
        /* <DEDUP_REMOVED lines=9> */
.L_x_8524:
[----:B------:R-:W2:Y:S01]  /*0430*/  LDG.E.U16 R2, desc[UR36][R2.64] ;  /* 0x0000002402027981 */ /* 0x000ea2000c1e1500 */
[----:B------:R-:W-:Y:S02]  /*0440*/  IMAD.MOV.U32 R17, RZ, RZ, RZ ;  /* 0x000000ffff117224 */ /* 0x000fe400078e00ff */
[----:B--2---:R-:W-:Y:S01]  /*0450*/  HADD2.F32 R16, -RZ, R2.H0_H0 ;  /* 0x20000002ff107230 */ /* 0x004fe20000004100 */
[----:B------:R-:W-:Y:S06]  /*0460*/  BRA `(.L_x_8520) ;  /* 0x0000000c00007947 */ /* 0x000fec0003800000 */
.L_x_8523:
        /* <DEDUP_REMOVED lines=8> */
.L_x_8526:
[----:B------:R-:W2:Y:S02]  /*04f0*/  LDG.E R2, desc[UR36][R2.64] ;  /* 0x0000002402027981 */ /* 0x000ea4000c1e1900 */
[--C-:B--2---:R-:W-:Y:S02]  /*0500*/  HADD2.F32 R17, -RZ, R2.reuse.H1_H1 ;  /* 0x30000002ff117230 */ /* 0x104fe40000004100 */
[----:B------:R-:W-:Y:S01]  /*0510*/  HADD2.F32 R16, -RZ, R2.H0_H0 ;  /* 0x20000002ff107230 */ /* 0x000fe20000004100 */
[----:B------:R-:W-:Y:S06]  /*0520*/  BRA `(.L_x_8520) ;  /* 0x0000000800d07947 */ /* 0x000fec0003800000 */
.L_x_8525:
        /* <DEDUP_REMOVED lines=8> */
.L_x_8515:
        /* <DEDUP_REMOVED lines=13> */
.L_x_8529:
        /* <DEDUP_REMOVED lines=10> */
.L_x_8528:
        /* <DEDUP_REMOVED lines=8> */
[----:B------:R-:W-:Y:S02]  /*07a0*/  IMAD.MOV.U32 R17, RZ, RZ, RZ ;  /* 0x000000ffff117224 */ /* 0x000fe400078e00ff */
        /* <DEDUP_REMOVED lines=8> */
[----:B------:R-:W-:Y:S01]  /*0830*/  SEL R5, R4, RZ, P0 ;  /* 0x000000ff04057207 */ /* 0x000fe20000000000 */
[----:B------:R-:W-:-:S04]  /*0840*/  VIADD R4, R0, 0x1000000 ;  /* 0x0100000000047836 */ /* 0x000fc80000000000 */
[----:B------:R-:W-:Y:S01]  /*0850*/  IMAD R6, R5, R6, 0x3c000000 ;  /* 0x3c00000005067424 */ /* 0x000fe200078e0206 */
[----:B------:R-:W-:Y:S02]  /*0860*/  SHF.L.U32 R5, R0, R5, RZ ;  /* 0x0000000500057219 */ /* 0x000fe400000006ff */
[----:B------:R-:W-:Y:S02]  /*0870*/  SHF.R.S32.HI R4, RZ, 0x8, R4 ;  /* 0x00000008ff047819 */ /* 0x000fe40000011404 */
[----:B------:R-:W-:-:S04]  /*0880*/  LEA.HI R5, R5, R6, RZ, 0x1c ;  /* 0x0000000605057211 */ /* 0x000fc800078fe0ff */
[----:B------:R-:W-:-:S04]  /*0890*/  LOP3.LUT R5, R5, 0x7f800000, R4, 0xf8, !PT ;  /* 0x7f80000005057812 */ /* 0x000fc800078ef804 */
[----:B------:R-:W-:-:S04]  /*08a0*/  LOP3.LUT R5, R5, R2, RZ, 0x30, !PT ;  /* 0x0000000205057212 */ /* 0x000fc800078e30ff */
[----:B------:R-:W-:Y:S01]  /*08b0*/  LOP3.LUT R16, R5, 0x80000000, R16, 0xf8, !PT ;  /* 0x8000000005107812 */ /* 0x000fe200078ef810 */
[----:B------:R-:W-:Y:S06]  /*08c0*/  BRA `(.L_x_8520) ;  /* 0x0000000400e87947 */ /* 0x000fec0003800000 */
.L_x_8531:
[----:B------:R-:W2:Y:S01]  /*08d0*/  LDG.E.U8 R2, desc[UR36][R2.64] ;  /* 0x0000002402027981 */ /* 0x000ea2000c1e1100 */
[----:B------:R-:W-:Y:S01]  /*08e0*/  HFMA2.MMA R17, -RZ, RZ, 0, 0 ;  /* 0x00000000ff117435 */ /* 0x000fe200000001ff */
[C---:B--2---:R-:W-:Y:S01]  /*08f0*/  SHF.L.U32 R0, R2.reuse, 0x19, RZ ;  /* 0x0000001902007819 */ /* 0x044fe200000006ff */
        /* <DEDUP_REMOVED lines=11> */
.L_x_8530:
[----:B------:R-:W2:Y:S01]  /*09b0*/  LDG.E.U16 R2, desc[UR36][R2.64] ;  /* 0x0000002402027981 */ /* 0x000ea2000c1e1500 */
[----:B------:R-:W-:Y:S02]  /*09c0*/  IMAD.MOV.U32 R17, RZ, RZ, RZ ;  /* 0x000000ffff117224 */ /* 0x000fe400078e00ff */
[----:B--2---:R-:W-:Y:S01]  /*09d0*/  IMAD.U32 R16, R2, 0x10000, RZ ;  /* 0x0001000002107824 */ /* 0x004fe200078e00ff */
[----:B------:R-:W-:Y:S06]  /*09e0*/  BRA `(.L_x_8520) ;  /* 0x0000000400a07947 */ /* 0x000fec0003800000 */
.L_x_8527:
        /* <DEDUP_REMOVED lines=12> */
.L_x_8534:
        /* <DEDUP_REMOVED lines=20> */
.L_x_8536:
[----:B------:R-:W-:Y:S05]  /*0bf0*/  BSYNC B0 ;  /* 0x0000000000007941 */ /* 0x000fea0003800000 */
.L_x_8535:
[----:B------:R-:W-:Y:S01]  /*0c00*/  IMAD.SHL.U32 R2, R2, 0x100000, RZ ;  /* 0x0010000002027824 */ /* 0x000fe200078e00ff */
[----:B------:R-:W-:-:S04]  /*0c10*/  LEA R3, R0, 0x3b800000, 0x17 ;  /* 0x3b80000000037811 */ /* 0x000fc800078eb8ff */
[----:B------:R-:W-:Y:S01]  /*0c20*/  LOP3.LUT R16, R3, R2, R16, 0xfe, !PT ;  /* 0x0000000203107212 */ /* 0x000fe200078efe10 */
[----:B------:R-:W-:Y:S06]  /*0c30*/  BRA `(.L_x_8520) ;  /* 0x00000004000c7947 */ /* 0x000fec0003800000 */
.L_x_8533:
        /* <DEDUP_REMOVED lines=20> */
.L_x_8538:
[----:B------:R-:W-:Y:S05]  /*0d80*/  BSYNC B0 ;  /* 0x0000000000007941 */ /* 0x000fea0003800000 */
.L_x_8537:
[----:B------:R-:W-:Y:S01]  /*0d90*/  IMAD.SHL.U32 R2, R2, 0x200000, RZ ;  /* 0x0020000002027824 */ /* 0x000fe200078e00ff */
[----:B------:R-:W-:-:S04]  /*0da0*/  LEA R3, R0, 0x37800000, 0x17 ;  /* 0x3780000000037811 */ /* 0x000fc800078eb8ff */
[----:B------:R-:W-:Y:S01]  /*0db0*/  LOP3.LUT R16, R3, R2, R16, 0xfe, !PT ;  /* 0x0000000203107212 */ /* 0x000fe200078efe10 */
[----:B------:R-:W-:Y:S06]  /*0dc0*/  BRA `(.L_x_8520) ;  /* 0x0000000000a87947 */ /* 0x000fec0003800000 */
.L_x_8532:
        /* <DEDUP_REMOVED lines=14> */
.L_x_8542:
[----:B------:R-:W-:Y:S05]  /*0eb0*/  BSYNC B0 ;  /* 0x0000000000007941 */ /* 0x000fea0003800000 */
.L_x_8541:
[----:B------:R-:W-:Y:S01]  /*0ec0*/  IMAD.MOV.U32 R17, RZ, RZ, RZ ;  /* 0x000000ffff117224 */ /* 0x000fe200078e00ff */
[----:B------:R-:W-:Y:S06]  /*0ed0*/  BRA `(.L_x_8520) ;  /* 0x0000000000647947 */ /* 0x000fec0003800000 */
.L_x_8519:
[----:B------:R-:W-:Y:S01]  /*0ee0*/  MOV R2, 0x0 ;  /* 0x0000000000027802 */ /* 0x000fe20000000f00 */
[----:B------:R-:W-:Y:S01]  /*0ef0*/  ULDC.64 UR4, c[0x4][0x158] ;  /* 0x0100560000047ab9 */ /* 0x000fe20000000a00 */
[----:B------:R-:W-:Y:S01]  /*0f00*/  ULDC.64 UR6, c[0x4][0x18] ;  /* 0x0100060000067ab9 */ /* 0x000fe20000000a00 */
[----:B------:R-:W-:Y:S01]  /*0f10*/  MOV R4, UR4 ;  /* 0x0000000400047c02 */ /* 0x000fe20008000f00 */
[----:B------:R-:W-:Y:S01]  /*0f20*/  IMAD.U32 R5, RZ, RZ, UR5 ;  /* 0x00000005ff057e24 */ /* 0x000fe2000f8e00ff */
[----:B------:R-:W-:Y:S01]  /*0f30*/  ULDC.64 UR4, c[0x4][0x160] ;  /* 0x0100580000047ab9 */ /* 0x000fe20000000a00 */
[----:B------:R-:W0:Y:S01]  /*0f40*/  LDC.64 R2, c[0x4][R2] ;  /* 0x0100000002027b82 */ /* 0x000e220000000a00 */
[----:B------:R-:W-:Y:S01]  /*0f50*/  HFMA2.MMA R13, -RZ, RZ, 0, 0 ;  /* 0x00000000ff0d7435 */ /* 0x000fe200000001ff */
[----:B------:R-:W-:Y:S01]  /*0f60*/  IMAD.U32 R6, RZ, RZ, UR4 ;  /* 0x00000004ff067e24 */ /* 0x000fe2000f8e00ff */
[----:B------:R-:W-:Y:S01]  /*0f70*/  MOV R10, UR6 ;  /* 0x00000006000a7c02 */ /* 0x000fe20008000f00 */
[----:B------:R-:W-:-:S02]  /*0f80*/  IMAD.U32 R7, RZ, RZ, UR5 ;  /* 0x00000005ff077e24 */ /* 0x000fc4000f8e00ff */
[----:B------:R-:W-:Y:S02]  /*0f90*/  IMAD.U32 R11, RZ, RZ, UR7 ;  /* 0x00000007ff0b7e24 */ /* 0x000fe4000f8e00ff */
[----:B------:R-:W-:Y:S02]  /*0fa0*/  IMAD.MOV.U32 R8, RZ, RZ, 0x4e ;  /* 0x0000004eff087424 */ /* 0x000fe400078e00ff */
[----:B------:R-:W-:-:S07]  /*0fb0*/  IMAD.MOV.U32 R12, RZ, RZ, 0x1 ;  /* 0x00000001ff0c7424 */ /* 0x000fce00078e00ff */
[----:B------:R-:W-:-:S07]  /*0fc0*/  LEPC R20, `(.L_x_8543) ;  /* 0x000000001014794e */ /* 0x000fce0000000000 */
[----:B0-----:R-:W-:Y:S05]  /*0fd0*/  CALL.ABS.NOINC R2 ;  /* 0x0000000002007343 */ /* 0x001fea0003c00000 */
.L_x_8543:
[----:B------:R-:W-:Y:S01]  /*0fe0*/  CS2R R16, SRZ ;  /* 0x0000000000107805 */ /* 0x000fe2000001ff00 */
[----:B------:R-:W-:Y:S06]  /*0ff0*/  BRA `(.L_x_8520) ;  /* 0x00000000001c7947 */ /* 0x000fec0003800000 */
.L_x_8540:
[----:B------:R-:W2:Y:S01]  /*1000*/  LDG.E.64 R2, desc[UR36][R2.64] ;  /* 0x0000002402027981 */ /* 0x000ea2000c1e1b00 */
[----:B------:R-:W-:Y:S01]  /*1010*/  IMAD.MOV.U32 R17, RZ, RZ, RZ ;  /* 0x000000ffff117224 */ /* 0x000fe200078e00ff */
[----:B--2---:R0:W1:Y:S01]  /*1020*/  I2F.U64 R16, R2 ;  /* 0x0000000200107312 */ /* 0x0040620000301000 */
[----:B------:R-:W-:Y:S05]  /*1030*/  BRA `(.L_x_8520) ;  /* 0x00000000000c7947 */ /* 0x000fea0003800000 */
.L_x_8539:
[----:B------:R-:W2:Y:S01]  /*1040*/  LDG.E R2, desc[UR36][R2.64] ;  /* 0x0000002402027981 */ /* 0x000ea2000c1e1900 */
[----:B------:R-:W-:Y:S01]  /*1050*/  IMAD.MOV.U32 R17, RZ, RZ, RZ ;  /* 0x000000ffff117224 */ /* 0x000fe200078e00ff */
[----:B--2---:R-:W-:-:S07]  /*1060*/  I2FP.F32.U32 R16, R2 ;  /* 0x0000000200107245 */ /* 0x004fce0000201000 */
.L_x_8520:
[----:B------:R-:W-:Y:S05]  /*1070*/  BSYNC B7 ;  /* 0x0000000000077941 */ /* 0x000fea0003800000 */
.L_x_8514:
[----:B------:R-:W-:-:S07]  /*1080*/  VIADD R28, R28, 0x80 ;  /* 0x000000801c1c7836 */ /* 0x000fce0000000000 */
.L_x_8513:
[----:B------:R-:W-:Y:S05]  /*1090*/  BSYNC B6 ;  /* 0x0000000000067941 */ /* 0x000fea0003800000 */
.L_x_8512:
[----:B------:R-:W-:Y:S01]  /*10a0*/  ISETP.GE.AND P0, PT, R28, R30, PT ;  /* 0x0000001e1c00720c */ /* 0x000fe20003f06270 */
[----:B------:R-:W-:Y:S01]  /*10b0*/  BSSY B6, `(.L_x_8544) ;  /* 0x00000ff000067945 */ /* 0x000fe20003800000 */
[----:B------:R-:W-:-:S11]  /*10c0*/  MOV R26, RZ ;  /* 0x000000ff001a7202 */ /* 0x000fd60000000f00 */
        /* <DEDUP_REMOVED lines=21> */
[----:B------:R-:W-:Y:S01]  /*1220*/  HFMA2.MMA R27, -RZ, RZ, 0, 0 ;  /* 0x00000000ff1b7435 */ /* 0x000fe200000001ff */
[----:B--2---:R0:W2:Y:S01]  /*1230*/  I2F.S16 R26, R2 ;  /* 0x00000002001a7306 */ /* 0x0040a20000101400 */
[----:B------:R-:W-:Y:S09]  /*1240*/  BRA `(.L_x_8552) ;  /* 0x0000000c008c7947 */ /* 0x000ff20003800000 */
.L_x_8550:
[----:B------:R-:W2:Y:S01]  /*1250*/  LDG.E.U8 R2, desc[UR36][R2.64] ;  /* 0x0000002402027981 */ /* 0x000ea2000c1e1100 */
[----:B------:R-:W-:Y:S01]  /*1260*/  IMAD.MOV.U32 R27, RZ, RZ, RZ ;  /* 0x000000ffff1b7224 */ /* 0x000fe200078e00ff */
[----:B--2---:R-:W-:Y:S01]  /*1270*/  I2FP.F32.U32 R26, R2 ;  /* 0x00000002001a7245 */ /* 0x004fe20000201000 */
[----:B------:R-:W-:Y:S06]  /*1280*/  BRA `(.L_x_8552) ;  /* 0x0000000c007c7947 */ /* 0x000fec0003800000 */
.L_x_8549:
        /* <DEDUP_REMOVED lines=8> */
[----:B--2---:R0:W2:Y:S01]  /*1310*/  I2F.S64 R26, R2 ;  /* 0x00000002001a7312 */ /* 0x0040a20000301400 */
[----:B------:R-:W-:Y:S05]  /*1320*/  BRA `(.L_x_8552) ;  /* 0x0000000c00547947 */ /* 0x000fea0003800000 */
.L_x_8554:
[----:B------:R-:W2:Y:S01]  /*1330*/  LDG.E R2, desc[UR36][R2.64] ;  /* 0x0000002402027981 */ /* 0x000ea2000c1e1900 */
[----:B------:R-:W-:Y:S01]  /*1340*/  IMAD.MOV.U32 R27, RZ, RZ, RZ ;  /* 0x000000ffff1b7224 */ /* 0x000fe200078e00ff */
[----:B--2---:R-:W-:Y:S01]  /*1350*/  I2FP.F32.S32 R26, R2 ;  /* 0x00000002001a7245 */ /* 0x004fe20000201400 */
[----:B------:R-:W-:Y:S06]  /*1360*/  BRA `(.L_x_8552) ;  /* 0x0000000c00447947 */ /* 0x000fec0003800000 */
.L_x_8553:
[----:B------:R-:W2:Y:S01]  /*1370*/  LDG.E.U16 R2, desc[UR36][R2.64] ;  /* 0x0000002402027981 */ /* 0x000ea2000c1e1500 */
[----:B------:R-:W-:Y:S01]  /*1380*/  MOV R27, RZ ;  /* 0x000000ff001b7202 */ /* 0x000fe20000000f00 */
[----:B--2---:R4:W0:Y:S01]  /*1390*/  I2F.S16 R26, R2 ;  /* 0x00000002001a7306 */ /* 0x0048220000101400 */
[----:B------:R-:W-:Y:S05]  /*13a0*/  BRA `(.L_x_8552) ;  /* 0x0000000c00347947 */ /* 0x000fea0003800000 */
.L_x_8548:
        /* <DEDUP_REMOVED lines=9> */
.L_x_8556:
[----:B------:R-:W2:Y:S01]  /*1440*/  LDG.E.U16 R2, desc[UR36][R2.64] ;  /* 0x0000002402027981 */ /* 0x000ea2000c1e1500 */
[----:B------:R-:W-:Y:S02]  /*1450*/  IMAD.MOV.U32 R27, RZ, RZ, RZ ;  /* 0x000000ffff1b7224 */ /* 0x000fe400078e00ff */
[----:B--2---:R-:W-:Y:S01]  /*1460*/  HADD2.F32 R26, -RZ, R2.H0_H0 ;  /* 0x20000002ff1a7230 */ /* 0x004fe20000004100 */
[----:B------:R-:W-:Y:S06]  /*1470*/  BRA `(.L_x_8552) ;  /* 0x0000000c00007947 */ /* 0x000fec0003800000 */
.L_x_8555:
        /* <DEDUP_REMOVED lines=8> */
.L_x_8558:
[----:B------:R-:W2:Y:S02]  /*1500*/  LDG.E R2, desc[UR36][R2.64] ;  /* 0x0000002402027981 */ /* 0x000ea4000c1e1900 */
[--C-:B--2---:R-:W-:Y:S02]  /*1510*/  HADD2.F32 R27, -RZ, R2.reuse.H1_H1 ;  /* 0x30000002ff1b7230 */ /* 0x104fe40000004100 */
[----:B------:R-:W-:Y:S01]  /*1520*/  HADD2.F32 R26, -RZ, R2.H0_H0 ;  /* 0x20000002ff1a7230 */ /* 0x000fe20000004100 */
[----:B------:R-:W-:Y:S06]  /*1530*/  BRA `(.L_x_8552) ;  /* 0x0000000800d07947 */ /* 0x000fec0003800000 */
.L_x_8557:
        /* <DEDUP_REMOVED lines=8> */
.L_x_8547:
        /* <DEDUP_REMOVED lines=13> */
.L_x_8561:
[----:B------:R-:W2:Y:S01]  /*1690*/  LDG.E.128 R4, desc[UR36][R2.64] ;  /* 0x0000002402047981 */ /* 0x000ea2000c1e1d00 */
[----:B------:R-:W-:Y:S01]  /*16a0*/  UMOV UR4, 0xf0000000 ;  /* 0xf000000000047882 */ /* 0x000fe20000000000 */
[----:B------:R-:W-:Y:S01]  /*16b0*/  UMOV UR5, 0x380fffff ;  /* 0x380fffff00057882 */ /* 0x000fe20000000000 */
[----:B--2---:R-:W0:Y:S01]  /*16c0*/  F2F.F32.F64 R27, R6 ;  /* 0x00000006001b7310 */ /* 0x004e220000301000 */
[----:B------:R-:W-:Y:S02]  /*16d0*/  DSETP.GEU.AND P0, PT, |R6|, UR4, PT ;  /* 0x0000000406007e2a */ /* 0x000fe4000bf0e200 */
[----:B------:R-:W-:-:S05]  /*16e0*/  DSETP.GEU.AND P1, PT, |R4|, UR4, PT ;  /* 0x0000000404007e2a */ /* 0x000fca000bf2e200 */
[----:B------:R-:W2:Y:S07]  /*16f0*/  F2F.F32.F64 R26, R4 ;  /* 0x00000004001a7310 */ /* 0x000eae0000301000 */
[----:B0-----:R-:W-:Y:S02]  /*1700*/  @!P0 FMUL R27, R27, 1.175494350822287508e-38 ;  /* 0x008000001b1b8820 */ /* 0x001fe40000400000 */
[----:B--2---:R-:W-:Y:S01]  /*1710*/  @!P1 FMUL R26, R26, 1.175494350822287508e-38 ;  /* 0x008000001a1a9820 */ /* 0x004fe20000400000 */
[----:B------:R-:W-:Y:S06]  /*1720*/  BRA `(.L_x_8552) ;  /* 0x0000000800547947 */ /* 0x000fec0003800000 */
.L_x_8560:
        /* <DEDUP_REMOVED lines=17> */
[----:B------:R-:W-:Y:S02]  /*1840*/  SEL R5, R4, RZ, P0 ;  /* 0x000000ff04057207 */ /* 0x000fe40000000000 */
[----:B------:R-:W-:-:S03]  /*1850*/  IADD3 R4, R0, 0x1000000, RZ ;  /* 0x0100000000047810 */ /* 0x000fc60007ffe0ff */
        /* <DEDUP_REMOVED lines=8> */
.L_x_8563:
[----:B------:R-:W2:Y:S01]  /*18e0*/  LDG.E.U8 R2, desc[UR36][R2.64] ;  /* 0x0000002402027981 */ /* 0x000ea2000c1e1100 */
[----:B------:R-:W-:Y:S02]  /*18f0*/  IMAD.MOV.U32 R27, RZ, RZ, RZ ;  /* 0x000000ffff1b7224 */ /* 0x000fe400078e00ff */
[C---:B--2---:R-:W-:Y:S02]  /*1900*/  IMAD.SHL.U32 R0, R2.reuse, 0x2000000, RZ ;  /* 0x0200000002007824 */ /* 0x044fe400078e00ff */
[----:B------:R-:W-:-:S03]  /*1910*/  IMAD.SHL.U32 R5, R2, 0x1000000, RZ ;  /* 0x0100000002057824 */ /* 0x000fc600078e00ff */
        /* <DEDUP_REMOVED lines=10> */
.L_x_8562:
[----:B------:R-:W2:Y:S01]  /*19c0*/  LDG.E.U16 R2, desc[UR36][R2.64] ;  /* 0x0000002402027981 */ /* 0x000ea2000c1e1500 */
[----:B------:R-:W-:Y:S01]  /*19d0*/  MOV R27, RZ ;  /* 0x000000ff001b7202 */ /* 0x000fe20000000f00 */
[----:B--2---:R-:W-:Y:S01]  /*19e0*/  IMAD.U32 R26, R2, 0x10000, RZ ;  /* 0x00010000021a7824 */ /* 0x004fe200078e00ff */
[----:B------:R-:W-:Y:S06]  /*19f0*/  BRA `(.L_x_8552) ;  /* 0x0000000400a07947 */ /* 0x000fec0003800000 */
.L_x_8559:
        /* <DEDUP_REMOVED lines=12> */
.L_x_8566:
        /* <DEDUP_REMOVED lines=20> */
.L_x_8568:
[----:B------:R-:W-:Y:S05]  /*1c00*/  BSYNC B0 ;  /* 0x0000000000007941 */ /* 0x000fea0003800000 */
.L_x_8567:
[----:B------:R-:W-:Y:S01]  /*1c10*/  IMAD.SHL.U32 R2, R2, 0x100000, RZ ;  /* 0x0010000002027824 */ /* 0x000fe200078e00ff */
[----:B------:R-:W-:-:S04]  /*1c20*/  LEA R3, R0, 0x3b800000, 0x17 ;  /* 0x3b80000000037811 */ /* 0x000fc800078eb8ff */
[----:B------:R-:W-:Y:S01]  /*1c30*/  LOP3.LUT R26, R3, R2, R26, 0xfe, !PT ;  /* 0x00000002031a7212 */ /* 0x000fe200078efe1a */
[----:B------:R-:W-:Y:S06]  /*1c40*/  BRA `(.L_x_8552) ;  /* 0x00000004000c7947 */ /* 0x000fec0003800000 */
.L_x_8565:
        /* <DEDUP_REMOVED lines=20> */
.L_x_8570:
[----:B------:R-:W-:Y:S05]  /*1d90*/  BSYNC B0 ;  /* 0x0000000000007941 */ /* 0x000fea0003800000 */
.L_x_8569:
[----:B------:R-:W-:Y:S01]  /*1da0*/  IMAD.SHL.U32 R2, R2, 0x200000, RZ ;  /* 0x0020000002027824 */ /* 0x000fe200078e00ff */
[----:B------:R-:W-:-:S04]  /*1db0*/  LEA R3, R0, 0x37800000, 0x17 ;  /* 0x3780000000037811 */ /* 0x000fc800078eb8ff */
[----:B------:R-:W-:Y:S01]  /*1dc0*/  LOP3.LUT R26, R3, R2, R26, 0xfe, !PT ;  /* 0x00000002031a7212 */ /* 0x000fe200078efe1a */
[----:B------:R-:W-:Y:S06]  /*1dd0*/  BRA `(.L_x_8552) ;  /* 0x0000000000a87947 */ /* 0x000fec0003800000 */
.L_x_8564:
        /* <DEDUP_REMOVED lines=14> */
.L_x_8574:
[----:B------:R-:W-:Y:S05]  /*1ec0*/  BSYNC B0 ;  /* 0x0000000000007941 */ /* 0x000fea0003800000 */
.L_x_8573:
[----:B------:R-:W-:Y:S01]  /*1ed0*/  IMAD.MOV.U32 R27, RZ, RZ, RZ ;  /* 0x000000ffff1b7224 */ /* 0x000fe200078e00ff */
[----:B------:R-:W-:Y:S06]  /*1ee0*/  BRA `(.L_x_8552) ;  /* 0x0000000000647947 */ /* 0x000fec0003800000 */
.L_x_8551:
[----:B------:R-:W-:Y:S01]  /*1ef0*/  MOV R2, 0x0 ;  /* 0x0000000000027802 */ /* 0x000fe20000000f00 */
[----:B------:R-:W-:Y:S01]  /*1f00*/  ULDC.64 UR4, c[0x4][0x158] ;  /* 0x0100560000047ab9 */ /* 0x000fe20000000a00 */
[----:B------:R-:W-:Y:S01]  /*1f10*/  ULDC.64 UR6, c[0x4][0x18] ;  /* 0x0100060000067ab9 */ /* 0x000fe20000000a00 */
[----:B------:R-:W-:Y:S01]  /*1f20*/  IMAD.U32 R4, RZ, RZ, UR4 ;  /* 0x00000004ff047e24 */ /* 0x000fe2000f8e00ff */
[----:B------:R-:W-:Y:S01]  /*1f30*/  MOV R5, UR5 ;  /* 0x0000000500057c02 */ /* 0x000fe20008000f00 */
[----:B------:R-:W-:Y:S01]  /*1f40*/  ULDC.64 UR4, c[0x4][0x160] ;  /* 0x0100580000047ab9 */ /* 0x000fe20000000a00 */
[----:B------:R-:W0:Y:S01]  /*1f50*/  LDC.64 R2, c[0x4][R2] ;  /* 0x0100000002027b82 */ /* 0x000e220000000a00 */
[----:B------:R-:W-:Y:S01]  /*1f60*/  IMAD.U32 R6, RZ, RZ, UR4 ;  /* 0x00000004ff067e24 */ /* 0x000fe2000f8e00ff */
[----:B------:R-:W-:Y:S01]  /*1f70*/  MOV R11, UR7 ;  /* 0x00000007000b7c02 */ /* 0x000fe20008000f00 */
[----:B------:R-:W-:Y:S02]  /*1f80*/  IMAD.U32 R7, RZ, RZ, UR5 ;  /* 0x00000005ff077e24 */ /* 0x000fe4000f8e00ff */
[----:B------:R-:W-:-:S02]  /*1f90*/  IMAD.U32 R10, RZ, RZ, UR6 ;  /* 0x00000006ff0a7e24 */ /* 0x000fc4000f8e00ff */
[----:B------:R-:W-:Y:S02]  /*1fa0*/  IMAD.MOV.U32 R8, RZ, RZ, 0x4e ;  /* 0x0000004eff087424 */ /* 0x000fe400078e00ff */
[----:B------:R-:W-:Y:S02]  /*1fb0*/  IMAD.MOV.U32 R12, RZ, RZ, 0x1 ;  /* 0x00000001ff0c7424 */ /* 0x000fe400078e00ff */
[----:B------:R-:W-:-:S07]  /*1fc0*/  IMAD.MOV.U32 R13, RZ, RZ, RZ ;  /* 0x000000ffff0d7224 */ /* 0x000fce00078e00ff */
[----:B------:R-:W-:-:S07]  /*1fd0*/  LEPC R20, `(.L_x_8575) ;  /* 0x000000001014794e */ /* 0x000fce0000000000 */
[----:B01-3-5:R-:W-:Y:S05]  /*1fe0*/  CALL.ABS.NOINC R2 ;  /* 0x0000000002007343 */ /* 0x02bfea0003c00000 */
.L_x_8575:
[----:B------:R-:W-:Y:S01]  /*1ff0*/  CS2R R26, SRZ ;  /* 0x00000000001a7805 */ /* 0x000fe2000001ff00 */
[----:B------:R-:W-:Y:S06]  /*2000*/  BRA `(.L_x_8552) ;  /* 0x00000000001c7947 */ /* 0x000fec0003800000 */
.L_x_8572:
[----:B------:R-:W2:Y:S01]  /*2010*/  LDG.E.64 R2, desc[UR36][R2.64] ;  /* 0x0000002402027981 */ /* 0x000ea2000c1e1b00 */
[----:B------:R-:W-:Y:S01]  /*2020*/  HFMA2.MMA R27, -RZ, RZ, 0, 0 ;  /* 0x00000000ff1b7435 */ /* 0x000fe200000001ff */
[----:B--2---:R0:W2:Y:S01]  /*2030*/  I2F.U64 R26, R2 ;  /* 0x00000002001a7312 */ /* 0x0040a20000301000 */
[----:B------:R-:W-:Y:S09]  /*2040*/  BRA `(.L_x_8552) ;  /* 0x00000000000c7947 */ /* 0x000ff20003800000 */
.L_x_8571:
[----:B------:R-:W2:Y:S01]  /*2050*/  LDG.E R2, desc[UR36][R2.64] ;  /* 0x0000002402027981 */ /* 0x000ea2000c1e1900 */
[----:B------:R-:W-:Y:S01]  /*2060*/  IMAD.MOV.U32 R27, RZ, RZ, RZ ;  /* 0x000000ffff1b7224 */ /* 0x000fe200078e00ff */
[----:B--2---:R-:W-:-:S07]  /*2070*/  I2FP.F32.U32 R26, R2 ;  /* 0x00000002001a7245 */ /* 0x004fce0000201000 */
.L_x_8552:
[----:B------:R-:W-:Y:S05]  /*2080*/  BSYNC B7 ;  /* 0x0000000000077941 */ /* 0x000fea0003800000 */
.L_x_8546:
[----:B------:R-:W-:-:S07]  /*2090*/  VIADD R28, R28, 0x80 ;  /* 0x000000801c1c7836 */ /* 0x000fce0000000000 */
.L_x_8545:
[----:B------:R-:W-:Y:S05]  /*20a0*/  BSYNC B6 ;  /* 0x0000000000067941 */ /* 0x000fea0003800000 */
.L_x_8544:
[----:B------:R-:W-:Y:S01]  /*20b0*/  ISETP.GE.AND P0, PT, R28, R30, PT ;  /* 0x0000001e1c00720c */ /* 0x000fe20003f06270 */
[----:B------:R-:W-:Y:S01]  /*20c0*/  BSSY B6, `(.L_x_8576) ;  /* 0x0000100000067945 */ /* 0x000fe20003800000 */
[----:B------:R-:W-:Y:S01]  /*20d0*/  IMAD.MOV.U32 R23, RZ, RZ, RZ ;  /* 0x000000ffff177224 */ /* 0x000fe200078e00ff */
[----:B------:R-:W-:-:S10]  /*20e0*/  CS2R R18, SRZ ;  /* 0x0000000000127805 */ /* 0x000fd4000001ff00 */
[----:B------:R-:W-:Y:S05]  /*20f0*/  @P0 BRA `(.L_x_8577) ;  /* 0x0000000c00f00947 */ /* 0x000fea0003800000 */
[----:B0-2-4-:R-:W0:Y:S01]  /*2100*/  LDC.64 R2, c[0x0][0x220] ;  /* 0x00008800ff027b82 */ /* 0x015e220000000a00 */
[----:B------:R-:W-:Y:S01]  /*2110*/  LEA R0, R31, R28, 0x9 ;  /* 0x0000001c1f007211 */ /* 0x000fe200078e48ff */
[----:B------:R-:W-:Y:S01]  /*2120*/  ULDC UR4, c[0x0][0x230] ;  /* 0x00008c0000047ab9 */ /* 0x000fe20000000800 */
[----:B------:R-:W-:Y:S01]  /*2130*/  PRMT R4, R25, 0x9910, RZ ;  /* 0x0000991019047816 */ /* 0x000fe200000000ff */
[----:B------:R-:W-:Y:S02]  /*2140*/  BSSY B7, `(.L_x_8578) ;  /* 0x00000f6000077945 */ /* 0x000fe40003800000 */
        /* <DEDUP_REMOVED lines=18> */
.L_x_8582:
[----:B------:R-:W2:Y:S01]  /*2270*/  LDG.E.U8 R2, desc[UR36][R2.64] ;  /* 0x0000002402027981 */ /* 0x000ea2000c1e1100 */
[----:B------:R-:W-:Y:S02]  /*2280*/  MOV R19, RZ ;  /* 0x000000ff00137202 */ /* 0x000fe40000000f00 */
[----:B--2---:R-:W-:Y:S01]  /*2290*/  I2FP.F32.U32 R18, R2 ;  /* 0x0000000200127245 */ /* 0x004fe20000201000 */
[----:B------:R-:W-:Y:S06]  /*22a0*/  BRA `(.L_x_8584) ;  /* 0x0000000c007c7947 */ /* 0x000fec0003800000 */
.L_x_8581:
        /* <DEDUP_REMOVED lines=10> */
.L_x_8586:
[----:B------:R-:W2:Y:S01]  /*2350*/  LDG.E R2, desc[UR36][R2.64] ;  /* 0x0000002402027981 */ /* 0x000ea2000c1e1900 */
[----:B------:R-:W-:Y:S01]  /*2360*/  IMAD.MOV.U32 R19, RZ, RZ, RZ ;  /* 0x000000ffff137224 */ /* 0x000fe200078e00ff */
[----:B--2---:R-:W-:Y:S01]  /*2370*/  I2FP.F32.S32 R18, R2 ;  /* 0x0000000200127245 */ /* 0x004fe20000201400 */
[----:B------:R-:W-:Y:S06]  /*2380*/  BRA `(.L_x_8584) ;  /* 0x0000000c00447947 */ /* 0x000fec0003800000 */
.L_x_8585:
[----:B------:R-:W2:Y:S01]  /*2390*/  LDG.E.U16 R2, desc[UR36][R2.64] ;  /* 0x0000002402027981 */ /* 0x000ea2000c1e1500 */
[----:B------:R-:W-:Y:S01]  /*23a0*/  IMAD.MOV.U32 R19, RZ, RZ, RZ ;  /* 0x000000ffff137224 */ /* 0x000fe200078e00ff */
[----:B--2---:R0:W2:Y:S01]  /*23b0*/  I2F.S16 R18, R2 ;  /* 0x0000000200127306 */ /* 0x0040a20000101400 */
[----:B------:R-:W-:Y:S05]  /*23c0*/  BRA `(.L_x_8584) ;  /* 0x0000000c00347947 */ /* 0x000fea0003800000 */
.L_x_8580:
        /* <DEDUP_REMOVED lines=9> */
.L_x_8588:
[----:B------:R-:W2:Y:S01]  /*2460*/  LDG.E.U16 R2, desc[UR36][R2.64] ;  /* 0x0000002402027981 */ /* 0x000ea2000c1e1500 */
[----:B------:R-:W-:Y:S02]  /*2470*/  IMAD.MOV.U32 R19, RZ, RZ, RZ ;  /* 0x000000ffff137224 */ /* 0x000fe400078e00ff */
[----:B--2---:R-:W-:Y:S01]  /*2480*/  HADD2.F32 R18, -RZ, R2.H0_H0 ;  /* 0x20000002ff127230 */ /* 0x004fe20000004100 */
[----:B------:R-:W-:Y:S06]  /*2490*/  BRA `(.L_x_8584) ;  /* 0x0000000c00007947 */ /* 0x000fec0003800000 */
.L_x_8587:
        /* <DEDUP_REMOVED lines=8> */
.L_x_8590:
[----:B------:R-:W2:Y:S02]  /*2520*/  LDG.E R2, desc[UR36][R2.64] ;  /* 0x0000002402027981 */ /* 0x000ea4000c1e1900 */
[--C-:B--2---:R-:W-:Y:S02]  /*2530*/  HADD2.F32 R19, -RZ, R2.reuse.H1_H1 ;  /* 0x30000002ff137230 */ /* 0x104fe40000004100 */
[----:B------:R-:W-:Y:S01]  /*2540*/  HADD2.F32 R18, -RZ, R2.H0_H0 ;  /* 0x20000002ff127230 */ /* 0x000fe20000004100 */
[----:B------:R-:W-:Y:S06]  /*2550*/  BRA `(.L_x_8584) ;  /* 0x0000000800d07947 */ /* 0x000fec0003800000 */
.L_x_8589:
        /* <DEDUP_REMOVED lines=8> */
.L_x_8579:
        /* <DEDUP_REMOVED lines=13> */
.L_x_8593:
        /* <DEDUP_REMOVED lines=10> */
.L_x_8592:
        /* <DEDUP_REMOVED lines=8> */
[----:B------:R-:W-:Y:S01]  /*27d0*/  IMAD.MOV.U32 R19, RZ, RZ, RZ ;  /* 0x000000ffff137224 */ /* 0x000fe200078e00ff */
[----:B--2---:R-:W-:-:S04]  /*27e0*/  SHF.L.U32 R18, R18, 0x18, RZ ;  /* 0x0000001812127819 */ /* 0x004fc800000006ff */
[----:B------:R-:W-:-:S04]  /*27f0*/  LOP3.LUT R0, R18, 0x7f000000, RZ, 0xc0, !PT ;  /* 0x7f00000012007812 */ /* 0x000fc800078ec0ff */
[----:B------:R-:W0:Y:S01]  /*2800*/  FLO.U32 R4, R0 ;  /* 0x0000000000047300 */ /* 0x000e2200000e0000 */
[----:B------:R-:W-:-:S04]  /*2810*/  IADD3 R2, R0, -0x1, RZ ;  /* 0xffffffff00027810 */ /* 0x000fc80007ffe0ff */
        /* <DEDUP_REMOVED lines=14> */
.L_x_8595:
        /* <DEDUP_REMOVED lines=14> */
.L_x_8594:
[----:B------:R-:W2:Y:S01]  /*29e0*/  LDG.E.U16 R2, desc[UR36][R2.64] ;  /* 0x0000002402027981 */ /* 0x000ea2000c1e1500 */
[----:B------:R-:W-:Y:S01]  /*29f0*/  IMAD.MOV.U32 R19, RZ, RZ, RZ ;  /* 0x000000ffff137224 */ /* 0x000fe200078e00ff */
[----:B--2---:R-:W-:Y:S01]  /*2a00*/  SHF.L.U32 R18, R2, 0x10, RZ ;  /* 0x0000001002127819 */ /* 0x004fe200000006ff */
[----:B------:R-:W-:Y:S06]  /*2a10*/  BRA `(.L_x_8584) ;  /* 0x0000000400a07947 */ /* 0x000fec0003800000 */
.L_x_8591:
        /* <DEDUP_REMOVED lines=12> */
.L_x_8598:
        /* <DEDUP_REMOVED lines=20> */
.L_x_8600:
[----:B------:R-:W-:Y:S05]  /*2c20*/  BSYNC B0 ;  /* 0x0000000000007941 */ /* 0x000fea0003800000 */
.L_x_8599:
[----:B------:R-:W-:Y:S01]  /*2c30*/  IMAD.SHL.U32 R2, R2, 0x100000, RZ ;  /* 0x0010000002027824 */ /* 0x000fe200078e00ff */
[----:B------:R-:W-:-:S04]  /*2c40*/  LEA R3, R0, 0x3b800000, 0x17 ;  /* 0x3b80000000037811 */ /* 0x000fc800078eb8ff */
[----:B------:R-:W-:Y:S01]  /*2c50*/  LOP3.LUT R18, R3, R2, R18, 0xfe, !PT ;  /* 0x0000000203127212 */ /* 0x000fe200078efe12 */
[----:B------:R-:W-:Y:S06]  /*2c60*/  BRA `(.L_x_8584) ;  /* 0x00000004000c7947 */ /* 0x000fec0003800000 */
.L_x_8597:
        /* <DEDUP_REMOVED lines=20> */
.L_x_8602:
[----:B------:R-:W-:Y:S05]  /*2db0*/  BSYNC B0 ;  /* 0x0000000000007941 */ /* 0x000fea0003800000 */
.L_x_8601:
[----:B------:R-:W-:Y:S01]  /*2dc0*/  IMAD.SHL.U32 R2, R2, 0x200000, RZ ;  /* 0x0020000002027824 */ /* 0x000fe200078e00ff */
[----:B------:R-:W-:-:S04]  /*2dd0*/  LEA R3, R0, 0x37800000, 0x17 ;  /* 0x3780000000037811 */ /* 0x000fc800078eb8ff */
[----:B------:R-:W-:Y:S01]  /*2de0*/  LOP3.LUT R18, R3, R2, R18, 0xfe, !PT ;  /* 0x0000000203127212 */ /* 0x000fe200078efe12 */
[----:B------:R-:W-:Y:S06]  /*2df0*/  BRA `(.L_x_8584) ;  /* 0x0000000000a87947 */ /* 0x000fec0003800000 */
.L_x_8596:
        /* <DEDUP_REMOVED lines=14> */
.L_x_8606:
[----:B------:R-:W-:Y:S05]  /*2ee0*/  BSYNC B0 ;  /* 0x0000000000007941 */ /* 0x000fea0003800000 */
.L_x_8605:
[----:B------:R-:W-:Y:S01]  /*2ef0*/  IMAD.MOV.U32 R19, RZ, RZ, RZ ;  /* 0x000000ffff137224 */ /* 0x000fe200078e00ff */
[----:B------:R-:W-:Y:S06]  /*2f00*/  BRA `(.L_x_8584) ;  /* 0x0000000000647947 */ /* 0x000fec0003800000 */
.L_x_8583:
        /* <DEDUP_REMOVED lines=8> */
[----:B------:R-:W-:Y:S01]  /*2f90*/  IMAD.U32 R10, RZ, RZ, UR6 ;  /* 0x00000006ff0a7e24 */ /* 0x000fe2000f8e00ff */
[----:B------:R-:W-:Y:S01]  /*2fa0*/  MOV R6, UR4 ;  /* 0x0000000400067c02 */ /* 0x000fe20008000f00 */
[----:B------:R-:W-:-:S02]  /*2fb0*/  IMAD.U32 R7, RZ, RZ, UR5 ;  /* 0x00000005ff077e24 */ /* 0x000fc4000f8e00ff */
[----:B------:R-:W-:Y:S02]  /*2fc0*/  IMAD.U32 R11, RZ, RZ, UR7 ;  /* 0x00000007ff0b7e24 */ /* 0x000fe4000f8e00ff */
[----:B------:R-:W-:Y:S02]  /*2fd0*/  IMAD.MOV.U32 R12, RZ, RZ, 0x1 ;  /* 0x00000001ff0c7424 */ /* 0x000fe400078e00ff */
[----:B------:R-:W-:-:S07]  /*2fe0*/  IMAD.MOV.U32 R13, RZ, RZ, RZ ;  /* 0x000000ffff0d7224 */ /* 0x000fce00078e00ff */
[----:B------:R-:W-:-:S07]  /*2ff0*/  LEPC R20, `(.L_x_8607) ;  /* 0x000000001014794e */ /* 0x000fce0000000000 */
[----:B01-3-5:R-:W-:Y:S05]  /*3000*/  CALL.ABS.NOINC R2 ;  /* 0x0000000002007343 */ /* 0x02bfea0003c00000 */
.L_x_8607:
[----:B------:R-:W-:Y:S01]  /*3010*/  CS2R R18, SRZ ;  /* 0x0000000000127805 */ /* 0x000fe2000001ff00 */
[----:B------:R-:W-:Y:S06]  /*3020*/  BRA `(.L_x_8584) ;  /* 0x00000000001c7947 */ /* 0x000fec0003800000 */
.L_x_8604:
[----:B------:R-:W2:Y:S01]  /*3030*/  LDG.E.64 R2, desc[UR36][R2.64] ;  /* 0x0000002402027981 */ /* 0x000ea2000c1e1b00 */
[----:B------:R-:W-:Y:S01]  /*3040*/  IMAD.MOV.U32 R19, RZ, RZ, RZ ;  /* 0x000000ffff137224 */ /* 0x000fe200078e00ff */
[----:B--2---:R0:W2:Y:S01]  /*3050*/  I2F.U64 R18, R2 ;  /* 0x0000000200127312 */ /* 0x0040a20000301000 */
[----:B------:R-:W-:Y:S05]  /*3060*/  BRA `(.L_x_8584) ;  /* 0x00000000000c7947 */ /* 0x000fea0003800000 */
.L_x_8603:
[----:B------:R-:W2:Y:S01]  /*3070*/  LDG.E R2, desc[UR36][R2.64] ;  /* 0x0000002402027981 */ /* 0x000ea2000c1e1900 */
[----:B------:R-:W-:Y:S02]  /*3080*/  MOV R19, RZ ;  /* 0x000000ff00137202 */ /* 0x000fe40000000f00 */
[----:B--2---:R-:W-:-:S07]  /*3090*/  I2FP.F32.U32 R18, R2 ;  /* 0x0000000200127245 */ /* 0x004fce0000201000 */
.L_x_8584:
[----:B------:R-:W-:Y:S05]  /*30a0*/  BSYNC B7 ;  /* 0x0000000000077941 */ /* 0x000fea0003800000 */
.L_x_8578:
[----:B------:R-:W-:-:S07]  /*30b0*/  VIADD R28, R28, 0x80 ;  /* 0x000000801c1c7836 */ /* 0x000fce0000000000 */
.L_x_8577:
[----:B------:R-:W-:Y:S05]  /*30c0*/  BSYNC B6 ;  /* 0x0000000000067941 */ /* 0x000fea0003800000 */
.L_x_8576:
[----:B------:R-:W-:Y:S01]  /*30d0*/  ISETP.GE.AND P0, PT, R28, R30, PT ;  /* 0x0000001e1c00720c */ /* 0x000fe20003f06270 */
[----:B------:R-:W-:Y:S01]  /*30e0*/  BSSY B6, `(.L_x_8608) ;  /* 0x00000fb000067945 */ /* 0x000fe20003800000 */
[----:B------:R-:W-:-:S11]  /*30f0*/  IMAD.MOV.U32 R22, RZ, RZ, RZ ;  /* 0x000000ffff167224 */ /* 0x000fd600078e00ff */
[----:B------:R-:W-:Y:S05]  /*3100*/  @P0 BRA `(.L_x_8609) ;  /* 0x0000000c00e00947 */ /* 0x000fea0003800000 */
[----:B0-2-4-:R-:W0:Y:S01]  /*3110*/  LDC.64 R2, c[0x0][0x220] ;  /* 0x00008800ff027b82 */ /* 0x015e220000000a00 */
[----:B------:R-:W-:Y:S01]  /*3120*/  PRMT R0, R25, 0x9910, RZ ;  /* 0x0000991019007816 */ /* 0x000fe200000000ff */
[----:B------:R-:W-:Y:S01]  /*3130*/  IMAD R28, R31, 0x200, R28 ;  /* 0x000002001f1c7824 */ /* 0x000fe200078e021c */
[----:B------:R-:W-:Y:S02]  /*3140*/  ULDC UR4, c[0x0][0x230] ;  /* 0x00008c0000047ab9 */ /* 0x000fe40000000800 */
[----:B------:R-:W-:Y:S01]  /*3150*/  ISETP.GT.AND P1, PT, R0, 0x9, PT ;  /* 0x000000090000780c */ /* 0x000fe20003f24270 */
[----:B------:R-:W-:-:S05]  /*3160*/  IMAD R5, R28, UR4, RZ ;  /* 0x000000041c057c24 */ /* 0x000fca000f8e02ff */
[----:B0-----:R-:W-:-:S04]  /*3170*/  IADD3 R2, P0, R5, R2, RZ ;  /* 0x0000000205027210 */ /* 0x001fc80007f1e0ff */
[----:B------:R-:W-:-:S03]  /*3180*/  IADD3.X R3, RZ, R3, RZ, P0, !PT ;  /* 0x00000003ff037210 */ /* 0x000fc600007fe4ff */
        /* <DEDUP_REMOVED lines=11> */
[----:B--2---:R0:W2:Y:S01]  /*3240*/  I2F.S16 R22, R2 ;  /* 0x0000000200167306 */ /* 0x0040a20000101400 */
[----:B------:R-:W-:Y:S05]  /*3250*/  BRA `(.L_x_8609) ;  /* 0x0000000c008c7947 */ /* 0x000fea0003800000 */
.L_x_8613:
[----:B------:R-:W2:Y:S01]  /*3260*/  LDG.E.U8 R2, desc[UR36][R2.64] ;  /* 0x0000002402027981 */ /* 0x000ea2000c1e1100 */
[----:B------:R-:W-:Y:S01]  /*3270*/  IMAD.MOV.U32 R23, RZ, RZ, RZ ;  /* 0x000000ffff177224 */ /* 0x000fe200078e00ff */
[----:B--2---:R-:W-:Y:S01]  /*3280*/  I2FP.F32.U32 R22, R2 ;  /* 0x0000000200167245 */ /* 0x004fe20000201000 */
[----:B------:R-:W-:Y:S06]  /*3290*/  BRA `(.L_x_8609) ;  /* 0x0000000c007c7947 */ /* 0x000fec0003800000 */
.L_x_8612:
        /* <DEDUP_REMOVED lines=10> */
.L_x_8616:
[----:B------:R-:W2:Y:S01]  /*3340*/  LDG.E R2, desc[UR36][R2.64] ;  /* 0x0000002402027981 */ /* 0x000ea2000c1e1900 */
[----:B------:R-:W-:Y:S01]  /*3350*/  HFMA2.MMA R23, -RZ, RZ, 0, 0 ;  /* 0x00000000ff177435 */ /* 0x000fe200000001ff */
[----:B--2---:R-:W-:Y:S01]  /*3360*/  I2FP.F32.S32 R22, R2 ;  /* 0x0000000200167245 */ /* 0x004fe20000201400 */
[----:B------:R-:W-:Y:S09]  /*3370*/  BRA `(.L_x_8609) ;  /* 0x0000000c00447947 */ /* 0x000ff20003800000 */
.L_x_8615:
[----:B------:R-:W2:Y:S01]  /*3380*/  LDG.E.U16 R2, desc[UR36][R2.64] ;  /* 0x0000002402027981 */ /* 0x000ea2000c1e1500 */
[----:B------:R-:W-:Y:S01]  /*3390*/  IMAD.MOV.U32 R23, RZ, RZ, RZ ;  /* 0x000000ffff177224 */ /* 0x000fe200078e00ff */
[----:B--2---:R0:W2:Y:S01]  /*33a0*/  I2F.S16 R22, R2 ;  /* 0x0000000200167306 */ /* 0x0040a20000101400 */
[----:B------:R-:W-:Y:S05]  /*33b0*/  BRA `(.L_x_8609) ;  /* 0x0000000c00347947 */ /* 0x000fea0003800000 */
.L_x_8611:
        /* <DEDUP_REMOVED lines=9> */
.L_x_8618:
[----:B------:R-:W2:Y:S01]  /*3450*/  LDG.E.U16 R2, desc[UR36][R2.64] ;  /* 0x0000002402027981 */ /* 0x000ea2000c1e1500 */
[----:B------:R-:W-:Y:S02]  /*3460*/  IMAD.MOV.U32 R23, RZ, RZ, RZ ;  /* 0x000000ffff177224 */ /* 0x000fe400078e00ff */
[----:B--2---:R-:W-:Y:S01]  /*3470*/  HADD2.F32 R22, -RZ, R2.H0_H0 ;  /* 0x20000002ff167230 */ /* 0x004fe20000004100 */
[----:B------:R-:W-:Y:S06]  /*3480*/  BRA `(.L_x_8609) ;  /* 0x0000000c00007947 */ /* 0x000fec0003800000 */
.L_x_8617:
        /* <DEDUP_REMOVED lines=8> */
.L_x_8620:
[----:B------:R-:W2:Y:S02]  /*3510*/  LDG.E R2, desc[UR36][R2.64] ;  /* 0x0000002402027981 */ /* 0x000ea4000c1e1900 */
[--C-:B--2---:R-:W-:Y:S02]  /*3520*/  HADD2.F32 R23, -RZ, R2.reuse.H1_H1 ;  /* 0x30000002ff177230 */ /* 0x104fe40000004100 */
[----:B------:R-:W-:Y:S01]  /*3530*/  HADD2.F32 R22, -RZ, R2.H0_H0 ;  /* 0x20000002ff167230 */ /* 0x000fe20000004100 */
[----:B------:R-:W-:Y:S06]  /*3540*/  BRA `(.L_x_8609) ;  /* 0x0000000800d07947 */ /* 0x000fec0003800000 */
.L_x_8619:
        /* <DEDUP_REMOVED lines=8> */
.L_x_8610:
        /* <DEDUP_REMOVED lines=13> */
.L_x_8623:
        /* <DEDUP_REMOVED lines=10> */
.L_x_8622:
        /* <DEDUP_REMOVED lines=27> */
.L_x_8625:
        /* <DEDUP_REMOVED lines=14> */
.L_x_8624:
[----:B------:R-:W2:Y:S01]  /*39d0*/  LDG.E.U16 R2, desc[UR36][R2.64] ;  /* 0x0000002402027981 */ /* 0x000ea2000c1e1500 */
[----:B------:R-:W-:Y:S02]  /*39e0*/  IMAD.MOV.U32 R23, RZ, RZ, RZ ;  /* 0x000000ffff177224 */ /* 0x000fe400078e00ff */
[----:B--2---:R-:W-:Y:S01]  /*39f0*/  IMAD.U32 R22, R2, 0x10000, RZ ;  /* 0x0001000002167824 */ /* 0x004fe200078e00ff */
[----:B------:R-:W-:Y:S06]  /*3a00*/  BRA `(.L_x_8609) ;  /* 0x0000000400a07947 */ /* 0x000fec0003800000 */
.L_x_8621:
        /* <DEDUP_REMOVED lines=12> */
.L_x_8628:
        /* <DEDUP_REMOVED lines=20> */
.L_x_8630:
[----:B------:R-:W-:Y:S05]  /*3c10*/  BSYNC B0 ;  /* 0x0000000000007941 */ /* 0x000fea0003800000 */
.L_x_8629:
[----:B------:R-:W-:Y:S01]  /*3c20*/  IMAD.SHL.U32 R2, R2, 0x100000, RZ ;  /* 0x0010000002027824 */ /* 0x000fe200078e00ff */
[----:B------:R-:W-:-:S04]  /*3c30*/  LEA R3, R0, 0x3b800000, 0x17 ;  /* 0x3b80000000037811 */ /* 0x000fc800078eb8ff */
[----:B------:R-:W-:Y:S01]  /*3c40*/  LOP3.LUT R22, R3, R2, R22, 0xfe, !PT ;  /* 0x0000000203167212 */ /* 0x000fe200078efe16 */
[----:B------:R-:W-:Y:S06]  /*3c50*/  BRA `(.L_x_8609) ;  /* 0x00000004000c7947 */ /* 0x000fec0003800000 */
.L_x_8627:
        /* <DEDUP_REMOVED lines=20> */
.L_x_8632:
[----:B------:R-:W-:Y:S05]  /*3da0*/  BSYNC B0 ;  /* 0x0000000000007941 */ /* 0x000fea0003800000 */
.L_x_8631:
[----:B------:R-:W-:Y:S01]  /*3db0*/  IMAD.SHL.U32 R2, R2, 0x200000, RZ ;  /* 0x0020000002027824 */ /* 0x000fe200078e00ff */
[----:B------:R-:W-:-:S04]  /*3dc0*/  LEA R3, R0, 0x37800000, 0x17 ;  /* 0x3780000000037811 */ /* 0x000fc800078eb8ff */
[----:B------:R-:W-:Y:S01]  /*3dd0*/  LOP3.LUT R22, R3, R2, R22, 0xfe, !PT ;  /* 0x0000000203167212 */ /* 0x000fe200078efe16 */
[----:B------:R-:W-:Y:S06]  /*3de0*/  BRA `(.L_x_8609) ;  /* 0x0000000000a87947 */ /* 0x000fec0003800000 */
.L_x_8626:
        /* <DEDUP_REMOVED lines=14> */
.L_x_8636:
[----:B------:R-:W-:Y:S05]  /*3ed0*/  BSYNC B0 ;  /* 0x0000000000007941 */ /* 0x000fea0003800000 */
.L_x_8635:
[----:B------:R-:W-:Y:S01]  /*3ee0*/  IMAD.MOV.U32 R23, RZ, RZ, RZ ;  /* 0x000000ffff177224 */ /* 0x000fe200078e00ff */
[----:B------:R-:W-:Y:S06]  /*3ef0*/  BRA `(.L_x_8609) ;  /* 0x0000000000647947 */ /* 0x000fec0003800000 */
.L_x_8614:
        /* <DEDUP_REMOVED lines=15> */
[----:B01-3-5:R-:W-:Y:S05]  /*3ff0*/  CALL.ABS.NOINC R2 ;  /* 0x0000000002007343 */ /* 0x02bfea0003c00000 */
.L_x_8637:
[----:B------:R-:W-:Y:S01]  /*4000*/  CS2R R22, SRZ ;  /* 0x0000000000167805 */ /* 0x000fe2000001ff00 */
[----:B------:R-:W-:Y:S06]  /*4010*/  BRA `(.L_x_8609) ;  /* 0x00000000001c7947 */ /* 0x000fec0003800000 */
.L_x_8634:
[----:B------:R-:W2:Y:S01]  /*4020*/  LDG.E.64 R2, desc[UR36][R2.64] ;  /* 0x0000002402027981 */ /* 0x000ea2000c1e1b00 */
[----:B------:R-:W-:Y:S01]  /*4030*/  IMAD.MOV.U32 R23, RZ, RZ, RZ ;  /* 0x000000ffff177224 */ /* 0x000fe200078e00ff */
[----:B--2---:R0:W2:Y:S01]  /*4040*/  I2F.U64 R22, R2 ;  /* 0x0000000200167312 */ /* 0x0040a20000301000 */
[----:B------:R-:W-:Y:S05]  /*4050*/  BRA `(.L_x_8609) ;  /* 0x00000000000c7947 */ /* 0x000fea0003800000 */
.L_x_8633:
[----:B------:R-:W2:Y:S01]  /*4060*/  LDG.E R2, desc[UR36][R2.64] ;  /* 0x0000002402027981 */ /* 0x000ea2000c1e1900 */
[----:B------:R-:W-:Y:S01]  /*4070*/  IMAD.MOV.U32 R23, RZ, RZ, RZ ;  /* 0x000000ffff177224 */ /* 0x000fe200078e00ff */
[----:B--2---:R-:W-:-:S07]  /*4080*/  I2FP.F32.U32 R22, R2 ;  /* 0x0000000200167245 */ /* 0x004fce0000201000 */
.L_x_8609:
[----:B------:R-:W-:Y:S05]  /*4090*/  BSYNC B6 ;  /* 0x0000000000067941 */ /* 0x000fea0003800000 */
.L_x_8608:
[----:B------:R-:W-:Y:S01]  /*40a0*/  ISETP.NE.AND P0, PT, R24, RZ, PT ;  /* 0x000000ff1800720c */ /* 0x000fe20003f05270 */
[----:B------:R-:W-:Y:S01]  /*40b0*/  BSSY B1, `(.L_x_8638) ;  /* 0x0000293000017945 */ /* 0x000fe20003800000 */
[----:B------:R-:W-:Y:S01]  /*40c0*/  IMAD.MOV.U32 R25, RZ, RZ, RZ ;  /* 0x000000ffff197224 */ /* 0x000fe200078e00ff */
[----:B------:R-:W-:-:S10]  /*40d0*/  CS2R R10, SRZ ;  /* 0x00000000000a7805 */ /* 0x000fd4000001ff00 */
[----:B------:R-:W-:Y:S05]  /*40e0*/  @P0 BRA `(.L_x_8639) ;  /* 0x00000028003c0947 */ /* 0x000fea0003800000 */
[C---:B01-3-5:R-:W-:Y:S01]  /*40f0*/  FSETP.GTU.FTZ.AND P0, PT, |R16|.reuse, +INF , PT ;  /* 0x7f8000001000780b */ /* 0x06bfe20003f1c200 */
[----:B------:R-:W-:Y:S01]  /*4100*/  BSSY B0, `(.L_x_8640) ;  /* 0x0000281000007945 */ /* 0x000fe20003800000 */
[----:B------:R-:W-:Y:S01]  /*4110*/  FSETP.GTU.FTZ.AND P1, PT, |R17|, +INF , PT ;  /* 0x7f8000001100780b */ /* 0x000fe20003f3c200 */
[----:B--2-4-:R-:W-:-:S03]  /*4120*/  FADD.FTZ R2, |R16|, -RZ ;  /* 0x800000ff10027221 */ /* 0x014fc60000010200 */
        /* <DEDUP_REMOVED lines=72> */
[----:B------:R-:W-:Y:S01]  /*45b0*/  IMAD.MOV.U32 R15, RZ, RZ, 0x3d39bf78 ;  /* 0x3d39bf78ff0f7424 */ /* 0x000fe200078e00ff */
        /* <DEDUP_REMOVED lines=30> */
.L_x_8648:
        /* <DEDUP_REMOVED lines=10> */
.L_x_8650:
[----:B------:R-:W-:-:S04]  /*4840*/  FADD.FTZ R6, -R0, R5 ;  /* 0x0000000500067221 */ /* 0x000fc80000010100 */
[----:B------:R-:W-:-:S07]  /*4850*/  FMUL.FTZ R6, R6, 0.5 ;  /* 0x3f00000006067820 */ /* 0x000fce0000410000 */
.L_x_8651:
[----:B------:R-:W-:Y:S05]  /*4860*/  BSYNC B3 ;  /* 0x0000000000037941 */ /* 0x000fea0003800000 */
.L_x_8649:
        /* <DEDUP_REMOVED lines=11> */
.L_x_8653:
[----:B------:R-:W-:-:S04]  /*4920*/  FADD.FTZ R8, R4, -R9 ;  /* 0x8000000904087221 */ /* 0x000fc80000010000 */
[----:B------:R-:W-:-:S07]  /*4930*/  FMUL.FTZ R9, R8, 0.5 ;  /* 0x3f00000008097820 */ /* 0x000fce0000410000 */
.L_x_8654:
[----:B------:R-:W-:Y:S05]  /*4940*/  BSYNC B3 ;  /* 0x0000000000037941 */ /* 0x000fea0003800000 */
.L_x_8652:
[----:B------:R-:W-:Y:S01]  /*4950*/  FADD.FTZ R9, R9, R6 ;  /* 0x0000000609097221 */ /* 0x000fe20000010000 */
[----:B------:R-:W-:Y:S01]  /*4960*/  FADD.FTZ R6, R7, 1 ;  /* 0x3f80000007067421 */ /* 0x000fe20000010000 */
[----:B------:R-:W-:Y:S01]  /*4970*/  IMAD.MOV.U32 R13, RZ, RZ, 0x3e800000 ;  /* 0x3e800000ff0d7424 */ /* 0x000fe200078e00ff */
[----:B------:R-:W-:Y:S02]  /*4980*/  HFMA2.MMA R15, -RZ, RZ, 1.3056640625, -1.8671875 ;  /* 0x3d39bf78ff0f7435 */ /* 0x000fe400000001ff */
        /* <DEDUP_REMOVED lines=31> */
.L_x_8647:
[----:B------:R0:W1:Y:S02]  /*4b80*/  MUFU.SQRT R12, R11 ;  /* 0x0000000b000c7308 */ /* 0x0000640000002000 */
.L_x_8646:
[----:B------:R-:W-:Y:S05]  /*4b90*/  BSYNC B2 ;  /* 0x0000000000027941 */ /* 0x000fea0003800000 */
.L_x_8645:
        /* <DEDUP_REMOVED lines=24> */
.L_x_8661:
[----:B------:R-:W-:-:S04]  /*4d20*/  FADD.FTZ R0, -R0, R5 ;  /* 0x0000000500007221 */ /* 0x000fc80000010100 */
[----:B------:R-:W-:-:S07]  /*4d30*/  FMUL.FTZ R0, R0, 0.5 ;  /* 0x3f00000000007820 */ /* 0x000fce0000410000 */
.L_x_8662:
[----:B------:R-:W-:Y:S05]  /*4d40*/  BSYNC B3 ;  /* 0x0000000000037941 */ /* 0x000fea0003800000 */
.L_x_8660:
        /* <DEDUP_REMOVED lines=10> */
.L_x_8664:
[----:B------:R-:W-:-:S04]  /*4df0*/  FADD.FTZ R3, -R3, R4 ;  /* 0x0000000403037221 */ /* 0x000fc80000010100 */
[----:B------:R-:W-:-:S07]  /*4e00*/  FMUL.FTZ R3, R3, 0.5 ;  /* 0x3f00000003037820 */ /* 0x000fce0000410000 */
.L_x_8665:
[----:B------:R-:W-:Y:S05]  /*4e10*/  BSYNC B3 ;  /* 0x0000000000037941 */ /* 0x000fea0003800000 */
.L_x_8663:
[----:B------:R-:W-:Y:S01]  /*4e20*/  FADD.FTZ R0, R3, R0 ;  /* 0x0000000003007221 */ /* 0x000fe20000010000 */
[----:B------:R-:W-:Y:S01]  /*4e30*/  FADD.FTZ R7, R2, R7 ;  /* 0x0000000702077221 */ /* 0x000fe20000010000 */
[----:B------:R-:W-:-:S03]  /*4e40*/  PLOP3.LUT P0, PT, PT, PT, PT, 0x80, 0x0 ;  /* 0x000000000000781c */ /* 0x000fc60003f0f070 */
[----:B------:R-:W-:-:S04]  /*4e50*/  FMUL.FTZ R0, R7, R0 ;  /* 0x0000000007007220 */ /* 0x000fc80000410000 */
[----:B------:R2:W3:Y:S01]  /*4e60*/  MUFU.SQRT R10, R0 ;  /* 0x00000000000a7308 */ /* 0x0004e20000002000 */
[----:B------:R-:W-:Y:S05]  /*4e70*/  BRA `(.L_x_8657) ;  /* 0x0000000000687947 */ /* 0x000fea0003800000 */
.L_x_8659:
[----:B------:R-:W-:-:S13]  /*4e80*/  FSETP.GT.FTZ.AND P1, PT, R2, 1, PT ;  /* 0x3f8000000200780b */ /* 0x000fda0003f34000 */
[----:B------:R-:W-:Y:S01]  /*4e90*/  @!P1 FADD.FTZ R5, -R2, 1 ;  /* 0x3f80000002059421 */ /* 0x000fe20000010100 */
[----:B------:R-:W-:-:S03]  /*4ea0*/  @!P1 PLOP3.LUT P0, PT, PT, PT, PT, 0x80, 0x0 ;  /* 0x000000000000981c */ /* 0x000fc60003f0f070 */
[----:B------:R-:W-:-:S04]  /*4eb0*/  @!P1 FMUL.FTZ R5, R0, R5 ;  /* 0x0000000500059220 */ /* 0x000fc80000410000 */
[----:B------:R4:W2:Y:S01]  /*4ec0*/  @!P1 MUFU.SQRT R10, R5 ;  /* 0x00000005000a9308 */ /* 0x0008a20000002000 */
[----:B------:R-:W-:Y:S05]  /*4ed0*/  @!P1 BRA `(.L_x_8657) ;  /* 0x0000000000509947 */ /* 0x000fea0003800000 */
[----:B------:R-:W-:Y:S01]  /*4ee0*/  FMUL.FTZ R0, R0, R3 ;  /* 0x0000000300007220 */ /* 0x000fe20000410000 */
[----:B------:R-:W-:Y:S01]  /*4ef0*/  FMUL.FTZ R3, |R17|, 2.81474976710656000000e+14 ;  /* 0x5780000011037820 */ /* 0x000fe20000410200 */
[----:B------:R-:W-:-:S03]  /*4f00*/  PLOP3.LUT P0, PT, PT, PT, PT, 0x80, 0x0 ;  /* 0x000000000000781c */ /* 0x000fc60003f0f070 */
[C---:B------:R-:W-:Y:S01]  /*4f10*/  FMUL.FTZ R3, R2.reuse, R3 ;  /* 0x0000000302037220 */ /* 0x040fe20000410000 */
[----:B------:R-:W2:Y:S01]  /*4f20*/  MUFU.SQRT R0, R0 ;  /* 0x0000000000007308 */ /* 0x000ea20000002000 */
[----:B------:R-:W-:-:S07]  /*4f30*/  FMUL.FTZ R2, R2, 2.81474976710656000000e+14 ;  /* 0x5780000002027820 */ /* 0x000fce0000410000 */
[----:B--2---:R-:W2:Y:S02]  /*4f40*/  MUFU.RCP R10, R0 ;  /* 0x00000000000a7308 */ /* 0x004ea40000001000 */
[----:B--2---:R-:W-:Y:S01]  /*4f50*/  FMUL.FTZ R10, R3, R10 ;  /* 0x0000000a030a7220 */ /* 0x004fe20000410000 */
[----:B------:R-:W-:Y:S06]  /*4f60*/  BRA `(.L_x_8657) ;  /* 0x00000000002c7947 */ /* 0x000fec0003800000 */
.L_x_8658:
        /* <DEDUP_REMOVED lines=8> */
.L_x_8656:
[----:B------:R-:W-:Y:S01]  /*4ff0*/  PLOP3.LUT P0, PT, PT, PT, PT, 0x80, 0x0 ;  /* 0x000000000000781c */ /* 0x000fe20003f0f070 */
[----:B------:R-:W-:Y:S01]  /*5000*/  FMUL.FTZ R10, R7, 16777216 ;  /* 0x4b800000070a7820 */ /* 0x000fe20000410000 */
[----:B------:R-:W-:-:S11]  /*5010*/  FMUL.FTZ R2, R2, 16777216 ;  /* 0x4b80000002027820 */ /* 0x000fd60000410000 */
.L_x_8657:
[----:B------:R-:W-:Y:S05]  /*5020*/  BSYNC B2 ;  /* 0x0000000000027941 */ /* 0x000fea0003800000 */
.L_x_8655:
[----:B------:R-:W-:Y:S04]  /*5030*/  BSSY B4, `(.L_x_8666) ;  /* 0x00000a9000047945 */ /* 0x000fe80003800000 */
[----:B------:R-:W-:Y:S05]  /*5040*/  @P0 BRA `(.L_x_8667) ;  /* 0x0000000000ec0947 */ /* 0x000fea0003800000 */
[----:B------:R-:W-:-:S13]  /*5050*/  ISETP.GT.AND P0, PT, R16, -0x1, PT ;  /* 0xffffffff1000780c */ /* 0x000fda0003f04270 */
[----:B------:R-:W-:Y:S05]  /*5060*/  @P0 BRA `(.L_x_8668) ;  /* 0x0000000000740947 */ /* 0x000fea0003800000 */
[----:B--2---:R-:W-:Y:S01]  /*5070*/  FADD.FTZ R0, -R6, -RZ ;  /* 0x800000ff06007221 */ /* 0x004fe20000010100 */
[----:B------:R-:W-:-:S03]  /*5080*/  IMAD.MOV.U32 R2, RZ, RZ, 0x3f000000 ;  /* 0x3f000000ff027424 */ /* 0x000fc600078e00ff */
[C---:B------:R-:W-:Y:S01]  /*5090*/  FADD.FTZ R3, |R0|.reuse, -RZ ;  /* 0x800000ff00037221 */ /* 0x040fe20000010200 */
[C---:B------:R-:W-:Y:S02]  /*50a0*/  FSETP.GT.FTZ.AND P0, PT, |R0|.reuse, 0.56000000238418579102, PT ;  /* 0x3f0f5c290000780b */ /* 0x040fe40003f14200 */
[----:B------:R-:W-:Y:S01]  /*50b0*/  FSETP.NEU.FTZ.AND P1, PT, |R0|, 1, PT ;  /* 0x3f8000000000780b */ /* 0x000fe20003f3d200 */
[----:B------:R-:W-:-:S04]  /*50c0*/  FFMA.FTZ R2, -R3, R2, 0.5 ;  /* 0x3f00000003027423 */ /* 0x000fc80000010102 */
[----:B----4-:R-:W2:Y:S02]  /*50d0*/  MUFU.RSQ R5, R2 ;  /* 0x0000000200057308 */ /* 0x010ea40000001400 */
        /* <DEDUP_REMOVED lines=22> */
.L_x_8668:
[----:B--2---:R-:W-:Y:S02]  /*5240*/  IMAD.MOV.U32 R0, RZ, RZ, 0x3f000000 ;  /* 0x3f000000ff007424 */ /* 0x004fe400078e00ff */
        /* <DEDUP_REMOVED lines=27> */
.L_x_8667:
[----:B------:R-:W-:-:S13]  /*5400*/  ISETP.GT.AND P0, PT, R16, -0x1, PT ;  /* 0xffffffff1000780c */ /* 0x000fda0003f04270 */
[----:B------:R-:W-:Y:S05]  /*5410*/  @P0 BRA `(.L_x_8670) ;  /* 0x0000000000d80947 */ /* 0x000fea0003800000 */
[----:B------:R-:W-:Y:S01]  /*5420*/  FADD.FTZ R2, -R2, -RZ ;  /* 0x800000ff02027221 */ /* 0x000fe20000010100 */
[----:B--23--:R-:W-:Y:S01]  /*5430*/  FADD.FTZ R3, |R10|, -RZ ;  /* 0x800000ff0a037221 */ /* 0x00cfe20000010200 */
[----:B------:R-:W-:Y:S02]  /*5440*/  BSSY B5, `(.L_x_8671) ;  /* 0x0000011000057945 */ /* 0x000fe40003800000 */
[----:B------:R-:W-:Y:S01]  /*5450*/  FADD.FTZ R0, |R2|, -RZ ;  /* 0x800000ff02007221 */ /* 0x000fe20000010200 */
[----:B------:R-:W-:-:S04]  /*5460*/  FSETP.GT.FTZ.AND P6, PT, |R10|, |R2|, PT ;  /* 0x400000020a00720b */ /* 0x000fc80003fd4200 */
[----:B0-----:R-:W-:Y:S02]  /*5470*/  FSEL R11, R3, R0, P6 ;  /* 0x00000000030b7208 */ /* 0x001fe40003000000 */
[----:B------:R-:W-:Y:S02]  /*5480*/  FSEL R0, R0, R3, P6 ;  /* 0x0000000300007208 */ /* 0x000fe40003000000 */
[----:B------:R-:W4:Y:S08]  /*5490*/  MUFU.RCP R4, R11 ;  /* 0x0000000b00047308 */ /* 0x000f300000001000 */
[----:B------:R-:W0:Y:S01]  /*54a0*/  FCHK P0, R0, R11 ;  /* 0x0000000b00007302 */ /* 0x000e220000000000 */
[----:B----4-:R-:W-:-:S04]  /*54b0*/  FFMA R5, -R11, R4, 1 ;  /* 0x3f8000000b057423 */ /* 0x010fc80000000104 */
[----:B------:R-:W-:-:S04]  /*54c0*/  FFMA R5, R4, R5, R4 ;  /* 0x0000000504057223 */ /* 0x000fc80000000004 */
[----:B------:R-:W-:-:S04]  /*54d0*/  FFMA R4, R0, R5, RZ ;  /* 0x0000000500047223 */ /* 0x000fc800000000ff */
[----:B------:R-:W-:-:S04]  /*54e0*/  FFMA R3, -R11, R4, R0 ;  /* 0x000000040b037223 */ /* 0x000fc80000000100 */
[----:B------:R-:W-:Y:S01]  /*54f0*/  FFMA R3, R5, R3, R4 ;  /* 0x0000000305037223 */ /* 0x000fe20000000004 */
[----:B0-----:R-:W-:Y:S06]  /*5500*/  @!P0 BRA `(.L_x_8672) ;  /* 0x0000000000108947 */ /* 0x001fec0003800000 */
[----:B------:R-:W-:Y:S01]  /*5510*/  IMAD.MOV.U32 R7, RZ, RZ, R11 ;  /* 0x000000ffff077224 */ /* 0x000fe200078e000b */
[----:B------:R-:W-:-:S07]  /*5520*/  MOV R3, 0x5540 ;  /* 0x0000554000037802 */ /* 0x000fce0000000f00 */
[----:B-1----:R-:W-:Y:S05]  /*5530*/  CALL.REL.NOINC `($__internal_15_$__cuda_sm3x_div_rn_ftz_f32_slowpath) ;  /* 0x000000cc00587944 */ /* 0x002fea0003c00000 */
[----:B------:R-:W-:-:S07]  /*5540*/  IMAD.MOV.U32 R3, RZ, RZ, R0 ;  /* 0x000000ffff037224 */ /* 0x000fce00078e0000 */
.L_x_8672:
[----:B------:R-:W-:Y:S05]  /*5550*/  BSYNC B5 ;  /* 0x0000000000057941 */ /* 0x000fea0003800000 */
.L_x_8671:
        /* <DEDUP_REMOVED lines=18> */
.L_x_8674:
[----:B------:R-:W-:Y:S01]  /*5680*/  ISETP.GE.AND P0, PT, R2, RZ, PT ;  /* 0x000000ff0200720c */ /* 0x000fe20003f06270 */
[----:B------:R-:W-:-:S12]  /*5690*/  IMAD.MOV.U32 R3, RZ, RZ, 0x3fd774eb ;  /* 0x3fd774ebff037424 */ /* 0x000fd800078e00ff */
[----:B------:R-:W-:-:S04]  /*56a0*/  @P0 FFMA.FTZ R0, R3, 0.93318945169448852539, -R0 ;  /* 0x3f6ee58103000823 */ /* 0x000fc80000010800 */
[----:B------:R-:W-:-:S07]  /*56b0*/  @!P0 FFMA.FTZ R0, R3, 0.93318945169448852539, R0 ;  /* 0x3f6ee58103008823 */ /* 0x000fce0000010000 */
.L_x_8675:
[----:B------:R-:W-:Y:S05]  /*56c0*/  BSYNC B2 ;  /* 0x0000000000027941 */ /* 0x000fea0003800000 */
.L_x_8673:
[C---:B------:R-:W-:Y:S01]  /*56d0*/  FSETP.NEU.FTZ.AND P0, PT, |R2|.reuse, |R10|, PT ;  /* 0x4000000a0200720b */ /* 0x040fe20003f1d200 */
[----:B------:R-:W-:Y:S01]  /*56e0*/  IMAD.MOV.U32 R3, RZ, RZ, 0x4016cbe4 ;  /* 0x4016cbe4ff037424 */ /* 0x000fe200078e00ff */
        /* <DEDUP_REMOVED lines=9> */
.L_x_8670:
[----:B--2---:R-:W-:Y:S01]  /*5780*/  FADD.FTZ R0, |R2|, -RZ ;  /* 0x800000ff02007221 */ /* 0x004fe20000010200 */
[C---:B---34-:R-:W-:Y:S01]  /*5790*/  FADD.FTZ R5, |R10|.reuse, -RZ ;  /* 0x800000ff0a057221 */ /* 0x058fe20000010200 */
        /* <DEDUP_REMOVED lines=14> */
[----:B-1----:R-:W-:Y:S05]  /*5880*/  CALL.REL.NOINC `($__internal_15_$__cuda_sm3x_div_rn_ftz_f32_slowpath) ;  /* 0x000000c800847944 */ /* 0x002fea0003c00000 */
[----:B------:R-:W-:-:S07]  /*5890*/  MOV R3, R0 ;  /* 0x0000000000037202 */ /* 0x000fce0000000f00 */
.L_x_8677:
[----:B------:R-:W-:Y:S05]  /*58a0*/  BSYNC B5 ;  /* 0x0000000000057941 */ /* 0x000fea0003800000 */
.L_x_8676:
        /* <DEDUP_REMOVED lines=18> */
.L_x_8679:
[----:B------:R-:W-:Y:S01]  /*59d0*/  ISETP.GE.AND P0, PT, R2, RZ, PT ;  /* 0x000000ff0200720c */ /* 0x000fe20003f06270 */
[----:B------:R-:W-:-:S12]  /*59e0*/  IMAD.MOV.U32 R3, RZ, RZ, 0x3fd774eb ;  /* 0x3fd774ebff037424 */ /* 0x000fd800078e00ff */
[----:B------:R-:W-:-:S04]  /*59f0*/  @P0 FFMA.FTZ R0, R3, 0.93318945169448852539, -R0 ;  /* 0x3f6ee58103000823 */ /* 0x000fc80000010800 */
[----:B------:R-:W-:-:S07]  /*5a00*/  @!P0 FFMA.FTZ R0, R3, 0.93318945169448852539, R0 ;  /* 0x3f6ee58103008823 */ /* 0x000fce0000010000 */
.L_x_8680:
[----:B------:R-:W-:Y:S05]  /*5a10*/  BSYNC B2 ;  /* 0x0000000000027941 */ /* 0x000fea0003800000 */
.L_x_8678:
        /* <DEDUP_REMOVED lines=10> */
.L_x_8669:
[----:B------:R-:W-:Y:S05]  /*5ac0*/  BSYNC B4 ;  /* 0x0000000000047941 */ /* 0x000fea0003800000 */
.L_x_8666:
[----:B------:R-:W-:-:S04]  /*5ad0*/  SHF.R.U32.HI R2, RZ, 0x1f, R17 ;  /* 0x0000001fff027819 */ /* 0x000fc80000011611 */
[----:B------:R-:W-:-:S13]  /*5ae0*/  ISETP.NE.AND P0, PT, R2, RZ, PT ;  /* 0x000000ff0200720c */ /* 0x000fda0003f05270 */
[----:B-1----:R-:W-:-:S04]  /*5af0*/  @!P0 FADD.FTZ R12, -R12, -RZ ;  /* 0x800000ff0c0c8221 */ /* 0x002fc80000010100 */
[----:B---3--:R-:W-:Y:S01]  /*5b00*/  IMAD.MOV.U32 R10, RZ, RZ, R12 ;  /* 0x000000ffff0a7224 */ /* 0x008fe200078e000c */
[----:B------:R-:W-:Y:S06]  /*5b10*/  BRA `(.L_x_8681) ;  /* 0x0000000c007c7947 */ /* 0x000fec0003800000 */
.L_x_8644:
[----:B------:R-:W-:Y:S01]  /*5b20*/  FADD.FTZ R0, -R16, 6.1232342629258392722e-17 ;  /* 0x248d313210007421 */ /* 0x000fe20000010100 */
[----:B------:R-:W-:-:S03]  /*5b30*/  FADD.FTZ R10, -R17, -RZ ;  /* 0x800000ff110a7221 */ /* 0x000fc60000010100 */
[----:B------:R-:W-:Y:S01]  /*5b40*/  FADD.FTZ R0, R0, 1.5707963705062866211 ;  /* 0x3fc90fdb00007421 */ /* 0x000fe20000010000 */
[----:B------:R-:W-:Y:S06]  /*5b50*/  BRA `(.L_x_8681) ;  /* 0x0000000c006c7947 */ /* 0x000fec0003800000 */
.L_x_8643:
[----:B------:R-:W-:Y:S02]  /*5b60*/  IMAD.MOV.U32 R0, RZ, RZ, RZ ;  /* 0x000000ffff007224 */ /* 0x000fe400078e00ff */
[----:B------:R-:W-:Y:S01]  /*5b70*/  FADD.FTZ R10, -R17, -RZ ;  /* 0x800000ff110a7221 */ /* 0x000fe20000010100 */
[----:B------:R-:W-:Y:S06]  /*5b80*/  BRA `(.L_x_8681) ;  /* 0x0000000c00607947 */ /* 0x000fec0003800000 */
.L_x_8642:
        /* <DEDUP_REMOVED lines=23> */
[----:B------:R-:W-:Y:S05]  /*5d00*/  CALL.REL.NOINC `($__internal_15_$__cuda_sm3x_div_rn_ftz_f32_slowpath) ;  /* 0x000000c400647944 */ /* 0x000fea0003c00000 */
[----:B------:R-:W-:-:S07]  /*5d10*/  MOV R3, R0 ;  /* 0x0000000000037202 */ /* 0x000fce0000000f00 */
.L_x_8686:
[----:B------:R-:W-:Y:S05]  /*5d20*/  BSYNC B5 ;  /* 0x0000000000057941 */ /* 0x000fea0003800000 */
.L_x_8685:
        /* <DEDUP_REMOVED lines=18> */
.L_x_8688:
[----:B------:R-:W-:Y:S01]  /*5e50*/  ISETP.GE.AND P0, PT, R16, RZ, PT ;  /* 0x000000ff1000720c */ /* 0x000fe20003f06270 */
[----:B------:R-:W-:-:S12]  /*5e60*/  IMAD.MOV.U32 R3, RZ, RZ, 0x3fd774eb ;  /* 0x3fd774ebff037424 */ /* 0x000fd800078e00ff */
[----:B------:R-:W-:-:S04]  /*5e70*/  @P0 FFMA.FTZ R0, R3, 0.93318945169448852539, -R0 ;  /* 0x3f6ee58103000823 */ /* 0x000fc80000010800 */
[----:B------:R-:W-:-:S07]  /*5e80*/  @!P0 FFMA.FTZ R0, R3, 0.93318945169448852539, R0 ;  /* 0x3f6ee58103008823 */ /* 0x000fce0000010000 */
.L_x_8689:
[----:B------:R-:W-:Y:S05]  /*5e90*/  BSYNC B2 ;  /* 0x0000000000027941 */ /* 0x000fea0003800000 */
.L_x_8687:
[----:B------:R-:W-:Y:S01]  /*5ea0*/  FSETP.NEU.FTZ.AND P0, PT, R2, |R17|, PT ;  /* 0x400000110200720b */ /* 0x000fe20003f1d000 */
[----:B------:R-:W-:Y:S01]  /*5eb0*/  HFMA2.MMA R3, -RZ, RZ, 2.04296875, -15.78125 ;  /* 0x4016cbe4ff037435 */ /* 0x000fe200000001ff */
[----:B------:R-:W-:Y:S01]  /*5ec0*/  FSETP.NEU.FTZ.AND P1, PT, R10, RZ, PT ;  /* 0x000000ff0a00720b */ /* 0x000fe20003f3d000 */
[----:B------:R-:W0:Y:S01]  /*5ed0*/  MUFU.LG2 R11, R11 ;  /* 0x0000000b000b7308 */ /* 0x000e220000000c00 */
[----:B------:R-:W-:Y:S01]  /*5ee0*/  ISETP.GE.AND P2, PT, R16, RZ, PT ;  /* 0x000000ff1000720c */ /* 0x000fe20003f46270 */
[----:B------:R-:W-:-:S08]  /*5ef0*/  FADD.FTZ R2, R2, |R17| ;  /* 0x4000001102027221 */ /* 0x000fd00000010000 */
[----:B------:R-:W-:Y:S02]  /*5f00*/  @!P0 FSEL R0, R3, 0.78539818525314331055, !P2 ;  /* 0x3f490fdb03008808 */ /* 0x000fe40005000000 */
[----:B------:R-:W-:Y:S02]  /*5f10*/  @!P1 FSEL R0, RZ, 3.1415927410125732422, P2 ;  /* 0x40490fdbff009808 */ /* 0x000fe40001000000 */
[----:B------:R-:W-:Y:S02]  /*5f20*/  FSETP.GTU.FTZ.AND P0, PT, |R2|, +INF , PT ;  /* 0x7f8000000200780b */ /* 0x000fe40003f1c200 */
[----:B------:R-:W-:Y:S01]  /*5f30*/  LOP3.LUT R3, R0, 0x80000000, R17, 0xb8, !PT ;  /* 0x8000000000037812 */ /* 0x000fe200078eb811 */
[----:B0-----:R-:W-:-:S03]  /*5f40*/  FMUL.FTZ.D2 R11, R11, 0.69314718246459960938 ;  /* 0x3f3172180b0b7820 */ /* 0x001fc60000310000 */
[----:B------:R-:W-:Y:S01]  /*5f50*/  FSEL R0, R2, R3, P0 ;  /* 0x0000000302007208 */ /* 0x000fe20000000000 */
[----:B------:R-:W-:Y:S06]  /*5f60*/  BRA `(.L_x_8690) ;  /* 0x0000000800107947 */ /* 0x000fec0003800000 */
.L_x_8684:
        /* <DEDUP_REMOVED lines=12> */
[----:B------:R-:W-:-:S07]  /*6030*/  IMAD.MOV.U32 R3, RZ, RZ, R0 ;  /* 0x000000ffff037224 */ /* 0x000fce00078e0000 */
.L_x_8692:
[----:B------:R-:W-:Y:S05]  /*6040*/  BSYNC B5 ;  /* 0x0000000000057941 */ /* 0x000fea0003800000 */
.L_x_8691:
        /* <DEDUP_REMOVED lines=18> */
.L_x_8694:
[----:B------:R-:W-:Y:S01]  /*6170*/  ISETP.GE.AND P0, PT, R16, RZ, PT ;  /* 0x000000ff1000720c */ /* 0x000fe20003f06270 */
[----:B------:R-:W-:-:S12]  /*6180*/  IMAD.MOV.U32 R3, RZ, RZ, 0x3fd774eb ;  /* 0x3fd774ebff037424 */ /* 0x000fd800078e00ff */
[----:B------:R-:W-:-:S04]  /*6190*/  @P0 FFMA.FTZ R0, R3, 0.93318945169448852539, -R0 ;  /* 0x3f6ee58103000823 */ /* 0x000fc80000010800 */
[----:B------:R-:W-:-:S07]  /*61a0*/  @!P0 FFMA.FTZ R0, R3, 0.93318945169448852539, R0 ;  /* 0x3f6ee58103008823 */ /* 0x000fce0000010000 */
.L_x_8695:
[----:B------:R-:W-:Y:S05]  /*61b0*/  BSYNC B2 ;  /* 0x0000000000027941 */ /* 0x000fea0003800000 */
.L_x_8693:
        /* <DEDUP_REMOVED lines=15> */
[----:B------:R-:W-:Y:S02]  /*62b0*/  IMAD.MOV.U32 R4, RZ, RZ, 0x4016cbe4 ;  /* 0x4016cbe4ff047424 */ /* 0x000fe400078e00ff */
[----:B------:R-:W-:Y:S01]  /*62c0*/  FADD.FTZ R5, R2, |R17| ;  /* 0x4000001102057221 */ /* 0x000fe20000010000 */
        /* <DEDUP_REMOVED lines=10> */
.L_x_8683:
        /* <DEDUP_REMOVED lines=32> */
[----:B------:R-:W-:Y:S05]  /*6570*/  CALL.REL.NOINC `($__internal_15_$__cuda_sm3x_div_rn_ftz_f32_slowpath) ;  /* 0x000000bc00487944 */ /* 0x000fea0003c00000 */
[----:B------:R-:W-:-:S07]  /*6580*/  IMAD.MOV.U32 R3, RZ, RZ, R0 ;  /* 0x000000ffff037224 */ /* 0x000fce00078e0000 */
.L_x_8697:
[----:B------:R-:W-:Y:S05]  /*6590*/  BSYNC B5 ;  /* 0x0000000000057941 */ /* 0x000fea0003800000 */
.L_x_8696:
        /* <DEDUP_REMOVED lines=18> */
.L_x_8699:
[----:B------:R-:W-:Y:S01]  /*66c0*/  ISETP.GE.AND P0, PT, R16, RZ, PT ;  /* 0x000000ff1000720c */ /* 0x000fe20003f06270 */
[----:B------:R-:W-:-:S12]  /*66d0*/  HFMA2.MMA R3, -RZ, RZ, 1.9599609375, 20144 ;  /* 0x3fd774ebff037435 */ /* 0x000fd800000001ff */
[----:B------:R-:W-:-:S04]  /*66e0*/  @P0 FFMA.FTZ R0, R3, 0.93318945169448852539, -R0 ;  /* 0x3f6ee58103000823 */ /* 0x000fc80000010800 */
[----:B------:R-:W-:-:S07]  /*66f0*/  @!P0 FFMA.FTZ R0, R3, 0.93318945169448852539, R0 ;  /* 0x3f6ee58103008823 */ /* 0x000fce0000010000 */
.L_x_8700:
[----:B------:R-:W-:Y:S05]  /*6700*/  BSYNC B2 ;  /* 0x0000000000027941 */ /* 0x000fea0003800000 */
.L_x_8698:
[----:B------:R-:W-:Y:S01]  /*6710*/  FSETP.NEU.FTZ.AND P1, PT, R2, |R17|, PT ;  /* 0x400000110200720b */ /* 0x000fe20003f3d000 */
[----:B------:R-:W-:Y:S01]  /*6720*/  IMAD.MOV.U32 R3, RZ, RZ, 0x4016cbe4 ;  /* 0x4016cbe4ff037424 */ /* 0x000fe200078e00ff */
[----:B------:R-:W-:Y:S02]  /*6730*/  FSETP.NEU.FTZ.AND P2, PT, R10, RZ, PT ;  /* 0x000000ff0a00720b */ /* 0x000fe40003f5d000 */
[----:B------:R-:W-:-:S09]  /*6740*/  ISETP.GE.AND P0, PT, R16, RZ, PT ;  /* 0x000000ff1000720c */ /* 0x000fd20003f06270 */
[----:B------:R-:W-:Y:S01]  /*6750*/  @!P1 FSEL R0, R3, 0.78539818525314331055, !P0 ;  /* 0x3f490fdb03009808 */ /* 0x000fe20004000000 */
[----:B------:R-:W-:Y:S01]  /*6760*/  FADD.FTZ R3, R2, |R17| ;  /* 0x4000001102037221 */ /* 0x000fe20000010000 */
[----:B------:R-:W-:-:S04]  /*6770*/  @!P2 FSEL R0, RZ, 3.1415927410125732422, P0 ;  /* 0x40490fdbff00a808 */ /* 0x000fc80000000000 */
[----:B------:R-:W-:Y:S02]  /*6780*/  FSETP.GTU.FTZ.AND P0, PT, |R3|, +INF , PT ;  /* 0x7f8000000300780b */ /* 0x000fe40003f1c200 */
[----:B------:R-:W-:-:S04]  /*6790*/  LOP3.LUT R0, R0, 0x80000000, R17, 0xb8, !PT ;  /* 0x8000000000007812 */ /* 0x000fc800078eb811 */
[----:B------:R-:W-:-:S07]  /*67a0*/  FSEL R0, R3, R0, P0 ;  /* 0x0000000003007208 */ /* 0x000fce0000000000 */
.L_x_8690:
[----:B------:R-:W-:Y:S05]  /*67b0*/  BSYNC B4 ;  /* 0x0000000000047941 */ /* 0x000fea0003800000 */
.L_x_8682:
[----:B------:R-:W-:Y:S01]  /*67c0*/  SHF.R.U32.HI R2, RZ, 0x1f, R17 ;  /* 0x0000001fff027819 */ /* 0x000fe20000011611 */
[----:B------:R-:W-:Y:S01]  /*67d0*/  FADD.FTZ R10, R11, 0.69314718246459960938 ;  /* 0x3f3172180b0a7421 */ /* 0x000fe20000010000 */
[----:B------:R-:W-:Y:S02]  /*67e0*/  FADD.FTZ R0, |R0|, -RZ ;  /* 0x800000ff00007221 */ /* 0x000fe40000010200 */
[----:B------:R-:W-:-:S13]  /*67f0*/  ISETP.NE.AND P0, PT, R2, RZ, PT ;  /* 0x000000ff0200720c */ /* 0x000fda0003f05270 */
[----:B------:R-:W-:Y:S01]  /*6800*/  @!P0 FADD.FTZ R10, -R10, -RZ ;  /* 0x800000ff0a0a8221 */ /* 0x000fe20000010100 */
[----:B------:R-:W-:Y:S06]  /*6810*/  BRA `(.L_x_8681) ;  /* 0x00000000003c7947 */ /* 0x000fec0003800000 */
.L_x_8641:
        /* <DEDUP_REMOVED lines=10> */
[----:B------:R-:W-:-:S04]  /*68c0*/  @P0 FADD.FTZ R3, RZ, R17 ;  /* 0x00000011ff030221 */ /* 0x000fc80000010000 */
[----:B------:R-:W-:-:S04]  /*68d0*/  @P0 FADD.FTZ R10, R10, R3 ;  /* 0x000000030a0a0221 */ /* 0x000fc80000010000 */
[----:B------:R-:W-:Y:S01]  /*68e0*/  @P0 IMAD.MOV.U32 R0, RZ, RZ, R10 ;  /* 0x000000ffff000224 */ /* 0x000fe200078e000a */
[----:B------:R-:W-:Y:S01]  /*68f0*/  @!P0 MOV R0, 0x3fc90fdb ;  /* 0x3fc90fdb00008802 */ /* 0x000fe20000000f00 */
[----:B------:R-:W-:-:S07]  /*6900*/  @!P0 FADD.FTZ R10, R17, R17 ;  /* 0x00000011110a8221 */ /* 0x000fce0000010000 */
.L_x_8681:
[----:B------:R-:W-:Y:S05]  /*6910*/  BSYNC B0 ;  /* 0x0000000000007941 */ /* 0x000fea0003800000 */
.L_x_8640:
[----:B------:R-:W-:Y:S01]  /*6920*/  FSETP.GTU.FTZ.AND P0, PT, |R0|, +INF , PT ;  /* 0x7f8000000000780b */ /* 0x000fe20003f1c200 */
[----:B------:R-:W-:-:S12]  /*6930*/  FADD.FTZ R2, |R10|, -RZ ;  /* 0x800000ff0a027221 */ /* 0x000fd80000010200 */
[----:B------:R-:W-:Y:S05]  /*6940*/  @P0 BRA `(.L_x_8701) ;  /* 0x0000000000180947 */ /* 0x000fea0003800000 */
[----:B------:R-:W-:Y:S01]  /*6950*/  FSETP.GTU.FTZ.AND P0, PT, R2, +INF , PT ;  /* 0x7f8000000200780b */ /* 0x000fe20003f1c000 */
[----:B0-----:R-:W-:-:S12]  /*6960*/  IMAD.MOV.U32 R11, RZ, RZ, R10 ;  /* 0x000000ffff0b7224 */ /* 0x001fd800078e000a */
[----:B------:R-:W-:Y:S05]  /*6970*/  @P0 BRA `(.L_x_8639) ;  /* 0x0000000000180947 */ /* 0x000fea0003800000 */
[----:B------:R-:W-:Y:S01]  /*6980*/  LOP3.LUT R11, R0, 0x80000000, R17, 0xb8, !PT ;  /* 0x80000000000b7812 */ /* 0x000fe200078eb811 */
[----:B------:R-:W-:Y:S01]  /*6990*/  IMAD.MOV.U32 R10, RZ, RZ, R2 ;  /* 0x000000ffff0a7224 */ /* 0x000fe200078e0002 */
[----:B------:R-:W-:Y:S06]  /*69a0*/  BRA `(.L_x_8639) ;  /* 0x00000000000c7947 */ /* 0x000fec0003800000 */
.L_x_8701:
[----:B------:R-:W-:Y:S01]  /*69b0*/  FSETP.GTU.FTZ.AND P0, PT, R2, +INF , PT ;  /* 0x7f8000000200780b */ /* 0x000fe20003f1c000 */
[----:B0-----:R-:W-:-:S12]  /*69c0*/  IMAD.MOV.U32 R11, RZ, RZ, R0 ;  /* 0x000000ffff0b7224 */ /* 0x001fd800078e0000 */
[----:B------:R-:W-:-:S07]  /*69d0*/  @!P0 MOV R10, R2 ;  /* 0x00000002000a8202 */ /* 0x000fce0000000f00 */
.L_x_8639:
[----:B------:R-:W-:Y:S05]  /*69e0*/  BSYNC B1 ;  /* 0x0000000000017941 */ /* 0x000fea0003800000 */
.L_x_8638:
[----:B0-2-4-:R-:W1:Y:S01]  /*69f0*/  S2R R2, SR_TID.X ;  /* 0x0000000000027919 */ /* 0x015e620000002100 */
[----:B------:R-:W-:Y:S01]  /*6a00*/  BSSY B1, `(.L_x_8702) ;  /* 0x0000292000017945 */ /* 0x000fe20003800000 */
[----:B------:R-:W-:Y:S02]  /*6a10*/  IMAD.MOV.U32 R24, RZ, RZ, RZ ;  /* 0x000000ffff187224 */ /* 0x000fe400078e00ff */
[----:B-1-3-5:R-:W-:-:S05]  /*6a20*/  VIADD R16, R2, 0x80 ;  /* 0x0000008002107836 */ /* 0x02afca0000000000 */
[----:B------:R-:W-:-:S13]  /*6a30*/  ISETP.GE.AND P0, PT, R16, R30, PT ;  /* 0x0000001e1000720c */ /* 0x000fda0003f06270 */
[----:B------:R-:W-:Y:S05]  /*6a40*/  @P0 BRA `(.L_x_8703) ;  /* 0x0000002800340947 */ /* 0x000fea0003800000 */
[C---:B------:R-:W-:Y:S01]  /*6a50*/  FSETP.GTU.FTZ.AND P0, PT, |R26|.reuse, +INF , PT ;  /* 0x7f8000001a00780b */ /* 0x040fe20003f1c200 */
        /* <DEDUP_REMOVED lines=30> */
[-C--:B------:R-:W-:Y:S01]  /*6c40*/  FMUL.FTZ R8, R6, R13.reuse ;  /* 0x0000000d06087220 */ /* 0x080fe20000410000 */
[----:B------:R-:W-:Y:S01]  /*6c50*/  FMUL.FTZ R13, R4, R13 ;  /* 0x0000000d040d7220 */ /* 0x000fe20000410000 */
[----:B------:R-:W-:Y:S02]  /*6c60*/  FSETP.NEU.FTZ.AND P0, PT, R6, RZ, PT ;  /* 0x000000ff0600720b */ /* 0x000fe40003f1d000 */
[----:B------:R-:W-:Y:S01]  /*6c70*/  FMUL.FTZ R8, R8, R8 ;  /* 0x0000000808087220 */ /* 0x000fe20000410000 */
[----:B------:R-:W-:Y:S02]  /*6c80*/  IADD3 R20, -R17, 0x7e800000, RZ ;  /* 0x7e80000011147810 */ /* 0x000fe40007ffe1ff */
[----:B------:R-:W-:Y:S01]  /*6c90*/  FSETP.NEU.FTZ.AND P2, PT, R9, RZ, PT ;  /* 0x000000ff0900720b */ /* 0x000fe20003f5d000 */
[----:B------:R-:W-:Y:S01]  /*6ca0*/  FFMA.FTZ R8, R13, R13, R8 ;  /* 0x0000000d0d087223 */ /* 0x000fe20000010008 */
[----:B------:R-:W-:Y:S01]  /*6cb0*/  LOP3.LUT R7, R7, 0x800000, RZ, 0xfc, !PT ;  /* 0x0080000007077812 */ /* 0x000fe200078efcff */
[-C--:B------:R-:W-:Y:S01]  /*6cc0*/  FMUL.FTZ R13, R9, R20.reuse ;  /* 0x00000014090d7220 */ /* 0x080fe20000410000 */
[----:B------:R-:W-:Y:S01]  /*6cd0*/  FMUL.FTZ R20, R3, R20 ;  /* 0x0000001403147220 */ /* 0x000fe20000410000 */
[----:B------:R-:W-:-:S02]  /*6ce0*/  FSETP.NEU.FTZ.AND P1, PT, R6, +INF , PT ;  /* 0x7f8000000600780b */ /* 0x000fc40003f3d000 */
[----:B------:R-:W-:Y:S01]  /*6cf0*/  FMUL.FTZ R13, R13, R13 ;  /* 0x0000000d0d0d7220 */ /* 0x000fe20000410000 */
[----:B------:R-:W0:Y:S03]  /*6d00*/  MUFU.SQRT R8, R8 ;  /* 0x0000000800087308 */ /* 0x000e260000002000 */
[----:B------:R-:W-:Y:S01]  /*6d10*/  FFMA.FTZ R13, R20, R20, R13 ;  /* 0x00000014140d7223 */ /* 0x000fe2000001000d */
[----:B------:R-:W-:-:S05]  /*6d20*/  LOP3.LUT R20, R17, 0x800000, RZ, 0xfc, !PT ;  /* 0x0080000011147812 */ /* 0x000fca00078efcff */
        /* <DEDUP_REMOVED lines=62> */
.L_x_8712:
        /* <DEDUP_REMOVED lines=10> */
.L_x_8714:
[----:B------:R-:W-:-:S04]  /*71b0*/  FADD.FTZ R3, -R0, R7 ;  /* 0x0000000700037221 */ /* 0x000fc80000010100 */
[----:B------:R-:W-:-:S07]  /*71c0*/  FMUL.FTZ R3, R3, 0.5 ;  /* 0x3f00000003037820 */ /* 0x000fce0000410000 */
.L_x_8715:
[----:B------:R-:W-:Y:S05]  /*71d0*/  BSYNC B3 ;  /* 0x0000000000037941 */ /* 0x000fea0003800000 */
.L_x_8713:
        /* <DEDUP_REMOVED lines=11> */
.L_x_8717:
[----:B------:R-:W-:-:S04]  /*7290*/  FADD.FTZ R6, R4, -R9 ;  /* 0x8000000904067221 */ /* 0x000fc80000010000 */
[----:B------:R-:W-:-:S07]  /*72a0*/  FMUL.FTZ R6, R6, 0.5 ;  /* 0x3f00000006067820 */ /* 0x000fce0000410000 */
.L_x_8718:
[----:B------:R-:W-:Y:S05]  /*72b0*/  BSYNC B3 ;  /* 0x0000000000037941 */ /* 0x000fea0003800000 */
.L_x_8716:
        /* <DEDUP_REMOVED lines=35> */
.L_x_8711:
[----:B------:R0:W1:Y:S02]  /*74f0*/  MUFU.SQRT R24, R14 ;  /* 0x0000000e00187308 */ /* 0x0000640000002000 */
.L_x_8710:
[----:B------:R-:W-:Y:S05]  /*7500*/  BSYNC B2 ;  /* 0x0000000000027941 */ /* 0x000fea0003800000 */
.L_x_8709:
        /* <DEDUP_REMOVED lines=24> */
.L_x_8725:
[----:B------:R-:W-:-:S04]  /*7690*/  FADD.FTZ R0, -R0, R7 ;  /* 0x0000000700007221 */ /* 0x000fc80000010100 */
[----:B------:R-:W-:-:S07]  /*76a0*/  FMUL.FTZ R0, R0, 0.5 ;  /* 0x3f00000000007820 */ /* 0x000fce0000410000 */
.L_x_8726:
[----:B------:R-:W-:Y:S05]  /*76b0*/  BSYNC B3 ;  /* 0x0000000000037941 */ /* 0x000fea0003800000 */
.L_x_8724:
        /* <DEDUP_REMOVED lines=10> */
.L_x_8728:
[----:B------:R-:W-:-:S04]  /*7760*/  FADD.FTZ R4, -R5, R4 ;  /* 0x0000000405047221 */ /* 0x000fc80000010100 */
[----:B------:R-:W-:-:S07]  /*7770*/  FMUL.FTZ R5, R4, 0.5 ;  /* 0x3f00000004057820 */ /* 0x000fce0000410000 */
.L_x_8729:
[----:B------:R-:W-:Y:S05]  /*7780*/  BSYNC B3 ;  /* 0x0000000000037941 */ /* 0x000fea0003800000 */
.L_x_8727:
[----:B------:R-:W-:Y:S01]  /*7790*/  FADD.FTZ R0, R5, R0 ;  /* 0x0000000005007221 */ /* 0x000fe20000010000 */
[----:B------:R-:W-:Y:S01]  /*77a0*/  FADD.FTZ R13, R12, R13 ;  /* 0x0000000d0c0d7221 */ /* 0x000fe20000010000 */
[----:B------:R-:W-:-:S03]  /*77b0*/  PLOP3.LUT P0, PT, PT, PT, PT, 0x80, 0x0 ;  /* 0x000000000000781c */ /* 0x000fc60003f0f070 */
[----:B------:R-:W-:-:S06]  /*77c0*/  FMUL.FTZ R13, R13, R0 ;  /* 0x000000000d0d7220 */ /* 0x000fcc0000410000 */
[----:B------:R-:W2:Y:S01]  /*77d0*/  MUFU.SQRT R13, R13 ;  /* 0x0000000d000d7308 */ /* 0x000ea20000002000 */
[----:B------:R-:W-:Y:S05]  /*77e0*/  BRA `(.L_x_8721) ;  /* 0x0000000000687947 */ /* 0x000fea0003800000 */
.L_x_8723:
        /* <DEDUP_REMOVED lines=15> */
.L_x_8722:
        /* <DEDUP_REMOVED lines=8> */
.L_x_8720:
[----:B------:R-:W-:Y:S01]  /*7960*/  PLOP3.LUT P0, PT, PT, PT, PT, 0x80, 0x0 ;  /* 0x000000000000781c */ /* 0x000fe20003f0f070 */
[----:B------:R-:W-:Y:S01]  /*7970*/  FMUL.FTZ R13, R13, 16777216 ;  /* 0x4b8000000d0d7820 */ /* 0x000fe20000410000 */
[----:B------:R-:W-:-:S11]  /*7980*/  FMUL.FTZ R12, R12, 16777216 ;  /* 0x4b8000000c0c7820 */ /* 0x000fd60000410000 */
.L_x_8721:
[----:B------:R-:W-:Y:S05]  /*7990*/  BSYNC B2 ;  /* 0x0000000000027941 */ /* 0x000fea0003800000 */
.L_x_8719:
        /* <DEDUP_REMOVED lines=33> */
.L_x_8732:
        /* <DEDUP_REMOVED lines=28> */
.L_x_8731:
        /* <DEDUP_REMOVED lines=17> */
[----:B---3--:R-:W-:Y:S02]  /*7e80*/  MOV R7, R14 ;  /* 0x0000000e00077202 */ /* 0x008fe40000000f00 */
[----:B------:R-:W-:-:S07]  /*7e90*/  MOV R3, 0x7eb0 ;  /* 0x00007eb000037802 */ /* 0x000fce0000000f00 */
[----:B-1----:R-:W-:Y:S05]  /*7ea0*/  CALL.REL.NOINC `($__internal_15_$__cuda_sm3x_div_rn_ftz_f32_slowpath) ;  /* 0x000000a000fc7944 */ /* 0x002fea0003c00000 */
[----:B------:R-:W-:-:S07]  /*7eb0*/  IMAD.MOV.U32 R3, RZ, RZ, R0 ;  /* 0x000000ffff037224 */ /* 0x000fce00078e0000 */
.L_x_8736:
[----:B------:R-:W-:Y:S05]  /*7ec0*/  BSYNC B5 ;  /* 0x0000000000057941 */ /* 0x000fea0003800000 */
.L_x_8735:
        /* <DEDUP_REMOVED lines=18> */
.L_x_8738:
[----:B------:R-:W-:Y:S01]  /*7ff0*/  ISETP.GE.AND P0, PT, R12, RZ, PT ;  /* 0x000000ff0c00720c */ /* 0x000fe20003f06270 */
[----:B------:R-:W-:-:S12]  /*8000*/  HFMA2.MMA R3, -RZ, RZ, 1.9599609375, 20144 ;  /* 0x3fd774ebff037435 */ /* 0x000fd800000001ff */
[----:B------:R-:W-:-:S04]  /*8010*/  @P0 FFMA.FTZ R0, R3, 0.93318945169448852539, -R0 ;  /* 0x3f6ee58103000823 */ /* 0x000fc80000010800 */
[----:B------:R-:W-:-:S07]  /*8020*/  @!P0 FFMA.FTZ R0, R3, 0.93318945169448852539, R0 ;  /* 0x3f6ee58103008823 */ /* 0x000fce0000010000 */
.L_x_8739:
[----:B------:R-:W-:Y:S05]  /*8030*/  BSYNC B2 ;  /* 0x0000000000027941 */ /* 0x000fea0003800000 */
.L_x_8737:
[----:B------:R-:W-:Y:S01]  /*8040*/  FSETP.NEU.FTZ.AND P0, PT, |R12|, |R13|, PT ;  /* 0x4000000d0c00720b */ /* 0x000fe20003f1d200 */
        /* <DEDUP_REMOVED lines=10> */
.L_x_8734:
        /* <DEDUP_REMOVED lines=14> */
[----:B---3--:R-:W-:Y:S01]  /*81d0*/  IMAD.MOV.U32 R7, RZ, RZ, R14 ;  /* 0x000000ffff077224 */ /* 0x008fe200078e000e */
[----:B------:R-:W-:-:S07]  /*81e0*/  MOV R3, 0x8200 ;  /* 0x0000820000037802 */ /* 0x000fce0000000f00 */
[----:B-1----:R-:W-:Y:S05]  /*81f0*/  CALL.REL.NOINC `($__internal_15_$__cuda_sm3x_div_rn_ftz_f32_slowpath) ;  /* 0x000000a000287944 */ /* 0x002fea0003c00000 */
[----:B------:R-:W-:-:S07]  /*8200*/  IMAD.MOV.U32 R3, RZ, RZ, R0 ;  /* 0x000000ffff037224 */ /* 0x000fce00078e0000 */
.L_x_8741:
[----:B------:R-:W-:Y:S05]  /*8210*/  BSYNC B5 ;  /* 0x0000000000057941 */ /* 0x000fea0003800000 */
.L_x_8740:
        /* <DEDUP_REMOVED lines=18> */
.L_x_8743:
[----:B------:R-:W-:Y:S01]  /*8340*/  ISETP.GE.AND P0, PT, R12, RZ, PT ;  /* 0x000000ff0c00720c */ /* 0x000fe20003f06270 */
[----:B------:R-:W-:-:S12]  /*8350*/  IMAD.MOV.U32 R3, RZ, RZ, 0x3fd774eb ;  /* 0x3fd774ebff037424 */ /* 0x000fd800078e00ff */
[----:B------:R-:W-:-:S04]  /*8360*/  @P0 FFMA.FTZ R0, R3, 0.93318945169448852539, -R0 ;  /* 0x3f6ee58103000823 */ /* 0x000fc80000010800 */
[----:B------:R-:W-:-:S07]  /*8370*/  @!P0 FFMA.FTZ R0, R3, 0.93318945169448852539, R0 ;  /* 0x3f6ee58103008823 */ /* 0x000fce0000010000 */
.L_x_8744:
[----:B------:R-:W-:Y:S05]  /*8380*/  BSYNC B2 ;  /* 0x0000000000027941 */ /* 0x000fea0003800000 */
.L_x_8742:
[----:B------:R-:W-:Y:S01]  /*8390*/  FSETP.NEU.FTZ.AND P0, PT, |R12|, |R13|, PT ;  /* 0x4000000d0c00720b */ /* 0x000fe20003f1d200 */
[----:B------:R-:W-:Y:S01]  /*83a0*/  IMAD.MOV.U32 R3, RZ, RZ, 0x4016cbe4 ;  /* 0x4016cbe4ff037424 */ /* 0x000fe200078e00ff */
        /* <DEDUP_REMOVED lines=8> */
.L_x_8733:
[----:B------:R-:W-:Y:S05]  /*8430*/  BSYNC B4 ;  /* 0x0000000000047941 */ /* 0x000fea0003800000 */
.L_x_8730:
[----:B------:R-:W-:-:S13]  /*8440*/  ISETP.NE.AND P0, PT, R15, RZ, PT ;  /* 0x000000ff0f00720c */ /* 0x000fda0003f05270 */
[----:B-1----:R-:W-:Y:S01]  /*8450*/  @!P0 FADD.FTZ R24, -R24, -RZ ;  /* 0x800000ff18188221 */ /* 0x002fe20000010100 */
[----:B------:R-:W-:Y:S06]  /*8460*/  BRA `(.L_x_8745) ;  /* 0x0000000c00787947 */ /* 0x000fec0003800000 */
.L_x_8708:
[----:B------:R-:W-:Y:S01]  /*8470*/  FADD.FTZ R0, -R26, 6.1232342629258392722e-17 ;  /* 0x248d31321a007421 */ /* 0x000fe20000010100 */
[----:B------:R-:W-:-:S03]  /*8480*/  FADD.FTZ R24, -R27, -RZ ;  /* 0x800000ff1b187221 */ /* 0x000fc60000010100 */
[----:B------:R-:W-:Y:S01]  /*8490*/  FADD.FTZ R0, R0, 1.5707963705062866211 ;  /* 0x3fc90fdb00007421 */ /* 0x000fe20000010000 */
[----:B------:R-:W-:Y:S06]  /*84a0*/  BRA `(.L_x_8745) ;  /* 0x0000000c00687947 */ /* 0x000fec0003800000 */
.L_x_8707:
[----:B------:R-:W-:Y:S01]  /*84b0*/  HFMA2.MMA R0, -RZ, RZ, 0, 0 ;  /* 0x00000000ff007435 */ /* 0x000fe200000001ff */
[----:B------:R-:W-:Y:S01]  /*84c0*/  FADD.FTZ R24, -R27, -RZ ;  /* 0x800000ff1b187221 */ /* 0x000fe20000010100 */
[----:B------:R-:W-:Y:S09]  /*84d0*/  BRA `(.L_x_8745) ;  /* 0x0000000c005c7947 */ /* 0x000ff20003800000 */
.L_x_8706:
        /* <DEDUP_REMOVED lines=25> */
.L_x_8750:
[----:B------:R-:W-:Y:S05]  /*8670*/  BSYNC B5 ;  /* 0x0000000000057941 */ /* 0x000fea0003800000 */
.L_x_8749:
        /* <DEDUP_REMOVED lines=18> */
.L_x_8752:
[----:B------:R-:W-:Y:S01]  /*87a0*/  ISETP.GE.AND P0, PT, R26, RZ, PT ;  /* 0x000000ff1a00720c */ /* 0x000fe20003f06270 */
[----:B------:R-:W-:-:S12]  /*87b0*/  IMAD.MOV.U32 R3, RZ, RZ, 0x3fd774eb ;  /* 0x3fd774ebff037424 */ /* 0x000fd800078e00ff */
[----:B------:R-:W-:-:S04]  /*87c0*/  @P0 FFMA.FTZ R0, R3, 0.93318945169448852539, -R0 ;  /* 0x3f6ee58103000823 */ /* 0x000fc80000010800 */
[----:B------:R-:W-:-:S07]  /*87d0*/  @!P0 FFMA.FTZ R0, R3, 0.93318945169448852539, R0 ;  /* 0x3f6ee58103008823 */ /* 0x000fce0000010000 */
.L_x_8753:
[----:B------:R-:W-:Y:S05]  /*87e0*/  BSYNC B2 ;  /* 0x0000000000027941 */ /* 0x000fea0003800000 */
.L_x_8751:
        /* <DEDUP_REMOVED lines=13> */
.L_x_8748:
        /* <DEDUP_REMOVED lines=13> */
.L_x_8756:
[----:B------:R-:W-:Y:S05]  /*8990*/  BSYNC B5 ;  /* 0x0000000000057941 */ /* 0x000fea0003800000 */
.L_x_8755:
        /* <DEDUP_REMOVED lines=18> */
.L_x_8758:
[----:B------:R-:W-:Y:S01]  /*8ac0*/  ISETP.GE.AND P0, PT, R26, RZ, PT ;  /* 0x000000ff1a00720c */ /* 0x000fe20003f06270 */
[----:B------:R-:W-:-:S12]  /*8ad0*/  IMAD.MOV.U32 R3, RZ, RZ, 0x3fd774eb ;  /* 0x3fd774ebff037424 */ /* 0x000fd800078e00ff */
[----:B------:R-:W-:-:S04]  /*8ae0*/  @P0 FFMA.FTZ R0, R3, 0.93318945169448852539, -R0 ;  /* 0x3f6ee58103000823 */ /* 0x000fc80000010800 */
[----:B------:R-:W-:-:S07]  /*8af0*/  @!P0 FFMA.FTZ R0, R3, 0.93318945169448852539, R0 ;  /* 0x3f6ee58103008823 */ /* 0x000fce0000010000 */
.L_x_8759:
[----:B------:R-:W-:Y:S05]  /*8b00*/  BSYNC B2 ;  /* 0x0000000000027941 */ /* 0x000fea0003800000 */
.L_x_8757:
        /* <DEDUP_REMOVED lines=14> */
[----:B------:R-:W-:Y:S01]  /*8bf0*/  FSETP.NEU.FTZ.AND P0, PT, R14, +INF , PT ;  /* 0x7f8000000e00780b */ /* 0x000fe20003f1d000 */
[----:B------:R-:W-:Y:S01]  /*8c00*/  HFMA2.MMA R4, -RZ, RZ, 2.04296875, -15.78125 ;  /* 0x4016cbe4ff047435 */ /* 0x000fe200000001ff */
[----:B------:R-:W-:Y:S02]  /*8c10*/  FADD.FTZ R5, R12, |R27| ;  /* 0x4000001b0c057221 */ /* 0x000fe40000010000 */
        /* <DEDUP_REMOVED lines=10> */
.L_x_8747:
[----:B------:R-:W-:Y:S01]  /*8cc0*/  FMUL.FTZ R3, R26, 0.36787945032119750977 ;  /* 0x3ebc5ab21a037820 */ /* 0x000fe20000410000 */
[----:B------:R-:W-:Y:S01]  /*8cd0*/  FMUL.FTZ R4, R27, 0.36787945032119750977 ;  /* 0x3ebc5ab21b047820 */ /* 0x000fe20000410000 */
[----:B------:R-:W-:Y:S01]  /*8ce0*/  IMAD.MOV.U32 R24, RZ, RZ, 0x3f800000 ;  /* 0x3f800000ff187424 */ /* 0x000fe200078e00ff */
        /* <DEDUP_REMOVED lines=29> */
[----:B------:R-:W-:Y:S05]  /*8ec0*/  CALL.REL.NOINC `($__internal_15_$__cuda_sm3x_div_rn_ftz_f32_slowpath) ;  /* 0x0000009000f47944 */ /* 0x000fea0003c00000 */
[----:B------:R-:W-:-:S07]  /*8ed0*/  IMAD.MOV.U32 R3, RZ, RZ, R0 ;  /* 0x000000ffff037224 */ /* 0x000fce00078e0000 */
.L_x_8761:
[----:B------:R-:W-:Y:S05]  /*8ee0*/  BSYNC B5 ;  /* 0x0000000000057941 */ /* 0x000fea0003800000 */
.L_x_8760:
        /* <DEDUP_REMOVED lines=18> */
.L_x_8763:
[----:B------:R-:W-:Y:S01]  /*9010*/  ISETP.GE.AND P0, PT, R26, RZ, PT ;  /* 0x000000ff1a00720c */ /* 0x000fe20003f06270 */
[----:B------:R-:W-:-:S12]  /*9020*/  IMAD.MOV.U32 R3, RZ, RZ, 0x3fd774eb ;  /* 0x3fd774ebff037424 */ /* 0x000fd800078e00ff */
[----:B------:R-:W-:-:S04]  /*9030*/  @P0 FFMA.FTZ R0, R3, 0.93318945169448852539, -R0 ;  /* 0x3f6ee58103000823 */ /* 0x000fc80000010800 */
[----:B------:R-:W-:-:S07]  /*9040*/  @!P0 FFMA.FTZ R0, R3, 0.93318945169448852539, R0 ;  /* 0x3f6ee58103008823 */ /* 0x000fce0000010000 */
.L_x_8764:
[----:B------:R-:W-:Y:S05]  /*9050*/  BSYNC B2 ;  /* 0x0000000000027941 */ /* 0x000fea0003800000 */
.L_x_8762:
        /* <DEDUP_REMOVED lines=10> */
.L_x_8754:
[----:B------:R-:W-:Y:S05]  /*9100*/  BSYNC B4 ;  /* 0x0000000000047941 */ /* 0x000fea0003800000 */
.L_x_8746:
[----:B------:R-:W-:Y:S01]  /*9110*/  ISETP.NE.AND P0, PT, R15, RZ, PT ;  /* 0x000000ff0f00720c */ /* 0x000fe20003f05270 */
[----:B------:R-:W-:Y:S01]  /*9120*/  FADD.FTZ R24, R24, 0.69314718246459960938 ;  /* 0x3f31721818187421 */ /* 0x000fe20000010000 */
[----:B------:R-:W-:-:S11]  /*9130*/  FADD.FTZ R0, |R0|, -RZ ;  /* 0x800000ff00007221 */ /* 0x000fd60000010200 */
[----:B------:R-:W-:Y:S01]  /*9140*/  @!P0 FADD.FTZ R24, -R24, -RZ ;  /* 0x800000ff18188221 */ /* 0x000fe20000010100 */
[----:B------:R-:W-:Y:S06]  /*9150*/  BRA `(.L_x_8745) ;  /* 0x00000000003c7947 */ /* 0x000fec0003800000 */
.L_x_8705:
        /* <DEDUP_REMOVED lines=15> */
.L_x_8745:
[----:B------:R-:W-:Y:S05]  /*9250*/  BSYNC B0 ;  /* 0x0000000000007941 */ /* 0x000fea0003800000 */
.L_x_8704:
[----:B------:R-:W-:Y:S01]  /*9260*/  FSETP.GTU.FTZ.AND P0, PT, |R0|, +INF , PT ;  /* 0x7f8000000000780b */ /* 0x000fe20003f1c200 */
[----:B------:R-:W-:-:S12]  /*9270*/  FADD.FTZ R3, |R24|, -RZ ;  /* 0x800000ff18037221 */ /* 0x000fd80000010200 */
[----:B------:R-:W-:Y:S05]  /*9280*/  @P0 BRA `(.L_x_8765) ;  /* 0x0000000000180947 */ /* 0x000fea0003800000 */
[----:B------:R-:W-:Y:S01]  /*9290*/  FSETP.GTU.FTZ.AND P0, PT, R3, +INF , PT ;  /* 0x7f8000000300780b */ /* 0x000fe20003f1c000 */
[----:B------:R-:W-:-:S12]  /*92a0*/  IMAD.MOV.U32 R25, RZ, RZ, R24 ;  /* 0x000000ffff197224 */ /* 0x000fd800078e0018 */
[----:B------:R-:W-:Y:S05]  /*92b0*/  @P0 BRA `(.L_x_8703) ;  /* 0x0000000000180947 */ /* 0x000fea0003800000 */
[----:B------:R-:W-:Y:S02]  /*92c0*/  LOP3.LUT R25, R0, 0x80000000, R27, 0xb8, !PT ;  /* 0x8000000000197812 */ /* 0x000fe400078eb81b */
[----:B------:R-:W-:Y:S01]  /*92d0*/  MOV R24, R3 ;  /* 0x0000000300187202 */ /* 0x000fe20000000f00 */
[----:B------:R-:W-:Y:S06]  /*92e0*/  BRA `(.L_x_8703) ;  /* 0x00000000000c7947 */ /* 0x000fec0003800000 */
.L_x_8765:
[----:B------:R-:W-:Y:S01]  /*92f0*/  FSETP.GTU.FTZ.AND P0, PT, R3, +INF , PT ;  /* 0x7f8000000300780b */ /* 0x000fe20003f1c000 */
[----:B------:R-:W-:-:S12]  /*9300*/  IMAD.MOV.U32 R25, RZ, RZ, R0 ;  /* 0x000000ffff197224 */ /* 0x000fd800078e0000 */
[----:B------:R-:W-:-:S07]  /*9310*/  @!P0 IMAD.MOV.U32 R24, RZ, RZ, R3 ;  /* 0x000000ffff188224 */ /* 0x000fce00078e0003 */
.L_x_8703:
[----:B------:R-:W-:Y:S05]  /*9320*/  BSYNC B1 ;  /* 0x0000000000017941 */ /* 0x000fea0003800000 */
.L_x_8702:
[----:B------:R-:W-:Y:S01]  /*9330*/  VIADD R3, R2, 0x100 ;  /* 0x0000010002037836 */ /* 0x000fe20000000000 */
[----:B------:R-:W-:Y:S01]  /*9340*/  BSSY B1, `(.L_x_8766) ;  /* 0x0000292000017945 */ /* 0x000fe20003800000 */
[----:B------:R-:W-:Y:S01]  /*9350*/  HFMA2.MMA R27, -RZ, RZ, 0, 0 ;  /* 0x00000000ff1b7435 */ /* 0x000fe200000001ff */
[----:B------:R-:W-:Y:S02]  /*9360*/  CS2R R28, SRZ ;  /* 0x00000000001c7805 */ /* 0x000fe4000001ff00 */
        /* <DEDUP_REMOVED lines=21> */
[----:B---3--:R-:W-:Y:S01]  /*94c0*/  FADD.FTZ R7, |R14|, -RZ ;  /* 0x800000ff0e077221 */ /* 0x008fe20000010200 */
[----:B------:R-:W-:Y:S02]  /*94d0*/  BSSY B2, `(.L_x_8773) ;  /* 0x0000097000027945 */ /* 0x000fe40003800000 */
[----:B------:R-:W-:-:S05]  /*94e0*/  FADD.FTZ R4, |R0|, -RZ ;  /* 0x800000ff00047221 */ /* 0x000fca0000010200 */
[CC--:B------:R-:W-:Y:S02]  /*94f0*/  VIMNMX R3, R4.reuse, R7.reuse, !PT ;  /* 0x0000000704037248 */ /* 0x0c0fe40007fe0100 */
[----:B------:R-:W-:Y:S02]  /*9500*/  VIMNMX R4, R4, R7, PT ;  /* 0x0000000704047248 */ /* 0x000fe40003fe0100 */
[----:B------:R-:W-:Y:S02]  /*9510*/  LOP3.LUT R6, R3, 0xfe000000, RZ, 0xc0, !PT ;  /* 0xfe00000003067812 */ /* 0x000fe400078ec0ff */
[----:B------:R-:W-:Y:S02]  /*9520*/  FSETP.NEU.FTZ.AND P0, PT, R4, RZ, PT ;  /* 0x000000ff0400720b */ /* 0x000fe40003f1d000 */
[----:B------:R-:W-:-:S05]  /*9530*/  IADD3 R5, -R6, 0x7e800000, RZ ;  /* 0x7e80000006057810 */ /* 0x000fca0007ffe1ff */
[-C--:B------:R-:W-:Y:S01]  /*9540*/  FMUL.FTZ R8, R4, R5.reuse ;  /* 0x0000000504087220 */ /* 0x080fe20000410000 */
[----:B------:R-:W-:Y:S01]  /*9550*/  FMUL.FTZ R9, R3, R5 ;  /* 0x0000000503097220 */ /* 0x000fe20000410000 */
[----:B------:R-:W-:Y:S02]  /*9560*/  FADD.FTZ R5, R12, -1 ;  /* 0xbf8000000c057421 */ /* 0x000fe40000010000 */
[----:B------:R-:W-:Y:S02]  /*9570*/  FMUL.FTZ R8, R8, R8 ;  /* 0x0000000808087220 */ /* 0x000fe40000410000 */
[----:B------:R-:W-:Y:S02]  /*9580*/  FADD.FTZ R20, |R5|, -RZ ;  /* 0x800000ff05147221 */ /* 0x000fe40000010200 */
[----:B------:R-:W-:-:S03]  /*9590*/  FFMA.FTZ R8, R9, R9, R8 ;  /* 0x0000000909087223 */ /* 0x000fc60000010008 */
[CC--:B------:R-:W-:Y:S02]  /*95a0*/  VIMNMX R9, R7.reuse, R20.reuse, !PT ;  /* 0x0000001407097248 */ /* 0x0c0fe40007fe0100 */
[----:B------:R-:W-:Y:S01]  /*95b0*/  VIMNMX R20, R7, R20, PT ;  /* 0x0000001407147248 */ /* 0x000fe20003fe0100 */
[----:B------:R-:W0:Y:S01]  /*95c0*/  MUFU.SQRT R8, R8 ;  /* 0x0000000800087308 */ /* 0x000e220000002000 */
[----:B--2-4-:R-:W-:Y:S02]  /*95d0*/  LOP3.LUT R13, R9, 0xfe000000, RZ, 0xc0, !PT ;  /* 0xfe000000090d7812 */ /* 0x014fe400078ec0ff */
[----:B------:R-:W-:Y:S02]  /*95e0*/  LOP3.LUT R7, R6, 0x800000, RZ, 0xfc, !PT ;  /* 0x0080000006077812 */ /* 0x000fe400078efcff */
[----:B------:R-:W-:Y:S02]  /*95f0*/  IADD3 R6, -R13, 0x7e800000, RZ ;  /* 0x7e8000000d067810 */ /* 0x000fe40007ffe1ff */
[----:B------:R-:W-:-:S02]  /*9600*/  FSETP.NEU.FTZ.AND P1, PT, R20, RZ, PT ;  /* 0x000000ff1400720b */ /* 0x000fc40003f3d000 */
[----:B------:R-:W-:Y:S01]  /*9610*/  LOP3.LUT R13, R13, 0x800000, RZ, 0xfc, !PT ;  /* 0x008000000d0d7812 */ /* 0x000fe200078efcff */
[----:B0-----:R-:W-:Y:S01]  /*9620*/  @P0 FMUL.FTZ R3, R8, R7 ;  /* 0x0000000708030220 */ /* 0x001fe20000410000 */
[-C--:B------:R-:W-:Y:S01]  /*9630*/  FMUL.FTZ R7, R20, R6.reuse ;  /* 0x0000000614077220 */ /* 0x080fe20000410000 */
[----:B------:R-:W-:Y:S01]  /*9640*/  FMUL.FTZ R6, R9, R6 ;  /* 0x0000000609067220 */ /* 0x000fe20000410000 */
[----:B------:R-:W-:Y:S02]  /*9650*/  FSETP.NEU.FTZ.AND P0, PT, R4, +INF , PT ;  /* 0x7f8000000400780b */ /* 0x000fe40003f1d000 */
[----:B------:R-:W-:-:S04]  /*9660*/  FMUL.FTZ R7, R7, R7 ;  /* 0x0000000707077220 */ /* 0x000fc80000410000 */
[----:B------:R-:W-:Y:S01]  /*9670*/  FFMA.FTZ R6, R6, R6, R7 ;  /* 0x0000000606067223 */ /* 0x000fe20000010007 */
[----:B------:R-:W-:-:S05]  /*9680*/  FSEL R7, R3, +INF , P0 ;  /* 0x7f80000003077808 */ /* 0x000fca0000000000 */
[----:B------:R-:W0:Y:S02]  /*9690*/  MUFU.SQRT R6, R6 ;  /* 0x0000000600067308 */ /* 0x000e240000002000 */
[----:B0-----:R-:W-:Y:S01]  /*96a0*/  @P1 FMUL.FTZ R9, R6, R13 ;  /* 0x0000000d06091220 */ /* 0x001fe20000410000 */
[----:B------:R-:W-:-:S04]  /*96b0*/  FSETP.NEU.FTZ.AND P1, PT, R20, +INF , PT ;  /* 0x7f8000001400780b */ /* 0x000fc80003f3d000 */
        /* <DEDUP_REMOVED lines=25> */
[----:B------:R-:W-:-:S05]  /*9850*/  IMAD.MOV.U32 R20, RZ, RZ, 0x3e800000 ;  /* 0x3e800000ff147424 */ /* 0x000fca00078e00ff */
[----:B------:R-:W0:Y:S02]  /*9860*/  MUFU.SQRT R8, R8 ;  /* 0x0000000800087308 */ /* 0x000e240000002000 */
[----:B0-----:R-:W-:-:S04]  /*9870*/  FADD.FTZ R3, R5, R8 ;  /* 0x0000000805037221 */ /* 0x001fc80000010000 */
[C---:B------:R-:W-:Y:S01]  /*9880*/  FADD.FTZ.RZ R6, R3.reuse, 1 ;  /* 0x3f80000003067421 */ /* 0x040fe2000001c000 */
[----:B------:R-:W-:-:S03]  /*9890*/  ISETP.GE.U32.AND P0, PT, R3, 0x7f800000, PT ;  /* 0x7f8000000300780c */ /* 0x000fc60003f06070 */
[----:B------:R-:W-:-:S05]  /*98a0*/  VIADD R6, R6, 0xc0c00000 ;  /* 0xc0c0000006067836 */ /* 0x000fca0000000000 */
[----:B------:R-:W-:-:S04]  /*98b0*/  LOP3.LUT R6, R6, 0xff800000, RZ, 0xc0, !PT ;  /* 0xff80000006067812 */ /* 0x000fc800078ec0ff */
[----:B------:R-:W-:-:S05]  /*98c0*/  IADD3 R9, -R6, 0x40800000, RZ ;  /* 0x4080000006097810 */ /* 0x000fca0007ffe1ff */
[----:B------:R-:W-:Y:S01]  /*98d0*/  FFMA.FTZ R20, R9, R20, -1 ;  /* 0xbf80000009147423 */ /* 0x000fe20000010014 */
[----:B------:R-:W-:Y:S01]  /*98e0*/  IMAD.IADD R9, R3, 0x1, -R6 ;  /* 0x0000000103097824 */ /* 0x000fe200078e0a06 */
[----:B------:R-:W-:-:S03]  /*98f0*/  I2FP.F32.S32 R6, R6 ;  /* 0x0000000600067245 */ /* 0x000fc60000201400 */
[----:B------:R-:W-:Y:S01]  /*9900*/  FADD.FTZ R9, R9, R20 ;  /* 0x0000001409097221 */ /* 0x000fe20000010000 */
[----:B------:R-:W-:Y:S01]  /*9910*/  MOV R20, 0x3d39bf78 ;  /* 0x3d39bf7800147802 */ /* 0x000fe20000000f00 */
[----:B------:R-:W-:-:S04]  /*9920*/  FMUL.FTZ R6, R6, 1.1920928955078125e-07 ;  /* 0x3400000006067820 */ /* 0x000fc80000410000 */
        /* <DEDUP_REMOVED lines=18> */
.L_x_8776:
        /* <DEDUP_REMOVED lines=10> */
.L_x_8778:
[----:B------:R-:W-:-:S04]  /*9af0*/  FADD.FTZ R3, -R0, R7 ;  /* 0x0000000700037221 */ /* 0x000fc80000010100 */
[----:B------:R-:W-:-:S07]  /*9b00*/  FMUL.FTZ R3, R3, 0.5 ;  /* 0x3f00000003037820 */ /* 0x000fce0000410000 */
.L_x_8779:
[----:B------:R-:W-:Y:S05]  /*9b10*/  BSYNC B3 ;  /* 0x0000000000037941 */ /* 0x000fea0003800000 */
.L_x_8777:
        /* <DEDUP_REMOVED lines=11> */
.L_x_8781:
[----:B------:R-:W-:-:S04]  /*9bd0*/  FADD.FTZ R6, R4, -R9 ;  /* 0x8000000904067221 */ /* 0x000fc80000010000 */
[----:B------:R-:W-:-:S07]  /*9be0*/  FMUL.FTZ R6, R6, 0.5 ;  /* 0x3f00000006067820 */ /* 0x000fce0000410000 */
.L_x_8782:
[----:B------:R-:W-:Y:S05]  /*9bf0*/  BSYNC B3 ;  /* 0x0000000000037941 */ /* 0x000fea0003800000 */
.L_x_8780:
[----:B------:R-:W-:Y:S01]  /*9c00*/  FADD.FTZ R6, R6, R3 ;  /* 0x0000000306067221 */ /* 0x000fe20000010000 */
[----:B------:R-:W-:Y:S01]  /*9c10*/  FADD.FTZ R3, R13, 1 ;  /* 0x3f8000000d037421 */ /* 0x000fe20000010000 */
[----:B------:R-:W-:-:S03]  /*9c20*/  IMAD.MOV.U32 R20, RZ, RZ, 0x3e800000 ;  /* 0x3e800000ff147424 */ /* 0x000fc600078e00ff */
[----:B------:R-:W-:-:S04]  /*9c30*/  FMUL.FTZ R8, R3, R6 ;  /* 0x0000000603087220 */ /* 0x000fc80000410000 */
        /* <DEDUP_REMOVED lines=8> */
[-C--:B------:R-:W-:Y:S02]  /*9cc0*/  IADD3 R9, R3, -R6.reuse, RZ ;  /* 0x8000000603097210 */ /* 0x080fe40007ffe0ff */
[----:B------:R-:W-:-:S03]  /*9cd0*/  I2FP.F32.S32 R6, R6 ;  /* 0x0000000600067245 */ /* 0x000fc60000201400 */
[----:B------:R-:W-:Y:S01]  /*9ce0*/  FADD.FTZ R9, R9, R20 ;  /* 0x0000001409097221 */ /* 0x000fe20000010000 */
[----:B------:R-:W-:Y:S02]  /*9cf0*/  IMAD.MOV.U32 R20, RZ, RZ, 0x3d39bf78 ;  /* 0x3d39bf78ff147424 */ /* 0x000fe400078e00ff */
[----:B------:R-:W-:Y:S02]  /*9d00*/  FMUL.FTZ R6, R6, 1.1920928955078125e-07 ;  /* 0x3400000006067820 */ /* 0x000fe40000410000 */
        /* <DEDUP_REMOVED lines=18> */
.L_x_8775:
[----:B------:R0:W1:Y:S02]  /*9e30*/  MUFU.SQRT R28, R14 ;  /* 0x0000000e001c7308 */ /* 0x0000640000002000 */
.L_x_8774:
[----:B------:R-:W-:Y:S05]  /*9e40*/  BSYNC B2 ;  /* 0x0000000000027941 */ /* 0x000fea0003800000 */
.L_x_8773:
        /* <DEDUP_REMOVED lines=24> */
.L_x_8789:
[----:B------:R-:W-:-:S04]  /*9fd0*/  FADD.FTZ R0, -R0, R7 ;  /* 0x0000000700007221 */ /* 0x000fc80000010100 */
[----:B------:R-:W-:-:S07]  /*9fe0*/  FMUL.FTZ R0, R0, 0.5 ;  /* 0x3f00000000007820 */ /* 0x000fce0000410000 */
.L_x_8790:
[----:B------:R-:W-:Y:S05]  /*9ff0*/  BSYNC B3 ;  /* 0x0000000000037941 */ /* 0x000fea0003800000 */
.L_x_8788:
        /* <DEDUP_REMOVED lines=10> */
.L_x_8792:
[----:B------:R-:W-:-:S04]  /*a0a0*/  FADD.FTZ R4, -R5, R4 ;  /* 0x0000000405047221 */ /* 0x000fc80000010100 */
[----:B------:R-:W-:-:S07]  /*a0b0*/  FMUL.FTZ R5, R4, 0.5 ;  /* 0x3f00000004057820 */ /* 0x000fce0000410000 */
.L_x_8793:
[----:B------:R-:W-:Y:S05]  /*a0c0*/  BSYNC B3 ;  /* 0x0000000000037941 */ /* 0x000fea0003800000 */
.L_x_8791:
[----:B------:R-:W-:Y:S01]  /*a0d0*/  FADD.FTZ R0, R5, R0 ;  /* 0x0000000005007221 */ /* 0x000fe20000010000 */
[----:B------:R-:W-:Y:S01]  /*a0e0*/  FADD.FTZ R13, R12, R13 ;  /* 0x0000000d0c0d7221 */ /* 0x000fe20000010000 */
[----:B------:R-:W-:-:S03]  /*a0f0*/  PLOP3.LUT P0, PT, PT, PT, PT, 0x80, 0x0 ;  /* 0x000000000000781c */ /* 0x000fc60003f0f070 */
[----:B------:R-:W-:-:S06]  /*a100*/  FMUL.FTZ R13, R13, R0 ;  /* 0x000000000d0d7220 */ /* 0x000fcc0000410000 */
[----:B------:R-:W2:Y:S01]  /*a110*/  MUFU.SQRT R13, R13 ;  /* 0x0000000d000d7308 */ /* 0x000ea20000002000 */
[----:B------:R-:W-:Y:S05]  /*a120*/  BRA `(.L_x_8785) ;  /* 0x0000000000687947 */ /* 0x000fea0003800000 */
.L_x_8787:
        /* <DEDUP_REMOVED lines=15> */
.L_x_8786:
        /* <DEDUP_REMOVED lines=8> */
.L_x_8784:
[----:B------:R-:W-:Y:S01]  /*a2a0*/  PLOP3.LUT P0, PT, PT, PT, PT, 0x80, 0x0 ;  /* 0x000000000000781c */ /* 0x000fe20003f0f070 */
[----:B------:R-:W-:Y:S01]  /*a2b0*/  FMUL.FTZ R13, R13, 16777216 ;  /* 0x4b8000000d0d7820 */ /* 0x000fe20000410000 */
[----:B------:R-:W-:-:S11]  /*a2c0*/  FMUL.FTZ R12, R12, 16777216 ;  /* 0x4b8000000c0c7820 */ /* 0x000fd60000410000 */
.L_x_8785:
[----:B------:R-:W-:Y:S05]  /*a2d0*/  BSYNC B2 ;  /* 0x0000000000027941 */ /* 0x000fea0003800000 */
.L_x_8783:
        /* <DEDUP_REMOVED lines=33> */
.L_x_8796:
        /* <DEDUP_REMOVED lines=10> */
[----:B------:R-:W-:-:S04]  /*a590*/  MOV R6, 0x3d10ecef ;  /* 0x3d10ecef00067802 */ /* 0x000fc80000000f00 */
        /* <DEDUP_REMOVED lines=17> */
.L_x_8795:
        /* <DEDUP_REMOVED lines=21> */
.L_x_8800:
[----:B------:R-:W-:Y:S05]  /*a800*/  BSYNC B5 ;  /* 0x0000000000057941 */ /* 0x000fea0003800000 */
.L_x_8799:
        /* <DEDUP_REMOVED lines=18> */
.L_x_8802:
[----:B------:R-:W-:Y:S01]  /*a930*/  ISETP.GE.AND P0, PT, R12, RZ, PT ;  /* 0x000000ff0c00720c */ /* 0x000fe20003f06270 */
[----:B------:R-:W-:-:S12]  /*a940*/  IMAD.MOV.U32 R3, RZ, RZ, 0x3fd774eb ;  /* 0x3fd774ebff037424 */ /* 0x000fd800078e00ff */
[----:B------:R-:W-:-:S04]  /*a950*/  @P0 FFMA.FTZ R0, R3, 0.93318945169448852539, -R0 ;  /* 0x3f6ee58103000823 */ /* 0x000fc80000010800 */
[----:B------:R-:W-:-:S07]  /*a960*/  @!P0 FFMA.FTZ R0, R3, 0.93318945169448852539, R0 ;  /* 0x3f6ee58103008823 */ /* 0x000fce0000010000 */
.L_x_8803:
[----:B------:R-:W-:Y:S05]  /*a970*/  BSYNC B2 ;  /* 0x0000000000027941 */ /* 0x000fea0003800000 */
.L_x_8801:
        /* <DEDUP_REMOVED lines=11> */
.L_x_8798:
        /* <DEDUP_REMOVED lines=18> */
.L_x_8805:
[----:B------:R-:W-:Y:S05]  /*ab50*/  BSYNC B5 ;  /* 0x0000000000057941 */ /* 0x000fea0003800000 */
.L_x_8804:
        /* <DEDUP_REMOVED lines=18> */
.L_x_8807:
[----:B------:R-:W-:Y:S01]  /*ac80*/  ISETP.GE.AND P0, PT, R12, RZ, PT ;  /* 0x000000ff0c00720c */ /* 0x000fe20003f06270 */
[----:B------:R-:W-:-:S12]  /*ac90*/  HFMA2.MMA R3, -RZ, RZ, 1.9599609375, 20144 ;  /* 0x3fd774ebff037435 */ /* 0x000fd800000001ff */
[----:B------:R-:W-:-:S04]  /*aca0*/  @P0 FFMA.FTZ R0, R3, 0.93318945169448852539, -R0 ;  /* 0x3f6ee58103000823 */ /* 0x000fc80000010800 */
[----:B------:R-:W-:-:S07]  /*acb0*/  @!P0 FFMA.FTZ R0, R3, 0.93318945169448852539, R0 ;  /* 0x3f6ee58103008823 */ /* 0x000fce0000010000 */
.L_x_8808:
[----:B------:R-:W-:Y:S05]  /*acc0*/  BSYNC B2 ;  /* 0x0000000000027941 */ /* 0x000fea0003800000 */
.L_x_8806:
        /* <DEDUP_REMOVED lines=10> */
.L_x_8797:
[----:B------:R-:W-:Y:S05]  /*ad70*/  BSYNC B4 ;  /* 0x0000000000047941 */ /* 0x000fea0003800000 */
.L_x_8794:
[----:B------:R-:W-:-:S13]  /*ad80*/  ISETP.NE.AND P0, PT, R15, RZ, PT ;  /* 0x000000ff0f00720c */ /* 0x000fda0003f05270 */
[----:B-1----:R-:W-:Y:S01]  /*ad90*/  @!P0 FADD.FTZ R28, -R28, -RZ ;  /* 0x800000ff1c1c8221 */ /* 0x002fe20000010100 */
[----:B------:R-:W-:Y:S06]  /*ada0*/  BRA `(.L_x_8809) ;  /* 0x0000000c00787947 */ /* 0x000fec0003800000 */
.L_x_8772:
[----:B------:R-:W-:Y:S01]  /*adb0*/  FADD.FTZ R0, -R18, 6.1232342629258392722e-17 ;  /* 0x248d313212007421 */ /* 0x000fe20000010100 */
[----:B------:R-:W-:-:S03]  /*adc0*/  FADD.FTZ R28, -R19, -RZ ;  /* 0x800000ff131c7221 */ /* 0x000fc60000010100 */
[----:B------:R-:W-:Y:S01]  /*add0*/  FADD.FTZ R0, R0, 1.5707963705062866211 ;  /* 0x3fc90fdb00007421 */ /* 0x000fe20000010000 */
[----:B------:R-:W-:Y:S06]  /*ade0*/  BRA `(.L_x_8809) ;  /* 0x0000000c00687947 */ /* 0x000fec0003800000 */
.L_x_8771:
[----:B------:R-:W-:Y:S02]  /*adf0*/  IMAD.MOV.U32 R0, RZ, RZ, RZ ;  /* 0x000000ffff007224 */ /* 0x000fe400078e00ff */
[----:B------:R-:W-:Y:S01]  /*ae00*/  FADD.FTZ R28, -R19, -RZ ;  /* 0x800000ff131c7221 */ /* 0x000fe20000010100 */
[----:B------:R-:W-:Y:S06]  /*ae10*/  BRA `(.L_x_8809) ;  /* 0x0000000c005c7947 */ /* 0x000fec0003800000 */
.L_x_8770:
[----:B------:R-:W-:Y:S01]  /*ae20*/  FSETP.GEU.FTZ.AND P6, PT, R12, |R19|, PT ;  /* 0x400000130c00720b */ /* 0x000fe20003fde000 */
[----:B------:R-:W-:Y:S03]  /*ae30*/  BSSY B4, `(.L_x_8810) ;  /* 0x00000c1000047945 */ /* 0x000fe60003800000 */
[----:B--2-4-:R-:W-:Y:S02]  /*ae40*/  FSEL R13, R14, R12, !P6 ;  /* 0x0000000c0e0d7208 */ /* 0x014fe40007000000 */
        /* <DEDUP_REMOVED lines=20> */
[----:B------:R-:W-:Y:S05]  /*af90*/  CALL.REL.NOINC `($__internal_15_$__cuda_sm3x_div_rn_ftz_f32_slowpath) ;  /* 0x0000007000c07944 */ /* 0x000fea0003c00000 */
[----:B------:R-:W-:-:S07]  /*afa0*/  MOV R3, R0 ;  /* 0x0000000000037202 */ /* 0x000fce0000000f00 */
.L_x_8814:
[----:B------:R-:W-:Y:S05]  /*afb0*/  BSYNC B5 ;  /* 0x0000000000057941 */ /* 0x000fea0003800000 */
.L_x_8813:
        /* <DEDUP_REMOVED lines=18> */
.L_x_8816:
[----:B------:R-:W-:Y:S01]  /*b0e0*/  ISETP.GE.AND P0, PT, R18, RZ, PT ;  /* 0x000000ff1200720c */ /* 0x000fe20003f06270 */
[----:B------:R-:W-:-:S12]  /*b0f0*/  IMAD.MOV.U32 R3, RZ, RZ, 0x3fd774eb ;  /* 0x3fd774ebff037424 */ /* 0x000fd800078e00ff */
[----:B------:R-:W-:-:S04]  /*b100*/  @P0 FFMA.FTZ R0, R3, 0.93318945169448852539, -R0 ;  /* 0x3f6ee58103000823 */ /* 0x000fc80000010800 */
[----:B------:R-:W-:-:S07]  /*b110*/  @!P0 FFMA.FTZ R0, R3, 0.93318945169448852539, R0 ;  /* 0x3f6ee58103008823 */ /* 0x000fce0000010000 */
.L_x_8817:
[----:B------:R-:W-:Y:S05]  /*b120*/  BSYNC B2 ;  /* 0x0000000000027941 */ /* 0x000fea0003800000 */
.L_x_8815:
        /* <DEDUP_REMOVED lines=13> */
.L_x_8812:
        /* <DEDUP_REMOVED lines=12> */
[----:B------:R-:W-:-:S07]  /*b2c0*/  IMAD.MOV.U32 R3, RZ, RZ, R0 ;  /* 0x000000ffff037224 */ /* 0x000fce00078e0000 */
.L_x_8820:
[----:B------:R-:W-:Y:S05]  /*b2d0*/  BSYNC B5 ;  /* 0x0000000000057941 */ /* 0x000fea0003800000 */
.L_x_8819:
        /* <DEDUP_REMOVED lines=18> */
.L_x_8822:
[----:B------:R-:W-:Y:S01]  /*b400*/  ISETP.GE.AND P0, PT, R18, RZ, PT ;  /* 0x000000ff1200720c */ /* 0x000fe20003f06270 */
[----:B------:R-:W-:-:S12]  /*b410*/  IMAD.MOV.U32 R3, RZ, RZ, 0x3fd774eb ;  /* 0x3fd774ebff037424 */ /* 0x000fd800078e00ff */
[----:B------:R-:W-:-:S04]  /*b420*/  @P0 FFMA.FTZ R0, R3, 0.93318945169448852539, -R0 ;  /* 0x3f6ee58103000823 */ /* 0x000fc80000010800 */
[----:B------:R-:W-:-:S07]  /*b430*/  @!P0 FFMA.FTZ R0, R3, 0.93318945169448852539, R0 ;  /* 0x3f6ee58103008823 */ /* 0x000fce0000010000 */
.L_x_8823:
[----:B------:R-:W-:Y:S05]  /*b440*/  BSYNC B2 ;  /* 0x0000000000027941 */ /* 0x000fea0003800000 */
.L_x_8821:
        /* <DEDUP_REMOVED lines=27> */
.L_x_8811:
        /* <DEDUP_REMOVED lines=32> */
[----:B------:R-:W-:Y:S05]  /*b800*/  CALL.REL.NOINC `($__internal_15_$__cuda_sm3x_div_rn_ftz_f32_slowpath) ;  /* 0x0000006800a47944 */ /* 0x000fea0003c00000 */
[----:B------:R-:W-:-:S07]  /*b810*/  IMAD.MOV.U32 R3, RZ, RZ, R0 ;  /* 0x000000ffff037224 */ /* 0x000fce00078e0000 */
.L_x_8825:
[----:B------:R-:W-:Y:S05]  /*b820*/  BSYNC B5 ;  /* 0x0000000000057941 */ /* 0x000fea0003800000 */
.L_x_8824:
        /* <DEDUP_REMOVED lines=18> */
.L_x_8827:
[----:B------:R-:W-:Y:S01]  /*b950*/  ISETP.GE.AND P0, PT, R18, RZ, PT ;  /* 0x000000ff1200720c */ /* 0x000fe20003f06270 */
[----:B------:R-:W-:-:S12]  /*b960*/  HFMA2.MMA R3, -RZ, RZ, 1.9599609375, 20144 ;  /* 0x3fd774ebff037435 */ /* 0x000fd800000001ff */
[----:B------:R-:W-:-:S04]  /*b970*/  @P0 FFMA.FTZ R0, R3, 0.93318945169448852539, -R0 ;  /* 0x3f6ee58103000823 */ /* 0x000fc80000010800 */
[----:B------:R-:W-:-:S07]  /*b980*/  @!P0 FFMA.FTZ R0, R3, 0.93318945169448852539, R0 ;  /* 0x3f6ee58103008823 */ /* 0x000fce0000010000 */
.L_x_8828:
[----:B------:R-:W-:Y:S05]  /*b990*/  BSYNC B2 ;  /* 0x0000000000027941 */ /* 0x000fea0003800000 */
.L_x_8826:
        /* <DEDUP_REMOVED lines=10> */
.L_x_8818:
[----:B------:R-:W-:Y:S05]  /*ba40*/  BSYNC B4 ;  /* 0x0000000000047941 */ /* 0x000fea0003800000 */
.L_x_8810:
[----:B------:R-:W-:Y:S01]  /*ba50*/  ISETP.NE.AND P0, PT, R15, RZ, PT ;  /* 0x000000ff0f00720c */ /* 0x000fe20003f05270 */
[----:B------:R-:W-:Y:S01]  /*ba60*/  FADD.FTZ R28, R28, 0.69314718246459960938 ;  /* 0x3f3172181c1c7421 */ /* 0x000fe20000010000 */
[----:B------:R-:W-:-:S11]  /*ba70*/  FADD.FTZ R0, |R0|, -RZ ;  /* 0x800000ff00007221 */ /* 0x000fd60000010200 */
[----:B------:R-:W-:Y:S01]  /*ba80*/  @!P0 FADD.FTZ R28, -R28, -RZ ;  /* 0x800000ff1c1c8221 */ /* 0x000fe20000010100 */
[----:B------:R-:W-:Y:S06]  /*ba90*/  BRA `(.L_x_8809) ;  /* 0x00000000003c7947 */ /* 0x000fec0003800000 */
.L_x_8769:
        /* <DEDUP_REMOVED lines=15> */
.L_x_8809:
[----:B------:R-:W-:Y:S05]  /*bb90*/  BSYNC B0 ;  /* 0x0000000000007941 */ /* 0x000fea0003800000 */
.L_x_8768:
[----:B------:R-:W-:Y:S01]  /*bba0*/  FSETP.GTU.FTZ.AND P0, PT, |R0|, +INF , PT ;  /* 0x7f8000000000780b */ /* 0x000fe20003f1c200 */
[----:B------:R-:W-:-:S12]  /*bbb0*/  FADD.FTZ R3, |R28|, -RZ ;  /* 0x800000ff1c037221 */ /* 0x000fd80000010200 */
[----:B------:R-:W-:Y:S05]  /*bbc0*/  @P0 BRA `(.L_x_8829) ;  /* 0x0000000000180947 */ /* 0x000fea0003800000 */
[----:B------:R-:W-:Y:S01]  /*bbd0*/  FSETP.GTU.FTZ.AND P0, PT, R3, +INF , PT ;  /* 0x7f8000000300780b */ /* 0x000fe20003f1c000 */
[----:B------:R-:W-:-:S12]  /*bbe0*/  IMAD.MOV.U32 R29, RZ, RZ, R28 ;  /* 0x000000ffff1d7224 */ /* 0x000fd800078e001c */
[----:B------:R-:W-:Y:S05]  /*bbf0*/  @P0 BRA `(.L_x_8767) ;  /* 0x0000000000180947 */ /* 0x000fea0003800000 */
[----:B------:R-:W-:Y:S01]  /*bc00*/  LOP3.LUT R29, R0, 0x80000000, R19, 0xb8, !PT ;  /* 0x80000000001d7812 */ /* 0x000fe200078eb813 */
[----:B------:R-:W-:Y:S01]  /*bc10*/  IMAD.MOV.U32 R28, RZ, RZ, R3 ;  /* 0x000000ffff1c7224 */ /* 0x000fe200078e0003 */
[----:B------:R-:W-:Y:S06]  /*bc20*/  BRA `(.L_x_8767) ;  /* 0x00000000000c7947 */ /* 0x000fec0003800000 */
.L_x_8829:
[----:B------:R-:W-:Y:S01]  /*bc30*/  FSETP.GTU.FTZ.AND P0, PT, R3, +INF , PT ;  /* 0x7f8000000300780b */ /* 0x000fe20003f1c000 */
[----:B------:R-:W-:-:S12]  /*bc40*/  IMAD.MOV.U32 R29, RZ, RZ, R0 ;  /* 0x000000ffff1d7224 */ /* 0x000fd800078e0000 */
[----:B------:R-:W-:-:S07]  /*bc50*/  @!P0 MOV R28, R3 ;  /* 0x00000003001c8202 */ /* 0x000fce0000000f00 */
.L_x_8767:
[----:B------:R-:W-:Y:S05]  /*bc60*/  BSYNC B1 ;  /* 0x0000000000017941 */ /* 0x000fea0003800000 */
.L_x_8766:
[----:B------:R-:W-:Y:S01]  /*bc70*/  VIADD R3, R2, 0x180 ;  /* 0x0000018002037836 */ /* 0x000fe20000000000 */
[----:B------:R-:W-:Y:S01]  /*bc80*/  BSSY B1, `(.L_x_8830) ;  /* 0x0000291000017945 */ /* 0x000fe20003800000 */
[----:B------:R-:W-:-:S03]  /*bc90*/  IMAD.MOV.U32 R26, RZ, RZ, RZ ;  /* 0x000000ffff1a7224 */ /* 0x000fc600078e00ff */
        /* <DEDUP_REMOVED lines=28> */
[----:B---3--:R-:W-:Y:S02]  /*be60*/  LOP3.LUT R7, R4, 0xfe000000, RZ, 0xc0, !PT ;  /* 0xfe00000004077812 */ /* 0x008fe400078ec0ff */
[-C--:B------:R-:W-:Y:S02]  /*be70*/  VIMNMX R3, R9, R8.reuse, !PT ;  /* 0x0000000809037248 */ /* 0x080fe40007fe0100 */
[----:B--2-4-:R-:W-:Y:S02]  /*be80*/  IADD3 R13, -R7, 0x7e800000, RZ ;  /* 0x7e800000070d7810 */ /* 0x014fe40007ffe1ff */
        /* <DEDUP_REMOVED lines=79> */
.L_x_8840:
        /* <DEDUP_REMOVED lines=10> */
.L_x_8842:
[----:B------:R-:W-:-:S04]  /*c420*/  FADD.FTZ R3, -R0, R7 ;  /* 0x0000000700037221 */ /* 0x000fc80000010100 */
[----:B------:R-:W-:-:S07]  /*c430*/  FMUL.FTZ R3, R3, 0.5 ;  /* 0x3f00000003037820 */ /* 0x000fce0000410000 */
.L_x_8843:
[----:B------:R-:W-:Y:S05]  /*c440*/  BSYNC B3 ;  /* 0x0000000000037941 */ /* 0x000fea0003800000 */
.L_x_8841:
        /* <DEDUP_REMOVED lines=11> */
.L_x_8845:
[----:B------:R-:W-:-:S04]  /*c500*/  FADD.FTZ R6, R4, -R9 ;  /* 0x8000000904067221 */ /* 0x000fc80000010000 */
[----:B------:R-:W-:-:S07]  /*c510*/  FMUL.FTZ R6, R6, 0.5 ;  /* 0x3f00000006067820 */ /* 0x000fce0000410000 */
.L_x_8846:
[----:B------:R-:W-:Y:S05]  /*c520*/  BSYNC B3 ;  /* 0x0000000000037941 */ /* 0x000fea0003800000 */
.L_x_8844:
        /* <DEDUP_REMOVED lines=35> */
.L_x_8839:
[----:B------:R0:W1:Y:S02]  /*c760*/  MUFU.SQRT R26, R14 ;  /* 0x0000000e001a7308 */ /* 0x0000640000002000 */
.L_x_8838:
[----:B------:R-:W-:Y:S05]  /*c770*/  BSYNC B2 ;  /* 0x0000000000027941 */ /* 0x000fea0003800000 */
.L_x_8837:
        /* <DEDUP_REMOVED lines=24> */
.L_x_8853:
[----:B------:R-:W-:-:S04]  /*c900*/  FADD.FTZ R0, -R0, R7 ;  /* 0x0000000700007221 */ /* 0x000fc80000010100 */
[----:B------:R-:W-:-:S07]  /*c910*/  FMUL.FTZ R0, R0, 0.5 ;  /* 0x3f00000000007820 */ /* 0x000fce0000410000 */
.L_x_8854:
[----:B------:R-:W-:Y:S05]  /*c920*/  BSYNC B3 ;  /* 0x0000000000037941 */ /* 0x000fea0003800000 */
.L_x_8852:
        /* <DEDUP_REMOVED lines=10> */
.L_x_8856:
[----:B------:R-:W-:-:S04]  /*c9d0*/  FADD.FTZ R4, -R5, R4 ;  /* 0x0000000405047221 */ /* 0x000fc80000010100 */
[----:B------:R-:W-:-:S07]  /*c9e0*/  FMUL.FTZ R5, R4, 0.5 ;  /* 0x3f00000004057820 */ /* 0x000fce0000410000 */
.L_x_8857:
[----:B------:R-:W-:Y:S05]  /*c9f0*/  BSYNC B3 ;  /* 0x0000000000037941 */ /* 0x000fea0003800000 */
.L_x_8855:
[----:B------:R-:W-:Y:S01]  /*ca00*/  FADD.FTZ R0, R5, R0 ;  /* 0x0000000005007221 */ /* 0x000fe20000010000 */
[----:B------:R-:W-:Y:S01]  /*ca10*/  FADD.FTZ R13, R12, R13 ;  /* 0x0000000d0c0d7221 */ /* 0x000fe20000010000 */
[----:B------:R-:W-:-:S03]  /*ca20*/  PLOP3.LUT P0, PT, PT, PT, PT, 0x80, 0x0 ;  /* 0x000000000000781c */ /* 0x000fc60003f0f070 */
[----:B------:R-:W-:-:S06]  /*ca30*/  FMUL.FTZ R13, R13, R0 ;  /* 0x000000000d0d7220 */ /* 0x000fcc0000410000 */
[----:B------:R-:W4:Y:S01]  /*ca40*/  MUFU.SQRT R13, R13 ;  /* 0x0000000d000d7308 */ /* 0x000f220000002000 */
[----:B------:R-:W-:Y:S05]  /*ca50*/  BRA `(.L_x_8849) ;  /* 0x0000000000687947 */ /* 0x000fea0003800000 */
.L_x_8851:
        /* <DEDUP_REMOVED lines=15> */
.L_x_8850:
        /* <DEDUP_REMOVED lines=8> */
.L_x_8848:
[----:B------:R-:W-:Y:S01]  /*cbd0*/  PLOP3.LUT P0, PT, PT, PT, PT, 0x80, 0x0 ;  /* 0x000000000000781c */ /* 0x000fe20003f0f070 */
[----:B------:R-:W-:Y:S01]  /*cbe0*/  FMUL.FTZ R13, R13, 16777216 ;  /* 0x4b8000000d0d7820 */ /* 0x000fe20000410000 */
[----:B------:R-:W-:-:S11]  /*cbf0*/  FMUL.FTZ R12, R12, 16777216 ;  /* 0x4b8000000c0c7820 */ /* 0x000fd60000410000 */
.L_x_8849:
[----:B------:R-:W-:Y:S05]  /*cc00*/  BSYNC B2 ;  /* 0x0000000000027941 */ /* 0x000fea0003800000 */
.L_x_8847:
        /* <DEDUP_REMOVED lines=33> */
.L_x_8860:
        /* <DEDUP_REMOVED lines=28> */
.L_x_8859:
        /* <DEDUP_REMOVED lines=17> */
[----:B--2---:R-:W-:Y:S02]  /*d0f0*/  MOV R7, R14 ;  /* 0x0000000e00077202 */ /* 0x004fe40000000f00 */
[----:B------:R-:W-:-:S07]  /*d100*/  MOV R3, 0xd120 ;  /* 0x0000d12000037802 */ /* 0x000fce0000000f00 */
[----:B-1----:R-:W-:Y:S05]  /*d110*/  CALL.REL.NOINC `($__internal_15_$__cuda_sm3x_div_rn_ftz_f32_slowpath) ;  /* 0x0000005000607944 */ /* 0x002fea0003c00000 */
[----:B------:R-:W-:-:S07]  /*d120*/  IMAD.MOV.U32 R3, RZ, RZ, R0 ;  /* 0x000000ffff037224 */ /* 0x000fce00078e0000 */
.L_x_8864:
[----:B------:R-:W-:Y:S05]  /*d130*/  BSYNC B5 ;  /* 0x0000000000057941 */ /* 0x000fea0003800000 */
.L_x_8863:
        /* <DEDUP_REMOVED lines=18> */
.L_x_8866:
[----:B------:R-:W-:Y:S01]  /*d260*/  ISETP.GE.AND P0, PT, R12, RZ, PT ;  /* 0x000000ff0c00720c */ /* 0x000fe20003f06270 */
[----:B------:R-:W-:-:S12]  /*d270*/  HFMA2.MMA R3, -RZ, RZ, 1.9599609375, 20144 ;  /* 0x3fd774ebff037435 */ /* 0x000fd800000001ff */
[----:B------:R-:W-:-:S04]  /*d280*/  @P0 FFMA.FTZ R0, R3, 0.93318945169448852539, -R0 ;  /* 0x3f6ee58103000823 */ /* 0x000fc80000010800 */
[----:B------:R-:W-:-:S07]  /*d290*/  @!P0 FFMA.FTZ R0, R3, 0.93318945169448852539, R0 ;  /* 0x3f6ee58103008823 */ /* 0x000fce0000010000 */
.L_x_8867:
[----:B------:R-:W-:Y:S05]  /*d2a0*/  BSYNC B2 ;  /* 0x0000000000027941 */ /* 0x000fea0003800000 */
.L_x_8865:
        /* <DEDUP_REMOVED lines=11> */
.L_x_8862:
        /* <DEDUP_REMOVED lines=14> */
[----:B--2---:R-:W-:Y:S01]  /*d440*/  IMAD.MOV.U32 R7, RZ, RZ, R14 ;  /* 0x000000ffff077224 */ /* 0x004fe200078e000e */
[----:B------:R-:W-:-:S07]  /*d450*/  MOV R3, 0xd470 ;  /* 0x0000d47000037802 */ /* 0x000fce0000000f00 */
[----:B-1----:R-:W-:Y:S05]  /*d460*/  CALL.REL.NOINC `($__internal_15_$__cuda_sm3x_div_rn_ftz_f32_slowpath) ;  /* 0x0000004c008c7944 */ /* 0x002fea0003c00000 */
[----:B------:R-:W-:-:S07]  /*d470*/  IMAD.MOV.U32 R3, RZ, RZ, R0 ;  /* 0x000000ffff037224 */ /* 0x000fce00078e0000 */
.L_x_8869:
[----:B------:R-:W-:Y:S05]  /*d480*/  BSYNC B5 ;  /* 0x0000000000057941 */ /* 0x000fea0003800000 */
.L_x_8868:
        /* <DEDUP_REMOVED lines=18> */
.L_x_8871:
[----:B------:R-:W-:Y:S01]  /*d5b0*/  ISETP.GE.AND P0, PT, R12, RZ, PT ;  /* 0x000000ff0c00720c */ /* 0x000fe20003f06270 */
[----:B------:R-:W-:-:S12]  /*d5c0*/  IMAD.MOV.U32 R3, RZ, RZ, 0x3fd774eb ;  /* 0x3fd774ebff037424 */ /* 0x000fd800078e00ff */
[----:B------:R-:W-:-:S04]  /*d5d0*/  @P0 FFMA.FTZ R0, R3, 0.93318945169448852539, -R0 ;  /* 0x3f6ee58103000823 */ /* 0x000fc80000010800 */
[----:B------:R-:W-:-:S07]  /*d5e0*/  @!P0 FFMA.FTZ R0, R3, 0.93318945169448852539, R0 ;  /* 0x3f6ee58103008823 */ /* 0x000fce0000010000 */
.L_x_8872:
[----:B------:R-:W-:Y:S05]  /*d5f0*/  BSYNC B2 ;  /* 0x0000000000027941 */ /* 0x000fea0003800000 */
.L_x_8870:
        /* <DEDUP_REMOVED lines=10> */
.L_x_8861:
[----:B------:R-:W-:Y:S05]  /*d6a0*/  BSYNC B4 ;  /* 0x0000000000047941 */ /* 0x000fea0003800000 */
.L_x_8858:
[----:B------:R-:W-:-:S13]  /*d6b0*/  ISETP.NE.AND P0, PT, R15, RZ, PT ;  /* 0x000000ff0f00720c */ /* 0x000fda0003f05270 */
[----:B-1----:R-:W-:Y:S01]  /*d6c0*/  @!P0 FADD.FTZ R26, -R26, -RZ ;  /* 0x800000ff1a1a8221 */ /* 0x002fe20000010100 */
[----:B------:R-:W-:Y:S06]  /*d6d0*/  BRA `(.L_x_8873) ;  /* 0x0000000c00787947 */ /* 0x000fec0003800000 */
.L_x_8836:
[----:B------:R-:W-:Y:S01]  /*d6e0*/  FADD.FTZ R0, -R22, 6.1232342629258392722e-17 ;  /* 0x248d313216007421 */ /* 0x000fe20000010100 */
[----:B------:R-:W-:-:S03]  /*d6f0*/  FADD.FTZ R26, -R23, -RZ ;  /* 0x800000ff171a7221 */ /* 0x000fc60000010100 */
[----:B------:R-:W-:Y:S01]  /*d700*/  FADD.FTZ R0, R0, 1.5707963705062866211 ;  /* 0x3fc90fdb00007421 */ /* 0x000fe20000010000 */
[----:B------:R-:W-:Y:S06]  /*d710*/  BRA `(.L_x_8873) ;  /* 0x0000000c00687947 */ /* 0x000fec0003800000 */
.L_x_8835:
[----:B------:R-:W-:Y:S01]  /*d720*/  HFMA2.MMA R0, -RZ, RZ, 0, 0 ;  /* 0x00000000ff007435 */ /* 0x000fe200000001ff */
[----:B------:R-:W-:Y:S01]  /*d730*/  FADD.FTZ R26, -R23, -RZ ;  /* 0x800000ff171a7221 */ /* 0x000fe20000010100 */
[----:B------:R-:W-:Y:S09]  /*d740*/  BRA `(.L_x_8873) ;  /* 0x0000000c005c7947 */ /* 0x000ff20003800000 */
.L_x_8834:
        /* <DEDUP_REMOVED lines=25> */
.L_x_8878:
[----:B------:R-:W-:Y:S05]  /*d8e0*/  BSYNC B5 ;  /* 0x0000000000057941 */ /* 0x000fea0003800000 */
.L_x_8877:
        /* <DEDUP_REMOVED lines=18> */
.L_x_8880:
[----:B------:R-:W-:Y:S01]  /*da10*/  ISETP.GE.AND P0, PT, R22, RZ, PT ;  /* 0x000000ff1600720c */ /* 0x000fe20003f06270 */
[----:B------:R-:W-:-:S12]  /*da20*/  IMAD.MOV.U32 R3, RZ, RZ, 0x3fd774eb ;  /* 0x3fd774ebff037424 */ /* 0x000fd800078e00ff */
[----:B------:R-:W-:-:S04]  /*da30*/  @P0 FFMA.FTZ R0, R3, 0.93318945169448852539, -R0 ;  /* 0x3f6ee58103000823 */ /* 0x000fc80000010800 */
[----:B------:R-:W-:-:S07]  /*da40*/  @!P0 FFMA.FTZ R0, R3, 0.93318945169448852539, R0 ;  /* 0x3f6ee58103008823 */ /* 0x000fce0000010000 */
.L_x_8881:
[----:B------:R-:W-:Y:S05]  /*da50*/  BSYNC B2 ;  /* 0x0000000000027941 */ /* 0x000fea0003800000 */
.L_x_8879:
        /* <DEDUP_REMOVED lines=13> */
.L_x_8876:
        /* <DEDUP_REMOVED lines=13> */
.L_x_8884:
[----:B------:R-:W-:Y:S05]  /*dc00*/  BSYNC B5 ;  /* 0x0000000000057941 */ /* 0x000fea0003800000 */
.L_x_8883:
        /* <DEDUP_REMOVED lines=18> */
.L_x_8886:
[----:B------:R-:W-:Y:S01]  /*dd30*/  ISETP.GE.AND P0, PT, R22, RZ, PT ;  /* 0x000000ff1600720c */ /* 0x000fe20003f06270 */
[----:B------:R-:W-:-:S12]  /*dd40*/  IMAD.MOV.U32 R3, RZ, RZ, 0x3fd774eb ;  /* 0x3fd774ebff037424 */ /* 0x000fd800078e00ff */
[----:B------:R-:W-:-:S04]  /*dd50*/  @P0 FFMA.FTZ R0, R3, 0.93318945169448852539, -R0 ;  /* 0x3f6ee58103000823 */ /* 0x000fc80000010800 */
[----:B------:R-:W-:-:S07]  /*dd60*/  @!P0 FFMA.FTZ R0, R3, 0.93318945169448852539, R0 ;  /* 0x3f6ee58103008823 */ /* 0x000fce0000010000 */
.L_x_8887:
[----:B------:R-:W-:Y:S05]  /*dd70*/  BSYNC B2 ;  /* 0x0000000000027941 */ /* 0x000fea0003800000 */
.L_x_8885:
        /* <DEDUP_REMOVED lines=27> */
.L_x_8875:
        /* <DEDUP_REMOVED lines=34> */
.L_x_8889:
[----:B------:R-:W-:Y:S05]  /*e150*/  BSYNC B5 ;  /* 0x0000000000057941 */ /* 0x000fea0003800000 */
.L_x_8888:
        /* <DEDUP_REMOVED lines=18> */
.L_x_8891:
[----:B------:R-:W-:Y:S01]  /*e280*/  ISETP.GE.AND P0, PT, R22, RZ, PT ;  /* 0x000000ff1600720c */ /* 0x000fe20003f06270 */
[----:B------:R-:W-:-:S12]  /*e290*/  IMAD.MOV.U32 R3, RZ, RZ, 0x3fd774eb ;  /* 0x3fd774ebff037424 */ /* 0x000fd800078e00ff */
[----:B------:R-:W-:-:S04]  /*e2a0*/  @P0 FFMA.FTZ R0, R3, 0.93318945169448852539, -R0 ;  /* 0x3f6ee58103000823 */ /* 0x000fc80000010800 */
[----:B------:R-:W-:-:S07]  /*e2b0*/  @!P0 FFMA.FTZ R0, R3, 0.93318945169448852539, R0 ;  /* 0x3f6ee58103008823 */ /* 0x000fce0000010000 */
.L_x_8892:
[----:B------:R-:W-:Y:S05]  /*e2c0*/  BSYNC B2 ;  /* 0x0000000000027941 */ /* 0x000fea0003800000 */
.L_x_8890:
        /* <DEDUP_REMOVED lines=10> */
.L_x_8882:
[----:B------:R-:W-:Y:S05]  /*e370*/  BSYNC B4 ;  /* 0x0000000000047941 */ /* 0x000fea0003800000 */
.L_x_8874:
[----:B------:R-:W-:Y:S01]  /*e380*/  ISETP.NE.AND P0, PT, R15, RZ, PT ;  /* 0x000000ff0f00720c */ /* 0x000fe20003f05270 */
[----:B------:R-:W-:Y:S01]  /*e390*/  FADD.FTZ R26, R26, 0.69314718246459960938 ;  /* 0x3f3172181a1a7421 */ /* 0x000fe20000010000 */
[----:B------:R-:W-:-:S11]  /*e3a0*/  FADD.FTZ R0, |R0|, -RZ ;  /* 0x800000ff00007221 */ /* 0x000fd60000010200 */
[----:B------:R-:W-:Y:S01]  /*e3b0*/  @!P0 FADD.FTZ R26, -R26, -RZ ;  /* 0x800000ff1a1a8221 */ /* 0x000fe20000010100 */
[----:B------:R-:W-:Y:S06]  /*e3c0*/  BRA `(.L_x_8873) ;  /* 0x00000000003c7947 */ /* 0x000fec0003800000 */
.L_x_8833:
        /* <DEDUP_REMOVED lines=15> */
.L_x_8873:
[----:B------:R-:W-:Y:S05]  /*e4c0*/  BSYNC B0 ;  /* 0x0000000000007941 */ /* 0x000fea0003800000 */
.L_x_8832:
        /* <DEDUP_REMOVED lines=9> */
.L_x_8893:
[----:B------:R-:W-:Y:S01]  /*e560*/  FSETP.GTU.FTZ.AND P0, PT, R3, +INF , PT ;  /* 0x7f8000000300780b */ /* 0x000fe20003f1c000 */
[----:B------:R-:W-:-:S12]  /*e570*/  IMAD.MOV.U32 R27, RZ, RZ, R0 ;  /* 0x000000ffff1b7224 */ /* 0x000fd800078e0000 */
[----:B------:R-:W-:-:S07]  /*e580*/  @!P0 IMAD.MOV.U32 R26, RZ, RZ, R3 ;  /* 0x000000ffff1a8224 */ /* 0x000fce00078e0003 */
.L_x_8831:
[----:B------:R-:W-:Y:S05]  /*e590*/  BSYNC B1 ;  /* 0x0000000000017941 */ /* 0x000fea0003800000 */
.L_x_8830:
        /* <DEDUP_REMOVED lines=9> */
[----:B-----5:R-:W-:-:S04]  /*e630*/  IMAD R0, R31, 0x200, R0 ;  /* 0x000002001f007824 */ /* 0x020fc800078e0200 */
[----:B------:R-:W-:Y:S01]  /*e640*/  IMAD R3, R0, UR4, RZ ;  /* 0x0000000400037c24 */ /* 0x000fe2000f8e02ff */
[----:B------:R-:W-:-:S04]  /*e650*/  MOV R0, R2 ;  /* 0x0000000200007202 */ /* 0x000fc80000000f00 */
        /* <DEDUP_REMOVED lines=16> */
.L_x_8900:
[----:B------:R-:W0:Y:S01]  /*e760*/  F2I.S64.TRUNC R10, R10 ;  /* 0x0000000a000a7311 */ /* 0x000e22000020d900 */
[----:B------:R-:W-:Y:S01]  /*e770*/  MOV R2, R16 ;  /* 0x0000001000027202 */ /* 0x000fe20000000f00 */
[----:B0-----:R-:W-:-:S05]  /*e780*/  IMAD.MOV.U32 R3, RZ, RZ, R10 ;  /* 0x000000ffff037224 */ /* 0x001fca00078e000a */
[----:B------:R0:W-:Y:S01]  /*e790*/  STG.E.U8 desc[UR36][R8.64], R3 ;  /* 0x0000000308007986 */ /* 0x0001e2000c101124 */
[----:B------:R-:W-:Y:S05]  /*e7a0*/  BRA `(.L_x_8902) ;  /* 0x0000000c00947947 */ /* 0x000fea0003800000 */
.L_x_8899:
[----:B------:R-:W-:-:S13]  /*e7b0*/  ISETP.NE.AND P0, PT, R0, 0x2, PT ;  /* 0x000000020000780c */ /* 0x000fda0003f05270 */
[----:B------:R-:W-:Y:S05]  /*e7c0*/  @!P0 BRA `(.L_x_8903) ;  /* 0x0000000000308947 */ /* 0x000fea0003800000 */
[----:B------:R-:W-:-:S13]  /*e7d0*/  ISETP.NE.AND P0, PT, R0, 0x3, PT ;  /* 0x000000030000780c */ /* 0x000fda0003f05270 */
[----:B------:R-:W-:Y:S05]  /*e7e0*/  @!P0 BRA `(.L_x_8904) ;  /* 0x0000000000188947 */ /* 0x000fea0003800000 */
[----:B------:R-:W-:-:S13]  /*e7f0*/  ISETP.NE.AND P0, PT, R0, 0x4, PT ;  /* 0x000000040000780c */ /* 0x000fda0003f05270 */
[----:B------:R-:W-:Y:S05]  /*e800*/  @P0 BRA `(.L_x_8901) ;  /* 0x0000000c00180947 */ /* 0x000fea0003800000 */
[----:B------:R-:W0:Y:S01]  /*e810*/  F2I.S64.TRUNC R10, R10 ;  /* 0x0000000a000a7311 */ /* 0x000e22000020d900 */
[----:B------:R-:W-:Y:S01]  /*e820*/  IMAD.MOV.U32 R2, RZ, RZ, R16 ;  /* 0x000000ffff027224 */ /* 0x000fe200078e0010 */
[----:B0-----:R0:W-:Y:S01]  /*e830*/  STG.E.64 desc[UR36][R8.64], R10 ;  /* 0x0000000a08007986 */ /* 0x0011e2000c101b24 */
[----:B------:R-:W-:Y:S05]  /*e840*/  BRA `(.L_x_8902) ;  /* 0x0000000c006c7947 */ /* 0x000fea0003800000 */
.L_x_8904:
[----:B------:R-:W0:Y:S01]  /*e850*/  F2I.FTZ.TRUNC.NTZ R3, R10 ;  /* 0x0000000a00037305 */ /* 0x000e22000021f100 */
[----:B------:R-:W-:Y:S01]  /*e860*/  IMAD.MOV.U32 R2, RZ, RZ, R16 ;  /* 0x000000ffff027224 */ /* 0x000fe200078e0010 */
[----:B0-----:R0:W-:Y:S01]  /*e870*/  STG.E desc[UR36][R8.64], R3 ;  /* 0x0000000308007986 */ /* 0x0011e2000c101924 */
[----:B------:R-:W-:Y:S05]  /*e880*/  BRA `(.L_x_8902) ;  /* 0x0000000c005c7947 */ /* 0x000fea0003800000 */
.L_x_8903:
[----:B------:R-:W0:Y:S01]  /*e890*/  F2I.FTZ.TRUNC.NTZ R3, R10 ;  /* 0x0000000a00037305 */ /* 0x000e22000021f100 */
[----:B------:R-:W-:Y:S01]  /*e8a0*/  IMAD.MOV.U32 R2, RZ, RZ, R16 ;  /* 0x000000ffff027224 */ /* 0x000fe200078e0010 */
[----:B0-----:R0:W-:Y:S01]  /*e8b0*/  STG.E.U16 desc[UR36][R8.64], R3 ;  /* 0x0000000308007986 */ /* 0x0011e2000c101524 */
[----:B------:R-:W-:Y:S05]  /*e8c0*/  BRA `(.L_x_8902) ;  /* 0x0000000c004c7947 */ /* 0x000fea0003800000 */
.L_x_8898:
[----:B------:R-:W-:-:S13]  /*e8d0*/  ISETP.GT.AND P0, PT, R0, 0x6, PT ;  /* 0x000000060000780c */ /* 0x000fda0003f04270 */
[----:B------:R-:W-:Y:S05]  /*e8e0*/  @P0 BRA `(.L_x_8905) ;  /* 0x00000000002c0947 */ /* 0x000fea0003800000 */
[----:B------:R-:W-:-:S13]  /*e8f0*/  ISETP.NE.AND P0, PT, R0, 0x5, PT ;  /* 0x000000050000780c */ /* 0x000fda0003f05270 */
[----:B------:R-:W-:Y:S05]  /*e900*/  @!P0 BRA `(.L_x_8906) ;  /* 0x0000000000148947 */ /* 0x000fea0003800000 */
[----:B------:R-:W-:-:S13]  /*e910*/  ISETP.NE.AND P0, PT, R0, 0x6, PT ;  /* 0x000000060000780c */ /* 0x000fda0003f05270 */
[----:B------:R-:W-:Y:S05]  /*e920*/  @P0 BRA `(.L_x_8901) ;  /* 0x0000000800d00947 */ /* 0x000fea0003800000 */
[----:B------:R0:W-:Y:S01]  /*e930*/  STG.E desc[UR36][R8.64], R10 ;  /* 0x0000000a08007986 */ /* 0x0001e2000c101924 */
[----:B------:R-:W-:Y:S01]  /*e940*/  MOV R2, R16 ;  /* 0x0000001000027202 */ /* 0x000fe20000000f00 */
[----:B------:R-:W-:Y:S06]  /*e950*/  BRA `(.L_x_8902) ;  /* 0x0000000c00287947 */ /* 0x000fec0003800000 */
.L_x_8906:
[----:B------:R-:W-:Y:S01]  /*e960*/  F2FP.F16.F32.PACK_AB R10, RZ, R10 ;  /* 0x0000000aff0a723e */ /* 0x000fe200000000ff */
[----:B------:R-:W-:-:S04]  /*e970*/  IMAD.MOV.U32 R2, RZ, RZ, R16 ;  /* 0x000000ffff027224 */ /* 0x000fc800078e0010 */
[----:B------:R0:W-:Y:S01]  /*e980*/  STG.E.U16 desc[UR36][R8.64], R10 ;  /* 0x0000000a08007986 */ /* 0x0001e2000c101524 */
[----:B------:R-:W-:Y:S05]  /*e990*/  BRA `(.L_x_8902) ;  /* 0x0000000c00187947 */ /* 0x000fea0003800000 */
.L_x_8905:
[----:B------:R-:W-:-:S13]  /*e9a0*/  ISETP.NE.AND P0, PT, R0, 0x7, PT ;  /* 0x000000070000780c */ /* 0x000fda0003f05270 */
[----:B------:R-:W-:Y:S05]  /*e9b0*/  @!P0 BRA `(.L_x_8907) ;  /* 0x00000000002c8947 */ /* 0x000fea0003800000 */
[----:B------:R-:W-:-:S13]  /*e9c0*/  ISETP.NE.AND P0, PT, R0, 0x8, PT ;  /* 0x000000080000780c */ /* 0x000fda0003f05270 */
[----:B------:R-:W-:Y:S05]  /*e9d0*/  @!P0 BRA `(.L_x_8908) ;  /* 0x0000000000148947 */ /* 0x000fea0003800000 */
[----:B------:R-:W-:-:S13]  /*e9e0*/  ISETP.NE.AND P0, PT, R0, 0x9, PT ;  /* 0x000000090000780c */ /* 0x000fda0003f05270 */
[----:B------:R-:W-:Y:S05]  /*e9f0*/  @P0 BRA `(.L_x_8901) ;  /* 0x00000008009c0947 */ /* 0x000fea0003800000 */
[----:B------:R0:W-:Y:S01]  /*ea00*/  STG.E.64 desc[UR36][R8.64], R10 ;  /* 0x0000000a08007986 */ /* 0x0001e2000c101b24 */
[----:B------:R-:W-:Y:S01]  /*ea10*/  IMAD.MOV.U32 R2, RZ, RZ, R16 ;  /* 0x000000ffff027224 */ /* 0x000fe200078e0010 */
[----:B------:R-:W-:Y:S06]  /*ea20*/  BRA `(.L_x_8902) ;  /* 0x0000000800f47947 */ /* 0x000fec0003800000 */
.L_x_8908:
[----:B------:R-:W-:Y:S01]  /*ea30*/  F2FP.F16.F32.PACK_AB R3, R11, R10 ;  /* 0x0000000a0b03723e */ /* 0x000fe200000000ff */
[----:B------:R-:W-:-:S04]  /*ea40*/  IMAD.MOV.U32 R2, RZ, RZ, R16 ;  /* 0x000000ffff027224 */ /* 0x000fc800078e0010 */
[----:B------:R0:W-:Y:S01]  /*ea50*/  STG.E desc[UR36][R8.64], R3 ;  /* 0x0000000308007986 */ /* 0x0001e2000c101924 */
[----:B------:R-:W-:Y:S05]  /*ea60*/  BRA `(.L_x_8902) ;  /* 0x0000000800e47947 */ /* 0x000fea0003800000 */
.L_x_8907:
[----:B------:R-:W-:Y:S01]  /*ea70*/  FMUL.FTZ R4, R10, 1 ;  /* 0x3f8000000a047820 */ /* 0x000fe20000410000 */
[----:B------:R-:W-:-:S05]  /*ea80*/  MOV R2, R16 ;  /* 0x0000001000027202 */ /* 0x000fca0000000f00 */
[----:B------:R-:W0:Y:S02]  /*ea90*/  F2F.F64.F32 R4, R4 ;  /* 0x0000000400047310 */ /* 0x000e240000201800 */
[----:B0-----:R0:W-:Y:S01]  /*eaa0*/  STG.E.64 desc[UR36][R8.64], R4 ;  /* 0x0000000408007986 */ /* 0x0011e2000c101b24 */
[----:B------:R-:W-:Y:S05]  /*eab0*/  BRA `(.L_x_8902) ;  /* 0x0000000800d07947 */ /* 0x000fea0003800000 */
.L_x_8897:
        /* <DEDUP_REMOVED lines=9> */
[----:B------:R-:W-:Y:S01]  /*eb50*/  IMAD.MOV.U32 R2, RZ, RZ, R16 ;  /* 0x000000ffff027224 */ /* 0x000fe200078e0010 */
[----:B------:R-:W-:-:S04]  /*eb60*/  FSETP.NEU.FTZ.AND P1, PT, R11, RZ, PT ;  /* 0x000000ff0b00720b */ /* 0x000fc80003f3d000 */
[----:B------:R-:W-:-:S04]  /*eb70*/  PLOP3.LUT P0, PT, P0, P1, PT, 0xa8, 0x0 ;  /* 0x000000000000781c */ /* 0x000fc80000703570 */
[----:B------:R-:W-:-:S05]  /*eb80*/  SEL R3, RZ, 0x1, !P0 ;  /* 0x00000001ff037807 */ /* 0x000fca0004000000 */
[----:B------:R0:W-:Y:S01]  /*eb90*/  STG.E.U8 desc[UR36][R8.64], R3 ;  /* 0x0000000308007986 */ /* 0x0001e2000c101124 */
[----:B------:R-:W-:Y:S05]  /*eba0*/  BRA `(.L_x_8902) ;  /* 0x0000000800947947 */ /* 0x000fea0003800000 */
.L_x_8911:
[----:B------:R-:W-:Y:S01]  /*ebb0*/  FMUL.FTZ R6, R11, 1 ;  /* 0x3f8000000b067820 */ /* 0x000fe20000410000 */
[----:B------:R-:W-:Y:S01]  /*ebc0*/  FMUL.FTZ R4, R10, 1 ;  /* 0x3f8000000a047820 */ /* 0x000fe20000410000 */
[----:B------:R-:W-:-:S04]  /*ebd0*/  IMAD.MOV.U32 R2, RZ, RZ, R16 ;  /* 0x000000ffff027224 */ /* 0x000fc800078e0010 */
[----:B--23--:R-:W-:Y:S08]  /*ebe0*/  F2F.F64.F32 R6, R6 ;  /* 0x0000000600067310 */ /* 0x00cff00000201800 */
[----:B------:R-:W0:Y:S02]  /*ebf0*/  F2F.F64.F32 R4, R4 ;  /* 0x0000000400047310 */ /* 0x000e240000201800 */
[----:B0-----:R1:W-:Y:S01]  /*ec00*/  STG.E.128 desc[UR36][R8.64], R4 ;  /* 0x0000000408007986 */ /* 0x0013e2000c101d24 */
[----:B------:R-:W-:Y:S05]  /*ec10*/  BRA `(.L_x_8902) ;  /* 0x0000000800787947 */ /* 0x000fea0003800000 */
.L_x_8910:
        /* <DEDUP_REMOVED lines=20> */
.L_x_8915:
[----:B------:R-:W-:Y:S05]  /*ed60*/  BSYNC B0 ;  /* 0x0000000000007941 */ /* 0x000fea0003800000 */
.L_x_8914:
[----:B------:R-:W-:Y:S01]  /*ed70*/  LOP3.LUT R5, R0, R5, RZ, 0xfc, !PT ;  /* 0x0000000500057212 */ /* 0x000fe200078efcff */
[----:B------:R-:W-:-:S04]  /*ed80*/  IMAD.MOV.U32 R2, RZ, RZ, R16 ;  /* 0x000000ffff027224 */ /* 0x000fc800078e0010 */
[----:B------:R0:W-:Y:S01]  /*ed90*/  STG.E.U8 desc[UR36][R8.64], R5 ;  /* 0x0000000508007986 */ /* 0x0001e2000c101124 */
[----:B------:R-:W-:Y:S05]  /*eda0*/  BRA `(.L_x_8902) ;  /* 0x0000000800147947 */ /* 0x000fea0003800000 */
.L_x_8913:
        /* <DEDUP_REMOVED lines=12> */
.L_x_8917:
[----:B------:R-:W-:Y:S01]  /*ee70*/  IMAD.MOV.U32 R0, RZ, RZ, 0x7f ;  /* 0x0000007fff007424 */ /* 0x000fe200078e00ff */
[----:B------:R-:W-:-:S04]  /*ee80*/  ISETP.GT.U32.AND P0, PT, R2, 0x7f800000, PT ;  /* 0x7f8000000200780c */ /* 0x000fc80003f04070 */
[----:B------:R-:W-:-:S09]  /*ee90*/  SEL R0, R0, 0x7c, P0 ;  /* 0x0000007c00007807 */ /* 0x000fd20000000000 */
.L_x_8918:
[----:B------:R-:W-:Y:S05]  /*eea0*/  BSYNC B0 ;  /* 0x0000000000007941 */ /* 0x000fea0003800000 */
.L_x_8916:
[----:B------:R-:W-:Y:S02]  /*eeb0*/  LOP3.LUT R10, R10, 0x80000000, RZ, 0xc0, !PT ;  /* 0x800000000a0a7812 */ /* 0x000fe400078ec0ff */
[----:B------:R-:W-:Y:S02]  /*eec0*/  MOV R2, R16 ;  /* 0x0000001000027202 */ /* 0x000fe40000000f00 */
[----:B------:R-:W-:-:S04]  /*eed0*/  SHF.R.U32.HI R3, RZ, 0x18, R10 ;  /* 0x00000018ff037819 */ /* 0x000fc8000001160a */
[----:B------:R-:W-:-:S05]  /*eee0*/  LOP3.LUT R3, R0, R3, RZ, 0xfc, !PT ;  /* 0x0000000300037212 */ /* 0x000fca00078efcff */
[----:B------:R0:W-:Y:S01]  /*eef0*/  STG.E.U8 desc[UR36][R8.64], R3 ;  /* 0x0000000308007986 */ /* 0x0001e2000c101124 */
[----:B------:R-:W-:Y:S05]  /*ef00*/  BRA `(.L_x_8902) ;  /* 0x0000000400bc7947 */ /* 0x000fea0003800000 */
.L_x_8912:
[----:B------:R-:W-:Y:S01]  /*ef10*/  F2FP.BF16.F32.PACK_AB R10, RZ, R10 ;  /* 0x0000000aff0a723e */ /* 0x000fe200000010ff */
[----:B------:R-:W-:-:S04]  /*ef20*/  IMAD.MOV.U32 R2, RZ, RZ, R16 ;  /* 0x000000ffff027224 */ /* 0x000fc800078e0010 */
[----:B------:R0:W-:Y:S01]  /*ef30*/  STG.E.U16 desc[UR36][R8.64], R10 ;  /* 0x0000000a08007986 */ /* 0x0001e2000c101524 */
[----:B------:R-:W-:Y:S05]  /*ef40*/  BRA `(.L_x_8902) ;  /* 0x0000000400ac7947 */ /* 0x000fea0003800000 */
.L_x_8909:
        /* <DEDUP_REMOVED lines=12> */
.L_x_8921:
        /* <DEDUP_REMOVED lines=16> */
.L_x_8924:
[----:B------:R-:W-:-:S04]  /*f110*/  LOP3.LUT R10, R10, 0x80000000, RZ, 0xc0, !PT ;  /* 0x800000000a0a7812 */ /* 0x000fc800078ec0ff */
[----:B------:R-:W-:-:S04]  /*f120*/  SHF.R.U32.HI R3, RZ, 0x18, R10 ;  /* 0x00000018ff037819 */ /* 0x000fc8000001160a */
[----:B------:R-:W-:-:S04]  /*f130*/  LOP3.LUT R0, R0, R3, RZ, 0xfc, !PT ;  /* 0x0000000300007212 */ /* 0x000fc800078efcff */
[----:B------:R-:W-:-:S07]  /*f140*/  PRMT R4, R0, 0x7610, R4 ;  /* 0x0000761000047816 */ /* 0x000fce0000000004 */
.L_x_8923:
[----:B------:R-:W-:Y:S05]  /*f150*/  BSYNC B0 ;  /* 0x0000000000007941 */ /* 0x000fea0003800000 */
.L_x_8922:
[----:B------:R0:W-:Y:S01]  /*f160*/  STG.E.U8 desc[UR36][R8.64], R4 ;  /* 0x0000000408007986 */ /* 0x0001e2000c101124 */
[----:B------:R-:W-:Y:S01]  /*f170*/  MOV R2, R16 ;  /* 0x0000001000027202 */ /* 0x000fe20000000f00 */
[----:B------:R-:W-:Y:S06]  /*f180*/  BRA `(.L_x_8902) ;  /* 0x00000004001c7947 */ /* 0x000fec0003800000 */
.L_x_8920:
        /* <DEDUP_REMOVED lines=16> */
.L_x_8927:
[----:B------:R-:W-:-:S04]  /*f290*/  LOP3.LUT R10, R10, 0x80000000, RZ, 0xc0, !PT ;  /* 0x800000000a0a7812 */ /* 0x000fc800078ec0ff */
[----:B------:R-:W-:-:S04]  /*f2a0*/  SHF.R.U32.HI R3, RZ, 0x18, R10 ;  /* 0x00000018ff037819 */ /* 0x000fc8000001160a */
[----:B------:R-:W-:-:S04]  /*f2b0*/  LOP3.LUT R0, R0, R3, RZ, 0xfc, !PT ;  /* 0x0000000300007212 */ /* 0x000fc800078efcff */
[----:B------:R-:W-:-:S07]  /*f2c0*/  PRMT R4, R0, 0x7610, R4 ;  /* 0x0000761000047816 */ /* 0x000fce0000000004 */
.L_x_8926:
[----:B------:R-:W-:Y:S05]  /*f2d0*/  BSYNC B0 ;  /* 0x0000000000007941 */ /* 0x000fea0003800000 */
.L_x_8925:
[----:B------:R0:W-:Y:S01]  /*f2e0*/  STG.E.U8 desc[UR36][R8.64], R4 ;  /* 0x0000000408007986 */ /* 0x0001e2000c101124 */
[----:B------:R-:W-:Y:S01]  /*f2f0*/  IMAD.MOV.U32 R2, RZ, RZ, R16 ;  /* 0x000000ffff027224 */ /* 0x000fe200078e0010 */
[----:B------:R-:W-:Y:S06]  /*f300*/  BRA `(.L_x_8902) ;  /* 0x0000000000bc7947 */ /* 0x000fec0003800000 */
.L_x_8919:
        /* <DEDUP_REMOVED lines=17> */
[----:B------:R-:W-:Y:S02]  /*f420*/  @!P0 IMAD.MOV R0, RZ, RZ, R2 ;  /* 0x000000ffff008224 */ /* 0x000fe400078e0202 */
[----:B------:R-:W-:Y:S02]  /*f430*/  IMAD.MOV.U32 R2, RZ, RZ, R16 ;  /* 0x000000ffff027224 */ /* 0x000fe400078e0010 */
[----:B------:R-:W-:-:S05]  /*f440*/  @P2 IMAD.MOV.U32 R3, RZ, RZ, R0 ;  /* 0x000000ffff032224 */ /* 0x000fca00078e0000 */
[----:B------:R0:W-:Y:S01]  /*f450*/  STG.E.U8 desc[UR36][R8.64], R3 ;  /* 0x0000000308007986 */ /* 0x0001e2000c101124 */
[----:B------:R-:W-:Y:S05]  /*f460*/  BRA `(.L_x_8902) ;  /* 0x0000000000647947 */ /* 0x000fea0003800000 */
.L_x_8901:
[----:B------:R-:W-:Y:S01]  /*f470*/  MOV R2, 0x0 ;  /* 0x0000000000027802 */ /* 0x000fe20000000f00 */
[----:B------:R-:W-:Y:S01]  /*f480*/  ULDC.64 UR4, c[0x4][0x158] ;  /* 0x0100560000047ab9 */ /* 0x000fe20000000a00 */
[----:B------:R-:W-:Y:S01]  /*f490*/  ULDC.64 UR6, c[0x4][0x160] ;  /* 0x0100580000067ab9 */ /* 0x000fe20000000a00 */
[----:B------:R-:W-:Y:S01]  /*f4a0*/  MOV R4, UR4 ;  /* 0x0000000400047c02 */ /* 0x000fe20008000f00 */
[----:B------:R-:W-:Y:S01]  /*f4b0*/  IMAD.U32 R5, RZ, RZ, UR5 ;  /* 0x00000005ff057e24 */ /* 0x000fe2000f8e00ff */
[----:B------:R-:W-:Y:S01]  /*f4c0*/  ULDC.64 UR4, c[0x4][0x20] ;  /* 0x0100080000047ab9 */ /* 0x000fe20000000a00 */
[----:B------:R-:W0:Y:S01]  /*f4d0*/  LDC.64 R2, c[0x4][R2] ;  /* 0x0100000002027b82 */ /* 0x000e220000000a00 */
[----:B--234-:R-:W-:Y:S01]  /*f4e0*/  HFMA2.MMA R13, -RZ, RZ, 0, 0 ;  /* 0x00000000ff0d7435 */ /* 0x01cfe200000001ff */
        /* <DEDUP_REMOVED lines=8> */
.L_x_8930:
[----:B------:R-:W-:Y:S01]  /*f570*/  IMAD.MOV.U32 R2, RZ, RZ, R16 ;  /* 0x000000ffff027224 */ /* 0x000fe200078e0010 */
[----:B------:R-:W-:Y:S06]  /*f580*/  BRA `(.L_x_8902) ;  /* 0x00000000001c7947 */ /* 0x000fec0003800000 */
.L_x_8929:
[----:B------:R-:W0:Y:S01]  /*f590*/  F2I.U64.TRUNC R10, R10 ;  /* 0x0000000a000a7311 */ /* 0x000e22000020d800 */
[----:B------:R-:W-:Y:S01]  /*f5a0*/  IMAD.MOV.U32 R2, RZ, RZ, R16 ;  /* 0x000000ffff027224 */ /* 0x000fe200078e0010 */
[----:B0-----:R0:W-:Y:S01]  /*f5b0*/  STG.E.64 desc[UR36][R8.64], R10 ;  /* 0x0000000a08007986 */ /* 0x0011e2000c101b24 */
[----:B------:R-:W-:Y:S05]  /*f5c0*/  BRA `(.L_x_8902) ;  /* 0x00000000000c7947 */ /* 0x000fea0003800000 */
.L_x_8928:
[----:B------:R-:W0:Y:S01]  /*f5d0*/  F2I.FTZ.U32.TRUNC.NTZ R3, R10 ;  /* 0x0000000a00037305 */ /* 0x000e22000021f000 */
[----:B------:R-:W-:Y:S01]  /*f5e0*/  IMAD.MOV.U32 R2, RZ, RZ, R16 ;  /* 0x000000ffff027224 */ /* 0x000fe200078e0010 */
[----:B0-----:R0:W-:Y:S06]  /*f5f0*/  STG.E desc[UR36][R8.64], R3 ;  /* 0x0000000308007986 */ /* 0x0011ec000c101924 */
.L_x_8902:
[----:B------:R-:W-:-:S13]  /*f600*/  ISETP.GE.AND P0, PT, R2, R30, PT ;  /* 0x0000001e0200720c */ /* 0x000fda0003f06270 */
[----:B------:R-:W-:Y:S05]  /*f610*/  @P0 BREAK B6 ;  /* 0x0000000000060942 */ /* 0x000fea0003800000 */
[----:B------:R-:W-:Y:S05]  /*f620*/  @P0 BRA `(.L_x_8931) ;  /* 0x0000001c00680947 */ /* 0x000fea0003800000 */
[----:B01----:R-:W0:Y:S01]  /*f630*/  LDC.64 R8, c[0x0][0x218] ;  /* 0x00008600ff087b82 */ /* 0x003e220000000a00 */
[----:B------:R-:W-:Y:S01]  /*f640*/  LEA R0, R31, R2, 0x9 ;  /* 0x000000021f007211 */ /* 0x000fe200078e48ff */
[----:B------:R-:W-:Y:S01]  /*f650*/  ULDC UR4, c[0x0][0x238] ;  /* 0x00008e0000047ab9 */ /* 0x000fe20000000800 */
[----:B------:R-:W-:-:S03]  /*f660*/  PRMT R4, R17, 0x9910, RZ ;  /* 0x0000991011047816 */ /* 0x000fc600000000ff */
        /* <DEDUP_REMOVED lines=17> */
.L_x_8935:
[----:B------:R-:W0:Y:S02]  /*f780*/  F2I.S64.TRUNC R24, R24 ;  /* 0x0000001800187311 */ /* 0x000e24000020d900 */
[----:B0-----:R-:W-:-:S05]  /*f790*/  IMAD.MOV.U32 R3, RZ, RZ, R24 ;  /* 0x000000ffff037224 */ /* 0x001fca00078e0018 */
[----:B------:R1:W-:Y:S01]  /*f7a0*/  STG.E.U8 desc[UR36][R8.64], R3 ;  /* 0x0000000308007986 */ /* 0x0003e2000c101124 */
[----:B------:R-:W-:Y:S05]  /*f7b0*/  BRA `(.L_x_8937) ;  /* 0x0000000c00447947 */ /* 0x000fea0003800000 */
.L_x_8934:
        /* <DEDUP_REMOVED lines=9> */
.L_x_8939:
[----:B------:R-:W0:Y:S02]  /*f850*/  F2I.FTZ.TRUNC.NTZ R3, R24 ;  /* 0x0000001800037305 */ /* 0x000e24000021f100 */
[----:B0-----:R0:W-:Y:S01]  /*f860*/  STG.E desc[UR36][R8.64], R3 ;  /* 0x0000000308007986 */ /* 0x0011e2000c101924 */
[----:B------:R-:W-:Y:S05]  /*f870*/  BRA `(.L_x_8937) ;  /* 0x0000000c00147947 */ /* 0x000fea0003800000 */
.L_x_8938:
[----:B------:R-:W0:Y:S02]  /*f880*/  F2I.FTZ.TRUNC.NTZ R3, R24 ;  /* 0x0000001800037305 */ /* 0x000e24000021f100 */
[----:B0-----:R0:W-:Y:S01]  /*f890*/  STG.E.U16 desc[UR36][R8.64], R3 ;  /* 0x0000000308007986 */ /* 0x0011e2000c101524 */
[----:B------:R-:W-:Y:S05]  /*f8a0*/  BRA `(.L_x_8937) ;  /* 0x0000000c00087947 */ /* 0x000fea0003800000 */
.L_x_8933:
        /* <DEDUP_REMOVED lines=8> */
.L_x_8941:
[----:B------:R-:W-:-:S05]  /*f930*/  F2FP.F16.F32.PACK_AB R24, RZ, R24 ;  /* 0x00000018ff18723e */ /* 0x000fca00000000ff */
[----:B------:R0:W-:Y:S01]  /*f940*/  STG.E.U16 desc[UR36][R8.64], R24 ;  /* 0x0000001808007986 */ /* 0x0001e2000c101524 */
[----:B------:R-:W-:Y:S05]  /*f950*/  BRA `(.L_x_8937) ;  /* 0x0000000800dc7947 */ /* 0x000fea0003800000 */
.L_x_8940:
        /* <DEDUP_REMOVED lines=8> */
.L_x_8943:
[----:B------:R-:W-:-:S05]  /*f9e0*/  F2FP.F16.F32.PACK_AB R3, R25, R24 ;  /* 0x000000181903723e */ /* 0x000fca00000000ff */
[----:B------:R0:W-:Y:S01]  /*f9f0*/  STG.E desc[UR36][R8.64], R3 ;  /* 0x0000000308007986 */ /* 0x0001e2000c101924 */
[----:B------:R-:W-:Y:S05]  /*fa00*/  BRA `(.L_x_8937) ;  /* 0x0000000800b07947 */ /* 0x000fea0003800000 */
.L_x_8942:
[----:B------:R-:W-:-:S06]  /*fa10*/  FMUL.FTZ R4, R24, 1 ;  /* 0x3f80000018047820 */ /* 0x000fcc0000410000 */
[----:B------:R-:W0:Y:S02]  /*fa20*/  F2F.F64.F32 R4, R4 ;  /* 0x0000000400047310 */ /* 0x000e240000201800 */
[----:B0-----:R0:W-:Y:S01]  /*fa30*/  STG.E.64 desc[UR36][R8.64], R4 ;  /* 0x0000000408007986 */ /* 0x0011e2000c101b24 */
[----:B------:R-:W-:Y:S05]  /*fa40*/  BRA `(.L_x_8937) ;  /* 0x0000000800a07947 */ /* 0x000fea0003800000 */
.L_x_8932:
        /* <DEDUP_REMOVED lines=14> */
.L_x_8946:
[----:B------:R-:W-:Y:S01]  /*fb30*/  FMUL.FTZ R6, R25, 1 ;  /* 0x3f80000019067820 */ /* 0x000fe20000410000 */
[----:B------:R-:W-:-:S05]  /*fb40*/  FMUL.FTZ R4, R24, 1 ;  /* 0x3f80000018047820 */ /* 0x000fca0000410000 */
[----:B--23--:R-:W-:Y:S08]  /*fb50*/  F2F.F64.F32 R6, R6 ;  /* 0x0000000600067310 */ /* 0x00cff00000201800 */
[----:B------:R-:W0:Y:S02]  /*fb60*/  F2F.F64.F32 R4, R4 ;  /* 0x0000000400047310 */ /* 0x000e240000201800 */
[----:B0-----:R0:W-:Y:S01]  /*fb70*/  STG.E.128 desc[UR36][R8.64], R4 ;  /* 0x0000000408007986 */ /* 0x0011e2000c101d24 */
[----:B------:R-:W-:Y:S05]  /*fb80*/  BRA `(.L_x_8937) ;  /* 0x0000000800507947 */ /* 0x000fea0003800000 */
.L_x_8945:
        /* <DEDUP_REMOVED lines=10> */
[----:B------:R-:W-:Y:S02]  /*fc30*/  SHF.R.U32.HI R5, RZ, 0x18, R0 ;  /* 0x00000018ff057819 */ /* 0x000fe40000011600 */
[----:B------:R-:W-:-:S09]  /*fc40*/  MOV R0, 0x7f ;  /* 0x0000007f00007802 */ /* 0x000fd20000000f00 */
        /* <DEDUP_REMOVED lines=8> */
.L_x_8950:
[----:B------:R-:W-:Y:S05]  /*fcd0*/  BSYNC B0 ;  /* 0x0000000000007941 */ /* 0x000fea0003800000 */
.L_x_8949:
[----:B------:R-:W-:-:S05]  /*fce0*/  LOP3.LUT R5, R0, R5, RZ, 0xfc, !PT ;  /* 0x0000000500057212 */ /* 0x000fca00078efcff */
[----:B------:R0:W-:Y:S01]  /*fcf0*/  STG.E.U8 desc[UR36][R8.64], R5 ;  /* 0x0000000508007986 */ /* 0x0001e2000c101124 */
[----:B------:R-:W-:Y:S05]  /*fd00*/  BRA `(.L_x_8937) ;  /* 0x0000000400f07947 */ /* 0x000fea0003800000 */
.L_x_8948:
        /* <DEDUP_REMOVED lines=12> */
.L_x_8952:
[----:B------:R-:W-:Y:S01]  /*fdd0*/  IMAD.MOV.U32 R0, RZ, RZ, 0x7f ;  /* 0x0000007fff007424 */ /* 0x000fe200078e00ff */
[----:B------:R-:W-:-:S04]  /*fde0*/  ISETP.GT.U32.AND P0, PT, R4, 0x7f800000, PT ;  /* 0x7f8000000400780c */ /* 0x000fc80003f04070 */
[----:B------:R-:W-:-:S09]  /*fdf0*/  SEL R0, R0, 0x7c, P0 ;  /* 0x0000007c00007807 */ /* 0x000fd20000000000 */
.L_x_8953:
[----:B------:R-:W-:Y:S05]  /*fe00*/  BSYNC B0 ;  /* 0x0000000000007941 */ /* 0x000fea0003800000 */
.L_x_8951:
[----:B------:R-:W-:-:S04]  /*fe10*/  LOP3.LUT R24, R24, 0x80000000, RZ, 0xc0, !PT ;  /* 0x8000000018187812 */ /* 0x000fc800078ec0ff */
[----:B------:R-:W-:-:S04]  /*fe20*/  SHF.R.U32.HI R3, RZ, 0x18, R24 ;  /* 0x00000018ff037819 */ /* 0x000fc80000011618 */
[----:B------:R-:W-:-:S05]  /*fe30*/  LOP3.LUT R3, R0, R3, RZ, 0xfc, !PT ;  /* 0x0000000300037212 */ /* 0x000fca00078efcff */
[----:B------:R0:W-:Y:S01]  /*fe40*/  STG.E.U8 desc[UR36][R8.64], R3 ;  /* 0x0000000308007986 */ /* 0x0001e2000c101124 */
[----:B------:R-:W-:Y:S05]  /*fe50*/  BRA `(.L_x_8937) ;  /* 0x00000004009c7947 */ /* 0x000fea0003800000 */
.L_x_8947:
[----:B------:R-:W-:-:S05]  /*fe60*/  F2FP.BF16.F32.PACK_AB R24, RZ, R24 ;  /* 0x00000018ff18723e */ /* 0x000fca00000010ff */
[----:B------:R0:W-:Y:S01]  /*fe70*/  STG.E.U16 desc[UR36][R8.64], R24 ;  /* 0x0000001808007986 */ /* 0x0001e2000c101524 */
[----:B------:R-:W-:Y:S05]  /*fe80*/  BRA `(.L_x_8937) ;  /* 0x0000000400907947 */ /* 0x000fea0003800000 */
.L_x_8944:
        /* <DEDUP_REMOVED lines=11> */
.L_x_8956:
        /* <DEDUP_REMOVED lines=16> */
.L_x_8959:
[----:B------:R-:W-:-:S04]  /*10040*/  LOP3.LUT R24, R24, 0x80000000, RZ, 0xc0, !PT ;  /* 0x8000000018187812 */ /* 0x000fc800078ec0ff */
[----:B------:R-:W-:-:S04]  /*10050*/  SHF.R.U32.HI R3, RZ, 0x18, R24 ;  /* 0x00000018ff037819 */ /* 0x000fc80000011618 */
[----:B------:R-:W-:-:S04]  /*10060*/  LOP3.LUT R0, R0, R3, RZ, 0xfc, !PT ;  /* 0x0000000300007212 */ /* 0x000fc800078efcff */
[----:B------:R-:W-:-:S07]  /*10070*/  PRMT R4, R0, 0x7610, R4 ;  /* 0x0000761000047816 */ /* 0x000fce0000000004 */
.L_x_8958:
[----:B------:R-:W-:Y:S05]  /*10080*/  BSYNC B0 ;  /* 0x0000000000007941 */ /* 0x000fea0003800000 */
.L_x_8957:
[----:B------:R0:W-:Y:S01]  /*10090*/  STG.E.U8 desc[UR36][R8.64], R4 ;  /* 0x0000000408007986 */ /* 0x0001e2000c101124 */
[----:B------:R-:W-:Y:S05]  /*100a0*/  BRA `(.L_x_8937) ;  /* 0x0000000400087947 */ /* 0x000fea0003800000 */
.L_x_8955:
        /* <DEDUP_REMOVED lines=16> */
.L_x_8962:
[----:B------:R-:W-:-:S04]  /*101b0*/  LOP3.LUT R24, R24, 0x80000000, RZ, 0xc0, !PT ;  /* 0x8000000018187812 */ /* 0x000fc800078ec0ff */
[----:B------:R-:W-:-:S04]  /*101c0*/  SHF.R.U32.HI R3, RZ, 0x18, R24 ;  /* 0x00000018ff037819 */ /* 0x000fc80000011618 */
[----:B------:R-:W-:-:S04]  /*101d0*/  LOP3.LUT R0, R0, R3, RZ, 0xfc, !PT ;  /* 0x0000000300007212 */ /* 0x000fc800078efcff */
[----:B------:R-:W-:-:S07]  /*101e0*/  PRMT R4, R0, 0x7610, R4 ;  /* 0x0000761000047816 */ /* 0x000fce0000000004 */
.L_x_8961:
[----:B------:R-:W-:Y:S05]  /*101f0*/  BSYNC B0 ;  /* 0x0000000000007941 */ /* 0x000fea0003800000 */
.L_x_8960:
[----:B------:R0:W-:Y:S01]  /*10200*/  STG.E.U8 desc[UR36][R8.64], R4 ;  /* 0x0000000408007986 */ /* 0x0001e2000c101124 */
[----:B------:R-:W-:Y:S05]  /*10210*/  BRA `(.L_x_8937) ;  /* 0x0000000000ac7947 */ /* 0x000fea0003800000 */
.L_x_8954:
        /* <DEDUP_REMOVED lines=21> */
.L_x_8936:
[----:B------:R-:W-:Y:S01]  /*10370*/  MOV R14, 0x0 ;  /* 0x00000000000e7802 */ /* 0x000fe20000000f00 */
[----:B------:R-:W-:Y:S01]  /*10380*/  ULDC.64 UR4, c[0x4][0x158] ;  /* 0x0100560000047ab9 */ /* 0x000fe20000000a00 */
[----:B------:R-:W-:Y:S01]  /*10390*/  ULDC.64 UR6, c[0x4][0x20] ;  /* 0x0100080000067ab9 */ /* 0x000fe20000000a00 */
[----:B------:R-:W-:Y:S01]  /*103a0*/  IMAD.U32 R4, RZ, RZ, UR4 ;  /* 0x00000004ff047e24 */ /* 0x000fe2000f8e00ff */
[----:B------:R-:W-:Y:S01]  /*103b0*/  HFMA2.MMA R8, -RZ, RZ, 0, 6.020069122314453125e-06 ;  /* 0x00000065ff087435 */ /* 0x000fe200000001ff */
[----:B------:R-:W-:Y:S01]  /*103c0*/  IMAD.U32 R5, RZ, RZ, UR5 ;  /* 0x00000005ff057e24 */ /* 0x000fe2000f8e00ff */
[----:B------:R-:W0:Y:S01]  /*103d0*/  LDC.64 R14, c[0x4][R14] ;  /* 0x010000000e0e7b82 */ /* 0x000e220000000a00 */
[----:B------:R-:W-:Y:S01]  /*103e0*/  ULDC.64 UR4, c[0x4][0x160] ;  /* 0x0100580000047ab9 */ /* 0x000fe20000000a00 */
[----:B------:R-:W-:Y:S01]  /*103f0*/  IMAD.U32 R10, RZ, RZ, UR6 ;  /* 0x00000006ff0a7e24 */ /* 0x000fe2000f8e00ff */
[----:B------:R-:W-:Y:S01]  /*10400*/  MOV R6, UR4 ;  /* 0x0000000400067c02 */ /* 0x000fe20008000f00 */
[----:B--23--:R-:W-:-:S02]  /*10410*/  IMAD.U32 R7, RZ, RZ, UR5 ;  /* 0x00000005ff077e24 */ /* 0x00cfc4000f8e00ff */
[----:B------:R-:W-:Y:S02]  /*10420*/  IMAD.U32 R11, RZ, RZ, UR7 ;  /* 0x00000007ff0b7e24 */ /* 0x000fe4000f8e00ff */
[----:B------:R-:W-:Y:S02]  /*10430*/  IMAD.MOV.U32 R12, RZ, RZ, 0x1 ;  /* 0x00000001ff0c7424 */ /* 0x000fe400078e00ff */
[----:B----4-:R-:W-:-:S07]  /*10440*/  IMAD.MOV.U32 R13, RZ, RZ, RZ ;  /* 0x000000ffff0d7224 */ /* 0x010fce00078e00ff */
[----:B------:R-:W-:-:S07]  /*10450*/  LEPC R20, `(.L_x_8965) ;  /* 0x000000001014794e */ /* 0x000fce0000000000 */
[----:B0-----:R-:W-:Y:S05]  /*10460*/  CALL.ABS.NOINC R14 ;  /* 0x000000000e007343 */ /* 0x001fea0003c00000 */
.L_x_8965:
[----:B------:R-:W-:Y:S05]  /*10470*/  BRA `(.L_x_8937) ;  /* 0x0000000000147947 */ /* 0x000fea0003800000 */
.L_x_8964:
[----:B------:R-:W0:Y:S02]  /*10480*/  F2I.U64.TRUNC R24, R24 ;  /* 0x0000001800187311 */ /* 0x000e24000020d800 */
[----:B0-----:R0:W-:Y:S01]  /*10490*/  STG.E.64 desc[UR36][R8.64], R24 ;  /* 0x0000001808007986 */ /* 0x0011e2000c101b24 */
[----:B------:R-:W-:Y:S05]  /*104a0*/  BRA `(.L_x_8937) ;  /* 0x0000000000087947 */ /* 0x000fea0003800000 */
.L_x_8963:
[----:B------:R-:W0:Y:S02]  /*104b0*/  F2I.FTZ.U32.TRUNC.NTZ R3, R24 ;  /* 0x0000001800037305 */ /* 0x000e24000021f000 */
[----:B0-----:R0:W-:Y:S02]  /*104c0*/  STG.E desc[UR36][R8.64], R3 ;  /* 0x0000000308007986 */ /* 0x0011e4000c101924 */
.L_x_8937:
[----:B------:R-:W-:-:S07]  /*104d0*/  VIADD R2, R2, 0x80 ;  /* 0x0000008002027836 */ /* 0x000fce0000000000 */
.L_x_8896:
[----:B------:R-:W-:-:S13]  /*104e0*/  ISETP.GE.AND P0, PT, R2, R30, PT ;  /* 0x0000001e0200720c */ /* 0x000fda0003f06270 */
[----:B------:R-:W-:Y:S05]  /*104f0*/  @P0 BREAK B6 ;  /* 0x0000000000060942 */ /* 0x000fea0003800000 */
[----:B------:R-:W-:Y:S05]  /*10500*/  @P0 BRA `(.L_x_8931) ;  /* 0x0000000c00b00947 */ /* 0x000fea0003800000 */
[----:B------:R-:W-:Y:S05]  /*10510*/  BSYNC B6 ;  /* 0x0000000000067941 */ /* 0x000fea0003800000 */
.L_x_8895:
[----:B0-----:R-:W0:Y:S01]  /*10520*/  LDC.64 R4, c[0x0][0x218] ;  /* 0x00008600ff047b82 */ /* 0x001e220000000a00 */
[----:B------:R-:W-:Y:S01]  /*10530*/  LEA R0, R31, R2, 0x9 ;  /* 0x000000021f007211 */ /* 0x000fe200078e48ff */
[----:B------:R-:W-:Y:S01]  /*10540*/  ULDC UR4, c[0x0][0x238] ;  /* 0x00008e0000047ab9 */ /* 0x000fe20000000800 */
[----:B-1----:R-:W-:-:S03]  /*10550*/  PRMT R6, R17, 0x9910, RZ ;  /* 0x0000991011067816 */ /* 0x002fc600000000ff */
        /* <DEDUP_REMOVED lines=17> */
.L_x_8969:
[----:B------:R-:W0:Y:S02]  /*10670*/  F2I.S64.TRUNC R28, R28 ;  /* 0x0000001c001c7311 */ /* 0x000e24000020d900 */
[----:B0-----:R-:W-:-:S05]  /*10680*/  IMAD.MOV.U32 R3, RZ, RZ, R28 ;  /* 0x000000ffff037224 */ /* 0x001fca00078e001c */
[----:B------:R0:W-:Y:S01]  /*10690*/  STG.E.U8 desc[UR36][R4.64], R3 ;  /* 0x0000000304007986 */ /* 0x0001e2000c101124 */
[----:B------:R-:W-:Y:S05]  /*106a0*/  BRA `(.L_x_8971) ;  /* 0x0000000c00447947 */ /* 0x000fea0003800000 */
.L_x_8968:
        /* <DEDUP_REMOVED lines=9> */
.L_x_8973:
[----:B------:R-:W0:Y:S02]  /*10740*/  F2I.FTZ.TRUNC.NTZ R3, R28 ;  /* 0x0000001c00037305 */ /* 0x000e24000021f100 */
[----:B0-----:R0:W-:Y:S01]  /*10750*/  STG.E desc[UR36][R4.64], R3 ;  /* 0x0000000304007986 */ /* 0x0011e2000c101924 */
[----:B------:R-:W-:Y:S05]  /*10760*/  BRA `(.L_x_8971) ;  /* 0x0000000c00147947 */ /* 0x000fea0003800000 */
.L_x_8972:
[----:B------:R-:W0:Y:S02]  /*10770*/  F2I.FTZ.TRUNC.NTZ R3, R28 ;  /* 0x0000001c00037305 */ /* 0x000e24000021f100 */
[----:B0-----:R0:W-:Y:S01]  /*10780*/  STG.E.U16 desc[UR36][R4.64], R3 ;  /* 0x0000000304007986 */ /* 0x0011e2000c101524 */
[----:B------:R-:W-:Y:S05]  /*10790*/  BRA `(.L_x_8971) ;  /* 0x0000000c00087947 */ /* 0x000fea0003800000 */
.L_x_8967:
        /* <DEDUP_REMOVED lines=8> */
.L_x_8975:
[----:B------:R-:W-:-:S05]  /*10820*/  F2FP.F16.F32.PACK_AB R28, RZ, R28 ;  /* 0x0000001cff1c723e */ /* 0x000fca00000000ff */
[----:B------:R0:W-:Y:S01]  /*10830*/  STG.E.U16 desc[UR36][R4.64], R28 ;  /* 0x0000001c04007986 */ /* 0x0001e2000c101524 */
[----:B------:R-:W-:Y:S05]  /*10840*/  BRA `(.L_x_8971) ;  /* 0x0000000800dc7947 */ /* 0x000fea0003800000 */
.L_x_8974:
        /* <DEDUP_REMOVED lines=8> */
.L_x_8977:
[----:B------:R-:W-:-:S05]  /*108d0*/  F2FP.F16.F32.PACK_AB R3, R29, R28 ;  /* 0x0000001c1d03723e */ /* 0x000fca00000000ff */
[----:B------:R0:W-:Y:S01]  /*108e0*/  STG.E desc[UR36][R4.64], R3 ;  /* 0x0000000304007986 */ /* 0x0001e2000c101924 */
[----:B------:R-:W-:Y:S05]  /*108f0*/  BRA `(.L_x_8971) ;  /* 0x0000000800b07947 */ /* 0x000fea0003800000 */
.L_x_8976:
[----:B------:R-:W-:-:S06]  /*10900*/  FMUL.FTZ R6, R28, 1 ;  /* 0x3f8000001c067820 */ /* 0x000fcc0000410000 */
[----:B--23--:R-:W0:Y:S02]  /*10910*/  F2F.F64.F32 R6, R6 ;  /* 0x0000000600067310 */ /* 0x00ce240000201800 */
[----:B0-----:R0:W-:Y:S01]  /*10920*/  STG.E.64 desc[UR36][R4.64], R6 ;  /* 0x0000000604007986 */ /* 0x0011e2000c101b24 */
[----:B------:R-:W-:Y:S05]  /*10930*/  BRA `(.L_x_8971) ;  /* 0x0000000800a07947 */ /* 0x000fea0003800000 */
.L_x_8966:
        /* <DEDUP_REMOVED lines=14> */
.L_x_8980:
[----:B------:R-:W-:Y:S01]  /*10a20*/  FMUL.FTZ R10, R29, 1 ;  /* 0x3f8000001d0a7820 */ /* 0x000fe20000410000 */
[----:B------:R-:W-:-:S05]  /*10a30*/  FMUL.FTZ R8, R28, 1 ;  /* 0x3f8000001c087820 */ /* 0x000fca0000410000 */
[----:B------:R-:W-:Y:S08]  /*10a40*/  F2F.F64.F32 R10, R10 ;  /* 0x0000000a000a7310 */ /* 0x000ff00000201800 */
[----:B------:R-:W0:Y:S02]  /*10a50*/  F2F.F64.F32 R8, R8 ;  /* 0x0000000800087310 */ /* 0x000e240000201800 */
[----:B0-----:R1:W-:Y:S01]  /*10a60*/  STG.E.128 desc[UR36][R4.64], R8 ;  /* 0x0000000804007986 */ /* 0x0013e2000c101d24 */
[----:B------:R-:W-:Y:S05]  /*10a70*/  BRA `(.L_x_8971) ;  /* 0x0000000800507947 */ /* 0x000fea0003800000 */
.L_x_8979:
        /* <DEDUP_REMOVED lines=10> */
[----:B--23--:R-:W-:Y:S02]  /*10b20*/  SHF.R.U32.HI R7, RZ, 0x18, R0 ;  /* 0x00000018ff077819 */ /* 0x00cfe40000011600 */
        /* <DEDUP_REMOVED lines=9> */
.L_x_8984:
[----:B------:R-:W-:Y:S05]  /*10bc0*/  BSYNC B0 ;  /* 0x0000000000007941 */ /* 0x000fea0003800000 */
.L_x_8983:
[----:B------:R-:W-:-:S05]  /*10bd0*/  LOP3.LUT R7, R0, R7, RZ, 0xfc, !PT ;  /* 0x0000000700077212 */ /* 0x000fca00078efcff */
[----:B------:R0:W-:Y:S01]  /*10be0*/  STG.E.U8 desc[UR36][R4.64], R7 ;  /* 0x0000000704007986 */ /* 0x0001e2000c101124 */
[----:B------:R-:W-:Y:S05]  /*10bf0*/  BRA `(.L_x_8971) ;  /* 0x0000000400f07947 */ /* 0x000fea0003800000 */
.L_x_8982:
        /* <DEDUP_REMOVED lines=12> */
.L_x_8986:
[----:B------:R-:W-:Y:S01]  /*10cc0*/  IMAD.MOV.U32 R0, RZ, RZ, 0x7f ;  /* 0x0000007fff007424 */ /* 0x000fe200078e00ff */
[----:B------:R-:W-:-:S04]  /*10cd0*/  ISETP.GT.U32.AND P0, PT, R6, 0x7f800000, PT ;  /* 0x7f8000000600780c */ /* 0x000fc80003f04070 */
[----:B------:R-:W-:-:S09]  /*10ce0*/  SEL R0, R0, 0x7c, P0 ;  /* 0x0000007c00007807 */ /* 0x000fd20000000000 */
.L_x_8987:
[----:B------:R-:W-:Y:S05]  /*10cf0*/  BSYNC B0 ;  /* 0x0000000000007941 */ /* 0x000fea0003800000 */
.L_x_8985:
[----:B------:R-:W-:-:S04]  /*10d00*/  LOP3.LUT R28, R28, 0x80000000, RZ, 0xc0, !PT ;  /* 0x800000001c1c7812 */ /* 0x000fc800078ec0ff */
[----:B------:R-:W-:-:S04]  /*10d10*/  SHF.R.U32.HI R3, RZ, 0x18, R28 ;  /* 0x00000018ff037819 */ /* 0x000fc8000001161c */
[----:B------:R-:W-:-:S05]  /*10d20*/  LOP3.LUT R3, R0, R3, RZ, 0xfc, !PT ;  /* 0x0000000300037212 */ /* 0x000fca00078efcff */
[----:B------:R0:W-:Y:S01]  /*10d30*/  STG.E.U8 desc[UR36][R4.64], R3 ;  /* 0x0000000304007986 */ /* 0x0001e2000c101124 */
[----:B------:R-:W-:Y:S05]  /*10d40*/  BRA `(.L_x_8971) ;  /* 0x00000004009c7947 */ /* 0x000fea0003800000 */
.L_x_8981:
[----:B------:R-:W-:-:S05]  /*10d50*/  F2FP.BF16.F32.PACK_AB R28, RZ, R28 ;  /* 0x0000001cff1c723e */ /* 0x000fca00000010ff */
[----:B------:R0:W-:Y:S01]  /*10d60*/  STG.E.U16 desc[UR36][R4.64], R28 ;  /* 0x0000001c04007986 */ /* 0x0001e2000c101524 */
[----:B------:R-:W-:Y:S05]  /*10d70*/  BRA `(.L_x_8971) ;  /* 0x0000000400907947 */ /* 0x000fea0003800000 */
.L_x_8978:
        /* <DEDUP_REMOVED lines=11> */
.L_x_8990:
        /* <DEDUP_REMOVED lines=16> */
.L_x_8993:
[----:B------:R-:W-:-:S04]  /*10f30*/  LOP3.LUT R28, R28, 0x80000000, RZ, 0xc0, !PT ;  /* 0x800000001c1c7812 */ /* 0x000fc800078ec0ff */
[----:B------:R-:W-:-:S04]  /*10f40*/  SHF.R.U32.HI R28, RZ, 0x18, R28 ;  /* 0x00000018ff1c7819 */ /* 0x000fc8000001161c */
[----:B------:R-:W-:-:S04]  /*10f50*/  LOP3.LUT R3, R3, R28, RZ, 0xfc, !PT ;  /* 0x0000001c03037212 */ /* 0x000fc800078efcff */
[----:B------:R-:W-:-:S07]  /*10f60*/  PRMT R0, R3, 0x7610, R0 ;  /* 0x0000761003007816 */ /* 0x000fce0000000000 */
.L_x_8992:
[----:B------:R-:W-:Y:S05]  /*10f70*/  BSYNC B0 ;  /* 0x0000000000007941 */ /* 0x000fea0003800000 */
.L_x_8991:
[----:B------:R0:W-:Y:S01]  /*10f80*/  STG.E.U8 desc[UR36][R4.64], R0 ;  /* 0x0000000004007986 */ /* 0x0001e2000c101124 */
[----:B------:R-:W-:Y:S05]  /*10f90*/  BRA `(.L_x_8971) ;  /* 0x0000000400087947 */ /* 0x000fea0003800000 */
.L_x_8989:
        /* <DEDUP_REMOVED lines=16> */
.L_x_8996:
[----:B------:R-:W-:-:S04]  /*110a0*/  LOP3.LUT R28, R28, 0x80000000, RZ, 0xc0, !PT ;  /* 0x800000001c1c7812 */ /* 0x000fc800078ec0ff */
[----:B------:R-:W-:-:S04]  /*110b0*/  SHF.R.U32.HI R28, RZ, 0x18, R28 ;  /* 0x00000018ff1c7819 */ /* 0x000fc8000001161c */
[----:B------:R-:W-:-:S04]  /*110c0*/  LOP3.LUT R3, R3, R28, RZ, 0xfc, !PT ;  /* 0x0000001c03037212 */ /* 0x000fc800078efcff */
[----:B------:R-:W-:-:S07]  /*110d0*/  PRMT R0, R3, 0x7610, R0 ;  /* 0x0000761003007816 */ /* 0x000fce0000000000 */
.L_x_8995:
[----:B------:R-:W-:Y:S05]  /*110e0*/  BSYNC B0 ;  /* 0x0000000000007941 */ /* 0x000fea0003800000 */
.L_x_8994:
[----:B------:R0:W-:Y:S01]  /*110f0*/  STG.E.U8 desc[UR36][R4.64], R0 ;  /* 0x0000000004007986 */ /* 0x0001e2000c101124 */
[----:B------:R-:W-:Y:S05]  /*11100*/  BRA `(.L_x_8971) ;  /* 0x0000000000ac7947 */ /* 0x000fea0003800000 */
.L_x_8988:
        /* <DEDUP_REMOVED lines=21> */
.L_x_8970:
        /* <DEDUP_REMOVED lines=8> */
[----:B------:R-:W-:Y:S01]  /*112e0*/  MOV R6, UR4 ;  /* 0x0000000400067c02 */ /* 0x000fe20008000f00 */
[----:B--23--:R-:W-:Y:S02]  /*112f0*/  IMAD.U32 R7, RZ, RZ, UR5 ;  /* 0x00000005ff077e24 */ /* 0x00cfe4000f8e00ff */
[----:B------:R-:W-:-:S02]  /*11300*/  IMAD.U32 R10, RZ, RZ, UR6 ;  /* 0x00000006ff0a7e24 */ /* 0x000fc4000f8e00ff */
[----:B------:R-:W-:Y:S02]  /*11310*/  IMAD.U32 R11, RZ, RZ, UR7 ;  /* 0x00000007ff0b7e24 */ /* 0x000fe4000f8e00ff */
[----:B------:R-:W-:Y:S02]  /*11320*/  IMAD.MOV.U32 R12, RZ, RZ, 0x1 ;  /* 0x00000001ff0c7424 */ /* 0x000fe400078e00ff */
[----:B0---4-:R-:W-:-:S07]  /*11330*/  IMAD.MOV.U32 R13, RZ, RZ, RZ ;  /* 0x000000ffff0d7224 */ /* 0x011fce00078e00ff */
[----:B------:R-:W-:-:S07]  /*11340*/  LEPC R20, `(.L_x_8999) ;  /* 0x000000001014794e */ /* 0x000fce0000000000 */
[----:B-1----:R-:W-:Y:S05]  /*11350*/  CALL.ABS.NOINC R14 ;  /* 0x000000000e007343 */ /* 0x002fea0003c00000 */
.L_x_8999:
[----:B------:R-:W-:Y:S05]  /*11360*/  BRA `(.L_x_8971) ;  /* 0x0000000000147947 */ /* 0x000fea0003800000 */
.L_x_8998:
[----:B------:R-:W0:Y:S02]  /*11370*/  F2I.U64.TRUNC R28, R28 ;  /* 0x0000001c001c7311 */ /* 0x000e24000020d800 */
[----:B0-----:R0:W-:Y:S01]  /*11380*/  STG.E.64 desc[UR36][R4.64], R28 ;  /* 0x0000001c04007986 */ /* 0x0011e2000c101b24 */
[----:B------:R-:W-:Y:S05]  /*11390*/  BRA `(.L_x_8971) ;  /* 0x0000000000087947 */ /* 0x000fea0003800000 */
.L_x_8997:
[----:B------:R-:W0:Y:S02]  /*113a0*/  F2I.FTZ.U32.TRUNC.NTZ R3, R28 ;  /* 0x0000001c00037305 */ /* 0x000e24000021f000 */
[----:B0-----:R0:W-:Y:S02]  /*113b0*/  STG.E desc[UR36][R4.64], R3 ;  /* 0x0000000304007986 */ /* 0x0011e4000c101924 */
.L_x_8971:
[----:B------:R-:W-:-:S07]  /*113c0*/  VIADD R2, R2, 0x80 ;  /* 0x0000008002027836 */ /* 0x000fce0000000000 */
.L_x_8931:
[----:B------:R-:W-:Y:S05]  /*113d0*/  BSYNC B7 ;  /* 0x0000000000077941 */ /* 0x000fea0003800000 */
.L_x_8894:
[----:B------:R-:W-:-:S13]  /*113e0*/  ISETP.GE.AND P0, PT, R2, R30, PT ;  /* 0x0000001e0200720c */ /* 0x000fda0003f06270 */
[----:B------:R-:W-:Y:S05]  /*113f0*/  @P0 EXIT ;  /* 0x000000000000094d */ /* 0x000fea0003800000 */
[----:B01----:R-:W0:Y:S01]  /*11400*/  LDC.64 R4, c[0x0][0x218] ;  /* 0x00008600ff047b82 */ /* 0x003e220000000a00 */
[----:B------:R-:W-:Y:S01]  /*11410*/  PRMT R0, R17, 0x9910, RZ ;  /* 0x0000991011007816 */ /* 0x000fe200000000ff */
[----:B------:R-:W-:Y:S01]  /*11420*/  ULDC UR4, c[0x0][0x238] ;  /* 0x00008e0000047ab9 */ /* 0x000fe20000000800 */
[----:B------:R-:W-:Y:S02]  /*11430*/  LEA R2, R31, R2, 0x9 ;  /* 0x000000021f027211 */ /* 0x000fe400078e48ff */
[----:B------:R-:W-:-:S03]  /*11440*/  ISETP.GT.AND P1, PT, R0, 0x9, PT ;  /* 0x000000090000780c */ /* 0x000fc60003f24270 */
[----:B------:R-:W-:-:S05]  /*11450*/  IMAD R3, R2, UR4, RZ ;  /* 0x0000000402037c24 */ /* 0x000fca000f8e02ff */
[----:B0-----:R-:W-:-:S05]  /*11460*/  IADD3 R2, P0, R3, R4, RZ ;  /* 0x0000000403027210 */ /* 0x001fca0007f1e0ff */
[----:B------:R-:W-:Y:S01]  /*11470*/  IMAD.X R3, RZ, RZ, R5, P0 ;  /* 0x000000ffff037224 */ /* 0x000fe200000e0605 */
[----:B------:R-:W-:Y:S07]  /*11480*/  @P1 BRA `(.L_x_9000) ;  /* 0x0000000000e01947 */ /* 0x000fee0003800000 */
        /* <DEDUP_REMOVED lines=11> */
.L_x_9003:
[----:B------:R-:W0:Y:S02]  /*11540*/  F2I.S64.TRUNC R26, R26 ;  /* 0x0000001a001a7311 */ /* 0x000e24000020d900 */
[----:B0-----:R-:W-:-:S05]  /*11550*/  IMAD.MOV.U32 R5, RZ, RZ, R26 ;  /* 0x000000ffff057224 */ /* 0x001fca00078e001a */
[----:B------:R-:W-:Y:S01]  /*11560*/  STG.E.U8 desc[UR36][R2.64], R5 ;  /* 0x0000000502007986 */ /* 0x000fe2000c101124 */
[----:B------:R-:W-:Y:S05]  /*11570*/  EXIT ;  /* 0x000000000000794d */ /* 0x000fea0003800000 */
.L_x_9002:
        /* <DEDUP_REMOVED lines=9> */
.L_x_9006:
[----:B------:R-:W0:Y:S02]  /*11610*/  F2I.FTZ.TRUNC.NTZ R5, R26 ;  /* 0x0000001a00057305 */ /* 0x000e24000021f100 */
[----:B0-----:R-:W-:Y:S01]  /*11620*/  STG.E desc[UR36][R2.64], R5 ;  /* 0x0000000502007986 */ /* 0x001fe2000c101924 */
[----:B------:R-:W-:Y:S05]  /*11630*/  EXIT ;  /* 0x000000000000794d */ /* 0x000fea0003800000 */
.L_x_9005:
[----:B------:R-:W0:Y:S02]  /*11640*/  F2I.FTZ.TRUNC.NTZ R5, R26 ;  /* 0x0000001a00057305 */ /* 0x000e24000021f100 */
[----:B0-----:R-:W-:Y:S01]  /*11650*/  STG.E.U16 desc[UR36][R2.64], R5 ;  /* 0x0000000502007986 */ /* 0x001fe2000c101524 */
[----:B------:R-:W-:Y:S05]  /*11660*/  EXIT ;  /* 0x000000000000794d */ /* 0x000fea0003800000 */
.L_x_9001:
        /* <DEDUP_REMOVED lines=8> */
.L_x_9008:
[----:B------:R-:W-:-:S05]  /*116f0*/  F2FP.F16.F32.PACK_AB R26, RZ, R26 ;  /* 0x0000001aff1a723e */ /* 0x000fca00000000ff */
[----:B------:R-:W-:Y:S01]  /*11700*/  STG.E.U16 desc[UR36][R2.64], R26 ;  /* 0x0000001a02007986 */ /* 0x000fe2000c101524 */
[----:B------:R-:W-:Y:S05]  /*11710*/  EXIT ;  /* 0x000000000000794d */ /* 0x000fea0003800000 */
.L_x_9007:
        /* <DEDUP_REMOVED lines=8> */
.L_x_9010:
[----:B------:R-:W-:-:S05]  /*117a0*/  F2FP.F16.F32.PACK_AB R5, R27, R26 ;  /* 0x0000001a1b05723e */ /* 0x000fca00000000ff */
[----:B------:R-:W-:Y:S01]  /*117b0*/  STG.E desc[UR36][R2.64], R5 ;  /* 0x0000000502007986 */ /* 0x000fe2000c101924 */
[----:B------:R-:W-:Y:S05]  /*117c0*/  EXIT ;  /* 0x000000000000794d */ /* 0x000fea0003800000 */
.L_x_9009:
[----:B------:R-:W-:-:S06]  /*117d0*/  FMUL.FTZ R4, R26, 1 ;  /* 0x3f8000001a047820 */ /* 0x000fcc0000410000 */
[----:B------:R-:W0:Y:S02]  /*117e0*/  F2F.F64.F32 R4, R4 ;  /* 0x0000000400047310 */ /* 0x000e240000201800 */
[----:B0-----:R-:W-:Y:S01]  /*117f0*/  STG.E.64 desc[UR36][R2.64], R4 ;  /* 0x0000000402007986 */ /* 0x001fe2000c101b24 */
[----:B------:R-:W-:Y:S05]  /*11800*/  EXIT ;  /* 0x000000000000794d */ /* 0x000fea0003800000 */
.L_x_9000:
        /* <DEDUP_REMOVED lines=14> */
.L_x_9013:
[----:B------:R-:W-:Y:S01]  /*118f0*/  FMUL.FTZ R6, R27, 1 ;  /* 0x3f8000001b067820 */ /* 0x000fe20000410000 */
[----:B------:R-:W-:-:S05]  /*11900*/  FMUL.FTZ R4, R26, 1 ;  /* 0x3f8000001a047820 */ /* 0x000fca0000410000 */
[----:B--23--:R-:W-:Y:S08]  /*11910*/  F2F.F64.F32 R6, R6 ;  /* 0x0000000600067310 */ /* 0x00cff00000201800 */
[----:B------:R-:W0:Y:S02]  /*11920*/  F2F.F64.F32 R4, R4 ;  /* 0x0000000400047310 */ /* 0x000e240000201800 */
[----:B0-----:R-:W-:Y:S01]  /*11930*/  STG.E.128 desc[UR36][R2.64], R4 ;  /* 0x0000000402007986 */ /* 0x001fe2000c101d24 */
[----:B------:R-:W-:Y:S05]  /*11940*/  EXIT ;  /* 0x000000000000794d */ /* 0x000fea0003800000 */
.L_x_9012:
        /* <DEDUP_REMOVED lines=20> */
.L_x_9017:
[----:B------:R-:W-:Y:S05]  /*11a90*/  BSYNC B0 ;  /* 0x0000000000007941 */ /* 0x000fea0003800000 */
.L_x_9016:
[----:B------:R-:W-:-:S05]  /*11aa0*/  LOP3.LUT R7, R0, R7, RZ, 0xfc, !PT ;  /* 0x0000000700077212 */ /* 0x000fca00078efcff */
[----:B------:R-:W-:Y:S01]  /*11ab0*/  STG.E.U8 desc[UR36][R2.64], R7 ;  /* 0x0000000702007986 */ /* 0x000fe2000c101124 */
[----:B------:R-:W-:Y:S05]  /*11ac0*/  EXIT ;  /* 0x000000000000794d */ /* 0x000fea0003800000 */
.L_x_9015:
        /* <DEDUP_REMOVED lines=12> */
.L_x_9019:
[----:B------:R-:W-:Y:S01]  /*11b90*/  HFMA2.MMA R0, -RZ, RZ, 0, 7.569789886474609375e-06 ;  /* 0x0000007fff007435 */ /* 0x000fe200000001ff */
[----:B------:R-:W-:-:S09]  /*11ba0*/  ISETP.GT.U32.AND P0, PT, R4, 0x7f800000, PT ;  /* 0x7f8000000400780c */ /* 0x000fd20003f04070 */
[----:B------:R-:W-:-:S07]  /*11bb0*/  SEL R0, R0, 0x7c, P0 ;  /* 0x0000007c00007807 */ /* 0x000fce0000000000 */
.L_x_9020:
[----:B------:R-:W-:Y:S05]  /*11bc0*/  BSYNC B0 ;  /* 0x0000000000007941 */ /* 0x000fea0003800000 */
.L_x_9018:
[----:B------:R-:W-:-:S04]  /*11bd0*/  LOP3.LUT R26, R26, 0x80000000, RZ, 0xc0, !PT ;  /* 0x800000001a1a7812 */ /* 0x000fc800078ec0ff */
[----:B------:R-:W-:-:S04]  /*11be0*/  SHF.R.U32.HI R5, RZ, 0x18, R26 ;  /* 0x00000018ff057819 */ /* 0x000fc8000001161a */
[----:B------:R-:W-:-:S05]  /*11bf0*/  LOP3.LUT R5, R0, R5, RZ, 0xfc, !PT ;  /* 0x0000000500057212 */ /* 0x000fca00078efcff */
[----:B------:R-:W-:Y:S01]  /*11c00*/  STG.E.U8 desc[UR36][R2.64], R5 ;  /* 0x0000000502007986 */ /* 0x000fe2000c101124 */
[----:B------:R-:W-:Y:S05]  /*11c10*/  EXIT ;  /* 0x000000000000794d */ /* 0x000fea0003800000 */
.L_x_9014:
[----:B------:R-:W-:-:S05]  /*11c20*/  F2FP.BF16.F32.PACK_AB R26, RZ, R26 ;  /* 0x0000001aff1a723e */ /* 0x000fca00000010ff */
[----:B------:R-:W-:Y:S01]  /*11c30*/  STG.E.U16 desc[UR36][R2.64], R26 ;  /* 0x0000001a02007986 */ /* 0x000fe2000c101524 */
[----:B------:R-:W-:Y:S05]  /*11c40*/  EXIT ;  /* 0x000000000000794d */ /* 0x000fea0003800000 */
.L_x_9011:
        /* <DEDUP_REMOVED lines=11> */
.L_x_9023:
[----:B------:R-:W-:Y:S01]  /*11d00*/  LOP3.LUT R5, R26, 0x7fffffff, RZ, 0xc0, !PT ;  /* 0x7fffffff1a057812 */ /* 0x000fe200078ec0ff */
[----:B------:R-:W-:Y:S01]  /*11d10*/  BSSY B0, `(.L_x_9024) ;  /* 0x0000013000007945 */ /* 0x000fe20003800000 */
[----:B------:R-:W-:Y:S02]  /*11d20*/  IMAD.MOV.U32 R0, RZ, RZ, 0x80 ;  /* 0x00000080ff007424 */ /* 0x000fe400078e00ff */
[----:B------:R-:W-:-:S13]  /*11d30*/  ISETP.GT.U32.AND P0, PT, R5, 0x437fffff, PT ;  /* 0x437fffff0500780c */ /* 0x000fda0003f04070 */
[----:B------:R-:W-:Y:S05]  /*11d40*/  @P0 BRA `(.L_x_9025) ;  /* 0x00000000003c0947 */ /* 0x000fea0003800000 */
[----:B------:R-:W-:-:S13]  /*11d50*/  ISETP.GE.U32.AND P0, PT, R5, 0x3c000000, PT ;  /* 0x3c0000000500780c */ /* 0x000fda0003f06070 */
[----:B------:R-:W-:-:S04]  /*11d60*/  @P0 SHF.R.U32.HI R0, RZ, 0x14, R26 ;  /* 0x00000014ff000819 */ /* 0x000fc8000001161a */
[----:B--23--:R-:W-:-:S04]  /*11d70*/  @P0 LOP3.LUT R7, R0, 0x1, RZ, 0xc0, !PT ;  /* 0x0000000100070812 */ /* 0x00cfc800078ec0ff */
        /* <DEDUP_REMOVED lines=8> */
.L_x_9026:
[----:B------:R-:W-:-:S04]  /*11e00*/  LOP3.LUT R26, R26, 0x80000000, RZ, 0xc0, !PT ;  /* 0x800000001a1a7812 */ /* 0x000fc800078ec0ff */
[----:B------:R-:W-:-:S04]  /*11e10*/  SHF.R.U32.HI R5, RZ, 0x18, R26 ;  /* 0x00000018ff057819 */ /* 0x000fc8000001161a */
[----:B------:R-:W-:-:S04]  /*11e20*/  LOP3.LUT R4, R4, R5, RZ, 0xfc, !PT ;  /* 0x0000000504047212 */ /* 0x000fc800078efcff */
[----:B------:R-:W-:-:S07]  /*11e30*/  PRMT R0, R4, 0x7610, R0 ;  /* 0x0000761004007816 */ /* 0x000fce0000000000 */
.L_x_9025:
[----:B------:R-:W-:Y:S05]  /*11e40*/  BSYNC B0 ;  /* 0x0000000000007941 */ /* 0x000fea0003800000 */
.L_x_9024:
[----:B------:R-:W-:Y:S01]  /*11e50*/  STG.E.U8 desc[UR36][R2.64], R0 ;  /* 0x0000000002007986 */ /* 0x000fe2000c101124 */
[----:B------:R-:W-:Y:S05]  /*11e60*/  EXIT ;  /* 0x000000000000794d */ /* 0x000fea0003800000 */
.L_x_9022:
        /* <DEDUP_REMOVED lines=16> */
.L_x_9029:
[----:B------:R-:W-:-:S04]  /*11f70*/  LOP3.LUT R26, R26, 0x80000000, RZ, 0xc0, !PT ;  /* 0x800000001a1a7812 */ /* 0x000fc800078ec0ff */
[----:B------:R-:W-:-:S04]  /*11f80*/  SHF.R.U32.HI R5, RZ, 0x18, R26 ;  /* 0x00000018ff057819 */ /* 0x000fc8000001161a */
[----:B------:R-:W-:-:S04]  /*11f90*/  LOP3.LUT R4, R4, R5, RZ, 0xfc, !PT ;  /* 0x0000000504047212 */ /* 0x000fc800078efcff */
[----:B------:R-:W-:-:S07]  /*11fa0*/  PRMT R0, R4, 0x7610, R0 ;  /* 0x0000761004007816 */ /* 0x000fce0000000000 */
.L_x_9028:
[----:B------:R-:W-:Y:S05]  /*11fb0*/  BSYNC B0 ;  /* 0x0000000000007941 */ /* 0x000fea0003800000 */
.L_x_9027:
[----:B------:R-:W-:Y:S01]  /*11fc0*/  STG.E.U8 desc[UR36][R2.64], R0 ;  /* 0x0000000002007986 */ /* 0x000fe2000c101124 */
[----:B------:R-:W-:Y:S05]  /*11fd0*/  EXIT ;  /* 0x000000000000794d */ /* 0x000fea0003800000 */
.L_x_9021:
        /* <DEDUP_REMOVED lines=19> */
[----:B------:R-:W-:Y:S01]  /*12110*/  STG.E.U8 desc[UR36][R2.64], R5 ;  /* 0x0000000502007986 */ /* 0x000fe2000c101124 */
[----:B------:R-:W-:Y:S05]  /*12120*/  EXIT ;  /* 0x000000000000794d */ /* 0x000fea0003800000 */
.L_x_9004:
[----:B------:R-:W-:Y:S01]  /*12130*/  MOV R0, 0x0 ;  /* 0x0000000000007802 */ /* 0x000fe20000000f00 */
[----:B------:R-:W-:Y:S01]  /*12140*/  ULDC.64 UR4, c[0x4][0x158] ;  /* 0x0100560000047ab9 */ /* 0x000fe20000000a00 */
[----:B------:R-:W-:Y:S01]  /*12150*/  ULDC.64 UR6, c[0x4][0x20] ;  /* 0x0100080000067ab9 */ /* 0x000fe20000000a00 */
[----:B------:R-:W-:Y:S01]  /*12160*/  IMAD.U32 R4, RZ, RZ, UR4 ;  /* 0x00000004ff047e24 */ /* 0x000fe2000f8e00ff */
[----:B------:R0:W1:Y:S01]  /*12170*/  LDC.64 R2, c[0x4][R0] ;  /* 0x0100000000027b82 */ /* 0x0000620000000a00 */
[----:B------:R-:W-:Y:S01]  /*12180*/  IMAD.U32 R5, RZ, RZ, UR5 ;  /* 0x00000005ff057e24 */ /* 0x000fe2000f8e00ff */
[----:B------:R-:W-:Y:S01]  /*12190*/  ULDC.64 UR4, c[0x4][0x160] ;  /* 0x0100580000047ab9 */ /* 0x000fe20000000a00 */
[----:B--234-:R-:W-:Y:S01]  /*121a0*/  HFMA2.MMA R13, -RZ, RZ, 0, 0 ;  /* 0x00000000ff0d7435 */ /* 0x01cfe200000001ff */
        /* <DEDUP_REMOVED lines=8> */
.L_x_9032:
[----:B------:R-:W-:Y:S05]  /*12230*/  EXIT ;  /* 0x000000000000794d */ /* 0x000fea0003800000 */
.L_x_9031:
[----:B------:R-:W0:Y:S02]  /*12240*/  F2I.U64.TRUNC R26, R26 ;  /* 0x0000001a001a7311 */ /* 0x000e24000020d800 */
[----:B0-----:R-:W-:Y:S01]  /*12250*/  STG.E.64 desc[UR36][R2.64], R26 ;  /* 0x0000001a02007986 */ /* 0x001fe2000c101b24 */
[----:B------:R-:W-:Y:S05]  /*12260*/  EXIT ;  /* 0x000000000000794d */ /* 0x000fea0003800000 */
.L_x_9030:
[----:B------:R-:W0:Y:S02]  /*12270*/  F2I.FTZ.U32.TRUNC.NTZ R5, R26 ;  /* 0x0000001a00057305 */ /* 0x000e24000021f000 */
[----:B0-----:R-:W-:Y:S01]  /*12280*/  STG.E desc[UR36][R2.64], R5 ;  /* 0x0000000502007986 */ /* 0x001fe2000c101924 */
[----:B------:R-:W-:Y:S05]  /*12290*/  EXIT ;  /* 0x000000000000794d */ /* 0x000fea0003800000 */
        .weak           $__internal_15_$__cuda_sm3x_div_rn_ftz_f32_slowpath
        .type           $__internal_15_$__cuda_sm3x_div_rn_ftz_f32_slowpath,@function
        .size           $__internal_15_$__cuda_sm3x_div_rn_ftz_f32_slowpath,(.L_x_21020 - $__internal_15_$__cuda_sm3x_div_rn_ftz_f32_slowpath)
$__internal_15_$__cuda_sm3x_div_rn_ftz_f32_slowpath:
[----:B------:R-:W-:Y:S01]  /*122a0*/  SHF.R.U32.HI R4, RZ, 0x17, R7 ;  /* 0x00000017ff047819 */ /* 0x000fe20000011607 */
[----:B------:R-:W-:Y:S01]  /*122b0*/  BSSY B2, `(.L_x_9033) ;  /* 0x0000046000027945 */ /* 0x000fe20003800000 */
[----:B------:R-:W-:-:S03]  /*122c0*/  SHF.R.U32.HI R6, RZ, 0x17, R0 ;  /* 0x00000017ff067819 */ /* 0x000fc60000011600 */
[----:B------:R-:W-:Y:S01]  /*122d0*/  BSSY B3, `(.L_x_9034) ;  /* 0x000001d000037945 */ /* 0x000fe20003800000 */
[----:B------:R-:W-:Y:S02]  /*122e0*/  LOP3.LUT R4, R4, 0xff, RZ, 0xc0, !PT ;  /* 0x000000ff04047812 */ /* 0x000fe400078ec0ff */
[----:B------:R-:W-:-:S03]  /*122f0*/  LOP3.LUT R6, R6, 0xff, RZ, 0xc0, !PT ;  /* 0x000000ff06067812 */ /* 0x000fc600078ec0ff */
[----:B------:R-:W-:-:S05]  /*12300*/  VIADD R5, R4, 0xffffffff ;  /* 0xffffffff04057836 */ /* 0x000fca0000000000 */
[----:B------:R-:W-:Y:S01]  /*12310*/  ISETP.GT.U32.AND P0, PT, R5, 0xfd, PT ;  /* 0x000000fd0500780c */ /* 0x000fe20003f04070 */
[----:B------:R-:W-:-:S05]  /*12320*/  VIADD R5, R6, 0xffffffff ;  /* 0xffffffff06057836 */ /* 0x000fca0000000000 */
        /* <DEDUP_REMOVED lines=23> */
.L_x_9035:
[----:B------:R-:W-:Y:S05]  /*124a0*/  BSYNC B3 ;  /* 0x0000000000037941 */ /* 0x000fea0003800000 */
.L_x_9034:
[----:B------:R-:W-:Y:S01]  /*124b0*/  IADD3 R4, R4, -0x7f, RZ ;  /* 0xffffff8104047810 */ /* 0x000fe20007ffe0ff */
[----:B------:R-:W-:Y:S01]  /*124c0*/  VIADD R6, R6, 0xffffff81 ;  /* 0xffffff8106067836 */ /* 0x000fe20000000000 */
[----:B------:R-:W-:Y:S03]  /*124d0*/  BSSY B3, `(.L_x_9040) ;  /* 0x000001a000037945 */ /* 0x000fe60003800000 */
[----:B------:R-:W-:Y:S02]  /*124e0*/  IMAD R5, R4, -0x800000, R7 ;  /* 0xff80000004057824 */ /* 0x000fe400078e0207 */
[C---:B------:R-:W-:Y:S02]  /*124f0*/  IMAD R0, R6.reuse, -0x800000, R0 ;  /* 0xff80000006007824 */ /* 0x040fe400078e0200 */
[----:B------:R0:W1:Y:S01]  /*12500*/  MUFU.RCP R7, R5 ;  /* 0x0000000500077308 */ /* 0x0000620000001000 */
[----:B------:R-:W-:-:S02]  /*12510*/  IMAD.IADD R4, R6, 0x1, -R4 ;  /* 0x0000000106047824 */ /* 0x000fc400078e0a04 */
        /* <DEDUP_REMOVED lines=10> */
[----:B------:R-:W-:-:S05]  /*125c0*/  IADD3 R5, R5, R4, RZ ;  /* 0x0000000405057210 */ /* 0x000fca0007ffe0ff */
        /* <DEDUP_REMOVED lines=9> */
.L_x_9041:
[----:B------:R-:W-:-:S07]  /*12660*/  IMAD R0, R4, 0x800000, R0 ;  /* 0x0080000004007824 */ /* 0x000fce00078e0200 */
.L_x_9042:
[----:B------:R-:W-:Y:S05]  /*12670*/  BSYNC B3 ;  /* 0x0000000000037941 */ /* 0x000fea0003800000 */
.L_x_9040:
[----:B------:R-:W-:Y:S05]  /*12680*/  BRA `(.L_x_9043) ;  /* 0x0000000000207947 */ /* 0x000fea0003800000 */
.L_x_9039:
[----:B------:R-:W-:-:S04]  /*12690*/  LOP3.LUT R0, R7, 0x80000000, R0, 0x48, !PT ;  /* 0x8000000007007812 */ /* 0x000fc800078e4800 */
[----:B------:R-:W-:Y:S01]  /*126a0*/  LOP3.LUT R0, R0, 0x7f800000, RZ, 0xfc, !PT ;  /* 0x7f80000000007812 */ /* 0x000fe200078efcff */
[----:B------:R-:W-:Y:S06]  /*126b0*/  BRA `(.L_x_9043) ;  /* 0x0000000000147947 */ /* 0x000fec0003800000 */
.L_x_9038:
[----:B------:R-:W-:Y:S01]  /*126c0*/  LOP3.LUT R0, R7, 0x80000000, R0, 0x48, !PT ;  /* 0x8000000007007812 */ /* 0x000fe200078e4800 */
[----:B------:R-:W-:Y:S06]  /*126d0*/  BRA `(.L_x_9043) ;  /* 0x00000000000c7947 */ /* 0x000fec0003800000 */
.L_x_9037:
[----:B------:R-:W0:Y:S01]  /*126e0*/  MUFU.RSQ R0, -QNAN ;  /* 0xffc0000000007908 */ /* 0x000e220000001400 */
[----:B------:R-:W-:Y:S05]  /*126f0*/  BRA `(.L_x_9043) ;  /* 0x0000000000047947 */ /* 0x000fea0003800000 */
.L_x_9036:
[----:B------:R-:W-:-:S07]  /*12700*/  FADD.FTZ R0, R0, R7 ;  /* 0x0000000700007221 */ /* 0x000fce0000010000 */
.L_x_9043:
[----:B------:R-:W-:Y:S05]  /*12710*/  BSYNC B2 ;  /* 0x0000000000027941 */ /* 0x000fea0003800000 */
.L_x_9033:
[----:B------:R-:W-:Y:S01]  /*12720*/  MOV R4, R3 ;  /* 0x0000000300047202 */ /* 0x000fe20000000f00 */
[----:B------:R-:W-:-:S04]  /*12730*/  IMAD.MOV.U32 R5, RZ, RZ, 0x0 ;  /* 0x00000000ff057424 */ /* 0x000fc800078e00ff */
[----:B0-----:R-:W-:Y:S05]  /*12740*/  RET.REL.NODEC R4 `(_ZN2at6native27unrolled_elementwise_kernelIZZZNS0_17acosh_kernel_cudaERNS_18TensorIteratorBaseEENKUlvE_clEvENKUlvE0_clEvEUlN3c107complexIfEEE_St5arrayIPcLm2EELi4E23TrivialOffsetCalculatorILi1EjESE_NS0_6memory12LoadWithCastILi1EEENSF_13StoreWithCastILi1EEEEEviT_T0_T2_T3_T4_T5_) ;  /* 0xfffffed8042c7950 */ /* 0x001fea0003c3ffff */
.L_x_9044:
        /* <DEDUP_REMOVED lines=11> */
.L_x_21020:


//--------------------- .text._ZN2at6native18elementwise_kernelILi128ELi2EZNS0_22gpu_kernel_impl_nocastIZZZNS0_17acosh_kernel_cudaERNS_18TensorIteratorBaseEENKUlvE_clEvENKUlvE0_clEvEUlN3c107complexIfEEE_EEvS4_RKT_EUliE_EEviT1_ --------------------------
	.section	.text._ZN2at6native18elementwise_kernelILi128ELi2EZNS0_22gpu_kernel_impl_nocastIZZZNS0_17acosh_kernel_cudaERNS_18TensorIteratorBaseEENKUlvE_clEvENKUlvE0_clEvEUlN3c107complexIfEEE_EEvS4_RKT_EUliE_EEviT1_,"ax",@progbits
	.align	128
        .global         _ZN2at6native18elementwise_kernelILi128ELi2EZNS0_22gpu_kernel_impl_nocastIZZZNS0_17acosh_kernel_cudaERNS_18TensorIteratorBaseEENKUlvE_clEvENKUlvE0_clEvEUlN3c107complexIfEEE_EEvS4_RKT_EUliE_EEviT1_
        .type           _ZN2at6native18elementwise_kernelILi128ELi2EZNS0_22gpu_kernel_impl_nocastIZZZNS0_17acosh_kernel_cudaERNS_18TensorIteratorBaseEENKUlvE_clEvENKUlvE0_clEvEUlN3c107complexIfEEE_EEvS4_RKT_EUliE_EEviT1_,@function
        .size           _ZN2at6native18elementwise_kernelILi128ELi2EZNS0_22gpu_kernel_impl_nocastIZZZNS0_17acosh_kernel_cudaERNS_18TensorIteratorBaseEENKUlvE_clEvENKUlvE0_clEvEUlN3c107complexIfEEE_EEvS4_RKT_EUliE_EEviT1_,(.L_x_21021 - _ZN2at6native18elementwise_kernelILi128ELi2EZNS0_22gpu_kernel_impl_nocastIZZZNS0_17acosh_kernel_cudaERNS_18TensorIteratorBaseEENKUlvE_clEvENKUlvE0_clEvEUlN3c107complexIfEEE_EEvS4_RKT_EUliE_EEviT1_)
        .other          _ZN2at6native18elementwise_kernelILi128ELi2EZNS0_22gpu_kernel_impl_nocastIZZZNS0_17acosh_kernel_cudaERNS_18TensorIteratorBaseEENKUlvE_clEvENKUlvE0_clEvEUlN3c107complexIfEEE_EEvS4_RKT_EUliE_EEviT1_,@"STO_CUDA_ENTRY STV_DEFAULT"
_ZN2at6native18elementwise_kernelILi128ELi2EZNS0_22gpu_kernel_impl_nocastIZZZNS0_17acosh_kernel_cudaERNS_18TensorIteratorBaseEENKUlvE_clEvENKUlvE0_clEvEUlN3c107complexIfEEE_EEvS4_RKT_EUliE_EEviT1_:
.text._ZN2at6native18elementwise_kernelILi128ELi2EZNS0_22gpu_kernel_impl_nocastIZZZNS0_17acosh_kernel_cudaERNS_18TensorIteratorBaseEENKUlvE_clEvENKUlvE0_clEvEUlN3c107complexIfEEE_EEvS4_RKT_EUliE_EEviT1_:
        /* <DEDUP_REMOVED lines=312> */
.L_x_9047:
[----:B------:R-:W-:Y:S02]  /*1380*/  ULDC.64 UR6, c[0x0][0x418] ;  /* 0x0001060000067ab9 */ /* 0x000fe40000000a00 */
[----:B------:R-:W-:-:S04]  /*1390*/  IADD3 R16, P0, R0, UR6, RZ ;  /* 0x0000000600107c10 */ /* 0x000fc8000ff1e0ff */
[----:B------:R-:W-:-:S06]  /*13a0*/  IADD3.X R17, RZ, UR7, RZ, P0, !PT ;  /* 0x00000007ff117c10 */ /* 0x000fcc00087fe4ff */
[----:B------:R-:W2:Y:S01]  /*13b0*/  LDG.E.64 R16, desc[UR4][R16.64] ;  /* 0x0000000410107981 */ /* 0x000ea2000c1e1b00 */
[----:B------:R-:W-:Y:S01]  /*13c0*/  BSSY B0, `(.L_x_9048) ;  /* 0x000027c000007945 */ /* 0x000fe20003800000 */
[C---:B--2---:R-:W-:Y:S01]  /*13d0*/  FSETP.GTU.FTZ.AND P0, PT, |R16|.reuse, +INF , PT ;  /* 0x7f8000001000780b */ /* 0x044fe20003f1c200 */
        /* <DEDUP_REMOVED lines=106> */
.L_x_9056:
        /* <DEDUP_REMOVED lines=10> */
.L_x_9058:
[----:B------:R-:W-:-:S04]  /*1b20*/  FADD.FTZ R4, -R0, R5 ;  /* 0x0000000500047221 */ /* 0x000fc80000010100 */
[----:B------:R-:W-:-:S07]  /*1b30*/  FMUL.FTZ R4, R4, 0.5 ;  /* 0x3f00000004047820 */ /* 0x000fce0000410000 */
.L_x_9059:
[----:B------:R-:W-:Y:S05]  /*1b40*/  BSYNC B3 ;  /* 0x0000000000037941 */ /* 0x000fea0003800000 */
.L_x_9057:
        /* <DEDUP_REMOVED lines=11> */
.L_x_9061:
[----:B------:R-:W-:-:S04]  /*1c00*/  FADD.FTZ R11, R2, -R11 ;  /* 0x8000000b020b7221 */ /* 0x000fc80000010000 */
[----:B------:R-:W-:-:S07]  /*1c10*/  FMUL.FTZ R11, R11, 0.5 ;  /* 0x3f0000000b0b7820 */ /* 0x000fce0000410000 */
.L_x_9062:
[----:B------:R-:W-:Y:S05]  /*1c20*/  BSYNC B3 ;  /* 0x0000000000037941 */ /* 0x000fea0003800000 */
.L_x_9060:
        /* <DEDUP_REMOVED lines=35> */
.L_x_9055:
[----:B------:R0:W1:Y:S02]  /*1e60*/  MUFU.SQRT R11, R19 ;  /* 0x00000013000b7308 */ /* 0x0000640000002000 */
.L_x_9054:
[----:B------:R-:W-:Y:S05]  /*1e70*/  BSYNC B2 ;  /* 0x0000000000027941 */ /* 0x000fea0003800000 */
.L_x_9053:
        /* <DEDUP_REMOVED lines=24> */
.L_x_9069:
[----:B------:R-:W-:-:S04]  /*2000*/  FADD.FTZ R0, -R0, R5 ;  /* 0x0000000500007221 */ /* 0x000fc80000010100 */
[----:B------:R-:W-:-:S07]  /*2010*/  FMUL.FTZ R0, R0, 0.5 ;  /* 0x3f00000000007820 */ /* 0x000fce0000410000 */
.L_x_9070:
[----:B------:R-:W-:Y:S05]  /*2020*/  BSYNC B3 ;  /* 0x0000000000037941 */ /* 0x000fea0003800000 */
.L_x_9068:
        /* <DEDUP_REMOVED lines=10> */
.L_x_9072:
[----:B------:R-:W-:-:S04]  /*20d0*/  FADD.FTZ R2, -R3, R2 ;  /* 0x0000000203027221 */ /* 0x000fc80000010100 */
[----:B------:R-:W-:-:S07]  /*20e0*/  FMUL.FTZ R3, R2, 0.5 ;  /* 0x3f00000002037820 */ /* 0x000fce0000410000 */
.L_x_9073:
[----:B------:R-:W-:Y:S05]  /*20f0*/  BSYNC B3 ;  /* 0x0000000000037941 */ /* 0x000fea0003800000 */
.L_x_9071:
[----:B------:R-:W-:Y:S01]  /*2100*/  FADD.FTZ R0, R3, R0 ;  /* 0x0000000003007221 */ /* 0x000fe20000010000 */
[----:B------:R-:W-:Y:S01]  /*2110*/  FADD.FTZ R13, R8, R13 ;  /* 0x0000000d080d7221 */ /* 0x000fe20000010000 */
[----:B------:R-:W-:-:S03]  /*2120*/  PLOP3.LUT P0, PT, PT, PT, PT, 0x80, 0x0 ;  /* 0x000000000000781c */ /* 0x000fc60003f0f070 */
[----:B------:R-:W-:-:S06]  /*2130*/  FMUL.FTZ R13, R13, R0 ;  /* 0x000000000d0d7220 */ /* 0x000fcc0000410000 */
[----:B------:R-:W2:Y:S01]  /*2140*/  MUFU.SQRT R13, R13 ;  /* 0x0000000d000d7308 */ /* 0x000ea20000002000 */
[----:B------:R-:W-:Y:S05]  /*2150*/  BRA `(.L_x_9065) ;  /* 0x0000000000687947 */ /* 0x000fea0003800000 */
.L_x_9067:
        /* <DEDUP_REMOVED lines=15> */
.L_x_9066:
        /* <DEDUP_REMOVED lines=8> */
.L_x_9064:
[----:B------:R-:W-:Y:S01]  /*22d0*/  PLOP3.LUT P0, PT, PT, PT, PT, 0x80, 0x0 ;  /* 0x000000000000781c */ /* 0x000fe20003f0f070 */
[----:B------:R-:W-:Y:S01]  /*22e0*/  FMUL.FTZ R13, R13, 16777216 ;  /* 0x4b8000000d0d7820 */ /* 0x000fe20000410000 */
[----:B------:R-:W-:-:S11]  /*22f0*/  FMUL.FTZ R8, R8, 16777216 ;  /* 0x4b80000008087820 */ /* 0x000fd60000410000 */
.L_x_9065:
[----:B------:R-:W-:Y:S05]  /*2300*/  BSYNC B2 ;  /* 0x0000000000027941 */ /* 0x000fea0003800000 */
.L_x_9063:
        /* <DEDUP_REMOVED lines=33> */
.L_x_9076:
        /* <DEDUP_REMOVED lines=28> */
.L_x_9075:
        /* <DEDUP_REMOVED lines=19> */
[----:B01-3--:R-:W-:Y:S05]  /*2810*/  CALL.REL.NOINC `($__internal_16_$__cuda_sm3x_div_rn_ftz_f32_slowpath) ;  /* 0x0000005000487944 */ /* 0x00bfea0003c00000 */
.L_x_9080:
[----:B------:R-:W-:Y:S05]  /*2820*/  BSYNC B5 ;  /* 0x0000000000057941 */ /* 0x000fea0003800000 */
.L_x_9079:
        /* <DEDUP_REMOVED lines=18> */
.L_x_9082:
[----:B------:R-:W-:Y:S02]  /*2950*/  ISETP.GE.AND P0, PT, R16, RZ, PT ;  /* 0x000000ff1000720c */ /* 0x000fe40003f06270 */
[----:B------:R-:W-:-:S11]  /*2960*/  MOV R3, 0x3fd774eb ;  /* 0x3fd774eb00037802 */ /* 0x000fd60000000f00 */
[----:B------:R-:W-:-:S04]  /*2970*/  @P0 FFMA.FTZ R0, R3, 0.93318945169448852539, -R0 ;  /* 0x3f6ee58103000823 */ /* 0x000fc80000010800 */
[----:B------:R-:W-:-:S07]  /*2980*/  @!P0 FFMA.FTZ R0, R3, 0.93318945169448852539, R0 ;  /* 0x3f6ee58103008823 */ /* 0x000fce0000010000 */
.L_x_9083:
[----:B------:R-:W-:Y:S05]  /*2990*/  BSYNC B2 ;  /* 0x0000000000027941 */ /* 0x000fea0003800000 */
.L_x_9081:
        /* <DEDUP_REMOVED lines=11> */
.L_x_9078:
        /* <DEDUP_REMOVED lines=17> */
.L_x_9085:
[----:B------:R-:W-:Y:S05]  /*2b60*/  BSYNC B5 ;  /* 0x0000000000057941 */ /* 0x000fea0003800000 */
.L_x_9084:
        /* <DEDUP_REMOVED lines=18> */
.L_x_9087:
[----:B------:R-:W-:Y:S02]  /*2c90*/  ISETP.GE.AND P0, PT, R8, RZ, PT ;  /* 0x000000ff0800720c */ /* 0x000fe40003f06270 */
[----:B------:R-:W-:-:S11]  /*2ca0*/  MOV R3, 0x3fd774eb ;  /* 0x3fd774eb00037802 */ /* 0x000fd60000000f00 */
[----:B------:R-:W-:-:S04]  /*2cb0*/  @P0 FFMA.FTZ R0, R3, 0.93318945169448852539, -R0 ;  /* 0x3f6ee58103000823 */ /* 0x000fc80000010800 */
[----:B------:R-:W-:-:S07]  /*2cc0*/  @!P0 FFMA.FTZ R0, R3, 0.93318945169448852539, R0 ;  /* 0x3f6ee58103008823 */ /* 0x000fce0000010000 */
.L_x_9088:
[----:B------:R-:W-:Y:S05]  /*2cd0*/  BSYNC B2 ;  /* 0x0000000000027941 */ /* 0x000fea0003800000 */
.L_x_9086:
        /* <DEDUP_REMOVED lines=10> */
.L_x_9077:
[----:B------:R-:W-:Y:S05]  /*2d80*/  BSYNC B4 ;  /* 0x0000000000047941 */ /* 0x000fea0003800000 */
.L_x_9074:
[----:B------:R-:W-:-:S13]  /*2d90*/  ISETP.NE.AND P0, PT, R10, RZ, PT ;  /* 0x000000ff0a00720c */ /* 0x000fda0003f05270 */
[----:B-1----:R-:W-:-:S05]  /*2da0*/  @!P0 FADD.FTZ R11, -R11, -RZ ;  /* 0x800000ff0b0b8221 */ /* 0x002fca0000010100 */
[----:B------:R-:W-:Y:S01]  /*2db0*/  MOV R8, R11 ;  /* 0x0000000b00087202 */ /* 0x000fe20000000f00 */
[----:B------:R-:W-:Y:S06]  /*2dc0*/  BRA `(.L_x_9089) ;  /* 0x0000000c006c7947 */ /* 0x000fec0003800000 */
.L_x_9052:
[----:B------:R-:W-:Y:S01]  /*2dd0*/  FADD.FTZ R0, -R16, 6.1232342629258392722e-17 ;  /* 0x248d313210007421 */ /* 0x000fe20000010100 */
[----:B------:R-:W-:-:S03]  /*2de0*/  FADD.FTZ R8, -R17, -RZ ;  /* 0x800000ff11087221 */ /* 0x000fc60000010100 */
[----:B------:R-:W-:Y:S01]  /*2df0*/  FADD.FTZ R0, R0, 1.5707963705062866211 ;  /* 0x3fc90fdb00007421 */ /* 0x000fe20000010000 */
[----:B------:R-:W-:Y:S06]  /*2e00*/  BRA `(.L_x_9089) ;  /* 0x0000000c005c7947 */ /* 0x000fec0003800000 */
.L_x_9051:
[----:B------:R-:W-:Y:S01]  /*2e10*/  HFMA2.MMA R0, -RZ, RZ, 0, 0 ;  /* 0x00000000ff007435 */ /* 0x000fe200000001ff */
[----:B------:R-:W-:Y:S01]  /*2e20*/  FADD.FTZ R8, -R17, -RZ ;  /* 0x800000ff11087221 */ /* 0x000fe20000010100 */
[----:B------:R-:W-:Y:S09]  /*2e30*/  BRA `(.L_x_9089) ;  /* 0x0000000c00507947 */ /* 0x000ff20003800000 */
.L_x_9050:
        /* <DEDUP_REMOVED lines=23> */
[----:B------:R-:W-:Y:S05]  /*2fb0*/  CALL.REL.NOINC `($__internal_16_$__cuda_sm3x_div_rn_ftz_f32_slowpath) ;  /* 0x0000004800607944 */ /* 0x000fea0003c00000 */
.L_x_9094:
[----:B------:R-:W-:Y:S05]  /*2fc0*/  BSYNC B5 ;  /* 0x0000000000057941 */ /* 0x000fea0003800000 */
.L_x_9093:
        /* <DEDUP_REMOVED lines=18> */
.L_x_9096:
[----:B------:R-:W-:Y:S02]  /*30f0*/  ISETP.GE.AND P0, PT, R16, RZ, PT ;  /* 0x000000ff1000720c */ /* 0x000fe40003f06270 */
[----:B------:R-:W-:-:S11]  /*3100*/  MOV R3, 0x3fd774eb ;  /* 0x3fd774eb00037802 */ /* 0x000fd60000000f00 */
[----:B------:R-:W-:-:S04]  /*3110*/  @P0 FFMA.FTZ R0, R3, 0.93318945169448852539, -R0 ;  /* 0x3f6ee58103000823 */ /* 0x000fc80000010800 */
[----:B------:R-:W-:-:S07]  /*3120*/  @!P0 FFMA.FTZ R0, R3, 0.93318945169448852539, R0 ;  /* 0x3f6ee58103008823 */ /* 0x000fce0000010000 */
.L_x_9097:
[----:B------:R-:W-:Y:S05]  /*3130*/  BSYNC B2 ;  /* 0x0000000000027941 */ /* 0x000fea0003800000 */
.L_x_9095:
        /* <DEDUP_REMOVED lines=13> */
.L_x_9092:
        /* <DEDUP_REMOVED lines=12> */
.L_x_9100:
[----:B------:R-:W-:Y:S05]  /*32d0*/  BSYNC B5 ;  /* 0x0000000000057941 */ /* 0x000fea0003800000 */
.L_x_9099:
        /* <DEDUP_REMOVED lines=18> */
.L_x_9102:
[----:B------:R-:W-:Y:S02]  /*3400*/  ISETP.GE.AND P0, PT, R16, RZ, PT ;  /* 0x000000ff1000720c */ /* 0x000fe40003f06270 */
[----:B------:R-:W-:-:S11]  /*3410*/  MOV R3, 0x3fd774eb ;  /* 0x3fd774eb00037802 */ /* 0x000fd60000000f00 */
[----:B------:R-:W-:-:S04]  /*3420*/  @P0 FFMA.FTZ R0, R3, 0.93318945169448852539, -R0 ;  /* 0x3f6ee58103000823 */ /* 0x000fc80000010800 */
[----:B------:R-:W-:-:S07]  /*3430*/  @!P0 FFMA.FTZ R0, R3, 0.93318945169448852539, R0 ;  /* 0x3f6ee58103008823 */ /* 0x000fce0000010000 */
.L_x_9103:
[----:B------:R-:W-:Y:S05]  /*3440*/  BSYNC B2 ;  /* 0x0000000000027941 */ /* 0x000fea0003800000 */
.L_x_9101:
        /* <DEDUP_REMOVED lines=27> */
.L_x_9091:
[----:B------:R-:W-:Y:S01]  /*3600*/  FMUL.FTZ R0, R16, 0.36787945032119750977 ;  /* 0x3ebc5ab210007820 */ /* 0x000fe20000410000 */
[----:B------:R-:W-:Y:S01]  /*3610*/  FMUL.FTZ R2, R17, 0.36787945032119750977 ;  /* 0x3ebc5ab211027820 */ /* 0x000fe20000410000 */
[----:B------:R-:W-:Y:S01]  /*3620*/  MUFU.RCP R14, R11 ;  /* 0x0000000b000e7308 */ /* 0x000fe20000001000 */
        /* <DEDUP_REMOVED lines=29> */
[----:B------:R-:W-:Y:S05]  /*3800*/  CALL.REL.NOINC `($__internal_16_$__cuda_sm3x_div_rn_ftz_f32_slowpath) ;  /* 0x00000040004c7944 */ /* 0x000fea0003c00000 */
.L_x_9105:
[----:B------:R-:W-:Y:S05]  /*3810*/  BSYNC B5 ;  /* 0x0000000000057941 */ /* 0x000fea0003800000 */
.L_x_9104:
        /* <DEDUP_REMOVED lines=18> */
.L_x_9107:
[----:B------:R-:W-:Y:S02]  /*3940*/  ISETP.GE.AND P0, PT, R16, RZ, PT ;  /* 0x000000ff1000720c */ /* 0x000fe40003f06270 */
[----:B------:R-:W-:-:S11]  /*3950*/  MOV R3, 0x3fd774eb ;  /* 0x3fd774eb00037802 */ /* 0x000fd60000000f00 */
[----:B------:R-:W-:-:S04]  /*3960*/  @P0 FFMA.FTZ R0, R3, 0.93318945169448852539, -R0 ;  /* 0x3f6ee58103000823 */ /* 0x000fc80000010800 */
[----:B------:R-:W-:-:S07]  /*3970*/  @!P0 FFMA.FTZ R0, R3, 0.93318945169448852539, R0 ;  /* 0x3f6ee58103008823 */ /* 0x000fce0000010000 */
.L_x_9108:
[----:B------:R-:W-:Y:S05]  /*3980*/  BSYNC B2 ;  /* 0x0000000000027941 */ /* 0x000fea0003800000 */
.L_x_9106:
        /* <DEDUP_REMOVED lines=10> */
.L_x_9098:
[----:B------:R-:W-:Y:S05]  /*3a30*/  BSYNC B4 ;  /* 0x0000000000047941 */ /* 0x000fea0003800000 */
.L_x_9090:
[----:B------:R-:W-:Y:S01]  /*3a40*/  ISETP.NE.AND P0, PT, R10, RZ, PT ;  /* 0x000000ff0a00720c */ /* 0x000fe20003f05270 */
[----:B------:R-:W-:Y:S01]  /*3a50*/  FADD.FTZ R8, R13, 0.69314718246459960938 ;  /* 0x3f3172180d087421 */ /* 0x000fe20000010000 */
[----:B------:R-:W-:-:S11]  /*3a60*/  FADD.FTZ R0, |R0|, -RZ ;  /* 0x800000ff00007221 */ /* 0x000fd60000010200 */
[----:B------:R-:W-:Y:S01]  /*3a70*/  @!P0 FADD.FTZ R8, -R8, -RZ ;  /* 0x800000ff08088221 */ /* 0x000fe20000010100 */
[----:B------:R-:W-:Y:S06]  /*3a80*/  BRA `(.L_x_9089) ;  /* 0x00000000003c7947 */ /* 0x000fec0003800000 */
.L_x_9049:
        /* <DEDUP_REMOVED lines=15> */
.L_x_9089:
[----:B------:R-:W-:Y:S05]  /*3b80*/  BSYNC B0 ;  /* 0x0000000000007941 */ /* 0x000fea0003800000 */
.L_x_9048:
        /* <DEDUP_REMOVED lines=13> */
.L_x_9110:
[----:B------:R-:W-:Y:S02]  /*3c60*/  FSETP.GTU.FTZ.AND P0, PT, R4, +INF , PT ;  /* 0x7f8000000400780b */ /* 0x000fe40003f1c000 */
[----:B------:R-:W-:-:S11]  /*3c70*/  MOV R9, R0 ;  /* 0x0000000000097202 */ /* 0x000fd60000000f00 */
[----:B------:R-:W-:-:S07]  /*3c80*/  @!P0 MOV R8, R4 ;  /* 0x0000000400088202 */ /* 0x000fce0000000f00 */
.L_x_9111:
[----:B------:R-:W-:Y:S05]  /*3c90*/  BSYNC B0 ;  /* 0x0000000000007941 */ /* 0x000fea0003800000 */
.L_x_9109:
[----:B------:R1:W-:Y:S01]  /*3ca0*/  STG.E.64 desc[UR4][R2.64], R8 ;  /* 0x0000000802007986 */ /* 0x0003e2000c101b04 */
[----:B---3--:R-:W-:-:S04]  /*3cb0*/  LEA R5, R6, R7, 0x8 ;  /* 0x0000000706057211 */ /* 0x008fc800078e40ff */
[----:B------:R-:W-:-:S07]  /*3cc0*/  IADD3 R5, R5, 0x80, RZ ;  /* 0x0000008005057810 */ /* 0x000fce0007ffe0ff */
.L_x_9046:
[----:B------:R-:W-:Y:S05]  /*3cd0*/  BSYNC B1 ;  /* 0x0000000000017941 */ /* 0x000fea0003800000 */
.L_x_9045:
        /* <DEDUP_REMOVED lines=295> */
[----:B--2-4-:R-:W2:Y:S08]  /*4f50*/  @P0 LDC R13, c[0x0][0x33c] ;  /* 0x0000cf00ff0d0b82 */ /* 0x014eb00000000800 */
[----:B------:R-:W3:Y:S01]  /*4f60*/  @P0 LDC.64 R14, c[0x0][0x408] ;  /* 0x00010200ff0e0b82 */ /* 0x000ee20000000a00 */
[----:B-1----:R-:W-:-:S05]  /*4f70*/  @P0 IMAD.HI.U32 R2, R5, R10, R4 ;  /* 0x0000000a05020227 */ /* 0x002fca00078e0004 */
[----:B------:R-:W-:Y:S01]  /*4f80*/  @P0 SHF.R.U32.HI R4, RZ, R11, R2 ;  /* 0x0000000bff040219 */ /* 0x000fe20000011602 */
[----:B------:R-:W-:-:S03]  /*4f90*/  IMAD R2, R9, UR8, R3 ;  /* 0x0000000809027c24 */ /* 0x000fc6000f8e0203 */
[----:B------:R-:W-:Y:S01]  /*4fa0*/  @P0 IADD3 R4, -R4, RZ, RZ ;  /* 0x000000ff04040210 */ /* 0x000fe20007ffe1ff */
[C---:B------:R-:W-:Y:S02]  /*4fb0*/  IMAD R7, R2.reuse, UR6, R7 ;  /* 0x0000000602077c24 */ /* 0x040fe4000f8e0207 */
[----:B------:R-:W-:Y:S02]  /*4fc0*/  IMAD R0, R2, UR7, R0 ;  /* 0x0000000702007c24 */ /* 0x000fe4000f8e0200 */
[----:B--2---:R-:W-:-:S04]  /*4fd0*/  @P0 IMAD R4, R13, R4, R5 ;  /* 0x000000040d040224 */ /* 0x004fc800078e0205 */
[C---:B---3--:R-:W-:Y:S02]  /*4fe0*/  @P0 IMAD R7, R4.reuse, R14, R7 ;  /* 0x0000000e04070224 */ /* 0x048fe400078e0207 */
[----:B------:R-:W-:-:S07]  /*4ff0*/  @P0 IMAD R0, R4, R15, R0 ;  /* 0x0000000f04000224 */ /* 0x000fce00078e0200 */
.L_x_9112:
[----:B------:R-:W-:Y:S02]  /*5000*/  ULDC.64 UR6, c[0x0][0x418] ;  /* 0x0001060000067ab9 */ /* 0x000fe40000000a00 */
[----:B-1----:R-:W-:-:S04]  /*5010*/  IADD3 R8, P0, R0, UR6, RZ ;  /* 0x0000000600087c10 */ /* 0x002fc8000ff1e0ff */
[----:B------:R-:W-:Y:S01]  /*5020*/  IADD3.X R9, RZ, UR7, RZ, P0, !PT ;  /* 0x00000007ff097c10 */ /* 0x000fe200087fe4ff */
[----:B------:R-:W-:-:S05]  /*5030*/  ULDC.64 UR6, c[0x0][0x410] ;  /* 0x0001040000067ab9 */ /* 0x000fca0000000a00 */
[----:B------:R-:W3:Y:S01]  /*5040*/  LDG.E.64 R8, desc[UR4][R8.64] ;  /* 0x0000000408087981 */ /* 0x000ee2000c1e1b00 */
[----:B------:R-:W-:Y:S01]  /*5050*/  IADD3 R6, P2, R7, UR6, RZ ;  /* 0x0000000607067c10 */ /* 0x000fe2000ff5e0ff */
[----:B------:R-:W-:Y:S03]  /*5060*/  BSSY B0, `(.L_x_9113) ;  /* 0x000027d000007945 */ /* 0x000fe60003800000 */
[----:B------:R-:W-:Y:S02]  /*5070*/  IADD3.X R7, RZ, UR7, RZ, P2, !PT ;  /* 0x00000007ff077c10 */ /* 0x000fe400097fe4ff */
[C---:B---3--:R-:W-:Y:S01]  /*5080*/  FSETP.GTU.FTZ.AND P0, PT, |R8|.reuse, +INF , PT ;  /* 0x7f8000000800780b */ /* 0x048fe20003f1c200 */
        /* <DEDUP_REMOVED lines=21> */
[----:B0-----:R-:W-:-:S03]  /*51e0*/  FADD.FTZ R19, |R3|, -RZ ;  /* 0x800000ff03137221 */ /* 0x001fc60000010200 */
[CC--:B------:R-:W-:Y:S02]  /*51f0*/  VIMNMX R4, R5.reuse, R14.reuse, !PT ;  /* 0x0000000e05047248 */ /* 0x0c0fe40007fe0100 */
[----:B------:R-:W-:Y:S02]  /*5200*/  VIMNMX R2, R14, R19, !PT ;  /* 0x000000130e027248 */ /* 0x000fe40007fe0100 */
[----:B--2-4-:R-:W-:Y:S02]  /*5210*/  LOP3.LUT R13, R4, 0xfe000000, RZ, 0xc0, !PT ;  /* 0xfe000000040d7812 */ /* 0x014fe400078ec0ff */
        /* <DEDUP_REMOVED lines=81> */
.L_x_9121:
        /* <DEDUP_REMOVED lines=10> */
.L_x_9123:
[----:B------:R-:W-:-:S04]  /*57d0*/  FADD.FTZ R2, -R0, R5 ;  /* 0x0000000500027221 */ /* 0x000fc80000010100 */
[----:B------:R-:W-:-:S07]  /*57e0*/  FMUL.FTZ R2, R2, 0.5 ;  /* 0x3f00000002027820 */ /* 0x000fce0000410000 */
.L_x_9124:
[----:B------:R-:W-:Y:S05]  /*57f0*/  BSYNC B2 ;  /* 0x0000000000027941 */ /* 0x000fea0003800000 */
.L_x_9122:
        /* <DEDUP_REMOVED lines=11> */
.L_x_9126:
[----:B------:R-:W-:-:S04]  /*58b0*/  FADD.FTZ R12, R4, -R13 ;  /* 0x8000000d040c7221 */ /* 0x000fc80000010000 */
[----:B------:R-:W-:-:S07]  /*58c0*/  FMUL.FTZ R13, R12, 0.5 ;  /* 0x3f0000000c0d7820 */ /* 0x000fce0000410000 */
.L_x_9127:
[----:B------:R-:W-:Y:S05]  /*58d0*/  BSYNC B2 ;  /* 0x0000000000027941 */ /* 0x000fea0003800000 */
.L_x_9125:
        /* <DEDUP_REMOVED lines=35> */
.L_x_9120:
[----:B------:R0:W1:Y:S02]  /*5b10*/  MUFU.SQRT R13, R17 ;  /* 0x00000011000d7308 */ /* 0x0000640000002000 */
.L_x_9119:
[----:B------:R-:W-:Y:S05]  /*5b20*/  BSYNC B1 ;  /* 0x0000000000017941 */ /* 0x000fea0003800000 */
.L_x_9118:
        /* <DEDUP_REMOVED lines=24> */
.L_x_9134:
[----:B------:R-:W-:-:S04]  /*5cb0*/  FADD.FTZ R0, -R0, R5 ;  /* 0x0000000500007221 */ /* 0x000fc80000010100 */
[----:B------:R-:W-:-:S07]  /*5cc0*/  FMUL.FTZ R0, R0, 0.5 ;  /* 0x3f00000000007820 */ /* 0x000fce0000410000 */
.L_x_9135:
[----:B------:R-:W-:Y:S05]  /*5cd0*/  BSYNC B2 ;  /* 0x0000000000027941 */ /* 0x000fea0003800000 */
.L_x_9133:
        /* <DEDUP_REMOVED lines=10> */
.L_x_9137:
[----:B------:R-:W-:-:S04]  /*5d80*/  FADD.FTZ R3, -R3, R4 ;  /* 0x0000000403037221 */ /* 0x000fc80000010100 */
[----:B------:R-:W-:-:S07]  /*5d90*/  FMUL.FTZ R3, R3, 0.5 ;  /* 0x3f00000003037820 */ /* 0x000fce0000410000 */
.L_x_9138:
[----:B------:R-:W-:Y:S05]  /*5da0*/  BSYNC B2 ;  /* 0x0000000000027941 */ /* 0x000fea0003800000 */
.L_x_9136:
[----:B------:R-:W-:Y:S01]  /*5db0*/  FADD.FTZ R0, R3, R0 ;  /* 0x0000000003007221 */ /* 0x000fe20000010000 */
[----:B------:R-:W-:Y:S01]  /*5dc0*/  FADD.FTZ R19, R10, R19 ;  /* 0x000000130a137221 */ /* 0x000fe20000010000 */
[----:B------:R-:W-:-:S03]  /*5dd0*/  PLOP3.LUT P0, PT, PT, PT, PT, 0x80, 0x0 ;  /* 0x000000000000781c */ /* 0x000fc60003f0f070 */
[----:B------:R-:W-:-:S06]  /*5de0*/  FMUL.FTZ R19, R19, R0 ;  /* 0x0000000013137220 */ /* 0x000fcc0000410000 */
[----:B------:R-:W2:Y:S01]  /*5df0*/  MUFU.SQRT R19, R19 ;  /* 0x0000001300137308 */ /* 0x000ea20000002000 */
[----:B------:R-:W-:Y:S05]  /*5e00*/  BRA `(.L_x_9130) ;  /* 0x0000000000687947 */ /* 0x000fea0003800000 */
.L_x_9132:
        /* <DEDUP_REMOVED lines=15> */
.L_x_9131:
        /* <DEDUP_REMOVED lines=8> */
.L_x_9129:
[----:B------:R-:W-:Y:S01]  /*5f80*/  PLOP3.LUT P0, PT, PT, PT, PT, 0x80, 0x0 ;  /* 0x000000000000781c */ /* 0x000fe20003f0f070 */
[----:B------:R-:W-:Y:S01]  /*5f90*/  FMUL.FTZ R19, R19, 16777216 ;  /* 0x4b80000013137820 */ /* 0x000fe20000410000 */
[----:B------:R-:W-:-:S11]  /*5fa0*/  FMUL.FTZ R10, R10, 16777216 ;  /* 0x4b8000000a0a7820 */ /* 0x000fd60000410000 */
.L_x_9130:
[----:B------:R-:W-:Y:S05]  /*5fb0*/  BSYNC B1 ;  /* 0x0000000000017941 */ /* 0x000fea0003800000 */
.L_x_9128:
        /* <DEDUP_REMOVED lines=33> */
.L_x_9141:
        /* <DEDUP_REMOVED lines=28> */
.L_x_9140:
        /* <DEDUP_REMOVED lines=20> */
.L_x_9145:
[----:B------:R-:W-:Y:S05]  /*64d0*/  BSYNC B4 ;  /* 0x0000000000047941 */ /* 0x000fea0003800000 */
.L_x_9144:
        /* <DEDUP_REMOVED lines=18> */
.L_x_9147:
[----:B------:R-:W-:Y:S02]  /*6600*/  ISETP.GE.AND P0, PT, R10, RZ, PT ;  /* 0x000000ff0a00720c */ /* 0x000fe40003f06270 */
[----:B------:R-:W-:-:S11]  /*6610*/  MOV R3, 0x3fd774eb ;  /* 0x3fd774eb00037802 */ /* 0x000fd60000000f00 */
[----:B------:R-:W-:-:S04]  /*6620*/  @P0 FFMA.FTZ R0, R3, 0.93318945169448852539, -R0 ;  /* 0x3f6ee58103000823 */ /* 0x000fc80000010800 */
[----:B------:R-:W-:-:S07]  /*6630*/  @!P0 FFMA.FTZ R0, R3, 0.93318945169448852539, R0 ;  /* 0x3f6ee58103008823 */ /* 0x000fce0000010000 */
.L_x_9148:
[----:B------:R-:W-:Y:S05]  /*6640*/  BSYNC B2 ;  /* 0x0000000000027941 */ /* 0x000fea0003800000 */
.L_x_9146:
        /* <DEDUP_REMOVED lines=11> */
.L_x_9143:
        /* <DEDUP_REMOVED lines=17> */
.L_x_9150:
[----:B------:R-:W-:Y:S05]  /*6810*/  BSYNC B4 ;  /* 0x0000000000047941 */ /* 0x000fea0003800000 */
.L_x_9149:
        /* <DEDUP_REMOVED lines=18> */
.L_x_9152:
[----:B------:R-:W-:Y:S02]  /*6940*/  ISETP.GE.AND P0, PT, R10, RZ, PT ;  /* 0x000000ff0a00720c */ /* 0x000fe40003f06270 */
[----:B------:R-:W-:-:S11]  /*6950*/  MOV R3, 0x3fd774eb ;  /* 0x3fd774eb00037802 */ /* 0x000fd60000000f00 */
[----:B------:R-:W-:-:S04]  /*6960*/  @P0 FFMA.FTZ R0, R3, 0.93318945169448852539, -R0 ;  /* 0x3f6ee58103000823 */ /* 0x000fc80000010800 */
[----:B------:R-:W-:-:S07]  /*6970*/  @!P0 FFMA.FTZ R0, R3, 0.93318945169448852539, R0 ;  /* 0x3f6ee58103008823 */ /* 0x000fce0000010000 */
.L_x_9153:
[----:B------:R-:W-:Y:S05]  /*6980*/  BSYNC B2 ;  /* 0x0000000000027941 */ /* 0x000fea0003800000 */
.L_x_9151:
        /* <DEDUP_REMOVED lines=10> */
.L_x_9142:
[----:B------:R-:W-:Y:S05]  /*6a30*/  BSYNC B1 ;  /* 0x0000000000017941 */ /* 0x000fea0003800000 */
.L_x_9139:
[----:B------:R-:W-:-:S13]  /*6a40*/  ISETP.NE.AND P0, PT, R11, RZ, PT ;  /* 0x000000ff0b00720c */ /* 0x000fda0003f05270 */
[----:B-1----:R-:W-:-:S05]  /*6a50*/  @!P0 FADD.FTZ R13, -R13, -RZ ;  /* 0x800000ff0d0d8221 */ /* 0x002fca0000010100 */
[----:B------:R-:W-:Y:S01]  /*6a60*/  MOV R2, R13 ;  /* 0x0000000d00027202 */ /* 0x000fe20000000f00 */
[----:B------:R-:W-:Y:S06]  /*6a70*/  BRA `(.L_x_9154) ;  /* 0x0000000c006c7947 */ /* 0x000fec0003800000 */
.L_x_9117:
[----:B------:R-:W-:Y:S01]  /*6a80*/  FADD.FTZ R0, -R8, 6.1232342629258392722e-17 ;  /* 0x248d313208007421 */ /* 0x000fe20000010100 */
[----:B------:R-:W-:-:S03]  /*6a90*/  FADD.FTZ R2, -R9, -RZ ;  /* 0x800000ff09027221 */ /* 0x000fc60000010100 */
[----:B------:R-:W-:Y:S01]  /*6aa0*/  FADD.FTZ R0, R0, 1.5707963705062866211 ;  /* 0x3fc90fdb00007421 */ /* 0x000fe20000010000 */
[----:B------:R-:W-:Y:S06]  /*6ab0*/  BRA `(.L_x_9154) ;  /* 0x0000000c005c7947 */ /* 0x000fec0003800000 */
.L_x_9116:
[----:B------:R-:W-:Y:S01]  /*6ac0*/  HFMA2.MMA R0, -RZ, RZ, 0, 0 ;  /* 0x00000000ff007435 */ /* 0x000fe200000001ff */
[----:B------:R-:W-:Y:S01]  /*6ad0*/  FADD.FTZ R2, -R9, -RZ ;  /* 0x800000ff09027221 */ /* 0x000fe20000010100 */
[----:B------:R-:W-:Y:S09]  /*6ae0*/  BRA `(.L_x_9154) ;  /* 0x0000000c00507947 */ /* 0x000ff20003800000 */
.L_x_9115:
[C---:B------:R-:W-:Y:S01]  /*6af0*/  FSETP.GEU.FTZ.AND P6, PT, R10.reuse, |R9|, PT ;  /* 0x400000090a00720b */ /* 0x040fe20003fde000 */
        /* <DEDUP_REMOVED lines=22> */
[----:B0-----:R-:W-:Y:S05]  /*6c60*/  CALL.REL.NOINC `($__internal_16_$__cuda_sm3x_div_rn_ftz_f32_slowpath) ;  /* 0x0000000c00347944 */ /* 0x001fea0003c00000 */
.L_x_9159:
[----:B------:R-:W-:Y:S05]  /*6c70*/  BSYNC B4 ;  /* 0x0000000000047941 */ /* 0x000fea0003800000 */
.L_x_9158:
        /* <DEDUP_REMOVED lines=18> */
.L_x_9161:
[----:B------:R-:W-:Y:S02]  /*6da0*/  ISETP.GE.AND P0, PT, R8, RZ, PT ;  /* 0x000000ff0800720c */ /* 0x000fe40003f06270 */
[----:B------:R-:W-:-:S11]  /*6db0*/  MOV R3, 0x3fd774eb ;  /* 0x3fd774eb00037802 */ /* 0x000fd60000000f00 */
[----:B------:R-:W-:-:S04]  /*6dc0*/  @P0 FFMA.FTZ R0, R3, 0.93318945169448852539, -R0 ;  /* 0x3f6ee58103000823 */ /* 0x000fc80000010800 */
[----:B------:R-:W-:-:S07]  /*6dd0*/  @!P0 FFMA.FTZ R0, R3, 0.93318945169448852539, R0 ;  /* 0x3f6ee58103008823 */ /* 0x000fce0000010000 */
.L_x_9162:
[----:B------:R-:W-:Y:S05]  /*6de0*/  BSYNC B2 ;  /* 0x0000000000027941 */ /* 0x000fea0003800000 */
.L_x_9160:
        /* <DEDUP_REMOVED lines=13> */
.L_x_9157:
        /* <DEDUP_REMOVED lines=12> */
.L_x_9165:
[----:B------:R-:W-:Y:S05]  /*6f80*/  BSYNC B4 ;  /* 0x0000000000047941 */ /* 0x000fea0003800000 */
.L_x_9164:
        /* <DEDUP_REMOVED lines=18> */
.L_x_9167:
[----:B------:R-:W-:Y:S02]  /*70b0*/  ISETP.GE.AND P0, PT, R8, RZ, PT ;  /* 0x000000ff0800720c */ /* 0x000fe40003f06270 */
[----:B------:R-:W-:-:S11]  /*70c0*/  MOV R3, 0x3fd774eb ;  /* 0x3fd774eb00037802 */ /* 0x000fd60000000f00 */
[----:B------:R-:W-:-:S04]  /*70d0*/  @P0 FFMA.FTZ R0, R3, 0.93318945169448852539, -R0 ;  /* 0x3f6ee58103000823 */ /* 0x000fc80000010800 */
[----:B------:R-:W-:-:S07]  /*70e0*/  @!P0 FFMA.FTZ R0, R3, 0.93318945169448852539, R0 ;  /* 0x3f6ee58103008823 */ /* 0x000fce0000010000 */
.L_x_9168:
[----:B------:R-:W-:Y:S05]  /*70f0*/  BSYNC B2 ;  /* 0x0000000000027941 */ /* 0x000fea0003800000 */
.L_x_9166:
        /* <DEDUP_REMOVED lines=19> */
[----:B------:R-:W-:Y:S01]  /*7230*/  @!P1 FSEL R0, R3, 0.78539818525314331055, !P0 ;  /* 0x3f490fdb03009808 */ /* 0x000fe20004000000 */
[----:B------:R-:W-:Y:S01]  /*7240*/  FADD.FTZ R3, |R9|, R10 ;  /* 0x0000000a09037221 */ /* 0x000fe20000010200 */
[----:B------:R-:W-:-:S04]  /*7250*/  @!P2 FSEL R0, RZ, 3.1415927410125732422, P0 ;  /* 0x40490fdbff00a808 */ /* 0x000fc80000000000 */
[----:B------:R-:W-:Y:S02]  /*7260*/  FSETP.GTU.FTZ.AND P0, PT, |R3|, +INF , PT ;  /* 0x7f8000000300780b */ /* 0x000fe40003f1c200 */
[----:B------:R-:W-:-:S04]  /*7270*/  LOP3.LUT R0, R0, 0x80000000, R9, 0xb8, !PT ;  /* 0x8000000000007812 */ /* 0x000fc800078eb809 */
[----:B------:R-:W-:Y:S01]  /*7280*/  FSEL R0, R3, R0, P0 ;  /* 0x0000000003007208 */ /* 0x000fe20000000000 */
[----:B-1----:R-:W-:Y:S01]  /*7290*/  FMUL.FTZ R17, R2, 0.69314718246459960938 ;  /* 0x3f31721802117820 */ /* 0x002fe20000410000 */
[----:B------:R-:W-:Y:S06]  /*72a0*/  BRA `(.L_x_9163) ;  /* 0x00000004000c7947 */ /* 0x000fec0003800000 */
.L_x_9156:
        /* <DEDUP_REMOVED lines=32> */
[----:B0-----:R-:W-:Y:S05]  /*74b0*/  CALL.REL.NOINC `($__internal_16_$__cuda_sm3x_div_rn_ftz_f32_slowpath) ;  /* 0x0000000400207944 */ /* 0x001fea0003c00000 */
.L_x_9170:
[----:B------:R-:W-:Y:S05]  /*74c0*/  BSYNC B4 ;  /* 0x0000000000047941 */ /* 0x000fea0003800000 */
.L_x_9169:
        /* <DEDUP_REMOVED lines=18> */
.L_x_9172:
[----:B------:R-:W-:Y:S02]  /*75f0*/  ISETP.GE.AND P0, PT, R8, RZ, PT ;  /* 0x000000ff0800720c */ /* 0x000fe40003f06270 */
[----:B------:R-:W-:-:S11]  /*7600*/  MOV R3, 0x3fd774eb ;  /* 0x3fd774eb00037802 */ /* 0x000fd60000000f00 */
[----:B------:R-:W-:-:S04]  /*7610*/  @P0 FFMA.FTZ R0, R3, 0.93318945169448852539, -R0 ;  /* 0x3f6ee58103000823 */ /* 0x000fc80000010800 */
[----:B------:R-:W-:-:S07]  /*7620*/  @!P0 FFMA.FTZ R0, R3, 0.93318945169448852539, R0 ;  /* 0x3f6ee58103008823 */ /* 0x000fce0000010000 */
.L_x_9173:
[----:B------:R-:W-:Y:S05]  /*7630*/  BSYNC B2 ;  /* 0x0000000000027941 */ /* 0x000fea0003800000 */
.L_x_9171:
        /* <DEDUP_REMOVED lines=10> */
.L_x_9163:
[----:B------:R-:W-:Y:S05]  /*76e0*/  BSYNC B1 ;  /* 0x0000000000017941 */ /* 0x000fea0003800000 */
.L_x_9155:
[----:B------:R-:W-:Y:S01]  /*76f0*/  ISETP.NE.AND P0, PT, R11, RZ, PT ;  /* 0x000000ff0b00720c */ /* 0x000fe20003f05270 */
[----:B------:R-:W-:Y:S01]  /*7700*/  FADD.FTZ R2, R17, 0.69314718246459960938 ;  /* 0x3f31721811027421 */ /* 0x000fe20000010000 */
[----:B------:R-:W-:-:S11]  /*7710*/  FADD.FTZ R0, |R0|, -RZ ;  /* 0x800000ff00007221 */ /* 0x000fd60000010200 */
[----:B------:R-:W-:Y:S01]  /*7720*/  @!P0 FADD.FTZ R2, -R2, -RZ ;  /* 0x800000ff02028221 */ /* 0x000fe20000010100 */
[----:B------:R-:W-:Y:S06]  /*7730*/  BRA `(.L_x_9154) ;  /* 0x00000000003c7947 */ /* 0x000fec0003800000 */
.L_x_9114:
        /* <DEDUP_REMOVED lines=15> */
.L_x_9154:
[----:B------:R-:W-:Y:S05]  /*7830*/  BSYNC B0 ;  /* 0x0000000000007941 */ /* 0x000fea0003800000 */
.L_x_9113:
        /* <DEDUP_REMOVED lines=10> */
.L_x_9175:
[----:B------:R-:W-:Y:S02]  /*78e0*/  FSETP.GTU.FTZ.AND P0, PT, R4, +INF , PT ;  /* 0x7f8000000400780b */ /* 0x000fe40003f1c000 */
[----:B------:R-:W-:-:S11]  /*78f0*/  MOV R3, R0 ;  /* 0x0000000000037202 */ /* 0x000fd60000000f00 */
[----:B------:R-:W-:-:S07]  /*7900*/  @!P0 MOV R2, R4 ;  /* 0x0000000400028202 */ /* 0x000fce0000000f00 */
.L_x_9176:
[----:B------:R-:W-:Y:S05]  /*7910*/  BSYNC B0 ;  /* 0x0000000000007941 */ /* 0x000fea0003800000 */
.L_x_9174:
[----:B------:R-:W-:Y:S01]  /*7920*/  STG.E.64 desc[UR4][R6.64], R2 ;  /* 0x0000000206007986 */ /* 0x000fe2000c101b04 */
[----:B------:R-:W-:Y:S05]  /*7930*/  EXIT ;  /* 0x000000000000794d */ /* 0x000fea0003800000 */
        .weak           $__internal_16_$__cuda_sm3x_div_rn_ftz_f32_slowpath
        .type           $__internal_16_$__cuda_sm3x_div_rn_ftz_f32_slowpath,@function
        .size           $__internal_16_$__cuda_sm3x_div_rn_ftz_f32_slowpath,(.L_x_21021 - $__internal_16_$__cuda_sm3x_div_rn_ftz_f32_slowpath)
$__internal_16_$__cuda_sm3x_div_rn_ftz_f32_slowpath:
        /* <DEDUP_REMOVED lines=32> */
.L_x_9179:
[----:B------:R-:W-:Y:S05]  /*7b40*/  BSYNC B3 ;  /* 0x0000000000037941 */ /* 0x000fea0003800000 */
.L_x_9178:
        /* <DEDUP_REMOVED lines=27> */
.L_x_9185:
[----:B------:R-:W-:-:S07]  /*7d00*/  LEA R0, R3, R0, 0x17 ;  /* 0x0000000003007211 */ /* 0x000fce00078eb8ff */
.L_x_9186:
[----:B------:R-:W-:Y:S05]  /*7d10*/  BSYNC B3 ;  /* 0x0000000000037941 */ /* 0x000fea0003800000 */
.L_x_9184:
[----:B------:R-:W-:Y:S05]  /*7d20*/  BRA `(.L_x_9187) ;  /* 0x0000000000207947 */ /* 0x000fea0003800000 */
.L_x_9183:
[----:B------:R-:W-:-:S04]  /*7d30*/  LOP3.LUT R21, R12, 0x80000000, R21, 0x48, !PT ;  /* 0x800000000c157812 */ /* 0x000fc800078e4815 */
[----:B------:R-:W-:Y:S01]  /*7d40*/  LOP3.LUT R0, R21, 0x7f800000, RZ, 0xfc, !PT ;  /* 0x7f80000015007812 */ /* 0x000fe200078efcff */
[----:B------:R-:W-:Y:S06]  /*7d50*/  BRA `(.L_x_9187) ;  /* 0x0000000000147947 */ /* 0x000fec0003800000 */
.L_x_9182:
[----:B------:R-:W-:Y:S01]  /*7d60*/  LOP3.LUT R0, R12, 0x80000000, R21, 0x48, !PT ;  /* 0x800000000c007812 */ /* 0x000fe200078e4815 */
[----:B------:R-:W-:Y:S06]  /*7d70*/  BRA `(.L_x_9187) ;  /* 0x00000000000c7947 */ /* 0x000fec0003800000 */
.L_x_9181:
[----:B------:R-:W0:Y:S01]  /*7d80*/  MUFU.RSQ R0, -QNAN ;  /* 0xffc0000000007908 */ /* 0x000e220000001400 */
[----:B------:R-:W-:Y:S05]  /*7d90*/  BRA `(.L_x_9187) ;  /* 0x0000000000047947 */ /* 0x000fea0003800000 */
.L_x_9180:
[----:B------:R-:W-:-:S07]  /*7da0*/  FADD.FTZ R0, R21, R12 ;  /* 0x0000000c15007221 */ /* 0x000fce0000010000 */
.L_x_9187:
[----:B------:R-:W-:Y:S05]  /*7db0*/  BSYNC B2 ;  /* 0x0000000000027941 */ /* 0x000fea0003800000 */
.L_x_9177:
[----:B------:R-:W-:Y:S01]  /*7dc0*/  HFMA2.MMA R5, -RZ, RZ, 0, 0 ;  /* 0x00000000ff057435 */ /* 0x000fe200000001ff */
[----:B------:R-:W-:-:S05]  /*7dd0*/  MOV R4, R2 ;  /* 0x0000000200047202 */ /* 0x000fca0000000f00 */
[----:B0-----:R-:W-:Y:S05]  /*7de0*/  RET.REL.NODEC R4 `(_ZN2at6native18elementwise_kernelILi128ELi2EZNS0_22gpu_kernel_impl_nocastIZZZNS0_17acosh_kernel_cudaERNS_18TensorIteratorBaseEENKUlvE_clEvENKUlvE0_clEvEUlN3c107complexIfEEE_EEvS4_RKT_EUliE_EEviT1_) ;  /* 0xffffff8004847950 */ /* 0x001fea0003c3ffff */
.L_x_9188:
        /* <DEDUP_REMOVED lines=9> */
.L_x_21021:


//--------------------- .text._ZN2at6native27unrolled_elementwise_kernelIZZZNS0_17acosh_kernel_cudaERNS_18TensorIteratorBaseEENKUlvE_clEvENKUlvE0_clEvEUlN3c107complexIfEEE_St5arrayIPcLm2EELi4E23TrivialOffsetCalculatorILi1EjESE_NS0_6memory15LoadWithoutCastENSF_16StoreWithoutCastEEEviT_T0_T2_T3_T4_T5_ --------------------------
	.section	.text._ZN2at6native27unrolled_elementwise_kernelIZZZNS0_17acosh_kernel_cudaERNS_18TensorIteratorBaseEENKUlvE_clEvENKUlvE0_clEvEUlN3c107complexIfEEE_St5arrayIPcLm2EELi4E23TrivialOffsetCalculatorILi1EjESE_NS0_6memory15LoadWithoutCastENSF_16StoreWithoutCastEEEviT_T0_T2_T3_T4_T5_,"ax",@progbits
	.align	128
        .global         _ZN2at6native27unrolled_elementwise_kernelIZZZNS0_17acosh_kernel_cudaERNS_18TensorIteratorBaseEENKUlvE_clEvENKUlvE0_clEvEUlN3c107complexIfEEE_St5arrayIPcLm2EELi4E23TrivialOffsetCalculatorILi1EjESE_NS0_6memory15LoadWithoutCastENSF_16StoreWithoutCastEEEviT_T0_T2_T3_T4_T5_
        .type           _ZN2at6native27unrolled_elementwise_kernelIZZZNS0_17acosh_kernel_cudaERNS_18TensorIteratorBaseEENKUlvE_clEvENKUlvE0_clEvEUlN3c107complexIfEEE_St5arrayIPcLm2EELi4E23TrivialOffsetCalculatorILi1EjESE_NS0_6memory15LoadWithoutCastENSF_16StoreWithoutCastEEEviT_T0_T2_T3_T4_T5_,@function
        .size           _ZN2at6native27unrolled_elementwise_kernelIZZZNS0_17acosh_kernel_cudaERNS_18TensorIteratorBaseEENKUlvE_clEvENKUlvE0_clEvEUlN3c107complexIfEEE_St5arrayIPcLm2EELi4E23TrivialOffsetCalculatorILi1EjESE_NS0_6memory15LoadWithoutCastENSF_16StoreWithoutCastEEEviT_T0_T2_T3_T4_T5_,(.L_x_21022 - _ZN2at6native27unrolled_elementwise_kernelIZZZNS0_17acosh_kernel_cudaERNS_18TensorIteratorBaseEENKUlvE_clEvENKUlvE0_clEvEUlN3c107complexIfEEE_St5arrayIPcLm2EELi4E23TrivialOffsetCalculatorILi1EjESE_NS0_6memory15LoadWithoutCastENSF_16StoreWithoutCastEEEviT_T0_T2_T3_T4_T5_)
        .other          _ZN2at6native27unrolled_elementwise_kernelIZZZNS0_17acosh_kernel_cudaERNS_18TensorIteratorBaseEENKUlvE_clEvENKUlvE0_clEvEUlN3c107complexIfEEE_St5arrayIPcLm2EELi4E23TrivialOffsetCalculatorILi1EjESE_NS0_6memory15LoadWithoutCastENSF_16StoreWithoutCastEEEviT_T0_T2_T3_T4_T5_,@"STO_CUDA_ENTRY STV_DEFAULT"
_ZN2at6native27unrolled_elementwise_kernelIZZZNS0_17acosh_kernel_cudaERNS_18TensorIteratorBaseEENKUlvE_clEvENKUlvE0_clEvEUlN3c107complexIfEEE_St5arrayIPcLm2EELi4E23TrivialOffsetCalculatorILi1EjESE_NS0_6memory15LoadWithoutCastENSF_16StoreWithoutCastEEEviT_T0_T2_T3_T4_T5_:
.text._ZN2at6native27unrolled_elementwise_kernelIZZZNS0_17acosh_kernel_cudaERNS_18TensorIteratorBaseEENKUlvE_clEvENKUlvE0_clEvEUlN3c107complexIfEEE_St5arrayIPcLm2EELi4E23TrivialOffsetCalculatorILi1EjESE_NS0_6memory15LoadWithoutCastENSF_16StoreWithoutCastEEEviT_T0_T2_T3_T4_T5_:
[----:B------:R-:W-:Y:S01]  /*0000*/  LDC R1, c[0x0][0x28] ;  /* 0x00000a00ff017b82 */ /* 0x000fe20000000800 */
[----:B------:R-:W0:Y:S07]  /*0010*/  S2R R2, SR_CTAID.X ;  /* 0x0000000000027919 */ /* 0x000e2e0000002500 */
[----:B------:R-:W0:Y:S01]  /*0020*/  LDC R3, c[0x0][0x210] ;  /* 0x00008400ff037b82 */ /* 0x000e220000000800 */
[----:B------:R-:W-:Y:S02]  /*0030*/  CS2R R18, SRZ ;  /* 0x0000000000127805 */ /* 0x000fe4000001ff00 */
[----:B------:R-:W-:Y:S01]  /*0040*/  CS2R R20, SRZ ;  /* 0x0000000000147805 */ /* 0x000fe2000001ff00 */
[----:B------:R-:W1:Y:S01]  /*0050*/  S2R R0, SR_TID.X ;  /* 0x0000000000007919 */ /* 0x000e620000002100 */
[----:B------:R-:W-:Y:S01]  /*0060*/  ULDC.64 UR4, c[0x0][0x208] ;  /* 0x0000820000047ab9 */ /* 0x000fe20000000a00 */
        /* <DEDUP_REMOVED lines=10> */
[----:B0-----:R-:W-:-:S05]  /*0110*/  @!P2 IMAD.WIDE.U32 R4, R9, 0x8, R4 ;  /* 0x000000080904a825 */ /* 0x001fca00078e0004 */
[----:B------:R0:W5:Y:S07]  /*0120*/  @!P2 LDG.E.64 R18, desc[UR4][R4.64] ;  /* 0x000000040412a981 */ /* 0x00016e000c1e1b00 */
[----:B------:R-:W-:Y:S01]  /*0130*/  @!P3 LEA R23, R2, R0, 0x9 ;  /* 0x000000000217b211 */ /* 0x000fe200078e48ff */
[----:B------:R-:W2:Y:S01]  /*0140*/  @!P3 LDC.64 R10, c[0x0][0x220] ;  /* 0x00008800ff0abb82 */ /* 0x000ea20000000a00 */
[----:B------:R-:W-:-:S04]  /*0150*/  @!P3 IADD3 R0, R0, 0x80, RZ ;  /* 0x000000800000b810 */ /* 0x000fc80007ffe0ff */
[----:B------:R-:W-:Y:S01]  /*0160*/  ISETP.GE.AND P1, PT, R0, R3, PT ;  /* 0x000000030000720c */ /* 0x000fe20003f26270 */
[----:B-1----:R-:W-:Y:S01]  /*0170*/  @!P0 IMAD.WIDE.U32 R8, R17, 0x8, R6 ;  /* 0x0000000811088825 */ /* 0x002fe200078e0006 */
[----:B------:R-:W-:-:S04]  /*0180*/  CS2R R16, SRZ ;  /* 0x0000000000107805 */ /* 0x000fc8000001ff00 */
[----:B------:R0:W5:Y:S07]  /*0190*/  @!P0 LDG.E.64 R20, desc[UR4][R8.64] ;  /* 0x0000000408148981 */ /* 0x00016e000c1e1b00 */
[----:B------:R-:W1:Y:S01]  /*01a0*/  @!P1 LDC.64 R12, c[0x0][0x220] ;  /* 0x00008800ff0c9b82 */ /* 0x000e620000000a00 */
[----:B------:R-:W-:Y:S01]  /*01b0*/  @!P1 LEA R15, R2, R0, 0x9 ;  /* 0x00000000020f9211 */ /* 0x000fe200078e48ff */
[----:B--2---:R-:W-:Y:S01]  /*01c0*/  @!P3 IMAD.WIDE.U32 R22, R23, 0x8, R10 ;  /* 0x000000081716b825 */ /* 0x004fe200078e000a */
[----:B------:R-:W-:-:S06]  /*01d0*/  CS2R R10, SRZ ;  /* 0x00000000000a7805 */ /* 0x000fcc000001ff00 */
[----:B------:R0:W5:Y:S01]  /*01e0*/  @!P3 LDG.E.64 R10, desc[UR4][R22.64] ;  /* 0x00000004160ab981 */ /* 0x000162000c1e1b00 */
[----:B-1----:R-:W-:-:S05]  /*01f0*/  @!P1 IMAD.WIDE.U32 R6, R15, 0x8, R12 ;  /* 0x000000080f069825 */ /* 0x002fca00078e000c */
[----:B------:R0:W5:Y:S01]  /*0200*/  @!P1 LDG.E.64 R16, desc[UR4][R6.64] ;  /* 0x0000000406109981 */ /* 0x000162000c1e1b00 */
[----:B------:R-:W-:Y:S01]  /*0210*/  BSSY B1, `(.L_x_9189) ;  /* 0x0000293000017945 */ /* 0x000fe20003800000 */
[----:B------:R-:W-:Y:S01]  /*0220*/  HFMA2.MMA R13, -RZ, RZ, 0, 0 ;  /* 0x00000000ff0d7435 */ /* 0x000fe200000001ff */
[----:B------:R-:W-:Y:S02]  /*0230*/  CS2R R14, SRZ ;  /* 0x00000000000e7805 */ /* 0x000fe4000001ff00 */
[----:B------:R-:W-:Y:S08]  /*0240*/  @P2 BRA `(.L_x_9190) ;  /* 0x00000028003c2947 */ /* 0x000ff00003800000 */
[C---:B-----5:R-:W-:Y:S01]  /*0250*/  FSETP.GTU.FTZ.AND P0, PT, |R18|.reuse, +INF , PT ;  /* 0x7f8000001200780b */ /* 0x060fe20003f1c200 */
        /* <DEDUP_REMOVED lines=16> */
[C---:B0-----:R-:W-:Y:S01]  /*0360*/  FADD.FTZ R5, R14.reuse, 1 ;  /* 0x3f8000000e057421 */ /* 0x041fe20000010000 */
        /* <DEDUP_REMOVED lines=89> */
.L_x_9199:
        /* <DEDUP_REMOVED lines=10> */
.L_x_9201:
[----:B------:R-:W-:-:S04]  /*09a0*/  FADD.FTZ R4, -R5, R6 ;  /* 0x0000000605047221 */ /* 0x000fc80000010100 */
[----:B------:R-:W-:-:S07]  /*09b0*/  FMUL.FTZ R4, R4, 0.5 ;  /* 0x3f00000004047820 */ /* 0x000fce0000410000 */
.L_x_9202:
[----:B------:R-:W-:Y:S05]  /*09c0*/  BSYNC B3 ;  /* 0x0000000000037941 */ /* 0x000fea0003800000 */
.L_x_9200:
        /* <DEDUP_REMOVED lines=11> */
.L_x_9204:
[----:B------:R-:W-:-:S04]  /*0a80*/  FADD.FTZ R8, R7, -R8 ;  /* 0x8000000807087221 */ /* 0x000fc80000010000 */
[----:B------:R-:W-:-:S07]  /*0a90*/  FMUL.FTZ R9, R8, 0.5 ;  /* 0x3f00000008097820 */ /* 0x000fce0000410000 */
.L_x_9205:
[----:B------:R-:W-:Y:S05]  /*0aa0*/  BSYNC B3 ;  /* 0x0000000000037941 */ /* 0x000fea0003800000 */
.L_x_9203:
        /* <DEDUP_REMOVED lines=35> */
.L_x_9198:
[----:B------:R0:W1:Y:S02]  /*0ce0*/  MUFU.SQRT R12, R27 ;  /* 0x0000001b000c7308 */ /* 0x0000640000002000 */
.L_x_9197:
[----:B------:R-:W-:Y:S05]  /*0cf0*/  BSYNC B2 ;  /* 0x0000000000027941 */ /* 0x000fea0003800000 */
.L_x_9196:
        /* <DEDUP_REMOVED lines=24> */
.L_x_9212:
[----:B------:R-:W-:-:S04]  /*0e80*/  FADD.FTZ R5, -R5, R6 ;  /* 0x0000000605057221 */ /* 0x000fc80000010100 */
[----:B------:R-:W-:-:S07]  /*0e90*/  FMUL.FTZ R5, R5, 0.5 ;  /* 0x3f00000005057820 */ /* 0x000fce0000410000 */
.L_x_9213:
[----:B------:R-:W-:Y:S05]  /*0ea0*/  BSYNC B3 ;  /* 0x0000000000037941 */ /* 0x000fea0003800000 */
.L_x_9211:
        /* <DEDUP_REMOVED lines=10> */
.L_x_9215:
[----:B------:R-:W-:-:S04]  /*0f50*/  FADD.FTZ R0, -R0, R7 ;  /* 0x0000000700007221 */ /* 0x000fc80000010100 */
[----:B------:R-:W-:-:S07]  /*0f60*/  FMUL.FTZ R0, R0, 0.5 ;  /* 0x3f00000000007820 */ /* 0x000fce0000410000 */
.L_x_9216:
[----:B------:R-:W-:Y:S05]  /*0f70*/  BSYNC B3 ;  /* 0x0000000000037941 */ /* 0x000fea0003800000 */
.L_x_9214:
[----:B------:R-:W-:Y:S01]  /*0f80*/  FADD.FTZ R0, R0, R5 ;  /* 0x0000000500007221 */ /* 0x000fe20000010000 */
[----:B------:R-:W-:Y:S01]  /*0f90*/  FADD.FTZ R15, R14, R15 ;  /* 0x0000000f0e0f7221 */ /* 0x000fe20000010000 */
[----:B------:R-:W-:-:S03]  /*0fa0*/  PLOP3.LUT P0, PT, PT, PT, PT, 0x80, 0x0 ;  /* 0x000000000000781c */ /* 0x000fc60003f0f070 */
[----:B------:R-:W-:-:S06]  /*0fb0*/  FMUL.FTZ R15, R15, R0 ;  /* 0x000000000f0f7220 */ /* 0x000fcc0000410000 */
[----:B------:R-:W2:Y:S01]  /*0fc0*/  MUFU.SQRT R15, R15 ;  /* 0x0000000f000f7308 */ /* 0x000ea20000002000 */
[----:B------:R-:W-:Y:S05]  /*0fd0*/  BRA `(.L_x_9208) ;  /* 0x0000000000687947 */ /* 0x000fea0003800000 */
.L_x_9210:
        /* <DEDUP_REMOVED lines=15> */
.L_x_9209:
        /* <DEDUP_REMOVED lines=8> */
.L_x_9207:
[----:B------:R-:W-:Y:S01]  /*1150*/  PLOP3.LUT P0, PT, PT, PT, PT, 0x80, 0x0 ;  /* 0x000000000000781c */ /* 0x000fe20003f0f070 */
[----:B------:R-:W-:Y:S01]  /*1160*/  FMUL.FTZ R15, R15, 16777216 ;  /* 0x4b8000000f0f7820 */ /* 0x000fe20000410000 */
[----:B------:R-:W-:-:S11]  /*1170*/  FMUL.FTZ R14, R14, 16777216 ;  /* 0x4b8000000e0e7820 */ /* 0x000fd60000410000 */
.L_x_9208:
[----:B------:R-:W-:Y:S05]  /*1180*/  BSYNC B2 ;  /* 0x0000000000027941 */ /* 0x000fea0003800000 */
.L_x_9206:
[----:B------:R-:W-:Y:S04]  /*1190*/  BSSY B4, `(.L_x_9217) ;  /* 0x00000a9000047945 */ /* 0x000fe80003800000 */
[----:B------:R-:W-:Y:S05]  /*11a0*/  @P0 BRA `(.L_x_9218) ;  /* 0x0000000000ec0947 */ /* 0x000fea0003800000 */
[----:B------:R-:W-:-:S13]  /*11b0*/  ISETP.GT.AND P0, PT, R18, -0x1, PT ;  /* 0xffffffff1200780c */ /* 0x000fda0003f04270 */
[----:B------:R-:W-:Y:S05]  /*11c0*/  @P0 BRA `(.L_x_9219) ;  /* 0x0000000000740947 */ /* 0x000fea0003800000 */
[----:B---3--:R-:W-:Y:S01]  /*11d0*/  HFMA2.MMA R6, -RZ, RZ, 1.75, 0 ;  /* 0x3f000000ff067435 */ /* 0x008fe200000001ff */
[----:B------:R-:W-:-:S04]  /*11e0*/  FADD.FTZ R0, -R4, -RZ ;  /* 0x800000ff04007221 */ /* 0x000fc80000010100 */
[C---:B------:R-:W-:Y:S01]  /*11f0*/  FADD.FTZ R5, |R0|.reuse, -RZ ;  /* 0x800000ff00057221 */ /* 0x040fe20000010200 */
[C---:B------:R-:W-:Y:S02]  /*1200*/  FSETP.GT.FTZ.AND P0, PT, |R0|.reuse, 0.56000000238418579102, PT ;  /* 0x3f0f5c290000780b */ /* 0x040fe40003f14200 */
[----:B------:R-:W-:Y:S02]  /*1210*/  FSETP.NEU.FTZ.AND P1, PT, |R0|, 1, PT ;  /* 0x3f8000000000780b */ /* 0x000fe40003f3d200 */
[----:B------:R-:W-:-:S04]  /*1220*/  FFMA.FTZ R6, -R5, R6, 0.5 ;  /* 0x3f00000005067423 */ /* 0x000fc80000010106 */
[----:B------:R-:W3:Y:S02]  /*1230*/  MUFU.RSQ R7, R6 ;  /* 0x0000000600077308 */ /* 0x000ee40000001400 */
        /* <DEDUP_REMOVED lines=22> */
.L_x_9219:
[----:B------:R-:W-:Y:S01]  /*13a0*/  MOV R0, 0x3f000000 ;  /* 0x3f00000000007802 */ /* 0x000fe20000000f00 */
        /* <DEDUP_REMOVED lines=27> */
.L_x_9218:
        /* <DEDUP_REMOVED lines=19> */
[----:B01-3--:R-:W-:Y:S05]  /*1690*/  CALL.REL.NOINC `($__internal_17_$__cuda_sm3x_div_rn_ftz_f32_slowpath) ;  /* 0x0000009000a87944 */ /* 0x00bfea0003c00000 */
[----:B------:R-:W-:-:S07]  /*16a0*/  MOV R4, R0 ;  /* 0x0000000000047202 */ /* 0x000fce0000000f00 */
.L_x_9223:
[----:B------:R-:W-:Y:S05]  /*16b0*/  BSYNC B5 ;  /* 0x0000000000057941 */ /* 0x000fea0003800000 */
.L_x_9222:
        /* <DEDUP_REMOVED lines=18> */
.L_x_9225:
[----:B------:R-:W-:Y:S02]  /*17e0*/  ISETP.GE.AND P0, PT, R14, RZ, PT ;  /* 0x000000ff0e00720c */ /* 0x000fe40003f06270 */
[----:B------:R-:W-:-:S11]  /*17f0*/  MOV R5, 0x3fd774eb ;  /* 0x3fd774eb00057802 */ /* 0x000fd60000000f00 */
[----:B------:R-:W-:-:S04]  /*1800*/  @P0 FFMA.FTZ R4, R5, 0.93318945169448852539, -R4 ;  /* 0x3f6ee58105040823 */ /* 0x000fc80000010804 */
[----:B------:R-:W-:-:S07]  /*1810*/  @!P0 FFMA.FTZ R4, R5, 0.93318945169448852539, R4 ;  /* 0x3f6ee58105048823 */ /* 0x000fce0000010004 */
.L_x_9226:
[----:B------:R-:W-:Y:S05]  /*1820*/  BSYNC B2 ;  /* 0x0000000000027941 */ /* 0x000fea0003800000 */
.L_x_9224:
        /* <DEDUP_REMOVED lines=11> */
.L_x_9221:
        /* <DEDUP_REMOVED lines=11> */
[----:B---3--:R-:W-:-:S04]  /*1990*/  FFMA R6, -R18, R4, R0 ;  /* 0x0000000412067223 */ /* 0x008fc80000000100 */
[----:B------:R-:W-:Y:S01]  /*19a0*/  FFMA R4, R5, R6, R4 ;  /* 0x0000000605047223 */ /* 0x000fe20000000004 */
[----:B----4-:R-:W-:Y:S06]  /*19b0*/  @!P0 BRA `(.L_x_9228) ;  /* 0x0000000000108947 */ /* 0x010fec0003800000 */
[----:B------:R-:W-:Y:S02]  /*19c0*/  MOV R9, R18 ;  /* 0x0000001200097202 */ /* 0x000fe40000000f00 */
[----:B------:R-:W-:-:S07]  /*19d0*/  MOV R4, 0x19f0 ;  /* 0x000019f000047802 */ /* 0x000fce0000000f00 */
[----:B01----:R-:W-:Y:S05]  /*19e0*/  CALL.REL.NOINC `($__internal_17_$__cuda_sm3x_div_rn_ftz_f32_slowpath) ;  /* 0x0000008c00d47944 */ /* 0x003fea0003c00000 */
[----:B------:R-:W-:-:S07]  /*19f0*/  MOV R4, R0 ;  /* 0x0000000000047202 */ /* 0x000fce0000000f00 */
.L_x_9228:
[----:B------:R-:W-:Y:S05]  /*1a00*/  BSYNC B5 ;  /* 0x0000000000057941 */ /* 0x000fea0003800000 */
.L_x_9227:
        /* <DEDUP_REMOVED lines=18> */
.L_x_9230:
[----:B------:R-:W-:Y:S02]  /*1b30*/  ISETP.GE.AND P0, PT, R14, RZ, PT ;  /* 0x000000ff0e00720c */ /* 0x000fe40003f06270 */
[----:B------:R-:W-:-:S11]  /*1b40*/  MOV R5, 0x3fd774eb ;  /* 0x3fd774eb00057802 */ /* 0x000fd60000000f00 */
[----:B------:R-:W-:-:S04]  /*1b50*/  @P0 FFMA.FTZ R4, R5, 0.93318945169448852539, -R4 ;  /* 0x3f6ee58105040823 */ /* 0x000fc80000010804 */
[----:B------:R-:W-:-:S07]  /*1b60*/  @!P0 FFMA.FTZ R4, R5, 0.93318945169448852539, R4 ;  /* 0x3f6ee58105048823 */ /* 0x000fce0000010004 */
.L_x_9231:
[----:B------:R-:W-:Y:S05]  /*1b70*/  BSYNC B2 ;  /* 0x0000000000027941 */ /* 0x000fea0003800000 */
.L_x_9229:
        /* <DEDUP_REMOVED lines=10> */
.L_x_9220:
[----:B------:R-:W-:Y:S05]  /*1c20*/  BSYNC B4 ;  /* 0x0000000000047941 */ /* 0x000fea0003800000 */
.L_x_9217:
[----:B------:R-:W-:-:S04]  /*1c30*/  SHF.R.U32.HI R4, RZ, 0x1f, R19 ;  /* 0x0000001fff047819 */ /* 0x000fc80000011613 */
[----:B------:R-:W-:-:S13]  /*1c40*/  ISETP.NE.AND P0, PT, R4, RZ, PT ;  /* 0x000000ff0400720c */ /* 0x000fda0003f05270 */
[----:B-1----:R-:W-:-:S05]  /*1c50*/  @!P0 FADD.FTZ R12, -R12, -RZ ;  /* 0x800000ff0c0c8221 */ /* 0x002fca0000010100 */
[----:B------:R-:W-:Y:S01]  /*1c60*/  MOV R14, R12 ;  /* 0x0000000c000e7202 */ /* 0x000fe20000000f00 */
[----:B------:R-:W-:Y:S06]  /*1c70*/  BRA `(.L_x_9232) ;  /* 0x0000000c007c7947 */ /* 0x000fec0003800000 */
.L_x_9195:
[----:B------:R-:W-:Y:S01]  /*1c80*/  FADD.FTZ R0, -R18, 6.1232342629258392722e-17 ;  /* 0x248d313212007421 */ /* 0x000fe20000010100 */
[----:B------:R-:W-:-:S03]  /*1c90*/  FADD.FTZ R14, -R19, -RZ ;  /* 0x800000ff130e7221 */ /* 0x000fc60000010100 */
[----:B------:R-:W-:Y:S01]  /*1ca0*/  FADD.FTZ R0, R0, 1.5707963705062866211 ;  /* 0x3fc90fdb00007421 */ /* 0x000fe20000010000 */
[----:B------:R-:W-:Y:S06]  /*1cb0*/  BRA `(.L_x_9232) ;  /* 0x0000000c006c7947 */ /* 0x000fec0003800000 */
.L_x_9194:
[----:B------:R-:W-:Y:S01]  /*1cc0*/  HFMA2.MMA R0, -RZ, RZ, 0, 0 ;  /* 0x00000000ff007435 */ /* 0x000fe200000001ff */
[----:B------:R-:W-:Y:S01]  /*1cd0*/  FADD.FTZ R14, -R19, -RZ ;  /* 0x800000ff130e7221 */ /* 0x000fe20000010100 */
[----:B------:R-:W-:Y:S09]  /*1ce0*/  BRA `(.L_x_9232) ;  /* 0x0000000c00607947 */ /* 0x000ff20003800000 */
.L_x_9193:
        /* <DEDUP_REMOVED lines=10> */
[----:B0-----:R-:W0:Y:S01]  /*1d90*/  MUFU.RCP R4, R15 ;  /* 0x0000000f00047308 */ /* 0x001e220000001000 */
        /* <DEDUP_REMOVED lines=12> */
[----:B------:R-:W-:Y:S05]  /*1e60*/  CALL.REL.NOINC `($__internal_17_$__cuda_sm3x_div_rn_ftz_f32_slowpath) ;  /* 0x0000008800b47944 */ /* 0x000fea0003c00000 */
[----:B------:R-:W-:-:S07]  /*1e70*/  MOV R4, R0 ;  /* 0x0000000000047202 */ /* 0x000fce0000000f00 */
.L_x_9237:
[----:B------:R-:W-:Y:S05]  /*1e80*/  BSYNC B5 ;  /* 0x0000000000057941 */ /* 0x000fea0003800000 */
.L_x_9236:
        /* <DEDUP_REMOVED lines=18> */
.L_x_9239:
[----:B------:R-:W-:Y:S02]  /*1fb0*/  ISETP.GE.AND P0, PT, R18, RZ, PT ;  /* 0x000000ff1200720c */ /* 0x000fe40003f06270 */
[----:B------:R-:W-:-:S11]  /*1fc0*/  MOV R5, 0x3fd774eb ;  /* 0x3fd774eb00057802 */ /* 0x000fd60000000f00 */
[----:B------:R-:W-:-:S04]  /*1fd0*/  @P0 FFMA.FTZ R4, R5, 0.93318945169448852539, -R4 ;  /* 0x3f6ee58105040823 */ /* 0x000fc80000010804 */
[----:B------:R-:W-:-:S07]  /*1fe0*/  @!P0 FFMA.FTZ R4, R5, 0.93318945169448852539, R4 ;  /* 0x3f6ee58105048823 */ /* 0x000fce0000010004 */
.L_x_9240:
[----:B------:R-:W-:Y:S05]  /*1ff0*/  BSYNC B2 ;  /* 0x0000000000027941 */ /* 0x000fea0003800000 */
.L_x_9238:
[----:B------:R-:W-:Y:S01]  /*2000*/  FSETP.NEU.FTZ.AND P0, PT, R14, |R19|, PT ;  /* 0x400000130e00720b */ /* 0x000fe20003f1d000 */
[----:B------:R-:W-:Y:S01]  /*2010*/  HFMA2.MMA R0, -RZ, RZ, 2.04296875, -15.78125 ;  /* 0x4016cbe4ff007435 */ /* 0x000fe200000001ff */
[----:B------:R-:W-:Y:S01]  /*2020*/  FSETP.NEU.FTZ.AND P1, PT, R15, RZ, PT ;  /* 0x000000ff0f00720b */ /* 0x000fe20003f3d000 */
[----:B------:R-:W0:Y:S01]  /*2030*/  MUFU.LG2 R12, R12 ;  /* 0x0000000c000c7308 */ /* 0x000e220000000c00 */
[----:B------:R-:W-:-:S09]  /*2040*/  ISETP.GE.AND P2, PT, R18, RZ, PT ;  /* 0x000000ff1200720c */ /* 0x000fd20003f46270 */
[----:B------:R-:W-:Y:S01]  /*2050*/  @!P0 FSEL R4, R0, 0.78539818525314331055, !P2 ;  /* 0x3f490fdb00048808 */ /* 0x000fe20005000000 */
[----:B------:R-:W-:Y:S01]  /*2060*/  FADD.FTZ R0, R14, |R19| ;  /* 0x400000130e007221 */ /* 0x000fe20000010000 */
[----:B------:R-:W-:-:S04]  /*2070*/  @!P1 FSEL R4, RZ, 3.1415927410125732422, P2 ;  /* 0x40490fdbff049808 */ /* 0x000fc80001000000 */
[----:B------:R-:W-:Y:S01]  /*2080*/  FSETP.GTU.FTZ.AND P0, PT, |R0|, +INF , PT ;  /* 0x7f8000000000780b */ /* 0x000fe20003f1c200 */
[----:B0-----:R-:W-:Y:S01]  /*2090*/  FMUL.FTZ.D2 R24, R12, 0.69314718246459960938 ;  /* 0x3f3172180c187820 */ /* 0x001fe20000310000 */
[----:B------:R-:W-:-:S04]  /*20a0*/  LOP3.LUT R5, R4, 0x80000000, R19, 0xb8, !PT ;  /* 0x8000000004057812 */ /* 0x000fc800078eb813 */
[----:B------:R-:W-:Y:S01]  /*20b0*/  FSEL R0, R0, R5, P0 ;  /* 0x0000000500007208 */ /* 0x000fe20000000000 */
[----:B------:R-:W-:Y:S06]  /*20c0*/  BRA `(.L_x_9241) ;  /* 0x0000000800107947 */ /* 0x000fec0003800000 */
.L_x_9235:
[----:B0-----:R-:W0:Y:S01]  /*20d0*/  MUFU.RCP R4, R15 ;  /* 0x0000000f00047308 */ /* 0x001e220000001000 */
        /* <DEDUP_REMOVED lines=12> */
.L_x_9243:
[----:B------:R-:W-:Y:S05]  /*21a0*/  BSYNC B5 ;  /* 0x0000000000057941 */ /* 0x000fea0003800000 */
.L_x_9242:
        /* <DEDUP_REMOVED lines=18> */
.L_x_9245:
[----:B------:R-:W-:Y:S02]  /*22d0*/  ISETP.GE.AND P0, PT, R18, RZ, PT ;  /* 0x000000ff1200720c */ /* 0x000fe40003f06270 */
[----:B------:R-:W-:-:S11]  /*22e0*/  MOV R5, 0x3fd774eb ;  /* 0x3fd774eb00057802 */ /* 0x000fd60000000f00 */
[----:B------:R-:W-:-:S04]  /*22f0*/  @P0 FFMA.FTZ R4, R5, 0.93318945169448852539, -R4 ;  /* 0x3f6ee58105040823 */ /* 0x000fc80000010804 */
[----:B------:R-:W-:-:S07]  /*2300*/  @!P0 FFMA.FTZ R4, R5, 0.93318945169448852539, R4 ;  /* 0x3f6ee58105048823 */ /* 0x000fce0000010004 */
.L_x_9246:
[----:B------:R-:W-:Y:S05]  /*2310*/  BSYNC B2 ;  /* 0x0000000000027941 */ /* 0x000fea0003800000 */
.L_x_9244:
        /* <DEDUP_REMOVED lines=12> */
[----:B------:R0:W1:Y:S02]  /*23e0*/  MUFU.SQRT R6, R7 ;  /* 0x0000000700067308 */ /* 0x0000640000002000 */
[----:B0-----:R-:W-:Y:S01]  /*23f0*/  FADD.FTZ R7, R14, |R19| ;  /* 0x400000130e077221 */ /* 0x001fe20000010000 */
[----:B-1----:R-:W-:Y:S01]  /*2400*/  @P0 FMUL.FTZ R0, R5, R6 ;  /* 0x0000000605000220 */ /* 0x002fe20000410000 */
[----:B------:R-:W-:-:S04]  /*2410*/  FSETP.NEU.FTZ.AND P0, PT, R27, +INF , PT ;  /* 0x7f8000001b00780b */ /* 0x000fc80003f1d000 */
[----:B------:R-:W-:Y:S01]  /*2420*/  FSEL R5, R0, +INF , P0 ;  /* 0x7f80000000057808 */ /* 0x000fe20000000000 */
[----:B------:R-:W-:Y:S01]  /*2430*/  HFMA2.MMA R0, -RZ, RZ, 2.04296875, -15.78125 ;  /* 0x4016cbe4ff007435 */ /* 0x000fe200000001ff */
[----:B------:R-:W-:-:S04]  /*2440*/  ISETP.GE.AND P0, PT, R18, RZ, PT ;  /* 0x000000ff1200720c */ /* 0x000fc80003f06270 */
[----:B------:R-:W0:Y:S05]  /*2450*/  MUFU.LG2 R5, R5 ;  /* 0x0000000500057308 */ /* 0x000e2a0000000c00 */
[----:B------:R-:W-:Y:S02]  /*2460*/  @!P1 FSEL R4, R0, 0.78539818525314331055, !P0 ;  /* 0x3f490fdb00049808 */ /* 0x000fe40004000000 */
[----:B------:R-:W-:Y:S02]  /*2470*/  @!P2 FSEL R4, RZ, 3.1415927410125732422, P0 ;  /* 0x40490fdbff04a808 */ /* 0x000fe40000000000 */
[----:B------:R-:W-:Y:S02]  /*2480*/  FSETP.GTU.FTZ.AND P0, PT, |R7|, +INF , PT ;  /* 0x7f8000000700780b */ /* 0x000fe40003f1c200 */
[----:B------:R-:W-:-:S04]  /*2490*/  LOP3.LUT R4, R4, 0x80000000, R19, 0xb8, !PT ;  /* 0x8000000004047812 */ /* 0x000fc800078eb813 */
[----:B------:R-:W-:Y:S01]  /*24a0*/  FSEL R0, R7, R4, P0 ;  /* 0x0000000407007208 */ /* 0x000fe20000000000 */
[----:B0-----:R-:W-:Y:S01]  /*24b0*/  FMUL.FTZ R24, R5, 0.69314718246459960938 ;  /* 0x3f31721805187820 */ /* 0x001fe20000410000 */
[----:B------:R-:W-:Y:S06]  /*24c0*/  BRA `(.L_x_9241) ;  /* 0x0000000400107947 */ /* 0x000fec0003800000 */
.L_x_9234:
[----:B0-----:R-:W-:Y:S01]  /*24d0*/  FMUL.FTZ R4, R18, 0.36787945032119750977 ;  /* 0x3ebc5ab212047820 */ /* 0x001fe20000410000 */
        /* <DEDUP_REMOVED lines=31> */
[----:B------:R-:W-:Y:S05]  /*26d0*/  CALL.REL.NOINC `($__internal_17_$__cuda_sm3x_div_rn_ftz_f32_slowpath) ;  /* 0x0000008000987944 */ /* 0x000fea0003c00000 */
[----:B------:R-:W-:-:S07]  /*26e0*/  MOV R4, R0 ;  /* 0x0000000000047202 */ /* 0x000fce0000000f00 */
.L_x_9248:
[----:B------:R-:W-:Y:S05]  /*26f0*/  BSYNC B5 ;  /* 0x0000000000057941 */ /* 0x000fea0003800000 */
.L_x_9247:
        /* <DEDUP_REMOVED lines=18> */
.L_x_9250:
[----:B------:R-:W-:Y:S02]  /*2820*/  ISETP.GE.AND P0, PT, R18, RZ, PT ;  /* 0x000000ff1200720c */ /* 0x000fe40003f06270 */
[----:B------:R-:W-:-:S11]  /*2830*/  MOV R5, 0x3fd774eb ;  /* 0x3fd774eb00057802 */ /* 0x000fd60000000f00 */
[----:B------:R-:W-:-:S04]  /*2840*/  @P0 FFMA.FTZ R4, R5, 0.93318945169448852539, -R4 ;  /* 0x3f6ee58105040823 */ /* 0x000fc80000010804 */
[----:B------:R-:W-:-:S07]  /*2850*/  @!P0 FFMA.FTZ R4, R5, 0.93318945169448852539, R4 ;  /* 0x3f6ee58105048823 */ /* 0x000fce0000010004 */
.L_x_9251:
[----:B------:R-:W-:Y:S05]  /*2860*/  BSYNC B2 ;  /* 0x0000000000027941 */ /* 0x000fea0003800000 */
.L_x_9249:
[C---:B------:R-:W-:Y:S01]  /*2870*/  FSETP.NEU.FTZ.AND P1, PT, R14.reuse, |R19|, PT ;  /* 0x400000130e00720b */ /* 0x040fe20003f3d000 */
[----:B------:R-:W-:Y:S01]  /*2880*/  HFMA2.MMA R0, -RZ, RZ, 2.04296875, -15.78125 ;  /* 0x4016cbe4ff007435 */ /* 0x000fe200000001ff */
        /* <DEDUP_REMOVED lines=8> */
.L_x_9241:
[----:B------:R-:W-:Y:S05]  /*2910*/  BSYNC B4 ;  /* 0x0000000000047941 */ /* 0x000fea0003800000 */
.L_x_9233:
[----:B------:R-:W-:Y:S01]  /*2920*/  SHF.R.U32.HI R4, RZ, 0x1f, R19 ;  /* 0x0000001fff047819 */ /* 0x000fe20000011613 */
[----:B------:R-:W-:Y:S01]  /*2930*/  FADD.FTZ R14, R24, 0.69314718246459960938 ;  /* 0x3f317218180e7421 */ /* 0x000fe20000010000 */
[----:B------:R-:W-:Y:S02]  /*2940*/  FADD.FTZ R0, |R0|, -RZ ;  /* 0x800000ff00007221 */ /* 0x000fe40000010200 */
[----:B------:R-:W-:-:S13]  /*2950*/  ISETP.NE.AND P0, PT, R4, RZ, PT ;  /* 0x000000ff0400720c */ /* 0x000fda0003f05270 */
[----:B------:R-:W-:Y:S01]  /*2960*/  @!P0 FADD.FTZ R14, -R14, -RZ ;  /* 0x800000ff0e0e8221 */ /* 0x000fe20000010100 */
[----:B------:R-:W-:Y:S06]  /*2970*/  BRA `(.L_x_9232) ;  /* 0x00000000003c7947 */ /* 0x000fec0003800000 */
.L_x_9192:
        /* <DEDUP_REMOVED lines=10> */
[----:B0-----:R-:W-:-:S04]  /*2a20*/  @P0 FADD.FTZ R5, RZ, R19 ;  /* 0x00000013ff050221 */ /* 0x001fc80000010000 */
[----:B------:R-:W-:-:S05]  /*2a30*/  @P0 FADD.FTZ R14, R14, R5 ;  /* 0x000000050e0e0221 */ /* 0x000fca0000010000 */
[----:B------:R-:W-:Y:S01]  /*2a40*/  @P0 MOV R0, R14 ;  /* 0x0000000e00000202 */ /* 0x000fe20000000f00 */
[----:B------:R-:W-:Y:S01]  /*2a50*/  @!P0 FADD.FTZ R14, R19, R19 ;  /* 0x00000013130e8221 */ /* 0x000fe20000010000 */
[----:B------:R-:W-:-:S07]  /*2a60*/  @!P0 MOV R0, 0x3fc90fdb ;  /* 0x3fc90fdb00008802 */ /* 0x000fce0000000f00 */
.L_x_9232:
[----:B------:R-:W-:Y:S05]  /*2a70*/  BSYNC B0 ;  /* 0x0000000000007941 */ /* 0x000fea0003800000 */
.L_x_9191:
[----:B------:R-:W-:Y:S01]  /*2a80*/  FSETP.GTU.FTZ.AND P0, PT, |R0|, +INF , PT ;  /* 0x7f8000000000780b */ /* 0x000fe20003f1c200 */
[----:B0-----:R-:W-:-:S12]  /*2a90*/  FADD.FTZ R4, |R14|, -RZ ;  /* 0x800000ff0e047221 */ /* 0x001fd80000010200 */
[----:B------:R-:W-:Y:S05]  /*2aa0*/  @P0 BRA `(.L_x_9252) ;  /* 0x0000000000180947 */ /* 0x000fea0003800000 */
[----:B------:R-:W-:Y:S02]  /*2ab0*/  FSETP.GTU.FTZ.AND P0, PT, R4, +INF , PT ;  /* 0x7f8000000400780b */ /* 0x000fe40003f1c000 */
[----:B--2-4-:R-:W-:-:S11]  /*2ac0*/  MOV R15, R14 ;  /* 0x0000000e000f7202 */ /* 0x014fd60000000f00 */
[----:B------:R-:W-:Y:S05]  /*2ad0*/  @P0 BRA `(.L_x_9190) ;  /* 0x0000000000180947 */ /* 0x000fea0003800000 */
[----:B------:R-:W-:Y:S02]  /*2ae0*/  LOP3.LUT R15, R0, 0x80000000, R19, 0xb8, !PT ;  /* 0x80000000000f7812 */ /* 0x000fe400078eb813 */
[----:B------:R-:W-:Y:S01]  /*2af0*/  MOV R14, R4 ;  /* 0x00000004000e7202 */ /* 0x000fe20000000f00 */
[----:B------:R-:W-:Y:S06]  /*2b00*/  BRA `(.L_x_9190) ;  /* 0x00000000000c7947 */ /* 0x000fec0003800000 */
.L_x_9252:
[----:B------:R-:W-:Y:S02]  /*2b10*/  FSETP.GTU.FTZ.AND P0, PT, R4, +INF , PT ;  /* 0x7f8000000400780b */ /* 0x000fe40003f1c000 */
[----:B--2-4-:R-:W-:-:S11]  /*2b20*/  MOV R15, R0 ;  /* 0x00000000000f7202 */ /* 0x014fd60000000f00 */
[----:B------:R-:W-:-:S07]  /*2b30*/  @!P0 MOV R14, R4 ;  /* 0x00000004000e8202 */ /* 0x000fce0000000f00 */
.L_x_9190:
[----:B------:R-:W-:Y:S05]  /*2b40*/  BSYNC B1 ;  /* 0x0000000000017941 */ /* 0x000fea0003800000 */
.L_x_9189:
[----:B------:R-:W1:Y:S01]  /*2b50*/  S2R R24, SR_TID.X ;  /* 0x0000000000187919 */ /* 0x000e620000002100 */
[----:B------:R-:W-:Y:S01]  /*2b60*/  BSSY B1, `(.L_x_9253) ;  /* 0x0000292000017945 */ /* 0x000fe20003800000 */
[----:B------:R-:W-:Y:S01]  /*2b70*/  HFMA2.MMA R12, -RZ, RZ, 0, 0 ;  /* 0x00000000ff0c7435 */ /* 0x000fe200000001ff */
[----:B-1----:R-:W-:-:S04]  /*2b80*/  IADD3 R0, R24, 0x80, RZ ;  /* 0x0000008018007810 */ /* 0x002fc80007ffe0ff */
[----:B------:R-:W-:-:S13]  /*2b90*/  ISETP.GE.AND P0, PT, R0, R3, PT ;  /* 0x000000030000720c */ /* 0x000fda0003f06270 */
[----:B------:R-:W-:Y:S05]  /*2ba0*/  @P0 BRA `(.L_x_9254) ;  /* 0x0000002800340947 */ /* 0x000fea0003800000 */
        /* <DEDUP_REMOVED lines=24> */
[CC--:B---3--:R-:W-:Y:S02]  /*2d30*/  VIMNMX R6, R8.reuse, R9.reuse, !PT ;  /* 0x0000000908067248 */ /* 0x0c8fe40007fe0100 */
        /* <DEDUP_REMOVED lines=18> */
[----:B------:R-:W0:Y:S01]  /*2e60*/  MUFU.SQRT R22, R22 ;  /* 0x0000001600167308 */ /* 0x000e220000002000 */
[----:B------:R-:W-:Y:S02]  /*2e70*/  LOP3.LUT R19, R12, 0x800000, RZ, 0xfc, !PT ;  /* 0x008000000c137812 */ /* 0x000fe400078efcff */
        /* <DEDUP_REMOVED lines=63> */
.L_x_9263:
        /* <DEDUP_REMOVED lines=10> */
.L_x_9265:
[----:B------:R-:W-:-:S04]  /*3310*/  FADD.FTZ R4, -R0, R7 ;  /* 0x0000000700047221 */ /* 0x000fc80000010100 */
[----:B------:R-:W-:-:S07]  /*3320*/  FMUL.FTZ R4, R4, 0.5 ;  /* 0x3f00000004047820 */ /* 0x000fce0000410000 */
.L_x_9266:
[----:B------:R-:W-:Y:S05]  /*3330*/  BSYNC B3 ;  /* 0x0000000000037941 */ /* 0x000fea0003800000 */
.L_x_9264:
        /* <DEDUP_REMOVED lines=11> */
.L_x_9268:
[----:B------:R-:W-:-:S04]  /*33f0*/  FADD.FTZ R8, R6, -R9 ;  /* 0x8000000906087221 */ /* 0x000fc80000010000 */
[----:B------:R-:W-:-:S07]  /*3400*/  FMUL.FTZ R9, R8, 0.5 ;  /* 0x3f00000008097820 */ /* 0x000fce0000410000 */
.L_x_9269:
[----:B------:R-:W-:Y:S05]  /*3410*/  BSYNC B3 ;  /* 0x0000000000037941 */ /* 0x000fea0003800000 */
.L_x_9267:
        /* <DEDUP_REMOVED lines=35> */
.L_x_9262:
[----:B------:R0:W1:Y:S02]  /*3650*/  MUFU.SQRT R12, R27 ;  /* 0x0000001b000c7308 */ /* 0x0000640000002000 */
.L_x_9261:
[----:B------:R-:W-:Y:S05]  /*3660*/  BSYNC B2 ;  /* 0x0000000000027941 */ /* 0x000fea0003800000 */
.L_x_9260:
        /* <DEDUP_REMOVED lines=24> */
.L_x_9276:
[----:B------:R-:W-:-:S04]  /*37f0*/  FADD.FTZ R0, -R0, R7 ;  /* 0x0000000700007221 */ /* 0x000fc80000010100 */
[----:B------:R-:W-:-:S07]  /*3800*/  FMUL.FTZ R0, R0, 0.5 ;  /* 0x3f00000000007820 */ /* 0x000fce0000410000 */
.L_x_9277:
[----:B------:R-:W-:Y:S05]  /*3810*/  BSYNC B3 ;  /* 0x0000000000037941 */ /* 0x000fea0003800000 */
.L_x_9275:
        /* <DEDUP_REMOVED lines=10> */
.L_x_9279:
[----:B------:R-:W-:-:S04]  /*38c0*/  FADD.FTZ R5, -R5, R6 ;  /* 0x0000000605057221 */ /* 0x000fc80000010100 */
[----:B------:R-:W-:-:S07]  /*38d0*/  FMUL.FTZ R5, R5, 0.5 ;  /* 0x3f00000005057820 */ /* 0x000fce0000410000 */
.L_x_9280:
[----:B------:R-:W-:Y:S05]  /*38e0*/  BSYNC B3 ;  /* 0x0000000000037941 */ /* 0x000fea0003800000 */
.L_x_9278:
[----:B------:R-:W-:Y:S01]  /*38f0*/  FADD.FTZ R0, R5, R0 ;  /* 0x0000000005007221 */ /* 0x000fe20000010000 */
[----:B------:R-:W-:Y:S01]  /*3900*/  FADD.FTZ R19, R18, R19 ;  /* 0x0000001312137221 */ /* 0x000fe20000010000 */
[----:B------:R-:W-:-:S03]  /*3910*/  PLOP3.LUT P0, PT, PT, PT, PT, 0x80, 0x0 ;  /* 0x000000000000781c */ /* 0x000fc60003f0f070 */
[----:B------:R-:W-:-:S06]  /*3920*/  FMUL.FTZ R19, R19, R0 ;  /* 0x0000000013137220 */ /* 0x000fcc0000410000 */
[----:B------:R-:W4:Y:S01]  /*3930*/  MUFU.SQRT R19, R19 ;  /* 0x0000001300137308 */ /* 0x000f220000002000 */
[----:B------:R-:W-:Y:S05]  /*3940*/  BRA `(.L_x_9272) ;  /* 0x0000000000687947 */ /* 0x000fea0003800000 */
.L_x_9274:
        /* <DEDUP_REMOVED lines=15> */
.L_x_9273:
        /* <DEDUP_REMOVED lines=8> */
.L_x_9271:
[----:B------:R-:W-:Y:S01]  /*3ac0*/  PLOP3.LUT P0, PT, PT, PT, PT, 0x80, 0x0 ;  /* 0x000000000000781c */ /* 0x000fe20003f0f070 */
[----:B------:R-:W-:Y:S01]  /*3ad0*/  FMUL.FTZ R19, R19, 16777216 ;  /* 0x4b80000013137820 */ /* 0x000fe20000410000 */
[----:B------:R-:W-:-:S11]  /*3ae0*/  FMUL.FTZ R18, R18, 16777216 ;  /* 0x4b80000012127820 */ /* 0x000fd60000410000 */
.L_x_9272:
[----:B------:R-:W-:Y:S05]  /*3af0*/  BSYNC B2 ;  /* 0x0000000000027941 */ /* 0x000fea0003800000 */
.L_x_9270:
        /* <DEDUP_REMOVED lines=33> */
.L_x_9283:
        /* <DEDUP_REMOVED lines=28> */
.L_x_9282:
        /* <DEDUP_REMOVED lines=19> */
[----:B01----:R-:W-:Y:S05]  /*4000*/  CALL.REL.NOINC `($__internal_17_$__cuda_sm3x_div_rn_ftz_f32_slowpath) ;  /* 0x00000068004c7944 */ /* 0x003fea0003c00000 */
[----:B------:R-:W-:-:S07]  /*4010*/  MOV R4, R0 ;  /* 0x0000000000047202 */ /* 0x000fce0000000f00 */
.L_x_9287:
[----:B------:R-:W-:Y:S05]  /*4020*/  BSYNC B5 ;  /* 0x0000000000057941 */ /* 0x000fea0003800000 */
.L_x_9286:
        /* <DEDUP_REMOVED lines=18> */
.L_x_9289:
[----:B------:R-:W-:Y:S02]  /*4150*/  ISETP.GE.AND P0, PT, R18, RZ, PT ;  /* 0x000000ff1200720c */ /* 0x000fe40003f06270 */
[----:B------:R-:W-:-:S11]  /*4160*/  MOV R5, 0x3fd774eb ;  /* 0x3fd774eb00057802 */ /* 0x000fd60000000f00 */
[----:B------:R-:W-:-:S04]  /*4170*/  @P0 FFMA.FTZ R4, R5, 0.93318945169448852539, -R4 ;  /* 0x3f6ee58105040823 */ /* 0x000fc80000010804 */
[----:B------:R-:W-:-:S07]  /*4180*/  @!P0 FFMA.FTZ R4, R5, 0.93318945169448852539, R4 ;  /* 0x3f6ee58105048823 */ /* 0x000fce0000010004 */
.L_x_9290:
[----:B------:R-:W-:Y:S05]  /*4190*/  BSYNC B2 ;  /* 0x0000000000027941 */ /* 0x000fea0003800000 */
.L_x_9288:
        /* <DEDUP_REMOVED lines=11> */
.L_x_9285:
        /* <DEDUP_REMOVED lines=18> */
.L_x_9292:
[----:B------:R-:W-:Y:S05]  /*4370*/  BSYNC B5 ;  /* 0x0000000000057941 */ /* 0x000fea0003800000 */
.L_x_9291:
        /* <DEDUP_REMOVED lines=18> */
.L_x_9294:
[----:B------:R-:W-:Y:S02]  /*44a0*/  ISETP.GE.AND P0, PT, R18, RZ, PT ;  /* 0x000000ff1200720c */ /* 0x000fe40003f06270 */
[----:B------:R-:W-:-:S11]  /*44b0*/  MOV R5, 0x3fd774eb ;  /* 0x3fd774eb00057802 */ /* 0x000fd60000000f00 */
[----:B------:R-:W-:-:S04]  /*44c0*/  @P0 FFMA.FTZ R4, R5, 0.93318945169448852539, -R4 ;  /* 0x3f6ee58105040823 */ /* 0x000fc80000010804 */
[----:B------:R-:W-:-:S07]  /*44d0*/  @!P0 FFMA.FTZ R4, R5, 0.93318945169448852539, R4 ;  /* 0x3f6ee58105048823 */ /* 0x000fce0000010004 */
.L_x_9295:
[----:B------:R-:W-:Y:S05]  /*44e0*/  BSYNC B2 ;  /* 0x0000000000027941 */ /* 0x000fea0003800000 */
.L_x_9293:
        /* <DEDUP_REMOVED lines=10> */
.L_x_9284:
[----:B------:R-:W-:Y:S05]  /*4590*/  BSYNC B4 ;  /* 0x0000000000047941 */ /* 0x000fea0003800000 */
.L_x_9281:
[----:B------:R-:W-:-:S13]  /*45a0*/  ISETP.NE.AND P0, PT, R13, RZ, PT ;  /* 0x000000ff0d00720c */ /* 0x000fda0003f05270 */
[----:B-1----:R-:W-:Y:S01]  /*45b0*/  @!P0 FADD.FTZ R12, -R12, -RZ ;  /* 0x800000ff0c0c8221 */ /* 0x002fe20000010100 */
[----:B------:R-:W-:Y:S06]  /*45c0*/  BRA `(.L_x_9296) ;  /* 0x0000000c00787947 */ /* 0x000fec0003800000 */
.L_x_9259:
[----:B------:R-:W-:Y:S01]  /*45d0*/  FADD.FTZ R0, -R20, 6.1232342629258392722e-17 ;  /* 0x248d313214007421 */ /* 0x000fe20000010100 */
[----:B------:R-:W-:-:S03]  /*45e0*/  FADD.FTZ R12, -R21, -RZ ;  /* 0x800000ff150c7221 */ /* 0x000fc60000010100 */
[----:B------:R-:W-:Y:S01]  /*45f0*/  FADD.FTZ R0, R0, 1.5707963705062866211 ;  /* 0x3fc90fdb00007421 */ /* 0x000fe20000010000 */
[----:B------:R-:W-:Y:S06]  /*4600*/  BRA `(.L_x_9296) ;  /* 0x0000000c00687947 */ /* 0x000fec0003800000 */
.L_x_9258:
[----:B------:R-:W-:Y:S01]  /*4610*/  MOV R0, RZ ;  /* 0x000000ff00007202 */ /* 0x000fe20000000f00 */
[----:B------:R-:W-:Y:S01]  /*4620*/  FADD.FTZ R12, -R21, -RZ ;  /* 0x800000ff150c7221 */ /* 0x000fe20000010100 */
[----:B------:R-:W-:Y:S06]  /*4630*/  BRA `(.L_x_9296) ;  /* 0x0000000c005c7947 */ /* 0x000fec0003800000 */
.L_x_9257:
        /* <DEDUP_REMOVED lines=18> */
[----:B---3--:R-:W-:-:S04]  /*4760*/  FFMA R6, -R19, R4, R0 ;  /* 0x0000000413067223 */ /* 0x008fc80000000100 */
[----:B------:R-:W-:Y:S01]  /*4770*/  FFMA R4, R5, R6, R4 ;  /* 0x0000000605047223 */ /* 0x000fe20000000004 */
[----:B-1----:R-:W-:Y:S06]  /*4780*/  @!P0 BRA `(.L_x_9301) ;  /* 0x0000000000108947 */ /* 0x002fec0003800000 */
[----:B------:R-:W-:Y:S02]  /*4790*/  MOV R9, R19 ;  /* 0x0000001300097202 */ /* 0x000fe40000000f00 */
[----:B------:R-:W-:-:S07]  /*47a0*/  MOV R4, 0x47c0 ;  /* 0x000047c000047802 */ /* 0x000fce0000000f00 */
[----:B------:R-:W-:Y:S05]  /*47b0*/  CALL.REL.NOINC `($__internal_17_$__cuda_sm3x_div_rn_ftz_f32_slowpath) ;  /* 0x0000006000607944 */ /* 0x000fea0003c00000 */
[----:B------:R-:W-:-:S07]  /*47c0*/  MOV R4, R0 ;  /* 0x0000000000047202 */ /* 0x000fce0000000f00 */
.L_x_9301:
[----:B------:R-:W-:Y:S05]  /*47d0*/  BSYNC B5 ;  /* 0x0000000000057941 */ /* 0x000fea0003800000 */
.L_x_9300:
        /* <DEDUP_REMOVED lines=18> */
.L_x_9303:
[----:B------:R-:W-:Y:S02]  /*4900*/  ISETP.GE.AND P0, PT, R20, RZ, PT ;  /* 0x000000ff1400720c */ /* 0x000fe40003f06270 */
[----:B------:R-:W-:-:S11]  /*4910*/  MOV R5, 0x3fd774eb ;  /* 0x3fd774eb00057802 */ /* 0x000fd60000000f00 */
[----:B------:R-:W-:-:S04]  /*4920*/  @P0 FFMA.FTZ R4, R5, 0.93318945169448852539, -R4 ;  /* 0x3f6ee58105040823 */ /* 0x000fc80000010804 */
[----:B------:R-:W-:-:S07]  /*4930*/  @!P0 FFMA.FTZ R4, R5, 0.93318945169448852539, R4 ;  /* 0x3f6ee58105048823 */ /* 0x000fce0000010004 */
.L_x_9304:
[----:B------:R-:W-:Y:S05]  /*4940*/  BSYNC B2 ;  /* 0x0000000000027941 */ /* 0x000fea0003800000 */
.L_x_9302:
        /* <DEDUP_REMOVED lines=13> */
.L_x_9299:
[----:B0-----:R-:W0:Y:S01]  /*4a20*/  MUFU.RCP R4, R19 ;  /* 0x0000001300047308 */ /* 0x001e220000001000 */
[----:B------:R-:W-:Y:S07]  /*4a30*/  BSSY B5, `(.L_x_9306) ;  /* 0x000000c000057945 */ /* 0x000fee0003800000 */
        /* <DEDUP_REMOVED lines=11> */
.L_x_9307:
[----:B------:R-:W-:Y:S05]  /*4af0*/  BSYNC B5 ;  /* 0x0000000000057941 */ /* 0x000fea0003800000 */
.L_x_9306:
        /* <DEDUP_REMOVED lines=18> */
.L_x_9309:
[----:B------:R-:W-:Y:S02]  /*4c20*/  ISETP.GE.AND P0, PT, R20, RZ, PT ;  /* 0x000000ff1400720c */ /* 0x000fe40003f06270 */
[----:B------:R-:W-:-:S11]  /*4c30*/  MOV R5, 0x3fd774eb ;  /* 0x3fd774eb00057802 */ /* 0x000fd60000000f00 */
[----:B------:R-:W-:-:S04]  /*4c40*/  @P0 FFMA.FTZ R4, R5, 0.93318945169448852539, -R4 ;  /* 0x3f6ee58105040823 */ /* 0x000fc80000010804 */
[----:B------:R-:W-:-:S07]  /*4c50*/  @!P0 FFMA.FTZ R4, R5, 0.93318945169448852539, R4 ;  /* 0x3f6ee58105048823 */ /* 0x000fce0000010004 */
.L_x_9310:
[----:B------:R-:W-:Y:S05]  /*4c60*/  BSYNC B2 ;  /* 0x0000000000027941 */ /* 0x000fea0003800000 */
.L_x_9308:
        /* <DEDUP_REMOVED lines=27> */
.L_x_9298:
[----:B0-----:R-:W-:Y:S01]  /*4e20*/  FMUL.FTZ R4, R20, 0.36787945032119750977 ;  /* 0x3ebc5ab214047820 */ /* 0x001fe20000410000 */
[----:B------:R-:W-:Y:S01]  /*4e30*/  FMUL.FTZ R5, R21, 0.36787945032119750977 ;  /* 0x3ebc5ab215057820 */ /* 0x000fe20000410000 */
[----:B------:R-:W0:Y:S01]  /*4e40*/  MUFU.RCP R12, R19 ;  /* 0x00000013000c7308 */ /* 0x000e220000001000 */
[----:B------:R-:W-:Y:S01]  /*4e50*/  BSSY B5, `(.L_x_9311) ;  /* 0x000001f000057945 */ /* 0x000fe20003800000 */
[----:B------:R-:W-:Y:S01]  /*4e60*/  FADD.FTZ R4, |R4|, -RZ ;  /* 0x800000ff04047221 */ /* 0x000fe20000010200 */
[----:B------:R-:W-:-:S05]  /*4e70*/  FADD.FTZ R5, |R5|, -RZ ;  /* 0x800000ff05057221 */ /* 0x000fca0000010200 */
[CC--:B---3--:R-:W-:Y:S02]  /*4e80*/  VIMNMX R6, R4.reuse, R5.reuse, !PT ;  /* 0x0000000504067248 */ /* 0x0c8fe40007fe0100 */
        /* <DEDUP_REMOVED lines=27> */
.L_x_9312:
[----:B------:R-:W-:Y:S05]  /*5040*/  BSYNC B5 ;  /* 0x0000000000057941 */ /* 0x000fea0003800000 */
.L_x_9311:
        /* <DEDUP_REMOVED lines=18> */
.L_x_9314:
[----:B------:R-:W-:Y:S02]  /*5170*/  ISETP.GE.AND P0, PT, R20, RZ, PT ;  /* 0x000000ff1400720c */ /* 0x000fe40003f06270 */
[----:B------:R-:W-:-:S11]  /*5180*/  MOV R5, 0x3fd774eb ;  /* 0x3fd774eb00057802 */ /* 0x000fd60000000f00 */
[----:B------:R-:W-:-:S04]  /*5190*/  @P0 FFMA.FTZ R4, R5, 0.93318945169448852539, -R4 ;  /* 0x3f6ee58105040823 */ /* 0x000fc80000010804 */
[----:B------:R-:W-:-:S07]  /*51a0*/  @!P0 FFMA.FTZ R4, R5, 0.93318945169448852539, R4 ;  /* 0x3f6ee58105048823 */ /* 0x000fce0000010004 */
.L_x_9315:
[----:B------:R-:W-:Y:S05]  /*51b0*/  BSYNC B2 ;  /* 0x0000000000027941 */ /* 0x000fea0003800000 */
.L_x_9313:
        /* <DEDUP_REMOVED lines=10> */
.L_x_9305:
[----:B------:R-:W-:Y:S05]  /*5260*/  BSYNC B4 ;  /* 0x0000000000047941 */ /* 0x000fea0003800000 */
.L_x_9297:
[----:B------:R-:W-:Y:S01]  /*5270*/  ISETP.NE.AND P0, PT, R13, RZ, PT ;  /* 0x000000ff0d00720c */ /* 0x000fe20003f05270 */
[----:B------:R-:W-:Y:S01]  /*5280*/  FADD.FTZ R12, R26, 0.69314718246459960938 ;  /* 0x3f3172181a0c7421 */ /* 0x000fe20000010000 */
[----:B------:R-:W-:-:S11]  /*5290*/  FADD.FTZ R0, |R0|, -RZ ;  /* 0x800000ff00007221 */ /* 0x000fd60000010200 */
[----:B------:R-:W-:Y:S01]  /*52a0*/  @!P0 FADD.FTZ R12, -R12, -RZ ;  /* 0x800000ff0c0c8221 */ /* 0x000fe20000010100 */
[----:B------:R-:W-:Y:S06]  /*52b0*/  BRA `(.L_x_9296) ;  /* 0x00000000003c7947 */ /* 0x000fec0003800000 */
.L_x_9256:
        /* <DEDUP_REMOVED lines=15> */
.L_x_9296:
[----:B------:R-:W-:Y:S05]  /*53b0*/  BSYNC B0 ;  /* 0x0000000000007941 */ /* 0x000fea0003800000 */
.L_x_9255:
[----:B------:R-:W-:Y:S01]  /*53c0*/  FSETP.GTU.FTZ.AND P0, PT, |R0|, +INF , PT ;  /* 0x7f8000000000780b */ /* 0x000fe20003f1c200 */
[----:B0-----:R-:W-:-:S12]  /*53d0*/  FADD.FTZ R4, |R12|, -RZ ;  /* 0x800000ff0c047221 */ /* 0x001fd80000010200 */
[----:B------:R-:W-:Y:S05]  /*53e0*/  @P0 BRA `(.L_x_9316) ;  /* 0x0000000000180947 */ /* 0x000fea0003800000 */
[----:B------:R-:W-:Y:S02]  /*53f0*/  FSETP.GTU.FTZ.AND P0, PT, R4, +INF , PT ;  /* 0x7f8000000400780b */ /* 0x000fe40003f1c000 */
[----:B------:R-:W-:-:S11]  /*5400*/  MOV R13, R12 ;  /* 0x0000000c000d7202 */ /* 0x000fd60000000f00 */
[----:B------:R-:W-:Y:S05]  /*5410*/  @P0 BRA `(.L_x_9254) ;  /* 0x0000000000180947 */ /* 0x000fea0003800000 */
[----:B------:R-:W-:Y:S02]  /*5420*/  LOP3.LUT R13, R0, 0x80000000, R21, 0xb8, !PT ;  /* 0x80000000000d7812 */ /* 0x000fe400078eb815 */
[----:B------:R-:W-:Y:S01]  /*5430*/  MOV R12, R4 ;  /* 0x00000004000c7202 */ /* 0x000fe20000000f00 */
[----:B------:R-:W-:Y:S06]  /*5440*/  BRA `(.L_x_9254) ;  /* 0x00000000000c7947 */ /* 0x000fec0003800000 */
.L_x_9316:
[----:B------:R-:W-:Y:S02]  /*5450*/  FSETP.GTU.FTZ.AND P0, PT, R4, +INF , PT ;  /* 0x7f8000000400780b */ /* 0x000fe40003f1c000 */
[----:B------:R-:W-:-:S11]  /*5460*/  MOV R13, R0 ;  /* 0x00000000000d7202 */ /* 0x000fd60000000f00 */
[----:B------:R-:W-:-:S07]  /*5470*/  @!P0 MOV R12, R4 ;  /* 0x00000004000c8202 */ /* 0x000fce0000000f00 */
.L_x_9254:
[----:B------:R-:W-:Y:S05]  /*5480*/  BSYNC B1 ;  /* 0x0000000000017941 */ /* 0x000fea0003800000 */
.L_x_9253:
[----:B------:R-:W-:Y:S01]  /*5490*/  IADD3 R0, R24, 0x100, RZ ;  /* 0x0000010018007810 */ /* 0x000fe20007ffe0ff */
[----:B------:R-:W-:Y:S01]  /*54a0*/  BSSY B1, `(.L_x_9317) ;  /* 0x0000293000017945 */ /* 0x000fe20003800000 */
[----:B---345:R-:W-:Y:S01]  /*54b0*/  HFMA2.MMA R19, -RZ, RZ, 0, 0 ;  /* 0x00000000ff137435 */ /* 0x038fe200000001ff */
        /* <DEDUP_REMOVED lines=21> */
[----:B0-----:R-:W-:Y:S01]  /*5610*/  FADD.FTZ R5, R26, 1 ;  /* 0x3f8000001a057421 */ /* 0x001fe20000010000 */
        /* <DEDUP_REMOVED lines=89> */
.L_x_9327:
        /* <DEDUP_REMOVED lines=10> */
.L_x_9329:
[----:B------:R-:W-:-:S04]  /*5c50*/  FADD.FTZ R4, -R5, R6 ;  /* 0x0000000605047221 */ /* 0x000fc80000010100 */
[----:B------:R-:W-:-:S07]  /*5c60*/  FMUL.FTZ R4, R4, 0.5 ;  /* 0x3f00000004047820 */ /* 0x000fce0000410000 */
.L_x_9330:
[----:B------:R-:W-:Y:S05]  /*5c70*/  BSYNC B3 ;  /* 0x0000000000037941 */ /* 0x000fea0003800000 */
.L_x_9328:
        /* <DEDUP_REMOVED lines=11> */
.L_x_9332:
[----:B------:R-:W-:-:S04]  /*5d30*/  FADD.FTZ R8, R7, -R8 ;  /* 0x8000000807087221 */ /* 0x000fc80000010000 */
[----:B------:R-:W-:-:S07]  /*5d40*/  FMUL.FTZ R9, R8, 0.5 ;  /* 0x3f00000008097820 */ /* 0x000fce0000410000 */
.L_x_9333:
[----:B------:R-:W-:Y:S05]  /*5d50*/  BSYNC B3 ;  /* 0x0000000000037941 */ /* 0x000fea0003800000 */
.L_x_9331:
        /* <DEDUP_REMOVED lines=35> */
.L_x_9326:
[----:B------:R0:W1:Y:S02]  /*5f90*/  MUFU.SQRT R21, R18 ;  /* 0x0000001200157308 */ /* 0x0000640000002000 */
.L_x_9325:
[----:B------:R-:W-:Y:S05]  /*5fa0*/  BSYNC B2 ;  /* 0x0000000000027941 */ /* 0x000fea0003800000 */
.L_x_9324:
        /* <DEDUP_REMOVED lines=24> */
.L_x_9340:
[----:B------:R-:W-:-:S04]  /*6130*/  FADD.FTZ R5, -R5, R6 ;  /* 0x0000000605057221 */ /* 0x000fc80000010100 */
[----:B------:R-:W-:-:S07]  /*6140*/  FMUL.FTZ R5, R5, 0.5 ;  /* 0x3f00000005057820 */ /* 0x000fce0000410000 */
.L_x_9341:
[----:B------:R-:W-:Y:S05]  /*6150*/  BSYNC B3 ;  /* 0x0000000000037941 */ /* 0x000fea0003800000 */
.L_x_9339:
        /* <DEDUP_REMOVED lines=10> */
.L_x_9343:
[----:B------:R-:W-:-:S04]  /*6200*/  FADD.FTZ R0, -R0, R7 ;  /* 0x0000000700007221 */ /* 0x000fc80000010100 */
[----:B------:R-:W-:-:S07]  /*6210*/  FMUL.FTZ R0, R0, 0.5 ;  /* 0x3f00000000007820 */ /* 0x000fce0000410000 */
.L_x_9344:
[----:B------:R-:W-:Y:S05]  /*6220*/  BSYNC B3 ;  /* 0x0000000000037941 */ /* 0x000fea0003800000 */
.L_x_9342:
[----:B------:R-:W-:Y:S01]  /*6230*/  FADD.FTZ R0, R0, R5 ;  /* 0x0000000500007221 */ /* 0x000fe20000010000 */
[----:B------:R-:W-:Y:S01]  /*6240*/  FADD.FTZ R27, R26, R27 ;  /* 0x0000001b1a1b7221 */ /* 0x000fe20000010000 */
[----:B------:R-:W-:-:S03]  /*6250*/  PLOP3.LUT P0, PT, PT, PT, PT, 0x80, 0x0 ;  /* 0x000000000000781c */ /* 0x000fc60003f0f070 */
[----:B------:R-:W-:-:S06]  /*6260*/  FMUL.FTZ R27, R27, R0 ;  /* 0x000000001b1b7220 */ /* 0x000fcc0000410000 */
[----:B------:R-:W2:Y:S01]  /*6270*/  MUFU.SQRT R27, R27 ;  /* 0x0000001b001b7308 */ /* 0x000ea20000002000 */
[----:B------:R-:W-:Y:S05]  /*6280*/  BRA `(.L_x_9336) ;  /* 0x0000000000687947 */ /* 0x000fea0003800000 */
.L_x_9338:
        /* <DEDUP_REMOVED lines=15> */
.L_x_9337:
        /* <DEDUP_REMOVED lines=8> */
.L_x_9335:
[----:B------:R-:W-:Y:S01]  /*6400*/  PLOP3.LUT P0, PT, PT, PT, PT, 0x80, 0x0 ;  /* 0x000000000000781c */ /* 0x000fe20003f0f070 */
[----:B------:R-:W-:Y:S01]  /*6410*/  FMUL.FTZ R27, R27, 16777216 ;  /* 0x4b8000001b1b7820 */ /* 0x000fe20000410000 */
[----:B------:R-:W-:-:S11]  /*6420*/  FMUL.FTZ R26, R26, 16777216 ;  /* 0x4b8000001a1a7820 */ /* 0x000fd60000410000 */
.L_x_9336:
[----:B------:R-:W-:Y:S05]  /*6430*/  BSYNC B2 ;  /* 0x0000000000027941 */ /* 0x000fea0003800000 */
.L_x_9334:
        /* <DEDUP_REMOVED lines=33> */
.L_x_9347:
        /* <DEDUP_REMOVED lines=28> */
.L_x_9346:
        /* <DEDUP_REMOVED lines=21> */
.L_x_9351:
[----:B------:R-:W-:Y:S05]  /*6960*/  BSYNC B5 ;  /* 0x0000000000057941 */ /* 0x000fea0003800000 */
.L_x_9350:
        /* <DEDUP_REMOVED lines=18> */
.L_x_9353:
[----:B------:R-:W-:Y:S02]  /*6a90*/  ISETP.GE.AND P0, PT, R26, RZ, PT ;  /* 0x000000ff1a00720c */ /* 0x000fe40003f06270 */
[----:B------:R-:W-:-:S11]  /*6aa0*/  MOV R5, 0x3fd774eb ;  /* 0x3fd774eb00057802 */ /* 0x000fd60000000f00 */
[----:B------:R-:W-:-:S04]  /*6ab0*/  @P0 FFMA.FTZ R4, R5, 0.93318945169448852539, -R4 ;  /* 0x3f6ee58105040823 */ /* 0x000fc80000010804 */
[----:B------:R-:W-:-:S07]  /*6ac0*/  @!P0 FFMA.FTZ R4, R5, 0.93318945169448852539, R4 ;  /* 0x3f6ee58105048823 */ /* 0x000fce0000010004 */
.L_x_9354:
[----:B------:R-:W-:Y:S05]  /*6ad0*/  BSYNC B2 ;  /* 0x0000000000027941 */ /* 0x000fea0003800000 */
.L_x_9352:
        /* <DEDUP_REMOVED lines=11> */
.L_x_9349:
        /* <DEDUP_REMOVED lines=18> */
.L_x_9356:
[----:B------:R-:W-:Y:S05]  /*6cb0*/  BSYNC B5 ;  /* 0x0000000000057941 */ /* 0x000fea0003800000 */
.L_x_9355:
        /* <DEDUP_REMOVED lines=18> */
.L_x_9358:
[----:B------:R-:W-:Y:S02]  /*6de0*/  ISETP.GE.AND P0, PT, R26, RZ, PT ;  /* 0x000000ff1a00720c */ /* 0x000fe40003f06270 */
[----:B------:R-:W-:-:S11]  /*6df0*/  MOV R5, 0x3fd774eb ;  /* 0x3fd774eb00057802 */ /* 0x000fd60000000f00 */
[----:B------:R-:W-:-:S04]  /*6e00*/  @P0 FFMA.FTZ R4, R5, 0.93318945169448852539, -R4 ;  /* 0x3f6ee58105040823 */ /* 0x000fc80000010804 */
[----:B------:R-:W-:-:S07]  /*6e10*/  @!P0 FFMA.FTZ R4, R5, 0.93318945169448852539, R4 ;  /* 0x3f6ee58105048823 */ /* 0x000fce0000010004 */
.L_x_9359:
[----:B------:R-:W-:Y:S05]  /*6e20*/  BSYNC B2 ;  /* 0x0000000000027941 */ /* 0x000fea0003800000 */
.L_x_9357:
        /* <DEDUP_REMOVED lines=10> */
.L_x_9348:
[----:B------:R-:W-:Y:S05]  /*6ed0*/  BSYNC B4 ;  /* 0x0000000000047941 */ /* 0x000fea0003800000 */
.L_x_9345:
[----:B------:R-:W-:-:S13]  /*6ee0*/  ISETP.NE.AND P0, PT, R20, RZ, PT ;  /* 0x000000ff1400720c */ /* 0x000fda0003f05270 */
[----:B-1----:R-:W-:-:S05]  /*6ef0*/  @!P0 FADD.FTZ R21, -R21, -RZ ;  /* 0x800000ff15158221 */ /* 0x002fca0000010100 */
[----:B------:R-:W-:Y:S01]  /*6f00*/  MOV R20, R21 ;  /* 0x0000001500147202 */ /* 0x000fe20000000f00 */
[----:B------:R-:W-:Y:S06]  /*6f10*/  BRA `(.L_x_9360) ;  /* 0x0000000c00787947 */ /* 0x000fec0003800000 */
.L_x_9323:
[----:B------:R-:W-:Y:S01]  /*6f20*/  FADD.FTZ R0, -R10, 6.1232342629258392722e-17 ;  /* 0x248d31320a007421 */ /* 0x000fe20000010100 */
[----:B------:R-:W-:-:S03]  /*6f30*/  FADD.FTZ R20, -R11, -RZ ;  /* 0x800000ff0b147221 */ /* 0x000fc60000010100 */
[----:B------:R-:W-:Y:S01]  /*6f40*/  FADD.FTZ R0, R0, 1.5707963705062866211 ;  /* 0x3fc90fdb00007421 */ /* 0x000fe20000010000 */
[----:B------:R-:W-:Y:S06]  /*6f50*/  BRA `(.L_x_9360) ;  /* 0x0000000c00687947 */ /* 0x000fec0003800000 */
.L_x_9322:
[----:B------:R-:W-:Y:S01]  /*6f60*/  HFMA2.MMA R0, -RZ, RZ, 0, 0 ;  /* 0x00000000ff007435 */ /* 0x000fe200000001ff */
[----:B------:R-:W-:Y:S01]  /*6f70*/  FADD.FTZ R20, -R11, -RZ ;  /* 0x800000ff0b147221 */ /* 0x000fe20000010100 */
[----:B------:R-:W-:Y:S09]  /*6f80*/  BRA `(.L_x_9360) ;  /* 0x0000000c005c7947 */ /* 0x000ff20003800000 */
.L_x_9321:
        /* <DEDUP_REMOVED lines=25> */
.L_x_9365:
[----:B------:R-:W-:Y:S05]  /*7120*/  BSYNC B5 ;  /* 0x0000000000057941 */ /* 0x000fea0003800000 */
.L_x_9364:
        /* <DEDUP_REMOVED lines=18> */
.L_x_9367:
[----:B------:R-:W-:Y:S02]  /*7250*/  ISETP.GE.AND P0, PT, R10, RZ, PT ;  /* 0x000000ff0a00720c */ /* 0x000fe40003f06270 */
[----:B------:R-:W-:-:S11]  /*7260*/  MOV R5, 0x3fd774eb ;  /* 0x3fd774eb00057802 */ /* 0x000fd60000000f00 */
[----:B------:R-:W-:-:S04]  /*7270*/  @P0 FFMA.FTZ R4, R5, 0.93318945169448852539, -R4 ;  /* 0x3f6ee58105040823 */ /* 0x000fc80000010804 */
[----:B------:R-:W-:-:S07]  /*7280*/  @!P0 FFMA.FTZ R4, R5, 0.93318945169448852539, R4 ;  /* 0x3f6ee58105048823 */ /* 0x000fce0000010004 */
.L_x_9368:
[----:B------:R-:W-:Y:S05]  /*7290*/  BSYNC B2 ;  /* 0x0000000000027941 */ /* 0x000fea0003800000 */
.L_x_9366:
        /* <DEDUP_REMOVED lines=13> */
.L_x_9363:
        /* <DEDUP_REMOVED lines=13> */
.L_x_9371:
[----:B------:R-:W-:Y:S05]  /*7440*/  BSYNC B5 ;  /* 0x0000000000057941 */ /* 0x000fea0003800000 */
.L_x_9370:
        /* <DEDUP_REMOVED lines=18> */
.L_x_9373:
[----:B------:R-:W-:Y:S02]  /*7570*/  ISETP.GE.AND P0, PT, R10, RZ, PT ;  /* 0x000000ff0a00720c */ /* 0x000fe40003f06270 */
[----:B------:R-:W-:-:S11]  /*7580*/  MOV R5, 0x3fd774eb ;  /* 0x3fd774eb00057802 */ /* 0x000fd60000000f00 */
[----:B------:R-:W-:-:S04]  /*7590*/  @P0 FFMA.FTZ R0, R5, 0.93318945169448852539, -R0 ;  /* 0x3f6ee58105000823 */ /* 0x000fc80000010800 */
[----:B------:R-:W-:-:S07]  /*75a0*/  @!P0 FFMA.FTZ R0, R5, 0.93318945169448852539, R0 ;  /* 0x3f6ee58105008823 */ /* 0x000fce0000010000 */
.L_x_9374:
[----:B------:R-:W-:Y:S05]  /*75b0*/  BSYNC B2 ;  /* 0x0000000000027941 */ /* 0x000fea0003800000 */
.L_x_9372:
        /* <DEDUP_REMOVED lines=20> */
[----:B------:R-:W-:Y:S01]  /*7700*/  FADD.FTZ R5, R26, |R11| ;  /* 0x4000000b1a057221 */ /* 0x000fe20000010000 */
[----:B------:R-:W-:-:S04]  /*7710*/  @!P2 FSEL R0, RZ, 3.1415927410125732422, P0 ;  /* 0x40490fdbff00a808 */ /* 0x000fc80000000000 */
[----:B------:R-:W-:Y:S02]  /*7720*/  FSETP.GTU.FTZ.AND P0, PT, |R5|, +INF , PT ;  /* 0x7f8000000500780b */ /* 0x000fe40003f1c200 */
[----:B------:R-:W-:-:S04]  /*7730*/  LOP3.LUT R0, R0, 0x80000000, R11, 0xb8, !PT ;  /* 0x8000000000007812 */ /* 0x000fc800078eb80b */
[----:B------:R-:W-:Y:S01]  /*7740*/  FSEL R0, R5, R0, P0 ;  /* 0x0000000005007208 */ /* 0x000fe20000000000 */
[----:B0-----:R-:W-:Y:S01]  /*7750*/  FMUL.FTZ R27, R4, 0.69314718246459960938 ;  /* 0x3f317218041b7820 */ /* 0x001fe20000410000 */
[----:B------:R-:W-:Y:S06]  /*7760*/  BRA `(.L_x_9369) ;  /* 0x0000000400107947 */ /* 0x000fec0003800000 */
.L_x_9362:
[----:B0-----:R-:W-:Y:S01]  /*7770*/  FMUL.FTZ R4, R10, 0.36787945032119750977 ;  /* 0x3ebc5ab20a047820 */ /* 0x001fe20000410000 */
        /* <DEDUP_REMOVED lines=31> */
[----:B------:R-:W-:Y:S05]  /*7970*/  CALL.REL.NOINC `($__internal_17_$__cuda_sm3x_div_rn_ftz_f32_slowpath) ;  /* 0x0000002c00f07944 */ /* 0x000fea0003c00000 */
[----:B------:R-:W-:-:S07]  /*7980*/  MOV R4, R0 ;  /* 0x0000000000047202 */ /* 0x000fce0000000f00 */
.L_x_9376:
[----:B------:R-:W-:Y:S05]  /*7990*/  BSYNC B5 ;  /* 0x0000000000057941 */ /* 0x000fea0003800000 */
.L_x_9375:
        /* <DEDUP_REMOVED lines=18> */
.L_x_9378:
[----:B------:R-:W-:Y:S02]  /*7ac0*/  ISETP.GE.AND P0, PT, R10, RZ, PT ;  /* 0x000000ff0a00720c */ /* 0x000fe40003f06270 */
[----:B------:R-:W-:-:S11]  /*7ad0*/  MOV R5, 0x3fd774eb ;  /* 0x3fd774eb00057802 */ /* 0x000fd60000000f00 */
[----:B------:R-:W-:-:S04]  /*7ae0*/  @P0 FFMA.FTZ R4, R5, 0.93318945169448852539, -R4 ;  /* 0x3f6ee58105040823 */ /* 0x000fc80000010804 */
[----:B------:R-:W-:-:S07]  /*7af0*/  @!P0 FFMA.FTZ R4, R5, 0.93318945169448852539, R4 ;  /* 0x3f6ee58105048823 */ /* 0x000fce0000010004 */
.L_x_9379:
[----:B------:R-:W-:Y:S05]  /*7b00*/  BSYNC B2 ;  /* 0x0000000000027941 */ /* 0x000fea0003800000 */
.L_x_9377:
        /* <DEDUP_REMOVED lines=10> */
.L_x_9369:
[----:B------:R-:W-:Y:S05]  /*7bb0*/  BSYNC B4 ;  /* 0x0000000000047941 */ /* 0x000fea0003800000 */
.L_x_9361:
[----:B------:R-:W-:Y:S01]  /*7bc0*/  ISETP.NE.AND P0, PT, R20, RZ, PT ;  /* 0x000000ff1400720c */ /* 0x000fe20003f05270 */
[----:B------:R-:W-:Y:S01]  /*7bd0*/  FADD.FTZ R20, R27, 0.69314718246459960938 ;  /* 0x3f3172181b147421 */ /* 0x000fe20000010000 */
[----:B------:R-:W-:-:S11]  /*7be0*/  FADD.FTZ R0, |R0|, -RZ ;  /* 0x800000ff00007221 */ /* 0x000fd60000010200 */
[----:B------:R-:W-:Y:S01]  /*7bf0*/  @!P0 FADD.FTZ R20, -R20, -RZ ;  /* 0x800000ff14148221 */ /* 0x000fe20000010100 */
[----:B------:R-:W-:Y:S06]  /*7c00*/  BRA `(.L_x_9360) ;  /* 0x00000000003c7947 */ /* 0x000fec0003800000 */
.L_x_9320:
        /* <DEDUP_REMOVED lines=15> */
.L_x_9360:
[----:B------:R-:W-:Y:S05]  /*7d00*/  BSYNC B0 ;  /* 0x0000000000007941 */ /* 0x000fea0003800000 */
.L_x_9319:
        /* <DEDUP_REMOVED lines=9> */
.L_x_9380:
[----:B------:R-:W-:Y:S02]  /*7da0*/  FSETP.GTU.FTZ.AND P0, PT, R4, +INF , PT ;  /* 0x7f8000000400780b */ /* 0x000fe40003f1c000 */
[----:B------:R-:W-:-:S11]  /*7db0*/  MOV R21, R0 ;  /* 0x0000000000157202 */ /* 0x000fd60000000f00 */
[----:B------:R-:W-:-:S07]  /*7dc0*/  @!P0 MOV R20, R4 ;  /* 0x0000000400148202 */ /* 0x000fce0000000f00 */
.L_x_9318:
[----:B------:R-:W-:Y:S05]  /*7dd0*/  BSYNC B1 ;  /* 0x0000000000017941 */ /* 0x000fea0003800000 */
.L_x_9317:
[----:B------:R-:W-:Y:S01]  /*7de0*/  IADD3 R0, R24, 0x180, RZ ;  /* 0x0000018018007810 */ /* 0x000fe20007ffe0ff */
[----:B------:R-:W-:Y:S01]  /*7df0*/  BSSY B1, `(.L_x_9381) ;  /* 0x0000292000017945 */ /* 0x000fe20003800000 */
[----:B------:R-:W-:Y:S02]  /*7e00*/  HFMA2.MMA R18, -RZ, RZ, 0, 0 ;  /* 0x00000000ff127435 */ /* 0x000fe400000001ff */
        /* <DEDUP_REMOVED lines=110> */
.L_x_9391:
        /* <DEDUP_REMOVED lines=10> */
.L_x_9393:
[----:B------:R-:W-:-:S04]  /*8590*/  FADD.FTZ R4, -R0, R7 ;  /* 0x0000000700047221 */ /* 0x000fc80000010100 */
[----:B------:R-:W-:-:S07]  /*85a0*/  FMUL.FTZ R4, R4, 0.5 ;  /* 0x3f00000004047820 */ /* 0x000fce0000410000 */
.L_x_9394:
[----:B------:R-:W-:Y:S05]  /*85b0*/  BSYNC B3 ;  /* 0x0000000000037941 */ /* 0x000fea0003800000 */
.L_x_9392:
        /* <DEDUP_REMOVED lines=11> */
.L_x_9396:
[----:B------:R-:W-:-:S04]  /*8670*/  FADD.FTZ R8, R6, -R9 ;  /* 0x8000000906087221 */ /* 0x000fc80000010000 */
[----:B------:R-:W-:-:S07]  /*8680*/  FMUL.FTZ R9, R8, 0.5 ;  /* 0x3f00000008097820 */ /* 0x000fce0000410000 */
.L_x_9397:
[----:B------:R-:W-:Y:S05]  /*8690*/  BSYNC B3 ;  /* 0x0000000000037941 */ /* 0x000fea0003800000 */
.L_x_9395:
        /* <DEDUP_REMOVED lines=35> */
.L_x_9390:
[----:B------:R0:W1:Y:S02]  /*88d0*/  MUFU.SQRT R10, R19 ;  /* 0x00000013000a7308 */ /* 0x0000640000002000 */
.L_x_9389:
[----:B------:R-:W-:Y:S05]  /*88e0*/  BSYNC B2 ;  /* 0x0000000000027941 */ /* 0x000fea0003800000 */
.L_x_9388:
        /* <DEDUP_REMOVED lines=24> */
.L_x_9404:
[----:B------:R-:W-:-:S04]  /*8a70*/  FADD.FTZ R0, -R0, R7 ;  /* 0x0000000700007221 */ /* 0x000fc80000010100 */
[----:B------:R-:W-:-:S07]  /*8a80*/  FMUL.FTZ R0, R0, 0.5 ;  /* 0x3f00000000007820 */ /* 0x000fce0000410000 */
.L_x_9405:
[----:B------:R-:W-:Y:S05]  /*8a90*/  BSYNC B3 ;  /* 0x0000000000037941 */ /* 0x000fea0003800000 */
.L_x_9403:
        /* <DEDUP_REMOVED lines=10> */
.L_x_9407:
[----:B------:R-:W-:-:S04]  /*8b40*/  FADD.FTZ R5, -R5, R6 ;  /* 0x0000000605057221 */ /* 0x000fc80000010100 */
[----:B------:R-:W-:-:S07]  /*8b50*/  FMUL.FTZ R5, R5, 0.5 ;  /* 0x3f00000005057820 */ /* 0x000fce0000410000 */
.L_x_9408:
[----:B------:R-:W-:Y:S05]  /*8b60*/  BSYNC B3 ;  /* 0x0000000000037941 */ /* 0x000fea0003800000 */
.L_x_9406:
[----:B------:R-:W-:Y:S01]  /*8b70*/  FADD.FTZ R0, R5, R0 ;  /* 0x0000000005007221 */ /* 0x000fe20000010000 */
[----:B------:R-:W-:Y:S01]  /*8b80*/  FADD.FTZ R11, R26, R11 ;  /* 0x0000000b1a0b7221 */ /* 0x000fe20000010000 */
[----:B------:R-:W-:-:S03]  /*8b90*/  PLOP3.LUT P0, PT, PT, PT, PT, 0x80, 0x0 ;  /* 0x000000000000781c */ /* 0x000fc60003f0f070 */
[----:B------:R-:W-:-:S06]  /*8ba0*/  FMUL.FTZ R11, R11, R0 ;  /* 0x000000000b0b7220 */ /* 0x000fcc0000410000 */
[----:B------:R-:W3:Y:S01]  /*8bb0*/  MUFU.SQRT R11, R11 ;  /* 0x0000000b000b7308 */ /* 0x000ee20000002000 */
[----:B------:R-:W-:Y:S05]  /*8bc0*/  BRA `(.L_x_9400) ;  /* 0x0000000000687947 */ /* 0x000fea0003800000 */
.L_x_9402:
[----:B------:R-:W-:-:S13]  /*8bd0*/  FSETP.GT.FTZ.AND P1, PT, R26, 1, PT ;  /* 0x3f8000001a00780b */ /* 0x000fda0003f34000 */
[----:B------:R-:W-:Y:S01]  /*8be0*/  @!P1 FADD.FTZ R7, -R26, 1 ;  /* 0x3f8000001a079421 */ /* 0x000fe20000010100 */
[----:B------:R-:W-:-:S03]  /*8bf0*/  @!P1 PLOP3.LUT P0, PT, PT, PT, PT, 0x80, 0x0 ;  /* 0x000000000000981c */ /* 0x000fc60003f0f070 */
[----:B------:R-:W-:-:S04]  /*8c00*/  @!P1 FMUL.FTZ R7, R0, R7 ;  /* 0x0000000700079220 */ /* 0x000fc80000410000 */
[----:B------:R3:W0:Y:S01]  /*8c10*/  @!P1 MUFU.SQRT R11, R7 ;  /* 0x00000007000b9308 */ /* 0x0006220000002000 */
[----:B------:R-:W-:Y:S05]  /*8c20*/  @!P1 BRA `(.L_x_9400) ;  /* 0x0000000000509947 */ /* 0x000fea0003800000 */
[----:B------:R-:W-:Y:S01]  /*8c30*/  FMUL.FTZ R6, R0, R5 ;  /* 0x0000000500067220 */ /* 0x000fe20000410000 */
[----:B------:R-:W-:Y:S01]  /*8c40*/  FMUL.FTZ R5, |R17|, 2.81474976710656000000e+14 ;  /* 0x5780000011057820 */ /* 0x000fe20000410200 */
[----:B------:R-:W-:Y:S02]  /*8c50*/  PLOP3.LUT P0, PT, PT, PT, PT, 0x80, 0x0 ;  /* 0x000000000000781c */ /* 0x000fe40003f0f070 */
[----:B------:R-:W5:Y:S01]  /*8c60*/  MUFU.SQRT R0, R6 ;  /* 0x0000000600007308 */ /* 0x000f620000002000 */
[C---:B------:R-:W-:Y:S01]  /*8c70*/  FMUL.FTZ R5, R26.reuse, R5 ;  /* 0x000000051a057220 */ /* 0x040fe20000410000 */
[----:B------:R-:W-:-:S06]  /*8c80*/  FMUL.FTZ R26, R26, 2.81474976710656000000e+14 ;  /* 0x578000001a1a7820 */ /* 0x000fcc0000410000 */
[----:B-----5:R-:W0:Y:S02]  /*8c90*/  MUFU.RCP R0, R0 ;  /* 0x0000000000007308 */ /* 0x020e240000001000 */
[----:B0-----:R-:W-:Y:S01]  /*8ca0*/  FMUL.FTZ R11, R5, R0 ;  /* 0x00000000050b7220 */ /* 0x001fe20000410000 */
[----:B------:R-:W-:Y:S06]  /*8cb0*/  BRA `(.L_x_9400) ;  /* 0x00000000002c7947 */ /* 0x000fec0003800000 */
.L_x_9401:
        /* <DEDUP_REMOVED lines=8> */
.L_x_9399:
[----:B------:R-:W-:Y:S01]  /*8d40*/  PLOP3.LUT P0, PT, PT, PT, PT, 0x80, 0x0 ;  /* 0x000000000000781c */ /* 0x000fe20003f0f070 */
[----:B------:R-:W-:Y:S01]  /*8d50*/  FMUL.FTZ R11, R11, 16777216 ;  /* 0x4b8000000b0b7820 */ /* 0x000fe20000410000 */
[----:B------:R-:W-:-:S11]  /*8d60*/  FMUL.FTZ R26, R26, 16777216 ;  /* 0x4b8000001a1a7820 */ /* 0x000fd60000410000 */
.L_x_9400:
[----:B------:R-:W-:Y:S05]  /*8d70*/  BSYNC B2 ;  /* 0x0000000000027941 */ /* 0x000fea0003800000 */
.L_x_9398:
        /* <DEDUP_REMOVED lines=33> */
.L_x_9411:
        /* <DEDUP_REMOVED lines=28> */
.L_x_9410:
[----:B------:R-:W-:-:S13]  /*9150*/  ISETP.GT.AND P0, PT, R16, -0x1, PT ;  /* 0xffffffff1000780c */ /* 0x000fda0003f04270 */
[----:B------:R-:W-:Y:S05]  /*9160*/  @P0 BRA `(.L_x_9413) ;  /* 0x0000000000d80947 */ /* 0x000fea0003800000 */
[----:B------:R-:W-:Y:S01]  /*9170*/  FADD.FTZ R26, -R26, -RZ ;  /* 0x800000ff1a1a7221 */ /* 0x000fe20000010100 */
[C---:B0--3--:R-:W-:Y:S01]  /*9180*/  FADD.FTZ R5, |R11|.reuse, -RZ ;  /* 0x800000ff0b057221 */ /* 0x049fe20000010200 */
[----:B------:R-:W-:Y:S02]  /*9190*/  BSSY B5, `(.L_x_9414) ;  /* 0x0000011000057945 */ /* 0x000fe40003800000 */
[----:B------:R-:W-:Y:S01]  /*91a0*/  FADD.FTZ R0, |R26|, -RZ ;  /* 0x800000ff1a007221 */ /* 0x000fe20000010200 */
[----:B------:R-:W-:-:S04]  /*91b0*/  FSETP.GT.FTZ.AND P6, PT, |R11|, |R26|, PT ;  /* 0x4000001a0b00720b */ /* 0x000fc80003fd4200 */
[----:B------:R-:W-:Y:S02]  /*91c0*/  FSEL R16, R5, R0, P6 ;  /* 0x0000000005107208 */ /* 0x000fe40003000000 */
        /* <DEDUP_REMOVED lines=11> */
[----:B-12-4-:R-:W-:Y:S05]  /*9280*/  CALL.REL.NOINC `($__internal_17_$__cuda_sm3x_div_rn_ftz_f32_slowpath) ;  /* 0x0000001400ac7944 */ /* 0x016fea0003c00000 */
[----:B------:R-:W-:-:S07]  /*9290*/  MOV R4, R0 ;  /* 0x0000000000047202 */ /* 0x000fce0000000f00 */
.L_x_9415:
[----:B------:R-:W-:Y:S05]  /*92a0*/  BSYNC B5 ;  /* 0x0000000000057941 */ /* 0x000fea0003800000 */
.L_x_9414:
        /* <DEDUP_REMOVED lines=18> */
.L_x_9417:
[----:B------:R-:W-:Y:S02]  /*93d0*/  ISETP.GE.AND P0, PT, R26, RZ, PT ;  /* 0x000000ff1a00720c */ /* 0x000fe40003f06270 */
[----:B------:R-:W-:-:S11]  /*93e0*/  MOV R5, 0x3fd774eb ;  /* 0x3fd774eb00057802 */ /* 0x000fd60000000f00 */
[----:B------:R-:W-:-:S04]  /*93f0*/  @P0 FFMA.FTZ R4, R5, 0.93318945169448852539, -R4 ;  /* 0x3f6ee58105040823 */ /* 0x000fc80000010804 */
[----:B------:R-:W-:-:S07]  /*9400*/  @!P0 FFMA.FTZ R4, R5, 0.93318945169448852539, R4 ;  /* 0x3f6ee58105048823 */ /* 0x000fce0000010004 */
.L_x_9418:
[----:B------:R-:W-:Y:S05]  /*9410*/  BSYNC B2 ;  /* 0x0000000000027941 */ /* 0x000fea0003800000 */
.L_x_9416:
        /* <DEDUP_REMOVED lines=11> */
.L_x_9413:
[----:B------:R-:W-:Y:S01]  /*94d0*/  FADD.FTZ R0, |R26|, -RZ ;  /* 0x800000ff1a007221 */ /* 0x000fe20000010200 */
[C---:B0--3--:R-:W-:Y:S01]  /*94e0*/  FADD.FTZ R7, |R11|.reuse, -RZ ;  /* 0x800000ff0b077221 */ /* 0x049fe20000010200 */
[----:B------:R-:W-:Y:S01]  /*94f0*/  FSETP.GT.FTZ.AND P6, PT, |R11|, |R26|, PT ;  /* 0x4000001a0b00720b */ /* 0x000fe20003fd4200 */
[----:B------:R-:W-:Y:S03]  /*9500*/  BSSY B5, `(.L_x_9419) ;  /* 0x000000f000057945 */ /* 0x000fe60003800000 */
        /* <DEDUP_REMOVED lines=14> */
.L_x_9420:
[----:B------:R-:W-:Y:S05]  /*95f0*/  BSYNC B5 ;  /* 0x0000000000057941 */ /* 0x000fea0003800000 */
.L_x_9419:
        /* <DEDUP_REMOVED lines=18> */
.L_x_9422:
[----:B------:R-:W-:Y:S02]  /*9720*/  ISETP.GE.AND P0, PT, R26, RZ, PT ;  /* 0x000000ff1a00720c */ /* 0x000fe40003f06270 */
[----:B------:R-:W-:-:S11]  /*9730*/  MOV R5, 0x3fd774eb ;  /* 0x3fd774eb00057802 */ /* 0x000fd60000000f00 */
[----:B------:R-:W-:-:S04]  /*9740*/  @P0 FFMA.FTZ R4, R5, 0.93318945169448852539, -R4 ;  /* 0x3f6ee58105040823 */ /* 0x000fc80000010804 */
[----:B------:R-:W-:-:S07]  /*9750*/  @!P0 FFMA.FTZ R4, R5, 0.93318945169448852539, R4 ;  /* 0x3f6ee58105048823 */ /* 0x000fce0000010004 */
.L_x_9423:
[----:B------:R-:W-:Y:S05]  /*9760*/  BSYNC B2 ;  /* 0x0000000000027941 */ /* 0x000fea0003800000 */
.L_x_9421:
        /* <DEDUP_REMOVED lines=10> */
.L_x_9412:
[----:B------:R-:W-:Y:S05]  /*9810*/  BSYNC B4 ;  /* 0x0000000000047941 */ /* 0x000fea0003800000 */
.L_x_9409:
[----:B------:R-:W-:-:S13]  /*9820*/  ISETP.NE.AND P0, PT, R18, RZ, PT ;  /* 0x000000ff1200720c */ /* 0x000fda0003f05270 */
[----:B-1----:R-:W-:-:S05]  /*9830*/  @!P0 FADD.FTZ R10, -R10, -RZ ;  /* 0x800000ff0a0a8221 */ /* 0x002fca0000010100 */
[----:B------:R-:W-:Y:S01]  /*9840*/  MOV R18, R10 ;  /* 0x0000000a00127202 */ /* 0x000fe20000000f00 */
[----:B------:R-:W-:Y:S06]  /*9850*/  BRA `(.L_x_9424) ;  /* 0x0000000c00787947 */ /* 0x000fec0003800000 */
.L_x_9387:
[----:B------:R-:W-:Y:S01]  /*9860*/  FADD.FTZ R0, -R16, 6.1232342629258392722e-17 ;  /* 0x248d313210007421 */ /* 0x000fe20000010100 */
[----:B------:R-:W-:-:S03]  /*9870*/  FADD.FTZ R18, -R17, -RZ ;  /* 0x800000ff11127221 */ /* 0x000fc60000010100 */
[----:B------:R-:W-:Y:S01]  /*9880*/  FADD.FTZ R0, R0, 1.5707963705062866211 ;  /* 0x3fc90fdb00007421 */ /* 0x000fe20000010000 */
[----:B------:R-:W-:Y:S06]  /*9890*/  BRA `(.L_x_9424) ;  /* 0x0000000c00687947 */ /* 0x000fec0003800000 */
.L_x_9386:
[----:B------:R-:W-:Y:S01]  /*98a0*/  HFMA2.MMA R0, -RZ, RZ, 0, 0 ;  /* 0x00000000ff007435 */ /* 0x000fe200000001ff */
[----:B------:R-:W-:Y:S01]  /*98b0*/  FADD.FTZ R18, -R17, -RZ ;  /* 0x800000ff11127221 */ /* 0x000fe20000010100 */
[----:B------:R-:W-:Y:S09]  /*98c0*/  BRA `(.L_x_9424) ;  /* 0x0000000c005c7947 */ /* 0x000ff20003800000 */
.L_x_9385:
        /* <DEDUP_REMOVED lines=23> */
[----:B--2-4-:R-:W-:Y:S05]  /*9a40*/  CALL.REL.NOINC `($__internal_17_$__cuda_sm3x_div_rn_ftz_f32_slowpath) ;  /* 0x0000000c00bc7944 */ /* 0x014fea0003c00000 */
[----:B------:R-:W-:-:S07]  /*9a50*/  MOV R4, R0 ;  /* 0x0000000000047202 */ /* 0x000fce0000000f00 */
.L_x_9429:
[----:B------:R-:W-:Y:S05]  /*9a60*/  BSYNC B5 ;  /* 0x0000000000057941 */ /* 0x000fea0003800000 */
.L_x_9428:
        /* <DEDUP_REMOVED lines=18> */
.L_x_9431:
[----:B------:R-:W-:Y:S02]  /*9b90*/  ISETP.GE.AND P0, PT, R16, RZ, PT ;  /* 0x000000ff1000720c */ /* 0x000fe40003f06270 */
[----:B------:R-:W-:-:S11]  /*9ba0*/  MOV R5, 0x3fd774eb ;  /* 0x3fd774eb00057802 */ /* 0x000fd60000000f00 */
[----:B------:R-:W-:-:S04]  /*9bb0*/  @P0 FFMA.FTZ R4, R5, 0.93318945169448852539, -R4 ;  /* 0x3f6ee58105040823 */ /* 0x000fc80000010804 */
[----:B------:R-:W-:-:S07]  /*9bc0*/  @!P0 FFMA.FTZ R4, R5, 0.93318945169448852539, R4 ;  /* 0x3f6ee58105048823 */ /* 0x000fce0000010004 */
.L_x_9432:
[----:B------:R-:W-:Y:S05]  /*9bd0*/  BSYNC B2 ;  /* 0x0000000000027941 */ /* 0x000fea0003800000 */
.L_x_9430:
        /* <DEDUP_REMOVED lines=13> */
.L_x_9427:
        /* <DEDUP_REMOVED lines=13> */
.L_x_9435:
[----:B------:R-:W-:Y:S05]  /*9d80*/  BSYNC B5 ;  /* 0x0000000000057941 */ /* 0x000fea0003800000 */
.L_x_9434:
        /* <DEDUP_REMOVED lines=18> */
.L_x_9437:
[----:B------:R-:W-:Y:S02]  /*9eb0*/  ISETP.GE.AND P0, PT, R16, RZ, PT ;  /* 0x000000ff1000720c */ /* 0x000fe40003f06270 */
[----:B------:R-:W-:-:S11]  /*9ec0*/  MOV R5, 0x3fd774eb ;  /* 0x3fd774eb00057802 */ /* 0x000fd60000000f00 */
[----:B------:R-:W-:-:S04]  /*9ed0*/  @P0 FFMA.FTZ R4, R5, 0.93318945169448852539, -R4 ;  /* 0x3f6ee58105040823 */ /* 0x000fc80000010804 */
[----:B------:R-:W-:-:S07]  /*9ee0*/  @!P0 FFMA.FTZ R4, R5, 0.93318945169448852539, R4 ;  /* 0x3f6ee58105048823 */ /* 0x000fce0000010004 */
.L_x_9438:
[----:B------:R-:W-:Y:S05]  /*9ef0*/  BSYNC B2 ;  /* 0x0000000000027941 */ /* 0x000fea0003800000 */
.L_x_9436:
        /* <DEDUP_REMOVED lines=27> */
.L_x_9426:
[----:B0-----:R-:W-:Y:S01]  /*a0b0*/  FMUL.FTZ R4, R16, 0.36787945032119750977 ;  /* 0x3ebc5ab210047820 */ /* 0x001fe20000410000 */
[----:B------:R-:W-:Y:S01]  /*a0c0*/  FMUL.FTZ R5, R17, 0.36787945032119750977 ;  /* 0x3ebc5ab211057820 */ /* 0x000fe20000410000 */
[----:B------:R-:W0:Y:S01]  /*a0d0*/  MUFU.RCP R10, R11 ;  /* 0x0000000b000a7308 */ /* 0x000e220000001000 */
[----:B------:R-:W-:Y:S01]  /*a0e0*/  MOV R19, 0x3f800000 ;  /* 0x3f80000000137802 */ /* 0x000fe20000000f00 */
[----:B------:R-:W-:Y:S01]  /*a0f0*/  FADD.FTZ R4, |R4|, -RZ ;  /* 0x800000ff04047221 */ /* 0x000fe20000010200 */
[----:B------:R-:W-:Y:S01]  /*a100*/  FADD.FTZ R5, |R5|, -RZ ;  /* 0x800000ff05057221 */ /* 0x000fe20000010200 */
[----:B------:R-:W-:Y:S04]  /*a110*/  BSSY B5, `(.L_x_9439) ;  /* 0x000001c000057945 */ /* 0x000fe80003800000 */
[----:B---3--:R-:W-:-:S02]  /*a120*/  VIMNMX R6, R4, R5, !PT ;  /* 0x0000000504067248 */ /* 0x008fc40007fe0100 */
        /* <DEDUP_REMOVED lines=24> */
[----:B--2-4-:R-:W-:Y:S05]  /*a2b0*/  CALL.REL.NOINC `($__internal_17_$__cuda_sm3x_div_rn_ftz_f32_slowpath) ;  /* 0x0000000400a07944 */ /* 0x014fea0003c00000 */
[----:B------:R-:W-:-:S07]  /*a2c0*/  MOV R4, R0 ;  /* 0x0000000000047202 */ /* 0x000fce0000000f00 */
.L_x_9440:
[----:B------:R-:W-:Y:S05]  /*a2d0*/  BSYNC B5 ;  /* 0x0000000000057941 */ /* 0x000fea0003800000 */
.L_x_9439:
        /* <DEDUP_REMOVED lines=18> */
.L_x_9442:
[----:B------:R-:W-:Y:S02]  /*a400*/  ISETP.GE.AND P0, PT, R16, RZ, PT ;  /* 0x000000ff1000720c */ /* 0x000fe40003f06270 */
[----:B------:R-:W-:-:S11]  /*a410*/  MOV R5, 0x3fd774eb ;  /* 0x3fd774eb00057802 */ /* 0x000fd60000000f00 */
[----:B------:R-:W-:-:S04]  /*a420*/  @P0 FFMA.FTZ R4, R5, 0.93318945169448852539, -R4 ;  /* 0x3f6ee58105040823 */ /* 0x000fc80000010804 */
[----:B------:R-:W-:-:S07]  /*a430*/  @!P0 FFMA.FTZ R4, R5, 0.93318945169448852539, R4 ;  /* 0x3f6ee58105048823 */ /* 0x000fce0000010004 */
.L_x_9443:
[----:B------:R-:W-:Y:S05]  /*a440*/  BSYNC B2 ;  /* 0x0000000000027941 */ /* 0x000fea0003800000 */
.L_x_9441:
        /* <DEDUP_REMOVED lines=10> */
.L_x_9433:
[----:B------:R-:W-:Y:S05]  /*a4f0*/  BSYNC B4 ;  /* 0x0000000000047941 */ /* 0x000fea0003800000 */
.L_x_9425:
[----:B------:R-:W-:Y:S01]  /*a500*/  ISETP.NE.AND P0, PT, R18, RZ, PT ;  /* 0x000000ff1200720c */ /* 0x000fe20003f05270 */
[----:B------:R-:W-:Y:S01]  /*a510*/  FADD.FTZ R18, R19, 0.69314718246459960938 ;  /* 0x3f31721813127421 */ /* 0x000fe20000010000 */
[----:B------:R-:W-:-:S11]  /*a520*/  FADD.FTZ R0, |R0|, -RZ ;  /* 0x800000ff00007221 */ /* 0x000fd60000010200 */
[----:B------:R-:W-:Y:S01]  /*a530*/  @!P0 FADD.FTZ R18, -R18, -RZ ;  /* 0x800000ff12128221 */ /* 0x000fe20000010100 */
[----:B------:R-:W-:Y:S06]  /*a540*/  BRA `(.L_x_9424) ;  /* 0x00000000003c7947 */ /* 0x000fec0003800000 */
.L_x_9384:
        /* <DEDUP_REMOVED lines=15> */
.L_x_9424:
[----:B------:R-:W-:Y:S05]  /*a640*/  BSYNC B0 ;  /* 0x0000000000007941 */ /* 0x000fea0003800000 */
.L_x_9383:
        /* <DEDUP_REMOVED lines=9> */
.L_x_9444:
[----:B------:R-:W-:Y:S02]  /*a6e0*/  FSETP.GTU.FTZ.AND P0, PT, R4, +INF , PT ;  /* 0x7f8000000400780b */ /* 0x000fe40003f1c000 */
[----:B------:R-:W-:-:S11]  /*a6f0*/  MOV R19, R0 ;  /* 0x0000000000137202 */ /* 0x000fd60000000f00 */
[----:B------:R-:W-:-:S07]  /*a700*/  @!P0 MOV R18, R4 ;  /* 0x0000000400128202 */ /* 0x000fce0000000f00 */
.L_x_9382:
[----:B------:R-:W-:Y:S05]  /*a710*/  BSYNC B1 ;  /* 0x0000000000017941 */ /* 0x000fea0003800000 */
.L_x_9381:
[----:B------:R-:W-:Y:S01]  /*a720*/  ISETP.GE.AND P0, PT, R24, R3, PT ;  /* 0x000000031800720c */ /* 0x000fe20003f06270 */
[----:B------:R-:W-:Y:S04]  /*a730*/  BSSY B0, `(.L_x_9445) ;  /* 0x0000018000007945 */ /* 0x000fe80003800000 */
[----:B------:R-:W-:Y:S08]  /*a740*/  BSSY B1, `(.L_x_9446) ;  /* 0x0000010000017945 */ /* 0x000ff00003800000 */
[----:B------:R-:W-:Y:S05]  /*a750*/  @P0 BRA `(.L_x_9447) ;  /* 0x0000000000380947 */ /* 0x000fea0003800000 */
[----:B0-----:R-:W0:Y:S01]  /*a760*/  S2R R9, SR_TID.X ;  /* 0x0000000000097919 */ /* 0x001e220000002100 */
[----:B------:R-:W1:Y:S01]  /*a770*/  LDC.64 R4, c[0x0][0x218] ;  /* 0x00008600ff047b82 */ /* 0x000e620000000a00 */
[----:B0-----:R-:W-:Y:S02]  /*a780*/  LEA R7, R2, R9, 0x9 ;  /* 0x0000000902077211 */ /* 0x001fe400078e48ff */
[----:B------:R-:W-:-:S03]  /*a790*/  IADD3 R24, R9, 0x80, RZ ;  /* 0x0000008009187810 */ /* 0x000fc60007ffe0ff */
[----:B-1----:R-:W-:Y:S01]  /*a7a0*/  IMAD.WIDE.U32 R4, R7, 0x8, R4 ;  /* 0x0000000807047825 */ /* 0x002fe200078e0004 */
[----:B------:R-:W-:-:S04]  /*a7b0*/  ISETP.GE.AND P0, PT, R24, R3, PT ;  /* 0x000000031800720c */ /* 0x000fc80003f06270 */
[----:B------:R0:W-:Y:S09]  /*a7c0*/  STG.E.64 desc[UR4][R4.64], R14 ;  /* 0x0000000e04007986 */ /* 0x0001f2000c101b04 */
[----:B------:R-:W-:Y:S05]  /*a7d0*/  @P0 BREAK B1 ;  /* 0x0000000000010942 */ /* 0x000fea0003800000 */
[----:B------:R-:W-:Y:S05]  /*a7e0*/  @P0 BRA `(.L_x_9448) ;  /* 0x0000000000300947 */ /* 0x000fea0003800000 */
[----:B0-----:R-:W0:Y:S01]  /*a7f0*/  LDC.64 R4, c[0x0][0x218] ;  /* 0x00008600ff047b82 */ /* 0x001e220000000a00 */
[----:B------:R-:W-:Y:S02]  /*a800*/  LEA R7, R2, R24, 0x9 ;  /* 0x0000001802077211 */ /* 0x000fe400078e48ff */
[----:B------:R-:W-:-:S03]  /*a810*/  IADD3 R24, R24, 0x80, RZ ;  /* 0x0000008018187810 */ /* 0x000fc60007ffe0ff */
[----:B0-----:R-:W-:-:S05]  /*a820*/  IMAD.WIDE.U32 R4, R7, 0x8, R4 ;  /* 0x0000000807047825 */ /* 0x001fca00078e0004 */
[----:B------:R1:W-:Y:S02]  /*a830*/  STG.E.64 desc[UR4][R4.64], R12 ;  /* 0x0000000c04007986 */ /* 0x0003e4000c101b04 */
.L_x_9447:
[----:B------:R-:W-:Y:S05]  /*a840*/  BSYNC B1 ;  /* 0x0000000000017941 */ /* 0x000fea0003800000 */
.L_x_9446:
[----:B------:R-:W-:-:S13]  /*a850*/  ISETP.GE.AND P0, PT, R24, R3, PT ;  /* 0x000000031800720c */ /* 0x000fda0003f06270 */
[----:B01----:R-:W0:Y:S01]  /*a860*/  @!P0 LDC.64 R4, c[0x0][0x218] ;  /* 0x00008600ff048b82 */ /* 0x003e220000000a00 */
[----:B------:R-:W-:Y:S02]  /*a870*/  @!P0 LEA R7, R2, R24, 0x9 ;  /* 0x0000001802078211 */ /* 0x000fe400078e48ff */
[----:B------:R-:W-:-:S03]  /*a880*/  @!P0 IADD3 R24, R24, 0x80, RZ ;  /* 0x0000008018188810 */ /* 0x000fc60007ffe0ff */
[----:B0-----:R-:W-:-:S05]  /*a890*/  @!P0 IMAD.WIDE.U32 R4, R7, 0x8, R4 ;  /* 0x0000000807048825 */ /* 0x001fca00078e0004 */
[----:B------:R1:W-:Y:S02]  /*a8a0*/  @!P0 STG.E.64 desc[UR4][R4.64], R20 ;  /* 0x0000001404008986 */ /* 0x0003e4000c101b04 */
.L_x_9448:
[----:B------:R-:W-:Y:S05]  /*a8b0*/  BSYNC B0 ;  /* 0x0000000000007941 */ /* 0x000fea0003800000 */
.L_x_9445:
[----:B------:R-:W-:Y:S05]  /*a8c0*/  WARPSYNC.ALL ;  /* 0x0000000000007948 */ /* 0x000fea0003800000 */
[----:B------:R-:W-:-:S13]  /*a8d0*/  ISETP.GE.AND P0, PT, R24, R3, PT ;  /* 0x000000031800720c */ /* 0x000fda0003f06270 */
[----:B------:R-:W-:Y:S05]  /*a8e0*/  @P0 EXIT ;  /* 0x000000000000094d */ /* 0x000fea0003800000 */
[----:B01----:R-:W0:Y:S01]  /*a8f0*/  LDC.64 R4, c[0x0][0x218] ;  /* 0x00008600ff047b82 */ /* 0x003e220000000a00 */
[----:B------:R-:W-:-:S05]  /*a900*/  LEA R3, R2, R24, 0x9 ;  /* 0x0000001802037211 */ /* 0x000fca00078e48ff */
[----:B0-----:R-:W-:-:S05]  /*a910*/  IMAD.WIDE.U32 R2, R3, 0x8, R4 ;  /* 0x0000000803027825 */ /* 0x001fca00078e0004 */
[----:B------:R-:W-:Y:S01]  /*a920*/  STG.E.64 desc[UR4][R2.64], R18 ;  /* 0x0000001202007986 */ /* 0x000fe2000c101b04 */
[----:B------:R-:W-:Y:S05]  /*a930*/  EXIT ;  /* 0x000000000000794d */ /* 0x000fea0003800000 */
        .weak           $__internal_17_$__cuda_sm3x_div_rn_ftz_f32_slowpath
        .type           $__internal_17_$__cuda_sm3x_div_rn_ftz_f32_slowpath,@function
        .size           $__internal_17_$__cuda_sm3x_div_rn_ftz_f32_slowpath,(.L_x_21022 - $__internal_17_$__cuda_sm3x_div_rn_ftz_f32_slowpath)
$__internal_17_$__cuda_sm3x_div_rn_ftz_f32_slowpath:
        /* <DEDUP_REMOVED lines=32> */
.L_x_9451:
[----:B------:R-:W-:Y:S05]  /*ab40*/  BSYNC B3 ;  /* 0x0000000000037941 */ /* 0x000fea0003800000 */
.L_x_9450:
        /* <DEDUP_REMOVED lines=27> */
.L_x_9457:
[----:B------:R-:W-:-:S07]  /*ad00*/  LEA R0, R5, R0, 0x17 ;  /* 0x0000000005007211 */ /* 0x000fce00078eb8ff */
.L_x_9458:
[----:B------:R-:W-:Y:S05]  /*ad10*/  BSYNC B3 ;  /* 0x0000000000037941 */ /* 0x000fea0003800000 */
.L_x_9456:
[----:B------:R-:W-:Y:S05]  /*ad20*/  BRA `(.L_x_9459) ;  /* 0x0000000000207947 */ /* 0x000fea0003800000 */
.L_x_9455:
[----:B------:R-:W-:-:S04]  /*ad30*/  LOP3.LUT R0, R9, 0x80000000, R0, 0x48, !PT ;  /* 0x8000000009007812 */ /* 0x000fc800078e4800 */
[----:B------:R-:W-:Y:S01]  /*ad40*/  LOP3.LUT R0, R0, 0x7f800000, RZ, 0xfc, !PT ;  /* 0x7f80000000007812 */ /* 0x000fe200078efcff */
[----:B------:R-:W-:Y:S06]  /*ad50*/  BRA `(.L_x_9459) ;  /* 0x0000000000147947 */ /* 0x000fec0003800000 */
.L_x_9454:
[----:B------:R-:W-:Y:S01]  /*ad60*/  LOP3.LUT R0, R9, 0x80000000, R0, 0x48, !PT ;  /* 0x8000000009007812 */ /* 0x000fe200078e4800 */
[----:B------:R-:W-:Y:S06]  /*ad70*/  BRA `(.L_x_9459) ;  /* 0x00000000000c7947 */ /* 0x000fec0003800000 */
.L_x_9453:
[----:B------:R-:W0:Y:S01]  /*ad80*/  MUFU.RSQ R0, -QNAN ;  /* 0xffc0000000007908 */ /* 0x000e220000001400 */
[----:B------:R-:W-:Y:S05]  /*ad90*/  BRA `(.L_x_9459) ;  /* 0x0000000000047947 */ /* 0x000fea0003800000 */
.L_x_9452:
[----:B------:R-:W-:-:S07]  /*ada0*/  FADD.FTZ R0, R0, R9 ;  /* 0x0000000900007221 */ /* 0x000fce0000010000 */
.L_x_9459:
[----:B------:R-:W-:Y:S05]  /*adb0*/  BSYNC B2 ;  /* 0x0000000000027941 */ /* 0x000fea0003800000 */
.L_x_9449:
[----:B------:R-:W-:Y:S01]  /*adc0*/  HFMA2.MMA R7, -RZ, RZ, 0, 0 ;  /* 0x00000000ff077435 */ /* 0x000fe200000001ff */
[----:B------:R-:W-:-:S05]  /*add0*/  MOV R6, R4 ;  /* 0x0000000400067202 */ /* 0x000fca0000000f00 */
[----:B0-----:R-:W-:Y:S05]  /*ade0*/  RET.REL.NODEC R6 `(_ZN2at6native27unrolled_elementwise_kernelIZZZNS0_17acosh_kernel_cudaERNS_18TensorIteratorBaseEENKUlvE_clEvENKUlvE0_clEvEUlN3c107complexIfEEE_St5arrayIPcLm2EELi4E23TrivialOffsetCalculatorILi1EjESE_NS0_6memory15LoadWithoutCastENSF_16StoreWithoutCastEEEviT_T0_T2_T3_T4_T5_) ;  /* 0xffffff5006847950 */ /* 0x001fea0003c3ffff */
.L_x_9460:
        /* <DEDUP_REMOVED lines=9> */
.L_x_21022:


//--------------------- .text._ZN2at6native29vectorized_elementwise_kernelILi2EZZZNS0_17acosh_kernel_cudaERNS_18TensorIteratorBaseEENKUlvE_clEvENKUlvE0_clEvEUlN3c107complexIfEEE_St5arrayIPcLm2EEEEviT0_T1_ --------------------------
	.section	.text._ZN2at6native29vectorized_elementwise_kernelILi2EZZZNS0_17acosh_kernel_cudaERNS_18TensorIteratorBaseEENKUlvE_clEvENKUlvE0_clEvEUlN3c107complexIfEEE_St5arrayIPcLm2EEEEviT0_T1_,"ax",@progbits
	.align	128
        .global         _ZN2at6native29vectorized_elementwise_kernelILi2EZZZNS0_17acosh_kernel_cudaERNS_18TensorIteratorBaseEENKUlvE_clEvENKUlvE0_clEvEUlN3c107complexIfEEE_St5arrayIPcLm2EEEEviT0_T1_
        .type           _ZN2at6native29vectorized_elementwise_kernelILi2EZZZNS0_17acosh_kernel_cudaERNS_18TensorIteratorBaseEENKUlvE_clEvENKUlvE0_clEvEUlN3c107complexIfEEE_St5arrayIPcLm2EEEEviT0_T1_,@function
        .size           _ZN2at6native29vectorized_elementwise_kernelILi2EZZZNS0_17acosh_kernel_cudaERNS_18TensorIteratorBaseEENKUlvE_clEvENKUlvE0_clEvEUlN3c107complexIfEEE_St5arrayIPcLm2EEEEviT0_T1_,(.L_x_21023 - _ZN2at6native29vectorized_elementwise_kernelILi2EZZZNS0_17acosh_kernel_cudaERNS_18TensorIteratorBaseEENKUlvE_clEvENKUlvE0_clEvEUlN3c107complexIfEEE_St5arrayIPcLm2EEEEviT0_T1_)
        .other          _ZN2at6native29vectorized_elementwise_kernelILi2EZZZNS0_17acosh_kernel_cudaERNS_18TensorIteratorBaseEENKUlvE_clEvENKUlvE0_clEvEUlN3c107complexIfEEE_St5arrayIPcLm2EEEEviT0_T1_,@"STO_CUDA_ENTRY STV_DEFAULT"
_ZN2at6native29vectorized_elementwise_kernelILi2EZZZNS0_17acosh_kernel_cudaERNS_18TensorIteratorBaseEENKUlvE_clEvENKUlvE0_clEvEUlN3c107complexIfEEE_St5arrayIPcLm2EEEEviT0_T1_:
.text._ZN2at6native29vectorized_elementwise_kernelILi2EZZZNS0_17acosh_kernel_cudaERNS_18TensorIteratorBaseEENKUlvE_clEvENKUlvE0_clEvEUlN3c107complexIfEEE_St5arrayIPcLm2EEEEviT0_T1_:
        /* <DEDUP_REMOVED lines=13> */
[----:B------:R0:W5:Y:S04]  /*00d0*/  LDG.E.128 R24, desc[UR4][R4.64+0x800] ;  /* 0x0008000404187981 */ /* 0x000168000c1e1d00 */
[----:B------:R0:W5:Y:S04]  /*00e0*/  LDG.E.128 R20, desc[UR4][R4.64+0x1000] ;  /* 0x0010000404147981 */ /* 0x000168000c1e1d00 */
[----:B------:R0:W5:Y:S01]  /*00f0*/  LDG.E.128 R16, desc[UR4][R4.64+0x1800] ;  /* 0x0018000404107981 */ /* 0x000162000c1e1d00 */
[----:B------:R-:W-:Y:S01]  /*0100*/  BSSY B2, `(.L_x_9462) ;  /* 0x000027b000027945 */ /* 0x000fe20003800000 */
[C---:B--2---:R-:W-:Y:S01]  /*0110*/  FSETP.GTU.FTZ.AND P0, PT, |R8|.reuse, +INF , PT ;  /* 0x7f8000000800780b */ /* 0x044fe20003f1c200 */
        /* <DEDUP_REMOVED lines=106> */
.L_x_9470:
        /* <DEDUP_REMOVED lines=10> */
.L_x_9472:
[----:B------:R-:W-:-:S04]  /*0860*/  FADD.FTZ R6, -R0, R5 ;  /* 0x0000000500067221 */ /* 0x000fc80000010100 */
[----:B------:R-:W-:-:S07]  /*0870*/  FMUL.FTZ R6, R6, 0.5 ;  /* 0x3f00000006067820 */ /* 0x000fce0000410000 */
.L_x_9473:
[----:B------:R-:W-:Y:S05]  /*0880*/  BSYNC B1 ;  /* 0x0000000000017941 */ /* 0x000fea0003800000 */
.L_x_9471:
        /* <DEDUP_REMOVED lines=11> */
.L_x_9475:
[----:B------:R-:W-:-:S04]  /*0940*/  FADD.FTZ R7, R4, -R7 ;  /* 0x8000000704077221 */ /* 0x000fc80000010000 */
[----:B------:R-:W-:-:S07]  /*0950*/  FMUL.FTZ R7, R7, 0.5 ;  /* 0x3f00000007077820 */ /* 0x000fce0000410000 */
.L_x_9476:
[----:B------:R-:W-:Y:S05]  /*0960*/  BSYNC B1 ;  /* 0x0000000000017941 */ /* 0x000fea0003800000 */
.L_x_9474:
        /* <DEDUP_REMOVED lines=35> */
.L_x_9469:
[----:B------:R0:W1:Y:S02]  /*0ba0*/  MUFU.SQRT R12, R33 ;  /* 0x00000021000c7308 */ /* 0x0000640000002000 */
.L_x_9468:
[----:B------:R-:W-:Y:S05]  /*0bb0*/  BSYNC B0 ;  /* 0x0000000000007941 */ /* 0x000fea0003800000 */
.L_x_9467:
        /* <DEDUP_REMOVED lines=24> */
.L_x_9483:
[----:B------:R-:W-:-:S04]  /*0d40*/  FADD.FTZ R0, -R0, R5 ;  /* 0x0000000500007221 */ /* 0x000fc80000010100 */
[----:B------:R-:W-:-:S07]  /*0d50*/  FMUL.FTZ R0, R0, 0.5 ;  /* 0x3f00000000007820 */ /* 0x000fce0000410000 */
.L_x_9484:
[----:B------:R-:W-:Y:S05]  /*0d60*/  BSYNC B1 ;  /* 0x0000000000017941 */ /* 0x000fea0003800000 */
.L_x_9482:
        /* <DEDUP_REMOVED lines=10> */
.L_x_9486:
[----:B------:R-:W-:-:S04]  /*0e10*/  FADD.FTZ R3, -R3, R4 ;  /* 0x0000000403037221 */ /* 0x000fc80000010100 */
[----:B------:R-:W-:-:S07]  /*0e20*/  FMUL.FTZ R3, R3, 0.5 ;  /* 0x3f00000003037820 */ /* 0x000fce0000410000 */
.L_x_9487:
[----:B------:R-:W-:Y:S05]  /*0e30*/  BSYNC B1 ;  /* 0x0000000000017941 */ /* 0x000fea0003800000 */
.L_x_9485:
[----:B------:R-:W-:Y:S01]  /*0e40*/  FADD.FTZ R0, R3, R0 ;  /* 0x0000000003007221 */ /* 0x000fe20000010000 */
[----:B------:R-:W-:Y:S01]  /*0e50*/  FADD.FTZ R15, R14, R15 ;  /* 0x0000000f0e0f7221 */ /* 0x000fe20000010000 */
[----:B------:R-:W-:-:S03]  /*0e60*/  PLOP3.LUT P0, PT, PT, PT, PT, 0x80, 0x0 ;  /* 0x000000000000781c */ /* 0x000fc60003f0f070 */
[----:B------:R-:W-:-:S06]  /*0e70*/  FMUL.FTZ R15, R15, R0 ;  /* 0x000000000f0f7220 */ /* 0x000fcc0000410000 */
[----:B------:R-:W2:Y:S01]  /*0e80*/  MUFU.SQRT R15, R15 ;  /* 0x0000000f000f7308 */ /* 0x000ea20000002000 */
[----:B------:R-:W-:Y:S05]  /*0e90*/  BRA `(.L_x_9479) ;  /* 0x0000000000687947 */ /* 0x000fea0003800000 */
.L_x_9481:
        /* <DEDUP_REMOVED lines=15> */
.L_x_9480:
        /* <DEDUP_REMOVED lines=8> */
.L_x_9478:
[----:B------:R-:W-:Y:S01]  /*1010*/  PLOP3.LUT P0, PT, PT, PT, PT, 0x80, 0x0 ;  /* 0x000000000000781c */ /* 0x000fe20003f0f070 */
[----:B------:R-:W-:Y:S01]  /*1020*/  FMUL.FTZ R15, R15, 16777216 ;  /* 0x4b8000000f0f7820 */ /* 0x000fe20000410000 */
[----:B------:R-:W-:-:S11]  /*1030*/  FMUL.FTZ R14, R14, 16777216 ;  /* 0x4b8000000e0e7820 */ /* 0x000fd60000410000 */
.L_x_9479:
[----:B------:R-:W-:Y:S05]  /*1040*/  BSYNC B0 ;  /* 0x0000000000007941 */ /* 0x000fea0003800000 */
.L_x_9477:
        /* <DEDUP_REMOVED lines=33> */
.L_x_9490:
        /* <DEDUP_REMOVED lines=28> */
.L_x_9489:
        /* <DEDUP_REMOVED lines=19> */
[----:B01-3-5:R-:W-:Y:S05]  /*1550*/  CALL.REL.NOINC `($__internal_18_$__cuda_sm3x_div_rn_ftz_f32_slowpath) ;  /* 0x00000280006c7944 */ /* 0x02bfea0003c00000 */
.L_x_9494:
[----:B------:R-:W-:Y:S05]  /*1560*/  BSYNC B4 ;  /* 0x0000000000047941 */ /* 0x000fea0003800000 */
.L_x_9493:
        /* <DEDUP_REMOVED lines=18> */
.L_x_9496:
[----:B------:R-:W-:Y:S02]  /*1690*/  ISETP.GE.AND P0, PT, R14, RZ, PT ;  /* 0x000000ff0e00720c */ /* 0x000fe40003f06270 */
[----:B------:R-:W-:-:S11]  /*16a0*/  MOV R3, 0x3fd774eb ;  /* 0x3fd774eb00037802 */ /* 0x000fd60000000f00 */
[----:B------:R-:W-:-:S04]  /*16b0*/  @P0 FFMA.FTZ R0, R3, 0.93318945169448852539, -R0 ;  /* 0x3f6ee58103000823 */ /* 0x000fc80000010800 */
[----:B------:R-:W-:-:S07]  /*16c0*/  @!P0 FFMA.FTZ R0, R3, 0.93318945169448852539, R0 ;  /* 0x3f6ee58103008823 */ /* 0x000fce0000010000 */
.L_x_9497:
[----:B------:R-:W-:Y:S05]  /*16d0*/  BSYNC B0 ;  /* 0x0000000000007941 */ /* 0x000fea0003800000 */
.L_x_9495:
        /* <DEDUP_REMOVED lines=11> */
.L_x_9492:
        /* <DEDUP_REMOVED lines=17> */
.L_x_9499:
[----:B------:R-:W-:Y:S05]  /*18a0*/  BSYNC B4 ;  /* 0x0000000000047941 */ /* 0x000fea0003800000 */
.L_x_9498:
        /* <DEDUP_REMOVED lines=18> */
.L_x_9501:
[----:B------:R-:W-:Y:S02]  /*19d0*/  ISETP.GE.AND P0, PT, R14, RZ, PT ;  /* 0x000000ff0e00720c */ /* 0x000fe40003f06270 */
[----:B------:R-:W-:-:S11]  /*19e0*/  MOV R3, 0x3fd774eb ;  /* 0x3fd774eb00037802 */ /* 0x000fd60000000f00 */
[----:B------:R-:W-:-:S04]  /*19f0*/  @P0 FFMA.FTZ R0, R3, 0.93318945169448852539, -R0 ;  /* 0x3f6ee58103000823 */ /* 0x000fc80000010800 */
[----:B------:R-:W-:-:S07]  /*1a00*/  @!P0 FFMA.FTZ R0, R3, 0.93318945169448852539, R0 ;  /* 0x3f6ee58103008823 */ /* 0x000fce0000010000 */
.L_x_9502:
[----:B------:R-:W-:Y:S05]  /*1a10*/  BSYNC B0 ;  /* 0x0000000000007941 */ /* 0x000fea0003800000 */
.L_x_9500:
        /* <DEDUP_REMOVED lines=10> */
.L_x_9491:
[----:B------:R-:W-:Y:S05]  /*1ac0*/  BSYNC B3 ;  /* 0x0000000000037941 */ /* 0x000fea0003800000 */
.L_x_9488:
[----:B------:R-:W-:-:S13]  /*1ad0*/  ISETP.NE.AND P0, PT, R13, RZ, PT ;  /* 0x000000ff0d00720c */ /* 0x000fda0003f05270 */
[----:B-1----:R-:W-:Y:S01]  /*1ae0*/  @!P0 FADD.FTZ R12, -R12, -RZ ;  /* 0x800000ff0c0c8221 */ /* 0x002fe20000010100 */
[----:B------:R-:W-:Y:S06]  /*1af0*/  BRA `(.L_x_9503) ;  /* 0x0000000c006c7947 */ /* 0x000fec0003800000 */
.L_x_9466:
[----:B------:R-:W-:Y:S01]  /*1b00*/  FADD.FTZ R0, -R8, 6.1232342629258392722e-17 ;  /* 0x248d313208007421 */ /* 0x000fe20000010100 */
[----:B------:R-:W-:-:S03]  /*1b10*/  FADD.FTZ R12, -R9, -RZ ;  /* 0x800000ff090c7221 */ /* 0x000fc60000010100 */
[----:B------:R-:W-:Y:S01]  /*1b20*/  FADD.FTZ R0, R0, 1.5707963705062866211 ;  /* 0x3fc90fdb00007421 */ /* 0x000fe20000010000 */
[----:B------:R-:W-:Y:S06]  /*1b30*/  BRA `(.L_x_9503) ;  /* 0x0000000c005c7947 */ /* 0x000fec0003800000 */
.L_x_9465:
[----:B------:R-:W-:Y:S01]  /*1b40*/  MOV R0, RZ ;  /* 0x000000ff00007202 */ /* 0x000fe20000000f00 */
[----:B------:R-:W-:Y:S01]  /*1b50*/  FADD.FTZ R12, -R9, -RZ ;  /* 0x800000ff090c7221 */ /* 0x000fe20000010100 */
[----:B------:R-:W-:Y:S06]  /*1b60*/  BRA `(.L_x_9503) ;  /* 0x0000000c00507947 */ /* 0x000fec0003800000 */
.L_x_9464:
        /* <DEDUP_REMOVED lines=23> */
[----:B-----5:R-:W-:Y:S05]  /*1ce0*/  CALL.REL.NOINC `($__internal_18_$__cuda_sm3x_div_rn_ftz_f32_slowpath) ;  /* 0x0000027800887944 */ /* 0x020fea0003c00000 */
.L_x_9508:
[----:B------:R-:W-:Y:S05]  /*1cf0*/  BSYNC B4 ;  /* 0x0000000000047941 */ /* 0x000fea0003800000 */
.L_x_9507:
        /* <DEDUP_REMOVED lines=18> */
.L_x_9510:
[----:B------:R-:W-:Y:S02]  /*1e20*/  ISETP.GE.AND P0, PT, R8, RZ, PT ;  /* 0x000000ff0800720c */ /* 0x000fe40003f06270 */
[----:B------:R-:W-:-:S11]  /*1e30*/  MOV R3, 0x3fd774eb ;  /* 0x3fd774eb00037802 */ /* 0x000fd60000000f00 */
[----:B------:R-:W-:-:S04]  /*1e40*/  @P0 FFMA.FTZ R0, R3, 0.93318945169448852539, -R0 ;  /* 0x3f6ee58103000823 */ /* 0x000fc80000010800 */
[----:B------:R-:W-:-:S07]  /*1e50*/  @!P0 FFMA.FTZ R0, R3, 0.93318945169448852539, R0 ;  /* 0x3f6ee58103008823 */ /* 0x000fce0000010000 */
.L_x_9511:
[----:B------:R-:W-:Y:S05]  /*1e60*/  BSYNC B0 ;  /* 0x0000000000007941 */ /* 0x000fea0003800000 */
.L_x_9509:
        /* <DEDUP_REMOVED lines=13> */
.L_x_9506:
        /* <DEDUP_REMOVED lines=12> */
.L_x_9514:
[----:B------:R-:W-:Y:S05]  /*2000*/  BSYNC B4 ;  /* 0x0000000000047941 */ /* 0x000fea0003800000 */
.L_x_9513:
        /* <DEDUP_REMOVED lines=18> */
.L_x_9516:
[----:B------:R-:W-:Y:S02]  /*2130*/  ISETP.GE.AND P0, PT, R8, RZ, PT ;  /* 0x000000ff0800720c */ /* 0x000fe40003f06270 */
[----:B------:R-:W-:-:S11]  /*2140*/  MOV R3, 0x3fd774eb ;  /* 0x3fd774eb00037802 */ /* 0x000fd60000000f00 */
[----:B------:R-:W-:-:S04]  /*2150*/  @P0 FFMA.FTZ R0, R3, 0.93318945169448852539, -R0 ;  /* 0x3f6ee58103000823 */ /* 0x000fc80000010800 */
[----:B------:R-:W-:-:S07]  /*2160*/  @!P0 FFMA.FTZ R0, R3, 0.93318945169448852539, R0 ;  /* 0x3f6ee58103008823 */ /* 0x000fce0000010000 */
.L_x_9517:
[----:B------:R-:W-:Y:S05]  /*2170*/  BSYNC B0 ;  /* 0x0000000000007941 */ /* 0x000fea0003800000 */
.L_x_9515:
        /* <DEDUP_REMOVED lines=27> */
.L_x_9505:
        /* <DEDUP_REMOVED lines=32> */
[----:B-----5:R-:W-:Y:S05]  /*2530*/  CALL.REL.NOINC `($__internal_18_$__cuda_sm3x_div_rn_ftz_f32_slowpath) ;  /* 0x0000027000747944 */ /* 0x020fea0003c00000 */
.L_x_9519:
[----:B------:R-:W-:Y:S05]  /*2540*/  BSYNC B4 ;  /* 0x0000000000047941 */ /* 0x000fea0003800000 */
.L_x_9518:
        /* <DEDUP_REMOVED lines=18> */
.L_x_9521:
[----:B------:R-:W-:Y:S02]  /*2670*/  ISETP.GE.AND P0, PT, R8, RZ, PT ;  /* 0x000000ff0800720c */ /* 0x000fe40003f06270 */
[----:B------:R-:W-:-:S11]  /*2680*/  MOV R3, 0x3fd774eb ;  /* 0x3fd774eb00037802 */ /* 0x000fd60000000f00 */
[----:B------:R-:W-:-:S04]  /*2690*/  @P0 FFMA.FTZ R0, R3, 0.93318945169448852539, -R0 ;  /* 0x3f6ee58103000823 */ /* 0x000fc80000010800 */
[----:B------:R-:W-:-:S07]  /*26a0*/  @!P0 FFMA.FTZ R0, R3, 0.93318945169448852539, R0 ;  /* 0x3f6ee58103008823 */ /* 0x000fce0000010000 */
.L_x_9522:
[----:B------:R-:W-:Y:S05]  /*26b0*/  BSYNC B0 ;  /* 0x0000000000007941 */ /* 0x000fea0003800000 */
.L_x_9520:
        /* <DEDUP_REMOVED lines=10> */
.L_x_9512:
[----:B------:R-:W-:Y:S05]  /*2760*/  BSYNC B3 ;  /* 0x0000000000037941 */ /* 0x000fea0003800000 */
.L_x_9504:
[----:B------:R-:W-:Y:S01]  /*2770*/  ISETP.NE.AND P0, PT, R13, RZ, PT ;  /* 0x000000ff0d00720c */ /* 0x000fe20003f05270 */
[----:B------:R-:W-:Y:S01]  /*2780*/  FADD.FTZ R12, R32, 0.69314718246459960938 ;  /* 0x3f317218200c7421 */ /* 0x000fe20000010000 */
[----:B------:R-:W-:-:S11]  /*2790*/  FADD.FTZ R0, |R0|, -RZ ;  /* 0x800000ff00007221 */ /* 0x000fd60000010200 */
[----:B------:R-:W-:Y:S01]  /*27a0*/  @!P0 FADD.FTZ R12, -R12, -RZ ;  /* 0x800000ff0c0c8221 */ /* 0x000fe20000010100 */
[----:B------:R-:W-:Y:S06]  /*27b0*/  BRA `(.L_x_9503) ;  /* 0x00000000003c7947 */ /* 0x000fec0003800000 */
.L_x_9463:
        /* <DEDUP_REMOVED lines=15> */
.L_x_9503:
[----:B------:R-:W-:Y:S05]  /*28b0*/  BSYNC B2 ;  /* 0x0000000000027941 */ /* 0x000fea0003800000 */
.L_x_9462:
        /* <DEDUP_REMOVED lines=10> */
.L_x_9524:
[----:B------:R-:W-:Y:S02]  /*2960*/  FSETP.GTU.FTZ.AND P0, PT, R3, +INF , PT ;  /* 0x7f8000000300780b */ /* 0x000fe40003f1c000 */
[----:B------:R-:W-:-:S11]  /*2970*/  MOV R13, R0 ;  /* 0x00000000000d7202 */ /* 0x000fd60000000f00 */
[----:B------:R-:W-:-:S07]  /*2980*/  @!P0 MOV R12, R3 ;  /* 0x00000003000c8202 */ /* 0x000fce0000000f00 */
.L_x_9525:
[----:B------:R-:W-:Y:S05]  /*2990*/  BSYNC B0 ;  /* 0x0000000000007941 */ /* 0x000fea0003800000 */
.L_x_9523:
        /* <DEDUP_REMOVED lines=28> */
[----:B--2-4-:R-:W-:Y:S02]  /*2b60*/  IADD3 R15, -R8, 0x7e800000, RZ ;  /* 0x7e800000080f7810 */ /* 0x014fe40007ffe1ff */
        /* <DEDUP_REMOVED lines=79> */
.L_x_9534:
        /* <DEDUP_REMOVED lines=10> */
.L_x_9536:
[----:B------:R-:W-:-:S04]  /*3100*/  FADD.FTZ R4, -R0, R5 ;  /* 0x0000000500047221 */ /* 0x000fc80000010100 */
[----:B------:R-:W-:-:S07]  /*3110*/  FMUL.FTZ R4, R4, 0.5 ;  /* 0x3f00000004047820 */ /* 0x000fce0000410000 */
.L_x_9537:
[----:B------:R-:W-:Y:S05]  /*3120*/  BSYNC B1 ;  /* 0x0000000000017941 */ /* 0x000fea0003800000 */
.L_x_9535:
        /* <DEDUP_REMOVED lines=11> */
.L_x_9539:
[----:B------:R-:W-:-:S04]  /*31e0*/  FADD.FTZ R7, R6, -R7 ;  /* 0x8000000706077221 */ /* 0x000fc80000010000 */
[----:B------:R-:W-:-:S07]  /*31f0*/  FMUL.FTZ R7, R7, 0.5 ;  /* 0x3f00000007077820 */ /* 0x000fce0000410000 */
.L_x_9540:
[----:B------:R-:W-:Y:S05]  /*3200*/  BSYNC B1 ;  /* 0x0000000000017941 */ /* 0x000fea0003800000 */
.L_x_9538:
        /* <DEDUP_REMOVED lines=35> */
.L_x_9533:
[----:B------:R0:W1:Y:S02]  /*3440*/  MUFU.SQRT R8, R33 ;  /* 0x0000002100087308 */ /* 0x0000640000002000 */
.L_x_9532:
[----:B------:R-:W-:Y:S05]  /*3450*/  BSYNC B0 ;  /* 0x0000000000007941 */ /* 0x000fea0003800000 */
.L_x_9531:
        /* <DEDUP_REMOVED lines=24> */
.L_x_9547:
[----:B------:R-:W-:-:S04]  /*35e0*/  FADD.FTZ R0, -R0, R5 ;  /* 0x0000000500007221 */ /* 0x000fc80000010100 */
[----:B------:R-:W-:-:S07]  /*35f0*/  FMUL.FTZ R0, R0, 0.5 ;  /* 0x3f00000000007820 */ /* 0x000fce0000410000 */
.L_x_9548:
[----:B------:R-:W-:Y:S05]  /*3600*/  BSYNC B1 ;  /* 0x0000000000017941 */ /* 0x000fea0003800000 */
.L_x_9546:
        /* <DEDUP_REMOVED lines=10> */
.L_x_9550:
[----:B------:R-:W-:-:S04]  /*36b0*/  FADD.FTZ R3, -R3, R6 ;  /* 0x0000000603037221 */ /* 0x000fc80000010100 */
[----:B------:R-:W-:-:S07]  /*36c0*/  FMUL.FTZ R3, R3, 0.5 ;  /* 0x3f00000003037820 */ /* 0x000fce0000410000 */
.L_x_9551:
[----:B------:R-:W-:Y:S05]  /*36d0*/  BSYNC B1 ;  /* 0x0000000000017941 */ /* 0x000fea0003800000 */
.L_x_9549:
[----:B------:R-:W-:Y:S01]  /*36e0*/  FADD.FTZ R0, R3, R0 ;  /* 0x0000000003007221 */ /* 0x000fe20000010000 */
[----:B------:R-:W-:Y:S01]  /*36f0*/  FADD.FTZ R15, R14, R15 ;  /* 0x0000000f0e0f7221 */ /* 0x000fe20000010000 */
[----:B------:R-:W-:-:S03]  /*3700*/  PLOP3.LUT P0, PT, PT, PT, PT, 0x80, 0x0 ;  /* 0x000000000000781c */ /* 0x000fc60003f0f070 */
[----:B------:R-:W-:-:S06]  /*3710*/  FMUL.FTZ R15, R15, R0 ;  /* 0x000000000f0f7220 */ /* 0x000fcc0000410000 */
[----:B------:R-:W2:Y:S01]  /*3720*/  MUFU.SQRT R15, R15 ;  /* 0x0000000f000f7308 */ /* 0x000ea20000002000 */
[----:B------:R-:W-:Y:S05]  /*3730*/  BRA `(.L_x_9543) ;  /* 0x0000000000687947 */ /* 0x000fea0003800000 */
.L_x_9545:
        /* <DEDUP_REMOVED lines=15> */
.L_x_9544:
        /* <DEDUP_REMOVED lines=8> */
.L_x_9542:
[----:B------:R-:W-:Y:S01]  /*38b0*/  PLOP3.LUT P0, PT, PT, PT, PT, 0x80, 0x0 ;  /* 0x000000000000781c */ /* 0x000fe20003f0f070 */
[----:B------:R-:W-:Y:S01]  /*38c0*/  FMUL.FTZ R15, R15, 16777216 ;  /* 0x4b8000000f0f7820 */ /* 0x000fe20000410000 */
[----:B------:R-:W-:-:S11]  /*38d0*/  FMUL.FTZ R14, R14, 16777216 ;  /* 0x4b8000000e0e7820 */ /* 0x000fd60000410000 */
.L_x_9543:
[----:B------:R-:W-:Y:S05]  /*38e0*/  BSYNC B0 ;  /* 0x0000000000007941 */ /* 0x000fea0003800000 */
.L_x_9541:
        /* <DEDUP_REMOVED lines=33> */
.L_x_9554:
        /* <DEDUP_REMOVED lines=28> */
.L_x_9553:
        /* <DEDUP_REMOVED lines=20> */
.L_x_9558:
[----:B------:R-:W-:Y:S05]  /*3e00*/  BSYNC B4 ;  /* 0x0000000000047941 */ /* 0x000fea0003800000 */
.L_x_9557:
        /* <DEDUP_REMOVED lines=18> */
.L_x_9560:
[----:B------:R-:W-:Y:S02]  /*3f30*/  ISETP.GE.AND P0, PT, R14, RZ, PT ;  /* 0x000000ff0e00720c */ /* 0x000fe40003f06270 */
[----:B------:R-:W-:-:S11]  /*3f40*/  MOV R3, 0x3fd774eb ;  /* 0x3fd774eb00037802 */ /* 0x000fd60000000f00 */
[----:B------:R-:W-:-:S04]  /*3f50*/  @P0 FFMA.FTZ R0, R3, 0.93318945169448852539, -R0 ;  /* 0x3f6ee58103000823 */ /* 0x000fc80000010800 */
[----:B------:R-:W-:-:S07]  /*3f60*/  @!P0 FFMA.FTZ R0, R3, 0.93318945169448852539, R0 ;  /* 0x3f6ee58103008823 */ /* 0x000fce0000010000 */
.L_x_9561:
[----:B------:R-:W-:Y:S05]  /*3f70*/  BSYNC B0 ;  /* 0x0000000000007941 */ /* 0x000fea0003800000 */
.L_x_9559:
        /* <DEDUP_REMOVED lines=11> */
.L_x_9556:
        /* <DEDUP_REMOVED lines=17> */
.L_x_9563:
[----:B------:R-:W-:Y:S05]  /*4140*/  BSYNC B4 ;  /* 0x0000000000047941 */ /* 0x000fea0003800000 */
.L_x_9562:
        /* <DEDUP_REMOVED lines=18> */
.L_x_9565:
[----:B------:R-:W-:Y:S02]  /*4270*/  ISETP.GE.AND P0, PT, R14, RZ, PT ;  /* 0x000000ff0e00720c */ /* 0x000fe40003f06270 */
[----:B------:R-:W-:-:S11]  /*4280*/  MOV R3, 0x3fd774eb ;  /* 0x3fd774eb00037802 */ /* 0x000fd60000000f00 */
[----:B------:R-:W-:-:S04]  /*4290*/  @P0 FFMA.FTZ R0, R3, 0.93318945169448852539, -R0 ;  /* 0x3f6ee58103000823 */ /* 0x000fc80000010800 */
[----:B------:R-:W-:-:S07]  /*42a0*/  @!P0 FFMA.FTZ R0, R3, 0.93318945169448852539, R0 ;  /* 0x3f6ee58103008823 */ /* 0x000fce0000010000 */
.L_x_9566:
[----:B------:R-:W-:Y:S05]  /*42b0*/  BSYNC B0 ;  /* 0x0000000000007941 */ /* 0x000fea0003800000 */
.L_x_9564:
        /* <DEDUP_REMOVED lines=10> */
.L_x_9555:
[----:B------:R-:W-:Y:S05]  /*4360*/  BSYNC B3 ;  /* 0x0000000000037941 */ /* 0x000fea0003800000 */
.L_x_9552:
[----:B------:R-:W-:-:S13]  /*4370*/  ISETP.NE.AND P0, PT, R9, RZ, PT ;  /* 0x000000ff0900720c */ /* 0x000fda0003f05270 */
[----:B-1----:R-:W-:-:S05]  /*4380*/  @!P0 FADD.FTZ R8, -R8, -RZ ;  /* 0x800000ff08088221 */ /* 0x002fca0000010100 */
[----:B------:R-:W-:Y:S01]  /*4390*/  MOV R14, R8 ;  /* 0x00000008000e7202 */ /* 0x000fe20000000f00 */
[----:B------:R-:W-:Y:S06]  /*43a0*/  BRA `(.L_x_9567) ;  /* 0x0000000c006c7947 */ /* 0x000fec0003800000 */
.L_x_9530:
[----:B------:R-:W-:Y:S01]  /*43b0*/  FADD.FTZ R0, -R10, 6.1232342629258392722e-17 ;  /* 0x248d31320a007421 */ /* 0x000fe20000010100 */
[----:B------:R-:W-:-:S03]  /*43c0*/  FADD.FTZ R14, -R11, -RZ ;  /* 0x800000ff0b0e7221 */ /* 0x000fc60000010100 */
[----:B------:R-:W-:Y:S01]  /*43d0*/  FADD.FTZ R0, R0, 1.5707963705062866211 ;  /* 0x3fc90fdb00007421 */ /* 0x000fe20000010000 */
[----:B------:R-:W-:Y:S06]  /*43e0*/  BRA `(.L_x_9567) ;  /* 0x0000000c005c7947 */ /* 0x000fec0003800000 */
.L_x_9529:
[----:B------:R-:W-:Y:S01]  /*43f0*/  HFMA2.MMA R0, -RZ, RZ, 0, 0 ;  /* 0x00000000ff007435 */ /* 0x000fe200000001ff */
[----:B------:R-:W-:Y:S01]  /*4400*/  FADD.FTZ R14, -R11, -RZ ;  /* 0x800000ff0b0e7221 */ /* 0x000fe20000010100 */
[----:B------:R-:W-:Y:S09]  /*4410*/  BRA `(.L_x_9567) ;  /* 0x0000000c00507947 */ /* 0x000ff20003800000 */
.L_x_9528:
        /* <DEDUP_REMOVED lines=23> */
[----:B---3-5:R-:W-:Y:S05]  /*4590*/  CALL.REL.NOINC `($__internal_18_$__cuda_sm3x_div_rn_ftz_f32_slowpath) ;  /* 0x00000250005c7944 */ /* 0x028fea0003c00000 */
.L_x_9572:
[----:B------:R-:W-:Y:S05]  /*45a0*/  BSYNC B4 ;  /* 0x0000000000047941 */ /* 0x000fea0003800000 */
.L_x_9571:
        /* <DEDUP_REMOVED lines=18> */
.L_x_9574:
[----:B------:R-:W-:Y:S02]  /*46d0*/  ISETP.GE.AND P0, PT, R10, RZ, PT ;  /* 0x000000ff0a00720c */ /* 0x000fe40003f06270 */
[----:B------:R-:W-:-:S11]  /*46e0*/  MOV R3, 0x3fd774eb ;  /* 0x3fd774eb00037802 */ /* 0x000fd60000000f00 */
[----:B------:R-:W-:-:S04]  /*46f0*/  @P0 FFMA.FTZ R0, R3, 0.93318945169448852539, -R0 ;  /* 0x3f6ee58103000823 */ /* 0x000fc80000010800 */
[----:B------:R-:W-:-:S07]  /*4700*/  @!P0 FFMA.FTZ R0, R3, 0.93318945169448852539, R0 ;  /* 0x3f6ee58103008823 */ /* 0x000fce0000010000 */
.L_x_9575:
[----:B------:R-:W-:Y:S05]  /*4710*/  BSYNC B0 ;  /* 0x0000000000007941 */ /* 0x000fea0003800000 */
.L_x_9573:
        /* <DEDUP_REMOVED lines=13> */
.L_x_9570:
        /* <DEDUP_REMOVED lines=12> */
.L_x_9578:
[----:B------:R-:W-:Y:S05]  /*48b0*/  BSYNC B4 ;  /* 0x0000000000047941 */ /* 0x000fea0003800000 */
.L_x_9577:
        /* <DEDUP_REMOVED lines=18> */
.L_x_9580:
[----:B------:R-:W-:Y:S02]  /*49e0*/  ISETP.GE.AND P0, PT, R10, RZ, PT ;  /* 0x000000ff0a00720c */ /* 0x000fe40003f06270 */
[----:B------:R-:W-:-:S11]  /*49f0*/  MOV R3, 0x3fd774eb ;  /* 0x3fd774eb00037802 */ /* 0x000fd60000000f00 */
[----:B------:R-:W-:-:S04]  /*4a00*/  @P0 FFMA.FTZ R0, R3, 0.93318945169448852539, -R0 ;  /* 0x3f6ee58103000823 */ /* 0x000fc80000010800 */
[----:B------:R-:W-:-:S07]  /*4a10*/  @!P0 FFMA.FTZ R0, R3, 0.93318945169448852539, R0 ;  /* 0x3f6ee58103008823 */ /* 0x000fce0000010000 */
.L_x_9581:
[----:B------:R-:W-:Y:S05]  /*4a20*/  BSYNC B0 ;  /* 0x0000000000007941 */ /* 0x000fea0003800000 */
.L_x_9579:
        /* <DEDUP_REMOVED lines=27> */
.L_x_9569:
        /* <DEDUP_REMOVED lines=33> */
.L_x_9583:
[----:B------:R-:W-:Y:S05]  /*4df0*/  BSYNC B4 ;  /* 0x0000000000047941 */ /* 0x000fea0003800000 */
.L_x_9582:
        /* <DEDUP_REMOVED lines=18> */
.L_x_9585:
[----:B------:R-:W-:Y:S02]  /*4f20*/  ISETP.GE.AND P0, PT, R10, RZ, PT ;  /* 0x000000ff0a00720c */ /* 0x000fe40003f06270 */
[----:B------:R-:W-:-:S11]  /*4f30*/  MOV R3, 0x3fd774eb ;  /* 0x3fd774eb00037802 */ /* 0x000fd60000000f00 */
[----:B------:R-:W-:-:S04]  /*4f40*/  @P0 FFMA.FTZ R0, R3, 0.93318945169448852539, -R0 ;  /* 0x3f6ee58103000823 */ /* 0x000fc80000010800 */
[----:B------:R-:W-:-:S07]  /*4f50*/  @!P0 FFMA.FTZ R0, R3, 0.93318945169448852539, R0 ;  /* 0x3f6ee58103008823 */ /* 0x000fce0000010000 */
.L_x_9586:
[----:B------:R-:W-:Y:S05]  /*4f60*/  BSYNC B0 ;  /* 0x0000000000007941 */ /* 0x000fea0003800000 */
.L_x_9584:
        /* <DEDUP_REMOVED lines=10> */
.L_x_9576:
[----:B------:R-:W-:Y:S05]  /*5010*/  BSYNC B3 ;  /* 0x0000000000037941 */ /* 0x000fea0003800000 */
.L_x_9568:
[----:B------:R-:W-:Y:S01]  /*5020*/  ISETP.NE.AND P0, PT, R9, RZ, PT ;  /* 0x000000ff0900720c */ /* 0x000fe20003f05270 */
[----:B------:R-:W-:Y:S01]  /*5030*/  FADD.FTZ R14, R32, 0.69314718246459960938 ;  /* 0x3f317218200e7421 */ /* 0x000fe20000010000 */
[----:B------:R-:W-:-:S11]  /*5040*/  FADD.FTZ R0, |R0|, -RZ ;  /* 0x800000ff00007221 */ /* 0x000fd60000010200 */
[----:B------:R-:W-:Y:S01]  /*5050*/  @!P0 FADD.FTZ R14, -R14, -RZ ;  /* 0x800000ff0e0e8221 */ /* 0x000fe20000010100 */
[----:B------:R-:W-:Y:S06]  /*5060*/  BRA `(.L_x_9567) ;  /* 0x00000000003c7947 */ /* 0x000fec0003800000 */
.L_x_9527:
        /* <DEDUP_REMOVED lines=15> */
.L_x_9567:
[----:B------:R-:W-:Y:S05]  /*5160*/  BSYNC B2 ;  /* 0x0000000000027941 */ /* 0x000fea0003800000 */
.L_x_9526:
        /* <DEDUP_REMOVED lines=10> */
.L_x_9588:
[----:B------:R-:W-:Y:S02]  /*5210*/  FSETP.GTU.FTZ.AND P0, PT, R3, +INF , PT ;  /* 0x7f8000000300780b */ /* 0x000fe40003f1c000 */
[----:B--2-4-:R-:W-:-:S11]  /*5220*/  MOV R15, R0 ;  /* 0x00000000000f7202 */ /* 0x014fd60000000f00 */
[----:B------:R-:W-:-:S07]  /*5230*/  @!P0 MOV R14, R3 ;  /* 0x00000003000e8202 */ /* 0x000fce0000000f00 */
.L_x_9589:
[----:B------:R-:W-:Y:S05]  /*5240*/  BSYNC B0 ;  /* 0x0000000000007941 */ /* 0x000fea0003800000 */
.L_x_9587:
[C---:B-----5:R-:W-:Y:S01]  /*5250*/  FSETP.GTU.FTZ.AND P0, PT, |R24|.reuse, +INF , PT ;  /* 0x7f8000001800780b */ /* 0x060fe20003f1c200 */
        /* <DEDUP_REMOVED lines=107> */
.L_x_9598:
        /* <DEDUP_REMOVED lines=10> */
.L_x_9600:
[----:B------:R-:W-:-:S04]  /*59b0*/  FADD.FTZ R4, -R0, R5 ;  /* 0x0000000500047221 */ /* 0x000fc80000010100 */
[----:B------:R-:W-:-:S07]  /*59c0*/  FMUL.FTZ R4, R4, 0.5 ;  /* 0x3f00000004047820 */ /* 0x000fce0000410000 */
.L_x_9601:
[----:B------:R-:W-:Y:S05]  /*59d0*/  BSYNC B1 ;  /* 0x0000000000017941 */ /* 0x000fea0003800000 */
.L_x_9599:
        /* <DEDUP_REMOVED lines=11> */
.L_x_9603:
[----:B------:R-:W-:-:S04]  /*5a90*/  FADD.FTZ R7, R6, -R7 ;  /* 0x8000000706077221 */ /* 0x000fc80000010000 */
[----:B------:R-:W-:-:S07]  /*5aa0*/  FMUL.FTZ R7, R7, 0.5 ;  /* 0x3f00000007077820 */ /* 0x000fce0000410000 */
.L_x_9604:
[----:B------:R-:W-:Y:S05]  /*5ab0*/  BSYNC B1 ;  /* 0x0000000000017941 */ /* 0x000fea0003800000 */
.L_x_9602:
        /* <DEDUP_REMOVED lines=35> */
.L_x_9597:
[----:B------:R0:W1:Y:S02]  /*5cf0*/  MUFU.SQRT R8, R33 ;  /* 0x0000002100087308 */ /* 0x0000640000002000 */
.L_x_9596:
[----:B------:R-:W-:Y:S05]  /*5d00*/  BSYNC B0 ;  /* 0x0000000000007941 */ /* 0x000fea0003800000 */
.L_x_9595:
        /* <DEDUP_REMOVED lines=24> */
.L_x_9611:
[----:B------:R-:W-:-:S04]  /*5e90*/  FADD.FTZ R0, -R0, R5 ;  /* 0x0000000500007221 */ /* 0x000fc80000010100 */
[----:B------:R-:W-:-:S07]  /*5ea0*/  FMUL.FTZ R0, R0, 0.5 ;  /* 0x3f00000000007820 */ /* 0x000fce0000410000 */
.L_x_9612:
[----:B------:R-:W-:Y:S05]  /*5eb0*/  BSYNC B1 ;  /* 0x0000000000017941 */ /* 0x000fea0003800000 */
.L_x_9610:
        /* <DEDUP_REMOVED lines=10> */
.L_x_9614:
[----:B------:R-:W-:-:S04]  /*5f60*/  FADD.FTZ R3, -R3, R6 ;  /* 0x0000000603037221 */ /* 0x000fc80000010100 */
[----:B------:R-:W-:-:S07]  /*5f70*/  FMUL.FTZ R3, R3, 0.5 ;  /* 0x3f00000003037820 */ /* 0x000fce0000410000 */
.L_x_9615:
[----:B------:R-:W-:Y:S05]  /*5f80*/  BSYNC B1 ;  /* 0x0000000000017941 */ /* 0x000fea0003800000 */
.L_x_9613:
[----:B------:R-:W-:Y:S01]  /*5f90*/  FADD.FTZ R0, R3, R0 ;  /* 0x0000000003007221 */ /* 0x000fe20000010000 */
[----:B------:R-:W-:Y:S01]  /*5fa0*/  FADD.FTZ R11, R10, R11 ;  /* 0x0000000b0a0b7221 */ /* 0x000fe20000010000 */
[----:B------:R-:W-:-:S03]  /*5fb0*/  PLOP3.LUT P0, PT, PT, PT, PT, 0x80, 0x0 ;  /* 0x000000000000781c */ /* 0x000fc60003f0f070 */
[----:B------:R-:W-:-:S06]  /*5fc0*/  FMUL.FTZ R11, R11, R0 ;  /* 0x000000000b0b7220 */ /* 0x000fcc0000410000 */
[----:B------:R-:W4:Y:S01]  /*5fd0*/  MUFU.SQRT R11, R11 ;  /* 0x0000000b000b7308 */ /* 0x000f220000002000 */
[----:B------:R-:W-:Y:S05]  /*5fe0*/  BRA `(.L_x_9607) ;  /* 0x0000000000687947 */ /* 0x000fea0003800000 */
.L_x_9609:
        /* <DEDUP_REMOVED lines=15> */
.L_x_9608:
        /* <DEDUP_REMOVED lines=8> */
.L_x_9606:
[----:B------:R-:W-:Y:S01]  /*6160*/  PLOP3.LUT P0, PT, PT, PT, PT, 0x80, 0x0 ;  /* 0x000000000000781c */ /* 0x000fe20003f0f070 */
[----:B------:R-:W-:Y:S01]  /*6170*/  FMUL.FTZ R11, R11, 16777216 ;  /* 0x4b8000000b0b7820 */ /* 0x000fe20000410000 */
[----:B------:R-:W-:-:S11]  /*6180*/  FMUL.FTZ R10, R10, 16777216 ;  /* 0x4b8000000a0a7820 */ /* 0x000fd60000410000 */
.L_x_9607:
[----:B------:R-:W-:Y:S05]  /*6190*/  BSYNC B0 ;  /* 0x0000000000007941 */ /* 0x000fea0003800000 */
.L_x_9605:
        /* <DEDUP_REMOVED lines=33> */
.L_x_9618:
        /* <DEDUP_REMOVED lines=28> */
.L_x_9617:
        /* <DEDUP_REMOVED lines=19> */
[----:B012---:R-:W-:Y:S05]  /*66a0*/  CALL.REL.NOINC `($__internal_18_$__cuda_sm3x_div_rn_ftz_f32_slowpath) ;  /* 0x0000023000187944 */ /* 0x007fea0003c00000 */
.L_x_9622:
[----:B------:R-:W-:Y:S05]  /*66b0*/  BSYNC B4 ;  /* 0x0000000000047941 */ /* 0x000fea0003800000 */
.L_x_9621:
        /* <DEDUP_REMOVED lines=18> */
.L_x_9624:
[----:B------:R-:W-:Y:S02]  /*67e0*/  ISETP.GE.AND P0, PT, R10, RZ, PT ;  /* 0x000000ff0a00720c */ /* 0x000fe40003f06270 */
[----:B------:R-:W-:-:S11]  /*67f0*/  MOV R3, 0x3fd774eb ;  /* 0x3fd774eb00037802 */ /* 0x000fd60000000f00 */
[----:B------:R-:W-:-:S04]  /*6800*/  @P0 FFMA.FTZ R0, R3, 0.93318945169448852539, -R0 ;  /* 0x3f6ee58103000823 */ /* 0x000fc80000010800 */
[----:B------:R-:W-:-:S07]  /*6810*/  @!P0 FFMA.FTZ R0, R3, 0.93318945169448852539, R0 ;  /* 0x3f6ee58103008823 */ /* 0x000fce0000010000 */
.L_x_9625:
[----:B------:R-:W-:Y:S05]  /*6820*/  BSYNC B0 ;  /* 0x0000000000007941 */ /* 0x000fea0003800000 */
.L_x_9623:
        /* <DEDUP_REMOVED lines=11> */
.L_x_9620:
        /* <DEDUP_REMOVED lines=17> */
.L_x_9627:
[----:B------:R-:W-:Y:S05]  /*69f0*/  BSYNC B4 ;  /* 0x0000000000047941 */ /* 0x000fea0003800000 */
.L_x_9626:
        /* <DEDUP_REMOVED lines=18> */
.L_x_9629:
[----:B------:R-:W-:Y:S02]  /*6b20*/  ISETP.GE.AND P0, PT, R10, RZ, PT ;  /* 0x000000ff0a00720c */ /* 0x000fe40003f06270 */
[----:B------:R-:W-:-:S11]  /*6b30*/  MOV R3, 0x3fd774eb ;  /* 0x3fd774eb00037802 */ /* 0x000fd60000000f00 */
[----:B------:R-:W-:-:S04]  /*6b40*/  @P0 FFMA.FTZ R0, R3, 0.93318945169448852539, -R0 ;  /* 0x3f6ee58103000823 */ /* 0x000fc80000010800 */
[----:B------:R-:W-:-:S07]  /*6b50*/  @!P0 FFMA.FTZ R0, R3, 0.93318945169448852539, R0 ;  /* 0x3f6ee58103008823 */ /* 0x000fce0000010000 */
.L_x_9630:
[----:B------:R-:W-:Y:S05]  /*6b60*/  BSYNC B0 ;  /* 0x0000000000007941 */ /* 0x000fea0003800000 */
.L_x_9628:
        /* <DEDUP_REMOVED lines=10> */
.L_x_9619:
[----:B------:R-:W-:Y:S05]  /*6c10*/  BSYNC B3 ;  /* 0x0000000000037941 */ /* 0x000fea0003800000 */
.L_x_9616:
[----:B------:R-:W-:-:S13]  /*6c20*/  ISETP.NE.AND P0, PT, R9, RZ, PT ;  /* 0x000000ff0900720c */ /* 0x000fda0003f05270 */
[----:B-1----:R-:W-:Y:S01]  /*6c30*/  @!P0 FADD.FTZ R8, -R8, -RZ ;  /* 0x800000ff08088221 */ /* 0x002fe20000010100 */
[----:B------:R-:W-:Y:S06]  /*6c40*/  BRA `(.L_x_9631) ;  /* 0x0000000c006c7947 */ /* 0x000fec0003800000 */
.L_x_9594:
[----:B------:R-:W-:Y:S01]  /*6c50*/  FADD.FTZ R0, -R24, 6.1232342629258392722e-17 ;  /* 0x248d313218007421 */ /* 0x000fe20000010100 */
[----:B------:R-:W-:-:S03]  /*6c60*/  FADD.FTZ R8, -R25, -RZ ;  /* 0x800000ff19087221 */ /* 0x000fc60000010100 */
[----:B------:R-:W-:Y:S01]  /*6c70*/  FADD.FTZ R0, R0, 1.5707963705062866211 ;  /* 0x3fc90fdb00007421 */ /* 0x000fe20000010000 */
[----:B------:R-:W-:Y:S06]  /*6c80*/  BRA `(.L_x_9631) ;  /* 0x0000000c005c7947 */ /* 0x000fec0003800000 */
.L_x_9593:
[----:B------:R-:W-:Y:S01]  /*6c90*/  MOV R0, RZ ;  /* 0x000000ff00007202 */ /* 0x000fe20000000f00 */
[----:B------:R-:W-:Y:S01]  /*6ca0*/  FADD.FTZ R8, -R25, -RZ ;  /* 0x800000ff19087221 */ /* 0x000fe20000010100 */
[----:B------:R-:W-:Y:S06]  /*6cb0*/  BRA `(.L_x_9631) ;  /* 0x0000000c00507947 */ /* 0x000fec0003800000 */
.L_x_9592:
        /* <DEDUP_REMOVED lines=23> */
[----:B---3--:R-:W-:Y:S05]  /*6e30*/  CALL.REL.NOINC `($__internal_18_$__cuda_sm3x_div_rn_ftz_f32_slowpath) ;  /* 0x0000022800347944 */ /* 0x008fea0003c00000 */
.L_x_9636:
[----:B------:R-:W-:Y:S05]  /*6e40*/  BSYNC B4 ;  /* 0x0000000000047941 */ /* 0x000fea0003800000 */
.L_x_9635:
        /* <DEDUP_REMOVED lines=18> */
.L_x_9638:
[----:B------:R-:W-:Y:S02]  /*6f70*/  ISETP.GE.AND P0, PT, R24, RZ, PT ;  /* 0x000000ff1800720c */ /* 0x000fe40003f06270 */
[----:B------:R-:W-:-:S11]  /*6f80*/  MOV R3, 0x3fd774eb ;  /* 0x3fd774eb00037802 */ /* 0x000fd60000000f00 */
[----:B------:R-:W-:-:S04]  /*6f90*/  @P0 FFMA.FTZ R0, R3, 0.93318945169448852539, -R0 ;  /* 0x3f6ee58103000823 */ /* 0x000fc80000010800 */
[----:B------:R-:W-:-:S07]  /*6fa0*/  @!P0 FFMA.FTZ R0, R3, 0.93318945169448852539, R0 ;  /* 0x3f6ee58103008823 */ /* 0x000fce0000010000 */
.L_x_9639:
[----:B------:R-:W-:Y:S05]  /*6fb0*/  BSYNC B0 ;  /* 0x0000000000007941 */ /* 0x000fea0003800000 */
.L_x_9637:
        /* <DEDUP_REMOVED lines=13> */
.L_x_9634:
        /* <DEDUP_REMOVED lines=12> */
.L_x_9642:
[----:B------:R-:W-:Y:S05]  /*7150*/  BSYNC B4 ;  /* 0x0000000000047941 */ /* 0x000fea0003800000 */
.L_x_9641:
        /* <DEDUP_REMOVED lines=18> */
.L_x_9644:
[----:B------:R-:W-:Y:S02]  /*7280*/  ISETP.GE.AND P0, PT, R24, RZ, PT ;  /* 0x000000ff1800720c */ /* 0x000fe40003f06270 */
[----:B------:R-:W-:-:S11]  /*7290*/  MOV R3, 0x3fd774eb ;  /* 0x3fd774eb00037802 */ /* 0x000fd60000000f00 */
[----:B------:R-:W-:-:S04]  /*72a0*/  @P0 FFMA.FTZ R0, R3, 0.93318945169448852539, -R0 ;  /* 0x3f6ee58103000823 */ /* 0x000fc80000010800 */
[----:B------:R-:W-:-:S07]  /*72b0*/  @!P0 FFMA.FTZ R0, R3, 0.93318945169448852539, R0 ;  /* 0x3f6ee58103008823 */ /* 0x000fce0000010000 */
.L_x_9645:
[----:B------:R-:W-:Y:S05]  /*72c0*/  BSYNC B0 ;  /* 0x0000000000007941 */ /* 0x000fea0003800000 */
.L_x_9643:
        /* <DEDUP_REMOVED lines=27> */
.L_x_9633:
        /* <DEDUP_REMOVED lines=32> */
[----:B------:R-:W-:Y:S05]  /*7680*/  CALL.REL.NOINC `($__internal_18_$__cuda_sm3x_div_rn_ftz_f32_slowpath) ;  /* 0x0000022000207944 */ /* 0x000fea0003c00000 */
.L_x_9647:
[----:B------:R-:W-:Y:S05]  /*7690*/  BSYNC B4 ;  /* 0x0000000000047941 */ /* 0x000fea0003800000 */
.L_x_9646:
        /* <DEDUP_REMOVED lines=18> */
.L_x_9649:
[----:B------:R-:W-:Y:S02]  /*77c0*/  ISETP.GE.AND P0, PT, R24, RZ, PT ;  /* 0x000000ff1800720c */ /* 0x000fe40003f06270 */
[----:B------:R-:W-:-:S11]  /*77d0*/  MOV R3, 0x3fd774eb ;  /* 0x3fd774eb00037802 */ /* 0x000fd60000000f00 */
[----:B------:R-:W-:-:S04]  /*77e0*/  @P0 FFMA.FTZ R0, R3, 0.93318945169448852539, -R0 ;  /* 0x3f6ee58103000823 */ /* 0x000fc80000010800 */
[----:B------:R-:W-:-:S07]  /*77f0*/  @!P0 FFMA.FTZ R0, R3, 0.93318945169448852539, R0 ;  /* 0x3f6ee58103008823 */ /* 0x000fce0000010000 */
.L_x_9650:
[----:B------:R-:W-:Y:S05]  /*7800*/  BSYNC B0 ;  /* 0x0000000000007941 */ /* 0x000fea0003800000 */
.L_x_9648:
        /* <DEDUP_REMOVED lines=10> */
.L_x_9640:
[----:B------:R-:W-:Y:S05]  /*78b0*/  BSYNC B3 ;  /* 0x0000000000037941 */ /* 0x000fea0003800000 */
.L_x_9632:
[----:B------:R-:W-:Y:S01]  /*78c0*/  ISETP.NE.AND P0, PT, R9, RZ, PT ;  /* 0x000000ff0900720c */ /* 0x000fe20003f05270 */
[----:B------:R-:W-:Y:S01]  /*78d0*/  FADD.FTZ R8, R32, 0.69314718246459960938 ;  /* 0x3f31721820087421 */ /* 0x000fe20000010000 */
[----:B------:R-:W-:-:S11]  /*78e0*/  FADD.FTZ R0, |R0|, -RZ ;  /* 0x800000ff00007221 */ /* 0x000fd60000010200 */
[----:B------:R-:W-:Y:S01]  /*78f0*/  @!P0 FADD.FTZ R8, -R8, -RZ ;  /* 0x800000ff08088221 */ /* 0x000fe20000010100 */
[----:B------:R-:W-:Y:S06]  /*7900*/  BRA `(.L_x_9631) ;  /* 0x00000000003c7947 */ /* 0x000fec0003800000 */
.L_x_9591:
        /* <DEDUP_REMOVED lines=15> */
.L_x_9631:
[----:B------:R-:W-:Y:S05]  /*7a00*/  BSYNC B2 ;  /* 0x0000000000027941 */ /* 0x000fea0003800000 */
.L_x_9590:
        /* <DEDUP_REMOVED lines=10> */
.L_x_9652:
[----:B------:R-:W-:Y:S02]  /*7ab0*/  FSETP.GTU.FTZ.AND P0, PT, R3, +INF , PT ;  /* 0x7f8000000300780b */ /* 0x000fe40003f1c000 */
[----:B------:R-:W-:-:S11]  /*7ac0*/  MOV R9, R0 ;  /* 0x0000000000097202 */ /* 0x000fd60000000f00 */
[----:B------:R-:W-:-:S07]  /*7ad0*/  @!P0 MOV R8, R3 ;  /* 0x0000000300088202 */ /* 0x000fce0000000f00 */
.L_x_9653:
[----:B------:R-:W-:Y:S05]  /*7ae0*/  BSYNC B0 ;  /* 0x0000000000007941 */ /* 0x000fea0003800000 */
.L_x_9651:
        /* <DEDUP_REMOVED lines=9> */
[----:B---34-:R-:W-:Y:S02]  /*7b80*/  SHF.R.U32.HI R11, RZ, 0x1f, R27 ;  /* 0x0000001fff0b7819 */ /* 0x018fe4000001161b */
        /* <DEDUP_REMOVED lines=14> */
[CC--:B--2---:R-:W-:Y:S02]  /*7c70*/  VIMNMX R5, R6.reuse, R7.reuse, !PT ;  /* 0x0000000706057248 */ /* 0x0c4fe40007fe0100 */
        /* <DEDUP_REMOVED lines=83> */
.L_x_9662:
        /* <DEDUP_REMOVED lines=10> */
.L_x_9664:
[----:B------:R-:W-:-:S04]  /*8250*/  FADD.FTZ R4, -R0, R5 ;  /* 0x0000000500047221 */ /* 0x000fc80000010100 */
[----:B------:R-:W-:-:S07]  /*8260*/  FMUL.FTZ R4, R4, 0.5 ;  /* 0x3f00000004047820 */ /* 0x000fce0000410000 */
.L_x_9665:
[----:B------:R-:W-:Y:S05]  /*8270*/  BSYNC B1 ;  /* 0x0000000000017941 */ /* 0x000fea0003800000 */
.L_x_9663:
        /* <DEDUP_REMOVED lines=11> */
.L_x_9667:
[----:B------:R-:W-:-:S04]  /*8330*/  FADD.FTZ R7, R6, -R7 ;  /* 0x8000000706077221 */ /* 0x000fc80000010000 */
[----:B------:R-:W-:-:S07]  /*8340*/  FMUL.FTZ R7, R7, 0.5 ;  /* 0x3f00000007077820 */ /* 0x000fce0000410000 */
.L_x_9668:
[----:B------:R-:W-:Y:S05]  /*8350*/  BSYNC B1 ;  /* 0x0000000000017941 */ /* 0x000fea0003800000 */
.L_x_9666:
        /* <DEDUP_REMOVED lines=35> */
.L_x_9661:
[----:B------:R0:W1:Y:S02]  /*8590*/  MUFU.SQRT R10, R33 ;  /* 0x00000021000a7308 */ /* 0x0000640000002000 */
.L_x_9660:
[----:B------:R-:W-:Y:S05]  /*85a0*/  BSYNC B0 ;  /* 0x0000000000007941 */ /* 0x000fea0003800000 */
.L_x_9659:
        /* <DEDUP_REMOVED lines=24> */
.L_x_9675:
[----:B------:R-:W-:-:S04]  /*8730*/  FADD.FTZ R0, -R0, R5 ;  /* 0x0000000500007221 */ /* 0x000fc80000010100 */
[----:B------:R-:W-:-:S07]  /*8740*/  FMUL.FTZ R0, R0, 0.5 ;  /* 0x3f00000000007820 */ /* 0x000fce0000410000 */
.L_x_9676:
[----:B------:R-:W-:Y:S05]  /*8750*/  BSYNC B1 ;  /* 0x0000000000017941 */ /* 0x000fea0003800000 */
.L_x_9674:
        /* <DEDUP_REMOVED lines=10> */
.L_x_9678:
[----:B------:R-:W-:-:S04]  /*8800*/  FADD.FTZ R3, -R3, R6 ;  /* 0x0000000603037221 */ /* 0x000fc80000010100 */
[----:B------:R-:W-:-:S07]  /*8810*/  FMUL.FTZ R3, R3, 0.5 ;  /* 0x3f00000003037820 */ /* 0x000fce0000410000 */
.L_x_9679:
[----:B------:R-:W-:Y:S05]  /*8820*/  BSYNC B1 ;  /* 0x0000000000017941 */ /* 0x000fea0003800000 */
.L_x_9677:
[----:B------:R-:W-:Y:S01]  /*8830*/  FADD.FTZ R0, R3, R0 ;  /* 0x0000000003007221 */ /* 0x000fe20000010000 */
[----:B------:R-:W-:Y:S01]  /*8840*/  FADD.FTZ R25, R24, R25 ;  /* 0x0000001918197221 */ /* 0x000fe20000010000 */
[----:B------:R-:W-:-:S03]  /*8850*/  PLOP3.LUT P0, PT, PT, PT, PT, 0x80, 0x0 ;  /* 0x000000000000781c */ /* 0x000fc60003f0f070 */
[----:B------:R-:W-:-:S06]  /*8860*/  FMUL.FTZ R25, R25, R0 ;  /* 0x0000000019197220 */ /* 0x000fcc0000410000 */
[----:B------:R-:W4:Y:S01]  /*8870*/  MUFU.SQRT R25, R25 ;  /* 0x0000001900197308 */ /* 0x000f220000002000 */
[----:B------:R-:W-:Y:S05]  /*8880*/  BRA `(.L_x_9671) ;  /* 0x0000000000687947 */ /* 0x000fea0003800000 */
.L_x_9673:
        /* <DEDUP_REMOVED lines=15> */
.L_x_9672:
        /* <DEDUP_REMOVED lines=8> */
.L_x_9670:
[----:B------:R-:W-:Y:S01]  /*8a00*/  PLOP3.LUT P0, PT, PT, PT, PT, 0x80, 0x0 ;  /* 0x000000000000781c */ /* 0x000fe20003f0f070 */
[----:B------:R-:W-:Y:S01]  /*8a10*/  FMUL.FTZ R25, R25, 16777216 ;  /* 0x4b80000019197820 */ /* 0x000fe20000410000 */
[----:B------:R-:W-:-:S11]  /*8a20*/  FMUL.FTZ R24, R24, 16777216 ;  /* 0x4b80000018187820 */ /* 0x000fd60000410000 */
.L_x_9671:
[----:B------:R-:W-:Y:S05]  /*8a30*/  BSYNC B0 ;  /* 0x0000000000007941 */ /* 0x000fea0003800000 */
.L_x_9669:
        /* <DEDUP_REMOVED lines=33> */
.L_x_9682:
        /* <DEDUP_REMOVED lines=28> */
.L_x_9681:
        /* <DEDUP_REMOVED lines=20> */
.L_x_9686:
[----:B------:R-:W-:Y:S05]  /*8f50*/  BSYNC B4 ;  /* 0x0000000000047941 */ /* 0x000fea0003800000 */
.L_x_9685:
        /* <DEDUP_REMOVED lines=18> */
.L_x_9688:
[----:B------:R-:W-:Y:S02]  /*9080*/  ISETP.GE.AND P0, PT, R24, RZ, PT ;  /* 0x000000ff1800720c */ /* 0x000fe40003f06270 */
[----:B------:R-:W-:-:S11]  /*9090*/  MOV R3, 0x3fd774eb ;  /* 0x3fd774eb00037802 */ /* 0x000fd60000000f00 */
[----:B------:R-:W-:-:S04]  /*90a0*/  @P0 FFMA.FTZ R0, R3, 0.93318945169448852539, -R0 ;  /* 0x3f6ee58103000823 */ /* 0x000fc80000010800 */
[----:B------:R-:W-:-:S07]  /*90b0*/  @!P0 FFMA.FTZ R0, R3, 0.93318945169448852539, R0 ;  /* 0x3f6ee58103008823 */ /* 0x000fce0000010000 */
.L_x_9689:
[----:B------:R-:W-:Y:S05]  /*90c0*/  BSYNC B0 ;  /* 0x0000000000007941 */ /* 0x000fea0003800000 */
.L_x_9687:
        /* <DEDUP_REMOVED lines=11> */
.L_x_9684:
        /* <DEDUP_REMOVED lines=17> */
.L_x_9691:
[----:B------:R-:W-:Y:S05]  /*9290*/  BSYNC B4 ;  /* 0x0000000000047941 */ /* 0x000fea0003800000 */
.L_x_9690:
        /* <DEDUP_REMOVED lines=18> */
.L_x_9693:
[----:B------:R-:W-:Y:S02]  /*93c0*/  ISETP.GE.AND P0, PT, R24, RZ, PT ;  /* 0x000000ff1800720c */ /* 0x000fe40003f06270 */
[----:B------:R-:W-:-:S11]  /*93d0*/  MOV R3, 0x3fd774eb ;  /* 0x3fd774eb00037802 */ /* 0x000fd60000000f00 */
[----:B------:R-:W-:-:S04]  /*93e0*/  @P0 FFMA.FTZ R0, R3, 0.93318945169448852539, -R0 ;  /* 0x3f6ee58103000823 */ /* 0x000fc80000010800 */
[----:B------:R-:W-:-:S07]  /*93f0*/  @!P0 FFMA.FTZ R0, R3, 0.93318945169448852539, R0 ;  /* 0x3f6ee58103008823 */ /* 0x000fce0000010000 */
.L_x_9694:
[----:B------:R-:W-:Y:S05]  /*9400*/  BSYNC B0 ;  /* 0x0000000000007941 */ /* 0x000fea0003800000 */
.L_x_9692:
        /* <DEDUP_REMOVED lines=10> */
.L_x_9683:
[----:B------:R-:W-:Y:S05]  /*94b0*/  BSYNC B3 ;  /* 0x0000000000037941 */ /* 0x000fea0003800000 */
.L_x_9680:
[----:B------:R-:W-:-:S13]  /*94c0*/  ISETP.NE.AND P0, PT, R11, RZ, PT ;  /* 0x000000ff0b00720c */ /* 0x000fda0003f05270 */
[----:B-1----:R-:W-:Y:S01]  /*94d0*/  @!P0 FADD.FTZ R10, -R10, -RZ ;  /* 0x800000ff0a0a8221 */ /* 0x002fe20000010100 */
[----:B------:R-:W-:Y:S06]  /*94e0*/  BRA `(.L_x_9695) ;  /* 0x0000000c006c7947 */ /* 0x000fec0003800000 */
.L_x_9658:
[----:B------:R-:W-:Y:S01]  /*94f0*/  FADD.FTZ R0, -R26, 6.1232342629258392722e-17 ;  /* 0x248d31321a007421 */ /* 0x000fe20000010100 */
[----:B------:R-:W-:-:S03]  /*9500*/  FADD.FTZ R10, -R27, -RZ ;  /* 0x800000ff1b0a7221 */ /* 0x000fc60000010100 */
[----:B------:R-:W-:Y:S01]  /*9510*/  FADD.FTZ R0, R0, 1.5707963705062866211 ;  /* 0x3fc90fdb00007421 */ /* 0x000fe20000010000 */
[----:B------:R-:W-:Y:S06]  /*9520*/  BRA `(.L_x_9695) ;  /* 0x0000000c005c7947 */ /* 0x000fec0003800000 */
.L_x_9657:
[----:B------:R-:W-:Y:S01]  /*9530*/  MOV R0, RZ ;  /* 0x000000ff00007202 */ /* 0x000fe20000000f00 */
[----:B------:R-:W-:Y:S01]  /*9540*/  FADD.FTZ R10, -R27, -RZ ;  /* 0x800000ff1b0a7221 */ /* 0x000fe20000010100 */
[----:B------:R-:W-:Y:S06]  /*9550*/  BRA `(.L_x_9695) ;  /* 0x0000000c00507947 */ /* 0x000fec0003800000 */
.L_x_9656:
        /* <DEDUP_REMOVED lines=23> */
[----:B--2---:R-:W-:Y:S05]  /*96d0*/  CALL.REL.NOINC `($__internal_18_$__cuda_sm3x_div_rn_ftz_f32_slowpath) ;  /* 0x00000200000c7944 */ /* 0x004fea0003c00000 */
.L_x_9700:
[----:B------:R-:W-:Y:S05]  /*96e0*/  BSYNC B4 ;  /* 0x0000000000047941 */ /* 0x000fea0003800000 */
.L_x_9699:
        /* <DEDUP_REMOVED lines=18> */
.L_x_9702:
[----:B------:R-:W-:Y:S02]  /*9810*/  ISETP.GE.AND P0, PT, R26, RZ, PT ;  /* 0x000000ff1a00720c */ /* 0x000fe40003f06270 */
[----:B------:R-:W-:-:S11]  /*9820*/  MOV R3, 0x3fd774eb ;  /* 0x3fd774eb00037802 */ /* 0x000fd60000000f00 */
[----:B------:R-:W-:-:S04]  /*9830*/  @P0 FFMA.FTZ R0, R3, 0.93318945169448852539, -R0 ;  /* 0x3f6ee58103000823 */ /* 0x000fc80000010800 */
[----:B------:R-:W-:-:S07]  /*9840*/  @!P0 FFMA.FTZ R0, R3, 0.93318945169448852539, R0 ;  /* 0x3f6ee58103008823 */ /* 0x000fce0000010000 */
.L_x_9703:
[----:B------:R-:W-:Y:S05]  /*9850*/  BSYNC B0 ;  /* 0x0000000000007941 */ /* 0x000fea0003800000 */
.L_x_9701:
        /* <DEDUP_REMOVED lines=13> */
.L_x_9698:
        /* <DEDUP_REMOVED lines=12> */
.L_x_9706:
[----:B------:R-:W-:Y:S05]  /*99f0*/  BSYNC B4 ;  /* 0x0000000000047941 */ /* 0x000fea0003800000 */
.L_x_9705:
        /* <DEDUP_REMOVED lines=18> */
.L_x_9708:
[----:B------:R-:W-:Y:S02]  /*9b20*/  ISETP.GE.AND P0, PT, R26, RZ, PT ;  /* 0x000000ff1a00720c */ /* 0x000fe40003f06270 */
[----:B------:R-:W-:-:S11]  /*9b30*/  MOV R3, 0x3fd774eb ;  /* 0x3fd774eb00037802 */ /* 0x000fd60000000f00 */
[----:B------:R-:W-:-:S04]  /*9b40*/  @P0 FFMA.FTZ R0, R3, 0.93318945169448852539, -R0 ;  /* 0x3f6ee58103000823 */ /* 0x000fc80000010800 */
[----:B------:R-:W-:-:S07]  /*9b50*/  @!P0 FFMA.FTZ R0, R3, 0.93318945169448852539, R0 ;  /* 0x3f6ee58103008823 */ /* 0x000fce0000010000 */
.L_x_9709:
[----:B------:R-:W-:Y:S05]  /*9b60*/  BSYNC B0 ;  /* 0x0000000000007941 */ /* 0x000fea0003800000 */
.L_x_9707:
        /* <DEDUP_REMOVED lines=27> */
.L_x_9697:
        /* <DEDUP_REMOVED lines=33> */
.L_x_9711:
[----:B------:R-:W-:Y:S05]  /*9f30*/  BSYNC B4 ;  /* 0x0000000000047941 */ /* 0x000fea0003800000 */
.L_x_9710:
        /* <DEDUP_REMOVED lines=18> */
.L_x_9713:
[----:B------:R-:W-:Y:S02]  /*a060*/  ISETP.GE.AND P0, PT, R26, RZ, PT ;  /* 0x000000ff1a00720c */ /* 0x000fe40003f06270 */
[----:B------:R-:W-:-:S11]  /*a070*/  MOV R3, 0x3fd774eb ;  /* 0x3fd774eb00037802 */ /* 0x000fd60000000f00 */
[----:B------:R-:W-:-:S04]  /*a080*/  @P0 FFMA.FTZ R0, R3, 0.93318945169448852539, -R0 ;  /* 0x3f6ee58103000823 */ /* 0x000fc80000010800 */
[----:B------:R-:W-:-:S07]  /*a090*/  @!P0 FFMA.FTZ R0, R3, 0.93318945169448852539, R0 ;  /* 0x3f6ee58103008823 */ /* 0x000fce0000010000 */
.L_x_9714:
[----:B------:R-:W-:Y:S05]  /*a0a0*/  BSYNC B0 ;  /* 0x0000000000007941 */ /* 0x000fea0003800000 */
.L_x_9712:
        /* <DEDUP_REMOVED lines=10> */
.L_x_9704:
[----:B------:R-:W-:Y:S05]  /*a150*/  BSYNC B3 ;  /* 0x0000000000037941 */ /* 0x000fea0003800000 */
.L_x_9696:
[----:B------:R-:W-:Y:S01]  /*a160*/  ISETP.NE.AND P0, PT, R11, RZ, PT ;  /* 0x000000ff0b00720c */ /* 0x000fe20003f05270 */
[----:B------:R-:W-:Y:S01]  /*a170*/  FADD.FTZ R10, R32, 0.69314718246459960938 ;  /* 0x3f317218200a7421 */ /* 0x000fe20000010000 */
[----:B------:R-:W-:-:S11]  /*a180*/  FADD.FTZ R0, |R0|, -RZ ;  /* 0x800000ff00007221 */ /* 0x000fd60000010200 */
[----:B------:R-:W-:Y:S01]  /*a190*/  @!P0 FADD.FTZ R10, -R10, -RZ ;  /* 0x800000ff0a0a8221 */ /* 0x000fe20000010100 */
[----:B------:R-:W-:Y:S06]  /*a1a0*/  BRA `(.L_x_9695) ;  /* 0x00000000003c7947 */ /* 0x000fec0003800000 */
.L_x_9655:
        /* <DEDUP_REMOVED lines=15> */
.L_x_9695:
[----:B------:R-:W-:Y:S05]  /*a2a0*/  BSYNC B2 ;  /* 0x0000000000027941 */ /* 0x000fea0003800000 */
.L_x_9654:
[----:B------:R-:W-:Y:S01]  /*a2b0*/  FSETP.GTU.FTZ.AND P0, PT, |R0|, +INF , PT ;  /* 0x7f8000000000780b */ /* 0x000fe20003f1c200 */
[----:B------:R-:W-:Y:S01]  /*a2c0*/  BSSY B0, `(.L_x_9715) ;  /* 0x000000c000007945 */ /* 0x000fe20003800000 */
[----:B------:R-:W-:-:S11]  /*a2d0*/  FADD.FTZ R3, |R10|, -RZ ;  /* 0x800000ff0a037221 */ /* 0x000fd60000010200 */
[----:B------:R-:W-:Y:S05]  /*a2e0*/  @P0 BRA `(.L_x_9716) ;  /* 0x0000000000180947 */ /* 0x000fea0003800000 */
[----:B------:R-:W-:Y:S02]  /*a2f0*/  FSETP.GTU.FTZ.AND P0, PT, R3, +INF , PT ;  /* 0x7f8000000300780b */ /* 0x000fe40003f1c000 */
[----:B---34-:R-:W-:-:S11]  /*a300*/  MOV R11, R10 ;  /* 0x0000000a000b7202 */ /* 0x018fd60000000f00 */
[----:B------:R-:W-:Y:S05]  /*a310*/  @P0 BRA `(.L_x_9717) ;  /* 0x0000000000180947 */ /* 0x000fea0003800000 */
[----:B------:R-:W-:Y:S02]  /*a320*/  LOP3.LUT R11, R0, 0x80000000, R27, 0xb8, !PT ;  /* 0x80000000000b7812 */ /* 0x000fe400078eb81b */
[----:B------:R-:W-:Y:S01]  /*a330*/  MOV R10, R3 ;  /* 0x00000003000a7202 */ /* 0x000fe20000000f00 */
[----:B------:R-:W-:Y:S06]  /*a340*/  BRA `(.L_x_9717) ;  /* 0x00000000000c7947 */ /* 0x000fec0003800000 */
.L_x_9716:
[----:B------:R-:W-:Y:S02]  /*a350*/  FSETP.GTU.FTZ.AND P0, PT, R3, +INF , PT ;  /* 0x7f8000000300780b */ /* 0x000fe40003f1c000 */
[----:B---34-:R-:W-:-:S11]  /*a360*/  MOV R11, R0 ;  /* 0x00000000000b7202 */ /* 0x018fd60000000f00 */
[----:B------:R-:W-:-:S07]  /*a370*/  @!P0 MOV R10, R3 ;  /* 0x00000003000a8202 */ /* 0x000fce0000000f00 */
.L_x_9717:
[----:B------:R-:W-:Y:S05]  /*a380*/  BSYNC B0 ;  /* 0x0000000000007941 */ /* 0x000fea0003800000 */
.L_x_9715:
        /* <DEDUP_REMOVED lines=108> */
.L_x_9726:
        /* <DEDUP_REMOVED lines=10> */
.L_x_9728:
[----:B------:R-:W-:-:S04]  /*aaf0*/  FADD.FTZ R4, -R0, R5 ;  /* 0x0000000500047221 */ /* 0x000fc80000010100 */
[----:B------:R-:W-:-:S07]  /*ab00*/  FMUL.FTZ R4, R4, 0.5 ;  /* 0x3f00000004047820 */ /* 0x000fce0000410000 */
.L_x_9729:
[----:B------:R-:W-:Y:S05]  /*ab10*/  BSYNC B1 ;  /* 0x0000000000017941 */ /* 0x000fea0003800000 */
.L_x_9727:
        /* <DEDUP_REMOVED lines=11> */
.L_x_9731:
[----:B------:R-:W-:-:S04]  /*abd0*/  FADD.FTZ R7, R6, -R7 ;  /* 0x8000000706077221 */ /* 0x000fc80000010000 */
[----:B------:R-:W-:-:S07]  /*abe0*/  FMUL.FTZ R7, R7, 0.5 ;  /* 0x3f00000007077820 */ /* 0x000fce0000410000 */
.L_x_9732:
[----:B------:R-:W-:Y:S05]  /*abf0*/  BSYNC B1 ;  /* 0x0000000000017941 */ /* 0x000fea0003800000 */
.L_x_9730:
        /* <DEDUP_REMOVED lines=35> */
.L_x_9725:
[----:B------:R0:W1:Y:S02]  /*ae30*/  MUFU.SQRT R24, R33 ;  /* 0x0000002100187308 */ /* 0x0000640000002000 */
.L_x_9724:
[----:B------:R-:W-:Y:S05]  /*ae40*/  BSYNC B0 ;  /* 0x0000000000007941 */ /* 0x000fea0003800000 */
.L_x_9723:
        /* <DEDUP_REMOVED lines=24> */
.L_x_9739:
[----:B------:R-:W-:-:S04]  /*afd0*/  FADD.FTZ R0, -R0, R5 ;  /* 0x0000000500007221 */ /* 0x000fc80000010100 */
[----:B------:R-:W-:-:S07]  /*afe0*/  FMUL.FTZ R0, R0, 0.5 ;  /* 0x3f00000000007820 */ /* 0x000fce0000410000 */
.L_x_9740:
[----:B------:R-:W-:Y:S05]  /*aff0*/  BSYNC B1 ;  /* 0x0000000000017941 */ /* 0x000fea0003800000 */
.L_x_9738:
        /* <DEDUP_REMOVED lines=10> */
.L_x_9742:
[----:B------:R-:W-:-:S04]  /*b0a0*/  FADD.FTZ R3, -R3, R6 ;  /* 0x0000000603037221 */ /* 0x000fc80000010100 */
[----:B------:R-:W-:-:S07]  /*b0b0*/  FMUL.FTZ R3, R3, 0.5 ;  /* 0x3f00000003037820 */ /* 0x000fce0000410000 */
.L_x_9743:
[----:B------:R-:W-:Y:S05]  /*b0c0*/  BSYNC B1 ;  /* 0x0000000000017941 */ /* 0x000fea0003800000 */
.L_x_9741:
[----:B------:R-:W-:Y:S01]  /*b0d0*/  FADD.FTZ R0, R3, R0 ;  /* 0x0000000003007221 */ /* 0x000fe20000010000 */
[----:B------:R-:W-:Y:S01]  /*b0e0*/  FADD.FTZ R27, R26, R27 ;  /* 0x0000001b1a1b7221 */ /* 0x000fe20000010000 */
[----:B------:R-:W-:-:S03]  /*b0f0*/  PLOP3.LUT P0, PT, PT, PT, PT, 0x80, 0x0 ;  /* 0x000000000000781c */ /* 0x000fc60003f0f070 */
[----:B------:R-:W-:-:S06]  /*b100*/  FMUL.FTZ R27, R27, R0 ;  /* 0x000000001b1b7220 */ /* 0x000fcc0000410000 */
[----:B------:R-:W4:Y:S01]  /*b110*/  MUFU.SQRT R27, R27 ;  /* 0x0000001b001b7308 */ /* 0x000f220000002000 */
[----:B------:R-:W-:Y:S05]  /*b120*/  BRA `(.L_x_9735) ;  /* 0x0000000000687947 */ /* 0x000fea0003800000 */
.L_x_9737:
        /* <DEDUP_REMOVED lines=15> */
.L_x_9736:
        /* <DEDUP_REMOVED lines=8> */
.L_x_9734:
[----:B------:R-:W-:Y:S01]  /*b2a0*/  PLOP3.LUT P0, PT, PT, PT, PT, 0x80, 0x0 ;  /* 0x000000000000781c */ /* 0x000fe20003f0f070 */
[----:B------:R-:W-:Y:S01]  /*b2b0*/  FMUL.FTZ R27, R27, 16777216 ;  /* 0x4b8000001b1b7820 */ /* 0x000fe20000410000 */
[----:B------:R-:W-:-:S11]  /*b2c0*/  FMUL.FTZ R26, R26, 16777216 ;  /* 0x4b8000001a1a7820 */ /* 0x000fd60000410000 */
.L_x_9735:
[----:B------:R-:W-:Y:S05]  /*b2d0*/  BSYNC B0 ;  /* 0x0000000000007941 */ /* 0x000fea0003800000 */
.L_x_9733:
        /* <DEDUP_REMOVED lines=33> */
.L_x_9746:
        /* <DEDUP_REMOVED lines=28> */
.L_x_9745:
        /* <DEDUP_REMOVED lines=20> */
.L_x_9750:
[----:B------:R-:W-:Y:S05]  /*b7f0*/  BSYNC B4 ;  /* 0x0000000000047941 */ /* 0x000fea0003800000 */
.L_x_9749:
        /* <DEDUP_REMOVED lines=18> */
.L_x_9752:
[----:B------:R-:W-:Y:S02]  /*b920*/  ISETP.GE.AND P0, PT, R26, RZ, PT ;  /* 0x000000ff1a00720c */ /* 0x000fe40003f06270 */
[----:B------:R-:W-:-:S11]  /*b930*/  MOV R3, 0x3fd774eb ;  /* 0x3fd774eb00037802 */ /* 0x000fd60000000f00 */
[----:B------:R-:W-:-:S04]  /*b940*/  @P0 FFMA.FTZ R0, R3, 0.93318945169448852539, -R0 ;  /* 0x3f6ee58103000823 */ /* 0x000fc80000010800 */
[----:B------:R-:W-:-:S07]  /*b950*/  @!P0 FFMA.FTZ R0, R3, 0.93318945169448852539, R0 ;  /* 0x3f6ee58103008823 */ /* 0x000fce0000010000 */
.L_x_9753:
[----:B------:R-:W-:Y:S05]  /*b960*/  BSYNC B0 ;  /* 0x0000000000007941 */ /* 0x000fea0003800000 */
.L_x_9751:
        /* <DEDUP_REMOVED lines=11> */
.L_x_9748:
        /* <DEDUP_REMOVED lines=17> */
.L_x_9755:
[----:B------:R-:W-:Y:S05]  /*bb30*/  BSYNC B4 ;  /* 0x0000000000047941 */ /* 0x000fea0003800000 */
.L_x_9754:
        /* <DEDUP_REMOVED lines=18> */
.L_x_9757:
[----:B------:R-:W-:Y:S02]  /*bc60*/  ISETP.GE.AND P0, PT, R26, RZ, PT ;  /* 0x000000ff1a00720c */ /* 0x000fe40003f06270 */
[----:B------:R-:W-:-:S11]  /*bc70*/  MOV R3, 0x3fd774eb ;  /* 0x3fd774eb00037802 */ /* 0x000fd60000000f00 */
[----:B------:R-:W-:-:S04]  /*bc80*/  @P0 FFMA.FTZ R0, R3, 0.93318945169448852539, -R0 ;  /* 0x3f6ee58103000823 */ /* 0x000fc80000010800 */
[----:B------:R-:W-:-:S07]  /*bc90*/  @!P0 FFMA.FTZ R0, R3, 0.93318945169448852539, R0 ;  /* 0x3f6ee58103008823 */ /* 0x000fce0000010000 */
.L_x_9758:
[----:B------:R-:W-:Y:S05]  /*bca0*/  BSYNC B0 ;  /* 0x0000000000007941 */ /* 0x000fea0003800000 */
.L_x_9756:
        /* <DEDUP_REMOVED lines=10> */
.L_x_9747:
[----:B------:R-:W-:Y:S05]  /*bd50*/  BSYNC B3 ;  /* 0x0000000000037941 */ /* 0x000fea0003800000 */
.L_x_9744:
[----:B------:R-:W-:-:S13]  /*bd60*/  ISETP.NE.AND P0, PT, R25, RZ, PT ;  /* 0x000000ff1900720c */ /* 0x000fda0003f05270 */
[----:B-1----:R-:W-:Y:S01]  /*bd70*/  @!P0 FADD.FTZ R24, -R24, -RZ ;  /* 0x800000ff18188221 */ /* 0x002fe20000010100 */
[----:B------:R-:W-:Y:S06]  /*bd80*/  BRA `(.L_x_9759) ;  /* 0x0000000c006c7947 */ /* 0x000fec0003800000 */
.L_x_9722:
[----:B------:R-:W-:Y:S01]  /*bd90*/  FADD.FTZ R0, -R20, 6.1232342629258392722e-17 ;  /* 0x248d313214007421 */ /* 0x000fe20000010100 */
[----:B------:R-:W-:-:S03]  /*bda0*/  FADD.FTZ R24, -R21, -RZ ;  /* 0x800000ff15187221 */ /* 0x000fc60000010100 */
[----:B------:R-:W-:Y:S01]  /*bdb0*/  FADD.FTZ R0, R0, 1.5707963705062866211 ;  /* 0x3fc90fdb00007421 */ /* 0x000fe20000010000 */
[----:B------:R-:W-:Y:S06]  /*bdc0*/  BRA `(.L_x_9759) ;  /* 0x0000000c005c7947 */ /* 0x000fec0003800000 */
.L_x_9721:
[----:B------:R-:W-:Y:S01]  /*bdd0*/  MOV R0, RZ ;  /* 0x000000ff00007202 */ /* 0x000fe20000000f00 */
[----:B------:R-:W-:Y:S01]  /*bde0*/  FADD.FTZ R24, -R21, -RZ ;  /* 0x800000ff15187221 */ /* 0x000fe20000010100 */
[----:B------:R-:W-:Y:S06]  /*bdf0*/  BRA `(.L_x_9759) ;  /* 0x0000000c00507947 */ /* 0x000fec0003800000 */
.L_x_9720:
        /* <DEDUP_REMOVED lines=24> */
.L_x_9764:
[----:B------:R-:W-:Y:S05]  /*bf80*/  BSYNC B4 ;  /* 0x0000000000047941 */ /* 0x000fea0003800000 */
.L_x_9763:
        /* <DEDUP_REMOVED lines=18> */
.L_x_9766:
[----:B------:R-:W-:Y:S02]  /*c0b0*/  ISETP.GE.AND P0, PT, R20, RZ, PT ;  /* 0x000000ff1400720c */ /* 0x000fe40003f06270 */
[----:B------:R-:W-:-:S11]  /*c0c0*/  MOV R3, 0x3fd774eb ;  /* 0x3fd774eb00037802 */ /* 0x000fd60000000f00 */
[----:B------:R-:W-:-:S04]  /*c0d0*/  @P0 FFMA.FTZ R0, R3, 0.93318945169448852539, -R0 ;  /* 0x3f6ee58103000823 */ /* 0x000fc80000010800 */
[----:B------:R-:W-:-:S07]  /*c0e0*/  @!P0 FFMA.FTZ R0, R3, 0.93318945169448852539, R0 ;  /* 0x3f6ee58103008823 */ /* 0x000fce0000010000 */
.L_x_9767:
[----:B------:R-:W-:Y:S05]  /*c0f0*/  BSYNC B0 ;  /* 0x0000000000007941 */ /* 0x000fea0003800000 */
.L_x_9765:
        /* <DEDUP_REMOVED lines=13> */
.L_x_9762:
        /* <DEDUP_REMOVED lines=12> */
.L_x_9770:
[----:B------:R-:W-:Y:S05]  /*c290*/  BSYNC B4 ;  /* 0x0000000000047941 */ /* 0x000fea0003800000 */
.L_x_9769:
        /* <DEDUP_REMOVED lines=18> */
.L_x_9772:
[----:B------:R-:W-:Y:S02]  /*c3c0*/  ISETP.GE.AND P0, PT, R20, RZ, PT ;  /* 0x000000ff1400720c */ /* 0x000fe40003f06270 */
[----:B------:R-:W-:-:S11]  /*c3d0*/  MOV R3, 0x3fd774eb ;  /* 0x3fd774eb00037802 */ /* 0x000fd60000000f00 */
[----:B------:R-:W-:-:S04]  /*c3e0*/  @P0 FFMA.FTZ R0, R3, 0.93318945169448852539, -R0 ;  /* 0x3f6ee58103000823 */ /* 0x000fc80000010800 */
[----:B------:R-:W-:-:S07]  /*c3f0*/  @!P0 FFMA.FTZ R0, R3, 0.93318945169448852539, R0 ;  /* 0x3f6ee58103008823 */ /* 0x000fce0000010000 */
.L_x_9773:
[----:B------:R-:W-:Y:S05]  /*c400*/  BSYNC B0 ;  /* 0x0000000000007941 */ /* 0x000fea0003800000 */
.L_x_9771:
        /* <DEDUP_REMOVED lines=27> */
.L_x_9761:
        /* <DEDUP_REMOVED lines=33> */
.L_x_9775:
[----:B------:R-:W-:Y:S05]  /*c7d0*/  BSYNC B4 ;  /* 0x0000000000047941 */ /* 0x000fea0003800000 */
.L_x_9774:
        /* <DEDUP_REMOVED lines=18> */
.L_x_9777:
[----:B------:R-:W-:Y:S02]  /*c900*/  ISETP.GE.AND P0, PT, R20, RZ, PT ;  /* 0x000000ff1400720c */ /* 0x000fe40003f06270 */
[----:B------:R-:W-:-:S11]  /*c910*/  MOV R3, 0x3fd774eb ;  /* 0x3fd774eb00037802 */ /* 0x000fd60000000f00 */
[----:B------:R-:W-:-:S04]  /*c920*/  @P0 FFMA.FTZ R0, R3, 0.93318945169448852539, -R0 ;  /* 0x3f6ee58103000823 */ /* 0x000fc80000010800 */
[----:B------:R-:W-:-:S07]  /*c930*/  @!P0 FFMA.FTZ R0, R3, 0.93318945169448852539, R0 ;  /* 0x3f6ee58103008823 */ /* 0x000fce0000010000 */
.L_x_9778:
[----:B------:R-:W-:Y:S05]  /*c940*/  BSYNC B0 ;  /* 0x0000000000007941 */ /* 0x000fea0003800000 */
.L_x_9776:
        /* <DEDUP_REMOVED lines=10> */
.L_x_9768:
[----:B------:R-:W-:Y:S05]  /*c9f0*/  BSYNC B3 ;  /* 0x0000000000037941 */ /* 0x000fea0003800000 */
.L_x_9760:
[----:B------:R-:W-:Y:S01]  /*ca00*/  ISETP.NE.AND P0, PT, R25, RZ, PT ;  /* 0x000000ff1900720c */ /* 0x000fe20003f05270 */
[----:B------:R-:W-:Y:S01]  /*ca10*/  FADD.FTZ R24, R32, 0.69314718246459960938 ;  /* 0x3f31721820187421 */ /* 0x000fe20000010000 */
[----:B------:R-:W-:-:S11]  /*ca20*/  FADD.FTZ R0, |R0|, -RZ ;  /* 0x800000ff00007221 */ /* 0x000fd60000010200 */
[----:B------:R-:W-:Y:S01]  /*ca30*/  @!P0 FADD.FTZ R24, -R24, -RZ ;  /* 0x800000ff18188221 */ /* 0x000fe20000010100 */
[----:B------:R-:W-:Y:S06]  /*ca40*/  BRA `(.L_x_9759) ;  /* 0x00000000003c7947 */ /* 0x000fec0003800000 */
.L_x_9719:
        /* <DEDUP_REMOVED lines=15> */
.L_x_9759:
[----:B------:R-:W-:Y:S05]  /*cb40*/  BSYNC B2 ;  /* 0x0000000000027941 */ /* 0x000fea0003800000 */
.L_x_9718:
        /* <DEDUP_REMOVED lines=10> */
.L_x_9780:
[----:B------:R-:W-:Y:S02]  /*cbf0*/  FSETP.GTU.FTZ.AND P0, PT, R3, +INF , PT ;  /* 0x7f8000000300780b */ /* 0x000fe40003f1c000 */
[----:B------:R-:W-:-:S11]  /*cc00*/  MOV R25, R0 ;  /* 0x0000000000197202 */ /* 0x000fd60000000f00 */
[----:B------:R-:W-:-:S07]  /*cc10*/  @!P0 MOV R24, R3 ;  /* 0x0000000300188202 */ /* 0x000fce0000000f00 */
.L_x_9781:
[----:B------:R-:W-:Y:S05]  /*cc20*/  BSYNC B0 ;  /* 0x0000000000007941 */ /* 0x000fea0003800000 */
.L_x_9779:
        /* <DEDUP_REMOVED lines=28> */
[----:B---34-:R-:W-:Y:S02]  /*cdf0*/  IADD3 R27, -R20, 0x7e800000, RZ ;  /* 0x7e800000141b7810 */ /* 0x018fe40007ffe1ff */
        /* <DEDUP_REMOVED lines=79> */
.L_x_9790:
        /* <DEDUP_REMOVED lines=10> */
.L_x_9792:
[----:B------:R-:W-:-:S04]  /*d390*/  FADD.FTZ R4, -R0, R5 ;  /* 0x0000000500047221 */ /* 0x000fc80000010100 */
[----:B------:R-:W-:-:S07]  /*d3a0*/  FMUL.FTZ R4, R4, 0.5 ;  /* 0x3f00000004047820 */ /* 0x000fce0000410000 */
.L_x_9793:
[----:B------:R-:W-:Y:S05]  /*d3b0*/  BSYNC B1 ;  /* 0x0000000000017941 */ /* 0x000fea0003800000 */
.L_x_9791:
        /* <DEDUP_REMOVED lines=11> */
.L_x_9795:
[----:B------:R-:W-:-:S04]  /*d470*/  FADD.FTZ R7, R6, -R7 ;  /* 0x8000000706077221 */ /* 0x000fc80000010000 */
[----:B------:R-:W-:-:S07]  /*d480*/  FMUL.FTZ R7, R7, 0.5 ;  /* 0x3f00000007077820 */ /* 0x000fce0000410000 */
.L_x_9796:
[----:B------:R-:W-:Y:S05]  /*d490*/  BSYNC B1 ;  /* 0x0000000000017941 */ /* 0x000fea0003800000 */
.L_x_9794:
        /* <DEDUP_REMOVED lines=35> */
.L_x_9789:
[----:B------:R0:W1:Y:S02]  /*d6d0*/  MUFU.SQRT R20, R33 ;  /* 0x0000002100147308 */ /* 0x0000640000002000 */
.L_x_9788:
[----:B------:R-:W-:Y:S05]  /*d6e0*/  BSYNC B0 ;  /* 0x0000000000007941 */ /* 0x000fea0003800000 */
.L_x_9787:
        /* <DEDUP_REMOVED lines=24> */
.L_x_9803:
[----:B------:R-:W-:-:S04]  /*d870*/  FADD.FTZ R0, -R0, R5 ;  /* 0x0000000500007221 */ /* 0x000fc80000010100 */
[----:B------:R-:W-:-:S07]  /*d880*/  FMUL.FTZ R0, R0, 0.5 ;  /* 0x3f00000000007820 */ /* 0x000fce0000410000 */
.L_x_9804:
[----:B------:R-:W-:Y:S05]  /*d890*/  BSYNC B1 ;  /* 0x0000000000017941 */ /* 0x000fea0003800000 */
.L_x_9802:
        /* <DEDUP_REMOVED lines=10> */
.L_x_9806:
[----:B------:R-:W-:-:S04]  /*d940*/  FADD.FTZ R3, -R3, R6 ;  /* 0x0000000603037221 */ /* 0x000fc80000010100 */
[----:B------:R-:W-:-:S07]  /*d950*/  FMUL.FTZ R3, R3, 0.5 ;  /* 0x3f00000003037820 */ /* 0x000fce0000410000 */
.L_x_9807:
[----:B------:R-:W-:Y:S05]  /*d960*/  BSYNC B1 ;  /* 0x0000000000017941 */ /* 0x000fea0003800000 */
.L_x_9805:
[----:B------:R-:W-:Y:S01]  /*d970*/  FADD.FTZ R0, R3, R0 ;  /* 0x0000000003007221 */ /* 0x000fe20000010000 */
[----:B------:R-:W-:Y:S01]  /*d980*/  FADD.FTZ R27, R26, R27 ;  /* 0x0000001b1a1b7221 */ /* 0x000fe20000010000 */
[----:B------:R-:W-:-:S03]  /*d990*/  PLOP3.LUT P0, PT, PT, PT, PT, 0x80, 0x0 ;  /* 0x000000000000781c */ /* 0x000fc60003f0f070 */
[----:B------:R-:W-:-:S06]  /*d9a0*/  FMUL.FTZ R27, R27, R0 ;  /* 0x000000001b1b7220 */ /* 0x000fcc0000410000 */
[----:B------:R-:W4:Y:S01]  /*d9b0*/  MUFU.SQRT R27, R27 ;  /* 0x0000001b001b7308 */ /* 0x000f220000002000 */
[----:B------:R-:W-:Y:S05]  /*d9c0*/  BRA `(.L_x_9799) ;  /* 0x0000000000687947 */ /* 0x000fea0003800000 */
.L_x_9801:
        /* <DEDUP_REMOVED lines=15> */
.L_x_9800:
        /* <DEDUP_REMOVED lines=8> */
.L_x_9798:
[----:B------:R-:W-:Y:S01]  /*db40*/  PLOP3.LUT P0, PT, PT, PT, PT, 0x80, 0x0 ;  /* 0x000000000000781c */ /* 0x000fe20003f0f070 */
[----:B------:R-:W-:Y:S01]  /*db50*/  FMUL.FTZ R27, R27, 16777216 ;  /* 0x4b8000001b1b7820 */ /* 0x000fe20000410000 */
[----:B------:R-:W-:-:S11]  /*db60*/  FMUL.FTZ R26, R26, 16777216 ;  /* 0x4b8000001a1a7820 */ /* 0x000fd60000410000 */
.L_x_9799:
[----:B------:R-:W-:Y:S05]  /*db70*/  BSYNC B0 ;  /* 0x0000000000007941 */ /* 0x000fea0003800000 */
.L_x_9797:
        /* <DEDUP_REMOVED lines=33> */
.L_x_9810:
        /* <DEDUP_REMOVED lines=28> */
.L_x_9809:
        /* <DEDUP_REMOVED lines=20> */
.L_x_9814:
[----:B------:R-:W-:Y:S05]  /*e090*/  BSYNC B4 ;  /* 0x0000000000047941 */ /* 0x000fea0003800000 */
.L_x_9813:
        /* <DEDUP_REMOVED lines=18> */
.L_x_9816:
[----:B------:R-:W-:Y:S02]  /*e1c0*/  ISETP.GE.AND P0, PT, R26, RZ, PT ;  /* 0x000000ff1a00720c */ /* 0x000fe40003f06270 */
[----:B------:R-:W-:-:S11]  /*e1d0*/  MOV R3, 0x3fd774eb ;  /* 0x3fd774eb00037802 */ /* 0x000fd60000000f00 */
[----:B------:R-:W-:-:S04]  /*e1e0*/  @P0 FFMA.FTZ R0, R3, 0.93318945169448852539, -R0 ;  /* 0x3f6ee58103000823 */ /* 0x000fc80000010800 */
[----:B------:R-:W-:-:S07]  /*e1f0*/  @!P0 FFMA.FTZ R0, R3, 0.93318945169448852539, R0 ;  /* 0x3f6ee58103008823 */ /* 0x000fce0000010000 */
.L_x_9817:
[----:B------:R-:W-:Y:S05]  /*e200*/  BSYNC B0 ;  /* 0x0000000000007941 */ /* 0x000fea0003800000 */
.L_x_9815:
        /* <DEDUP_REMOVED lines=11> */
.L_x_9812:
        /* <DEDUP_REMOVED lines=17> */
.L_x_9819:
[----:B------:R-:W-:Y:S05]  /*e3d0*/  BSYNC B4 ;  /* 0x0000000000047941 */ /* 0x000fea0003800000 */
.L_x_9818:
        /* <DEDUP_REMOVED lines=18> */
.L_x_9821:
[----:B------:R-:W-:Y:S02]  /*e500*/  ISETP.GE.AND P0, PT, R26, RZ, PT ;  /* 0x000000ff1a00720c */ /* 0x000fe40003f06270 */
[----:B------:R-:W-:-:S11]  /*e510*/  MOV R3, 0x3fd774eb ;  /* 0x3fd774eb00037802 */ /* 0x000fd60000000f00 */
[----:B------:R-:W-:-:S04]  /*e520*/  @P0 FFMA.FTZ R0, R3, 0.93318945169448852539, -R0 ;  /* 0x3f6ee58103000823 */ /* 0x000fc80000010800 */
[----:B------:R-:W-:-:S07]  /*e530*/  @!P0 FFMA.FTZ R0, R3, 0.93318945169448852539, R0 ;  /* 0x3f6ee58103008823 */ /* 0x000fce0000010000 */
.L_x_9822:
[----:B------:R-:W-:Y:S05]  /*e540*/  BSYNC B0 ;  /* 0x0000000000007941 */ /* 0x000fea0003800000 */
.L_x_9820:
        /* <DEDUP_REMOVED lines=10> */
.L_x_9811:
[----:B------:R-:W-:Y:S05]  /*e5f0*/  BSYNC B3 ;  /* 0x0000000000037941 */ /* 0x000fea0003800000 */
.L_x_9808:
[----:B------:R-:W-:-:S13]  /*e600*/  ISETP.NE.AND P0, PT, R21, RZ, PT ;  /* 0x000000ff1500720c */ /* 0x000fda0003f05270 */
[----:B-1----:R-:W-:-:S05]  /*e610*/  @!P0 FADD.FTZ R20, -R20, -RZ ;  /* 0x800000ff14148221 */ /* 0x002fca0000010100 */
[----:B------:R-:W-:Y:S01]  /*e620*/  MOV R26, R20 ;  /* 0x00000014001a7202 */ /* 0x000fe20000000f00 */
[----:B------:R-:W-:Y:S06]  /*e630*/  BRA `(.L_x_9823) ;  /* 0x0000000c006c7947 */ /* 0x000fec0003800000 */
.L_x_9786:
[----:B------:R-:W-:Y:S01]  /*e640*/  FADD.FTZ R0, -R22, 6.1232342629258392722e-17 ;  /* 0x248d313216007421 */ /* 0x000fe20000010100 */
[----:B------:R-:W-:-:S03]  /*e650*/  FADD.FTZ R26, -R23, -RZ ;  /* 0x800000ff171a7221 */ /* 0x000fc60000010100 */
[----:B------:R-:W-:Y:S01]  /*e660*/  FADD.FTZ R0, R0, 1.5707963705062866211 ;  /* 0x3fc90fdb00007421 */ /* 0x000fe20000010000 */
[----:B------:R-:W-:Y:S06]  /*e670*/  BRA `(.L_x_9823) ;  /* 0x0000000c005c7947 */ /* 0x000fec0003800000 */
.L_x_9785:
[----:B------:R-:W-:Y:S01]  /*e680*/  HFMA2.MMA R0, -RZ, RZ, 0, 0 ;  /* 0x00000000ff007435 */ /* 0x000fe200000001ff */
[----:B------:R-:W-:Y:S01]  /*e690*/  FADD.FTZ R26, -R23, -RZ ;  /* 0x800000ff171a7221 */ /* 0x000fe20000010100 */
[----:B------:R-:W-:Y:S09]  /*e6a0*/  BRA `(.L_x_9823) ;  /* 0x0000000c00507947 */ /* 0x000ff20003800000 */
.L_x_9784:
        /* <DEDUP_REMOVED lines=24> */
.L_x_9828:
[----:B------:R-:W-:Y:S05]  /*e830*/  BSYNC B4 ;  /* 0x0000000000047941 */ /* 0x000fea0003800000 */
.L_x_9827:
        /* <DEDUP_REMOVED lines=18> */
.L_x_9830:
[----:B------:R-:W-:Y:S02]  /*e960*/  ISETP.GE.AND P0, PT, R22, RZ, PT ;  /* 0x000000ff1600720c */ /* 0x000fe40003f06270 */
[----:B------:R-:W-:-:S11]  /*e970*/  MOV R3, 0x3fd774eb ;  /* 0x3fd774eb00037802 */ /* 0x000fd60000000f00 */
[----:B------:R-:W-:-:S04]  /*e980*/  @P0 FFMA.FTZ R0, R3, 0.93318945169448852539, -R0 ;  /* 0x3f6ee58103000823 */ /* 0x000fc80000010800 */
[----:B------:R-:W-:-:S07]  /*e990*/  @!P0 FFMA.FTZ R0, R3, 0.93318945169448852539, R0 ;  /* 0x3f6ee58103008823 */ /* 0x000fce0000010000 */
.L_x_9831:
[----:B------:R-:W-:Y:S05]  /*e9a0*/  BSYNC B0 ;  /* 0x0000000000007941 */ /* 0x000fea0003800000 */
.L_x_9829:
        /* <DEDUP_REMOVED lines=13> */
.L_x_9826:
        /* <DEDUP_REMOVED lines=12> */
.L_x_9834:
[----:B------:R-:W-:Y:S05]  /*eb40*/  BSYNC B4 ;  /* 0x0000000000047941 */ /* 0x000fea0003800000 */
.L_x_9833:
        /* <DEDUP_REMOVED lines=18> */
.L_x_9836:
[----:B------:R-:W-:Y:S02]  /*ec70*/  ISETP.GE.AND P0, PT, R22, RZ, PT ;  /* 0x000000ff1600720c */ /* 0x000fe40003f06270 */
[----:B------:R-:W-:-:S11]  /*ec80*/  MOV R3, 0x3fd774eb ;  /* 0x3fd774eb00037802 */ /* 0x000fd60000000f00 */
[----:B------:R-:W-:-:S04]  /*ec90*/  @P0 FFMA.FTZ R0, R3, 0.93318945169448852539, -R0 ;  /* 0x3f6ee58103000823 */ /* 0x000fc80000010800 */
[----:B------:R-:W-:-:S07]  /*eca0*/  @!P0 FFMA.FTZ R0, R3, 0.93318945169448852539, R0 ;  /* 0x3f6ee58103008823 */ /* 0x000fce0000010000 */
.L_x_9837:
[----:B------:R-:W-:Y:S05]  /*ecb0*/  BSYNC B0 ;  /* 0x0000000000007941 */ /* 0x000fea0003800000 */
.L_x_9835:
        /* <DEDUP_REMOVED lines=27> */
.L_x_9825:
        /* <DEDUP_REMOVED lines=33> */
.L_x_9839:
[----:B------:R-:W-:Y:S05]  /*f080*/  BSYNC B4 ;  /* 0x0000000000047941 */ /* 0x000fea0003800000 */
.L_x_9838:
        /* <DEDUP_REMOVED lines=18> */
.L_x_9841:
[----:B------:R-:W-:Y:S02]  /*f1b0*/  ISETP.GE.AND P0, PT, R22, RZ, PT ;  /* 0x000000ff1600720c */ /* 0x000fe40003f06270 */
[----:B------:R-:W-:-:S11]  /*f1c0*/  MOV R3, 0x3fd774eb ;  /* 0x3fd774eb00037802 */ /* 0x000fd60000000f00 */
[----:B------:R-:W-:-:S04]  /*f1d0*/  @P0 FFMA.FTZ R0, R3, 0.93318945169448852539, -R0 ;  /* 0x3f6ee58103000823 */ /* 0x000fc80000010800 */
[----:B------:R-:W-:-:S07]  /*f1e0*/  @!P0 FFMA.FTZ R0, R3, 0.93318945169448852539, R0 ;  /* 0x3f6ee58103008823 */ /* 0x000fce0000010000 */
.L_x_9842:
[----:B------:R-:W-:Y:S05]  /*f1f0*/  BSYNC B0 ;  /* 0x0000000000007941 */ /* 0x000fea0003800000 */
.L_x_9840:
        /* <DEDUP_REMOVED lines=10> */
.L_x_9832:
[----:B------:R-:W-:Y:S05]  /*f2a0*/  BSYNC B3 ;  /* 0x0000000000037941 */ /* 0x000fea0003800000 */
.L_x_9824:
[----:B------:R-:W-:Y:S01]  /*f2b0*/  ISETP.NE.AND P0, PT, R21, RZ, PT ;  /* 0x000000ff1500720c */ /* 0x000fe20003f05270 */
[----:B------:R-:W-:Y:S01]  /*f2c0*/  FADD.FTZ R26, R32, 0.69314718246459960938 ;  /* 0x3f317218201a7421 */ /* 0x000fe20000010000 */
[----:B------:R-:W-:-:S11]  /*f2d0*/  FADD.FTZ R0, |R0|, -RZ ;  /* 0x800000ff00007221 */ /* 0x000fd60000010200 */
[----:B------:R-:W-:Y:S01]  /*f2e0*/  @!P0 FADD.FTZ R26, -R26, -RZ ;  /* 0x800000ff1a1a8221 */ /* 0x000fe20000010100 */
[----:B------:R-:W-:Y:S06]  /*f2f0*/  BRA `(.L_x_9823) ;  /* 0x00000000003c7947 */ /* 0x000fec0003800000 */
.L_x_9783:
        /* <DEDUP_REMOVED lines=15> */
.L_x_9823:
[----:B------:R-:W-:Y:S05]  /*f3f0*/  BSYNC B2 ;  /* 0x0000000000027941 */ /* 0x000fea0003800000 */
.L_x_9782:
        /* <DEDUP_REMOVED lines=10> */
.L_x_9844:
[----:B------:R-:W-:Y:S02]  /*f4a0*/  FSETP.GTU.FTZ.AND P0, PT, R3, +INF , PT ;  /* 0x7f8000000300780b */ /* 0x000fe40003f1c000 */
[----:B---34-:R-:W-:-:S11]  /*f4b0*/  MOV R27, R0 ;  /* 0x00000000001b7202 */ /* 0x018fd60000000f00 */
[----:B------:R-:W-:-:S07]  /*f4c0*/  @!P0 MOV R26, R3 ;  /* 0x00000003001a8202 */ /* 0x000fce0000000f00 */
.L_x_9845:
[----:B------:R-:W-:Y:S05]  /*f4d0*/  BSYNC B0 ;  /* 0x0000000000007941 */ /* 0x000fea0003800000 */
.L_x_9843:
        /* <DEDUP_REMOVED lines=108> */
.L_x_9854:
        /* <DEDUP_REMOVED lines=10> */
.L_x_9856:
[----:B------:R-:W-:-:S04]  /*fc40*/  FADD.FTZ R4, -R0, R5 ;  /* 0x0000000500047221 */ /* 0x000fc80000010100 */
[----:B------:R-:W-:-:S07]  /*fc50*/  FMUL.FTZ R4, R4, 0.5 ;  /* 0x3f00000004047820 */ /* 0x000fce0000410000 */
.L_x_9857:
[----:B------:R-:W-:Y:S05]  /*fc60*/  BSYNC B1 ;  /* 0x0000000000017941 */ /* 0x000fea0003800000 */
.L_x_9855:
        /* <DEDUP_REMOVED lines=11> */
.L_x_9859:
[----:B------:R-:W-:-:S04]  /*fd20*/  FADD.FTZ R7, R6, -R7 ;  /* 0x8000000706077221 */ /* 0x000fc80000010000 */
[----:B------:R-:W-:-:S07]  /*fd30*/  FMUL.FTZ R7, R7, 0.5 ;  /* 0x3f00000007077820 */ /* 0x000fce0000410000 */
.L_x_9860:
[----:B------:R-:W-:Y:S05]  /*fd40*/  BSYNC B1 ;  /* 0x0000000000017941 */ /* 0x000fea0003800000 */
.L_x_9858:
        /* <DEDUP_REMOVED lines=35> */
.L_x_9853:
[----:B------:R0:W1:Y:S02]  /*ff80*/  MUFU.SQRT R20, R33 ;  /* 0x0000002100147308 */ /* 0x0000640000002000 */
.L_x_9852:
[----:B------:R-:W-:Y:S05]  /*ff90*/  BSYNC B0 ;  /* 0x0000000000007941 */ /* 0x000fea0003800000 */
.L_x_9851:
        /* <DEDUP_REMOVED lines=24> */
.L_x_9867:
[----:B------:R-:W-:-:S04]  /*10120*/  FADD.FTZ R0, -R0, R5 ;  /* 0x0000000500007221 */ /* 0x000fc80000010100 */
[----:B------:R-:W-:-:S07]  /*10130*/  FMUL.FTZ R0, R0, 0.5 ;  /* 0x3f00000000007820 */ /* 0x000fce0000410000 */
.L_x_9868:
[----:B------:R-:W-:Y:S05]  /*10140*/  BSYNC B1 ;  /* 0x0000000000017941 */ /* 0x000fea0003800000 */
.L_x_9866:
        /* <DEDUP_REMOVED lines=10> */
.L_x_9870:
[----:B------:R-:W-:-:S04]  /*101f0*/  FADD.FTZ R3, -R3, R6 ;  /* 0x0000000603037221 */ /* 0x000fc80000010100 */
[----:B------:R-:W-:-:S07]  /*10200*/  FMUL.FTZ R3, R3, 0.5 ;  /* 0x3f00000003037820 */ /* 0x000fce0000410000 */
.L_x_9871:
[----:B------:R-:W-:Y:S05]  /*10210*/  BSYNC B1 ;  /* 0x0000000000017941 */ /* 0x000fea0003800000 */
.L_x_9869:
[----:B------:R-:W-:Y:S01]  /*10220*/  FADD.FTZ R0, R3, R0 ;  /* 0x0000000003007221 */ /* 0x000fe20000010000 */
[----:B------:R-:W-:Y:S01]  /*10230*/  FADD.FTZ R23, R22, R23 ;  /* 0x0000001716177221 */ /* 0x000fe20000010000 */
[----:B------:R-:W-:-:S03]  /*10240*/  PLOP3.LUT P0, PT, PT, PT, PT, 0x80, 0x0 ;  /* 0x000000000000781c */ /* 0x000fc60003f0f070 */
[----:B------:R-:W-:-:S06]  /*10250*/  FMUL.FTZ R23, R23, R0 ;  /* 0x0000000017177220 */ /* 0x000fcc0000410000 */
[----:B------:R-:W4:Y:S01]  /*10260*/  MUFU.SQRT R23, R23 ;  /* 0x0000001700177308 */ /* 0x000f220000002000 */
[----:B------:R-:W-:Y:S05]  /*10270*/  BRA `(.L_x_9863) ;  /* 0x0000000000687947 */ /* 0x000fea0003800000 */
.L_x_9865:
        /* <DEDUP_REMOVED lines=15> */
.L_x_9864:
        /* <DEDUP_REMOVED lines=8> */
.L_x_9862:
[----:B------:R-:W-:Y:S01]  /*103f0*/  PLOP3.LUT P0, PT, PT, PT, PT, 0x80, 0x0 ;  /* 0x000000000000781c */ /* 0x000fe20003f0f070 */
[----:B------:R-:W-:Y:S01]  /*10400*/  FMUL.FTZ R23, R23, 16777216 ;  /* 0x4b80000017177820 */ /* 0x000fe20000410000 */
[----:B------:R-:W-:-:S11]  /*10410*/  FMUL.FTZ R22, R22, 16777216 ;  /* 0x4b80000016167820 */ /* 0x000fd60000410000 */
.L_x_9863:
[----:B------:R-:W-:Y:S05]  /*10420*/  BSYNC B0 ;  /* 0x0000000000007941 */ /* 0x000fea0003800000 */
.L_x_9861:
        /* <DEDUP_REMOVED lines=33> */
.L_x_9874:
        /* <DEDUP_REMOVED lines=28> */
.L_x_9873:
        /* <DEDUP_REMOVED lines=20> */
.L_x_9878:
[----:B------:R-:W-:Y:S05]  /*10940*/  BSYNC B4 ;  /* 0x0000000000047941 */ /* 0x000fea0003800000 */
.L_x_9877:
        /* <DEDUP_REMOVED lines=18> */
.L_x_9880:
[----:B------:R-:W-:Y:S02]  /*10a70*/  ISETP.GE.AND P0, PT, R22, RZ, PT ;  /* 0x000000ff1600720c */ /* 0x000fe40003f06270 */
[----:B------:R-:W-:-:S11]  /*10a80*/  MOV R3, 0x3fd774eb ;  /* 0x3fd774eb00037802 */ /* 0x000fd60000000f00 */
[----:B------:R-:W-:-:S04]  /*10a90*/  @P0 FFMA.FTZ R0, R3, 0.93318945169448852539, -R0 ;  /* 0x3f6ee58103000823 */ /* 0x000fc80000010800 */
[----:B------:R-:W-:-:S07]  /*10aa0*/  @!P0 FFMA.FTZ R0, R3, 0.93318945169448852539, R0 ;  /* 0x3f6ee58103008823 */ /* 0x000fce0000010000 */
.L_x_9881:
[----:B------:R-:W-:Y:S05]  /*10ab0*/  BSYNC B0 ;  /* 0x0000000000007941 */ /* 0x000fea0003800000 */
.L_x_9879:
        /* <DEDUP_REMOVED lines=11> */
.L_x_9876:
        /* <DEDUP_REMOVED lines=17> */
.L_x_9883:
[----:B------:R-:W-:Y:S05]  /*10c80*/  BSYNC B4 ;  /* 0x0000000000047941 */ /* 0x000fea0003800000 */
.L_x_9882:
        /* <DEDUP_REMOVED lines=18> */
.L_x_9885:
[----:B------:R-:W-:Y:S02]  /*10db0*/  ISETP.GE.AND P0, PT, R22, RZ, PT ;  /* 0x000000ff1600720c */ /* 0x000fe40003f06270 */
[----:B------:R-:W-:-:S11]  /*10dc0*/  MOV R3, 0x3fd774eb ;  /* 0x3fd774eb00037802 */ /* 0x000fd60000000f00 */
[----:B------:R-:W-:-:S04]  /*10dd0*/  @P0 FFMA.FTZ R0, R3, 0.93318945169448852539, -R0 ;  /* 0x3f6ee58103000823 */ /* 0x000fc80000010800 */
[----:B------:R-:W-:-:S07]  /*10de0*/  @!P0 FFMA.FTZ R0, R3, 0.93318945169448852539, R0 ;  /* 0x3f6ee58103008823 */ /* 0x000fce0000010000 */
.L_x_9886:
[----:B------:R-:W-:Y:S05]  /*10df0*/  BSYNC B0 ;  /* 0x0000000000007941 */ /* 0x000fea0003800000 */
.L_x_9884:
        /* <DEDUP_REMOVED lines=10> */
.L_x_9875:
[----:B------:R-:W-:Y:S05]  /*10ea0*/  BSYNC B3 ;  /* 0x0000000000037941 */ /* 0x000fea0003800000 */
.L_x_9872:
[----:B------:R-:W-:-:S13]  /*10eb0*/  ISETP.NE.AND P0, PT, R21, RZ, PT ;  /* 0x000000ff1500720c */ /* 0x000fda0003f05270 */
[----:B-1----:R-:W-:Y:S01]  /*10ec0*/  @!P0 FADD.FTZ R20, -R20, -RZ ;  /* 0x800000ff14148221 */ /* 0x002fe20000010100 */
[----:B------:R-:W-:Y:S06]  /*10ed0*/  BRA `(.L_x_9887) ;  /* 0x0000000c006c7947 */ /* 0x000fec0003800000 */
.L_x_9850:
[----:B------:R-:W-:Y:S01]  /*10ee0*/  FADD.FTZ R0, -R16, 6.1232342629258392722e-17 ;  /* 0x248d313210007421 */ /* 0x000fe20000010100 */
[----:B------:R-:W-:-:S03]  /*10ef0*/  FADD.FTZ R20, -R17, -RZ ;  /* 0x800000ff11147221 */ /* 0x000fc60000010100 */
[----:B------:R-:W-:Y:S01]  /*10f00*/  FADD.FTZ R0, R0, 1.5707963705062866211 ;  /* 0x3fc90fdb00007421 */ /* 0x000fe20000010000 */
[----:B------:R-:W-:Y:S06]  /*10f10*/  BRA `(.L_x_9887) ;  /* 0x0000000c005c7947 */ /* 0x000fec0003800000 */
.L_x_9849:
[----:B------:R-:W-:Y:S01]  /*10f20*/  MOV R0, RZ ;  /* 0x000000ff00007202 */ /* 0x000fe20000000f00 */
[----:B------:R-:W-:Y:S01]  /*10f30*/  FADD.FTZ R20, -R17, -RZ ;  /* 0x800000ff11147221 */ /* 0x000fe20000010100 */
[----:B------:R-:W-:Y:S06]  /*10f40*/  BRA `(.L_x_9887) ;  /* 0x0000000c00507947 */ /* 0x000fec0003800000 */
.L_x_9848:
        /* <DEDUP_REMOVED lines=24> */
.L_x_9892:
[----:B------:R-:W-:Y:S05]  /*110d0*/  BSYNC B4 ;  /* 0x0000000000047941 */ /* 0x000fea0003800000 */
.L_x_9891:
        /* <DEDUP_REMOVED lines=18> */
.L_x_9894:
[----:B------:R-:W-:Y:S02]  /*11200*/  ISETP.GE.AND P0, PT, R16, RZ, PT ;  /* 0x000000ff1000720c */ /* 0x000fe40003f06270 */
[----:B------:R-:W-:-:S11]  /*11210*/  MOV R3, 0x3fd774eb ;  /* 0x3fd774eb00037802 */ /* 0x000fd60000000f00 */
[----:B------:R-:W-:-:S04]  /*11220*/  @P0 FFMA.FTZ R0, R3, 0.93318945169448852539, -R0 ;  /* 0x3f6ee58103000823 */ /* 0x000fc80000010800 */
[----:B------:R-:W-:-:S07]  /*11230*/  @!P0 FFMA.FTZ R0, R3, 0.93318945169448852539, R0 ;  /* 0x3f6ee58103008823 */ /* 0x000fce0000010000 */
.L_x_9895:
[----:B------:R-:W-:Y:S05]  /*11240*/  BSYNC B0 ;  /* 0x0000000000007941 */ /* 0x000fea0003800000 */
.L_x_9893:
        /* <DEDUP_REMOVED lines=13> */
.L_x_9890:
        /* <DEDUP_REMOVED lines=12> */
.L_x_9898:
[----:B------:R-:W-:Y:S05]  /*113e0*/  BSYNC B4 ;  /* 0x0000000000047941 */ /* 0x000fea0003800000 */
.L_x_9897:
        /* <DEDUP_REMOVED lines=18> */
.L_x_9900:
[----:B------:R-:W-:Y:S02]  /*11510*/  ISETP.GE.AND P0, PT, R16, RZ, PT ;  /* 0x000000ff1000720c */ /* 0x000fe40003f06270 */
[----:B------:R-:W-:-:S11]  /*11520*/  MOV R3, 0x3fd774eb ;  /* 0x3fd774eb00037802 */ /* 0x000fd60000000f00 */
[----:B------:R-:W-:-:S04]  /*11530*/  @P0 FFMA.FTZ R0, R3, 0.93318945169448852539, -R0 ;  /* 0x3f6ee58103000823 */ /* 0x000fc80000010800 */
[----:B------:R-:W-:-:S07]  /*11540*/  @!P0 FFMA.FTZ R0, R3, 0.93318945169448852539, R0 ;  /* 0x3f6ee58103008823 */ /* 0x000fce0000010000 */
.L_x_9901:
[----:B------:R-:W-:Y:S05]  /*11550*/  BSYNC B0 ;  /* 0x0000000000007941 */ /* 0x000fea0003800000 */
.L_x_9899:
        /* <DEDUP_REMOVED lines=27> */
.L_x_9889:
        /* <DEDUP_REMOVED lines=33> */
.L_x_9903:
[----:B------:R-:W-:Y:S05]  /*11920*/  BSYNC B4 ;  /* 0x0000000000047941 */ /* 0x000fea0003800000 */
.L_x_9902:
        /* <DEDUP_REMOVED lines=18> */
.L_x_9905:
[----:B------:R-:W-:Y:S02]  /*11a50*/  ISETP.GE.AND P0, PT, R16, RZ, PT ;  /* 0x000000ff1000720c */ /* 0x000fe40003f06270 */
[----:B------:R-:W-:-:S11]  /*11a60*/  MOV R3, 0x3fd774eb ;  /* 0x3fd774eb00037802 */ /* 0x000fd60000000f00 */
[----:B------:R-:W-:-:S04]  /*11a70*/  @P0 FFMA.FTZ R0, R3, 0.93318945169448852539, -R0 ;  /* 0x3f6ee58103000823 */ /* 0x000fc80000010800 */
[----:B------:R-:W-:-:S07]  /*11a80*/  @!P0 FFMA.FTZ R0, R3, 0.93318945169448852539, R0 ;  /* 0x3f6ee58103008823 */ /* 0x000fce0000010000 */
.L_x_9906:
[----:B------:R-:W-:Y:S05]  /*11a90*/  BSYNC B0 ;  /* 0x0000000000007941 */ /* 0x000fea0003800000 */
.L_x_9904:
        /* <DEDUP_REMOVED lines=10> */
.L_x_9896:
[----:B------:R-:W-:Y:S05]  /*11b40*/  BSYNC B3 ;  /* 0x0000000000037941 */ /* 0x000fea0003800000 */
.L_x_9888:
[----:B------:R-:W-:Y:S01]  /*11b50*/  ISETP.NE.AND P0, PT, R21, RZ, PT ;  /* 0x000000ff1500720c */ /* 0x000fe20003f05270 */
[----:B------:R-:W-:Y:S01]  /*11b60*/  FADD.FTZ R20, R32, 0.69314718246459960938 ;  /* 0x3f31721820147421 */ /* 0x000fe20000010000 */
[----:B------:R-:W-:-:S11]  /*11b70*/  FADD.FTZ R0, |R0|, -RZ ;  /* 0x800000ff00007221 */ /* 0x000fd60000010200 */
[----:B------:R-:W-:Y:S01]  /*11b80*/  @!P0 FADD.FTZ R20, -R20, -RZ ;  /* 0x800000ff14148221 */ /* 0x000fe20000010100 */
[----:B------:R-:W-:Y:S06]  /*11b90*/  BRA `(.L_x_9887) ;  /* 0x00000000003c7947 */ /* 0x000fec0003800000 */
.L_x_9847:
        /* <DEDUP_REMOVED lines=15> */
.L_x_9887:
[----:B------:R-:W-:Y:S05]  /*11c90*/  BSYNC B2 ;  /* 0x0000000000027941 */ /* 0x000fea0003800000 */
.L_x_9846:
        /* <DEDUP_REMOVED lines=10> */
.L_x_9908:
[----:B------:R-:W-:Y:S02]  /*11d40*/  FSETP.GTU.FTZ.AND P0, PT, R3, +INF , PT ;  /* 0x7f8000000300780b */ /* 0x000fe40003f1c000 */
[----:B------:R-:W-:-:S11]  /*11d50*/  MOV R21, R0 ;  /* 0x0000000000157202 */ /* 0x000fd60000000f00 */
[----:B------:R-:W-:-:S07]  /*11d60*/  @!P0 MOV R20, R3 ;  /* 0x0000000300148202 */ /* 0x000fce0000000f00 */
.L_x_9909:
[----:B------:R-:W-:Y:S05]  /*11d70*/  BSYNC B0 ;  /* 0x0000000000007941 */ /* 0x000fea0003800000 */
.L_x_9907:
        /* <DEDUP_REMOVED lines=108> */
.L_x_9918:
        /* <DEDUP_REMOVED lines=10> */
.L_x_9920:
[----:B------:R-:W-:-:S04]  /*124e0*/  FADD.FTZ R4, -R0, R5 ;  /* 0x0000000500047221 */ /* 0x000fc80000010100 */
[----:B------:R-:W-:-:S07]  /*124f0*/  FMUL.FTZ R4, R4, 0.5 ;  /* 0x3f00000004047820 */ /* 0x000fce0000410000 */
.L_x_9921:
[----:B------:R-:W-:Y:S05]  /*12500*/  BSYNC B1 ;  /* 0x0000000000017941 */ /* 0x000fea0003800000 */
.L_x_9919:
        /* <DEDUP_REMOVED lines=11> */
.L_x_9923:
[----:B------:R-:W-:-:S04]  /*125c0*/  FADD.FTZ R7, R6, -R7 ;  /* 0x8000000706077221 */ /* 0x000fc80000010000 */
[----:B------:R-:W-:-:S07]  /*125d0*/  FMUL.FTZ R7, R7, 0.5 ;  /* 0x3f00000007077820 */ /* 0x000fce0000410000 */
.L_x_9924:
[----:B------:R-:W-:Y:S05]  /*125e0*/  BSYNC B1 ;  /* 0x0000000000017941 */ /* 0x000fea0003800000 */
.L_x_9922:
        /* <DEDUP_REMOVED lines=35> */
.L_x_9917:
[----:B------:R0:W1:Y:S02]  /*12820*/  MUFU.SQRT R16, R33 ;  /* 0x0000002100107308 */ /* 0x0000640000002000 */
.L_x_9916:
[----:B------:R-:W-:Y:S05]  /*12830*/  BSYNC B0 ;  /* 0x0000000000007941 */ /* 0x000fea0003800000 */
.L_x_9915:
        /* <DEDUP_REMOVED lines=24> */
.L_x_9931:
[----:B------:R-:W-:-:S04]  /*129c0*/  FADD.FTZ R0, -R0, R5 ;  /* 0x0000000500007221 */ /* 0x000fc80000010100 */
[----:B------:R-:W-:-:S07]  /*129d0*/  FMUL.FTZ R0, R0, 0.5 ;  /* 0x3f00000000007820 */ /* 0x000fce0000410000 */
.L_x_9932:
[----:B------:R-:W-:Y:S05]  /*129e0*/  BSYNC B1 ;  /* 0x0000000000017941 */ /* 0x000fea0003800000 */
.L_x_9930:
        /* <DEDUP_REMOVED lines=10> */
.L_x_9934:
[----:B------:R-:W-:-:S04]  /*12a90*/  FADD.FTZ R3, -R3, R6 ;  /* 0x0000000603037221 */ /* 0x000fc80000010100 */
[----:B------:R-:W-:-:S07]  /*12aa0*/  FMUL.FTZ R3, R3, 0.5 ;  /* 0x3f00000003037820 */ /* 0x000fce0000410000 */
.L_x_9935:
[----:B------:R-:W-:Y:S05]  /*12ab0*/  BSYNC B1 ;  /* 0x0000000000017941 */ /* 0x000fea0003800000 */
.L_x_9933:
[----:B------:R-:W-:Y:S01]  /*12ac0*/  FADD.FTZ R0, R3, R0 ;  /* 0x0000000003007221 */ /* 0x000fe20000010000 */
[----:B------:R-:W-:Y:S01]  /*12ad0*/  FADD.FTZ R23, R22, R23 ;  /* 0x0000001716177221 */ /* 0x000fe20000010000 */
[----:B------:R-:W-:-:S03]  /*12ae0*/  PLOP3.LUT P0, PT, PT, PT, PT, 0x80, 0x0 ;  /* 0x000000000000781c */ /* 0x000fc60003f0f070 */
[----:B------:R-:W-:-:S06]  /*12af0*/  FMUL.FTZ R23, R23, R0 ;  /* 0x0000000017177220 */ /* 0x000fcc0000410000 */
[----:B------:R-:W2:Y:S01]  /*12b00*/  MUFU.SQRT R23, R23 ;  /* 0x0000001700177308 */ /* 0x000ea20000002000 */
[----:B------:R-:W-:Y:S05]  /*12b10*/  BRA `(.L_x_9927) ;  /* 0x0000000000687947 */ /* 0x000fea0003800000 */
.L_x_9929:
        /* <DEDUP_REMOVED lines=15> */
.L_x_9928:
        /* <DEDUP_REMOVED lines=8> */
.L_x_9926:
[----:B------:R-:W-:Y:S01]  /*12c90*/  PLOP3.LUT P0, PT, PT, PT, PT, 0x80, 0x0 ;  /* 0x000000000000781c */ /* 0x000fe20003f0f070 */
[----:B------:R-:W-:Y:S01]  /*12ca0*/  FMUL.FTZ R23, R23, 16777216 ;  /* 0x4b80000017177820 */ /* 0x000fe20000410000 */
[----:B------:R-:W-:-:S11]  /*12cb0*/  FMUL.FTZ R22, R22, 16777216 ;  /* 0x4b80000016167820 */ /* 0x000fd60000410000 */
.L_x_9927:
[----:B------:R-:W-:Y:S05]  /*12cc0*/  BSYNC B0 ;  /* 0x0000000000007941 */ /* 0x000fea0003800000 */
.L_x_9925:
        /* <DEDUP_REMOVED lines=33> */
.L_x_9938:
        /* <DEDUP_REMOVED lines=28> */
.L_x_9937:
        /* <DEDUP_REMOVED lines=19> */
[----:B01-3--:R-:W-:Y:S05]  /*131d0*/  CALL.REL.NOINC `($__internal_18_$__cuda_sm3x_div_rn_ftz_f32_slowpath) ;  /* 0x00000164004c7944 */ /* 0x00bfea0003c00000 */
.L_x_9942:
[----:B------:R-:W-:Y:S05]  /*131e0*/  BSYNC B4 ;  /* 0x0000000000047941 */ /* 0x000fea0003800000 */
.L_x_9941:
        /* <DEDUP_REMOVED lines=18> */
.L_x_9944:
[----:B------:R-:W-:Y:S02]  /*13310*/  ISETP.GE.AND P0, PT, R22, RZ, PT ;  /* 0x000000ff1600720c */ /* 0x000fe40003f06270 */
[----:B------:R-:W-:-:S11]  /*13320*/  MOV R3, 0x3fd774eb ;  /* 0x3fd774eb00037802 */ /* 0x000fd60000000f00 */
[----:B------:R-:W-:-:S04]  /*13330*/  @P0 FFMA.FTZ R0, R3, 0.93318945169448852539, -R0 ;  /* 0x3f6ee58103000823 */ /* 0x000fc80000010800 */
[----:B------:R-:W-:-:S07]  /*13340*/  @!P0 FFMA.FTZ R0, R3, 0.93318945169448852539, R0 ;  /* 0x3f6ee58103008823 */ /* 0x000fce0000010000 */
.L_x_9945:
[----:B------:R-:W-:Y:S05]  /*13350*/  BSYNC B0 ;  /* 0x0000000000007941 */ /* 0x000fea0003800000 */
.L_x_9943:
        /* <DEDUP_REMOVED lines=11> */
.L_x_9940:
        /* <DEDUP_REMOVED lines=17> */
.L_x_9947:
[----:B------:R-:W-:Y:S05]  /*13520*/  BSYNC B4 ;  /* 0x0000000000047941 */ /* 0x000fea0003800000 */
.L_x_9946:
        /* <DEDUP_REMOVED lines=18> */
.L_x_9949:
[----:B------:R-:W-:Y:S02]  /*13650*/  ISETP.GE.AND P0, PT, R22, RZ, PT ;  /* 0x000000ff1600720c */ /* 0x000fe40003f06270 */
[----:B------:R-:W-:-:S11]  /*13660*/  MOV R3, 0x3fd774eb ;  /* 0x3fd774eb00037802 */ /* 0x000fd60000000f00 */
[----:B------:R-:W-:-:S04]  /*13670*/  @P0 FFMA.FTZ R0, R3, 0.93318945169448852539, -R0 ;  /* 0x3f6ee58103000823 */ /* 0x000fc80000010800 */
[----:B------:R-:W-:-:S07]  /*13680*/  @!P0 FFMA.FTZ R0, R3, 0.93318945169448852539, R0 ;  /* 0x3f6ee58103008823 */ /* 0x000fce0000010000 */
.L_x_9950:
[----:B------:R-:W-:Y:S05]  /*13690*/  BSYNC B0 ;  /* 0x0000000000007941 */ /* 0x000fea0003800000 */
.L_x_9948:
        /* <DEDUP_REMOVED lines=10> */
.L_x_9939:
[----:B------:R-:W-:Y:S05]  /*13740*/  BSYNC B3 ;  /* 0x0000000000037941 */ /* 0x000fea0003800000 */
.L_x_9936:
[----:B------:R-:W-:-:S13]  /*13750*/  ISETP.NE.AND P0, PT, R17, RZ, PT ;  /* 0x000000ff1100720c */ /* 0x000fda0003f05270 */
[----:B-1----:R-:W-:-:S05]  /*13760*/  @!P0 FADD.FTZ R16, -R16, -RZ ;  /* 0x800000ff10108221 */ /* 0x002fca0000010100 */
[----:B------:R-:W-:Y:S01]  /*13770*/  MOV R22, R16 ;  /* 0x0000001000167202 */ /* 0x000fe20000000f00 */
[----:B------:R-:W-:Y:S06]  /*13780*/  BRA `(.L_x_9951) ;  /* 0x0000000c006c7947 */ /* 0x000fec0003800000 */
.L_x_9914:
[----:B------:R-:W-:Y:S01]  /*13790*/  FADD.FTZ R0, -R18, 6.1232342629258392722e-17 ;  /* 0x248d313212007421 */ /* 0x000fe20000010100 */
[----:B------:R-:W-:-:S03]  /*137a0*/  FADD.FTZ R22, -R19, -RZ ;  /* 0x800000ff13167221 */ /* 0x000fc60000010100 */
[----:B------:R-:W-:Y:S01]  /*137b0*/  FADD.FTZ R0, R0, 1.5707963705062866211 ;  /* 0x3fc90fdb00007421 */ /* 0x000fe20000010000 */
[----:B------:R-:W-:Y:S06]  /*137c0*/  BRA `(.L_x_9951) ;  /* 0x0000000c005c7947 */ /* 0x000fec0003800000 */
.L_x_9913:
[----:B------:R-:W-:Y:S01]  /*137d0*/  HFMA2.MMA R0, -RZ, RZ, 0, 0 ;  /* 0x00000000ff007435 */ /* 0x000fe200000001ff */
[----:B------:R-:W-:Y:S01]  /*137e0*/  FADD.FTZ R22, -R19, -RZ ;  /* 0x800000ff13167221 */ /* 0x000fe20000010100 */
[----:B------:R-:W-:Y:S09]  /*137f0*/  BRA `(.L_x_9951) ;  /* 0x0000000c00507947 */ /* 0x000ff20003800000 */
.L_x_9912:
        /* <DEDUP_REMOVED lines=24> */
.L_x_9956:
[----:B------:R-:W-:Y:S05]  /*13980*/  BSYNC B4 ;  /* 0x0000000000047941 */ /* 0x000fea0003800000 */
.L_x_9955:
        /* <DEDUP_REMOVED lines=18> */
.L_x_9958:
[----:B------:R-:W-:Y:S02]  /*13ab0*/  ISETP.GE.AND P0, PT, R18, RZ, PT ;  /* 0x000000ff1200720c */ /* 0x000fe40003f06270 */
[----:B------:R-:W-:-:S11]  /*13ac0*/  MOV R3, 0x3fd774eb ;  /* 0x3fd774eb00037802 */ /* 0x000fd60000000f00 */
[----:B------:R-:W-:-:S04]  /*13ad0*/  @P0 FFMA.FTZ R0, R3, 0.93318945169448852539, -R0 ;  /* 0x3f6ee58103000823 */ /* 0x000fc80000010800 */
[----:B------:R-:W-:-:S07]  /*13ae0*/  @!P0 FFMA.FTZ R0, R3, 0.93318945169448852539, R0 ;  /* 0x3f6ee58103008823 */ /* 0x000fce0000010000 */
.L_x_9959:
[----:B------:R-:W-:Y:S05]  /*13af0*/  BSYNC B0 ;  /* 0x0000000000007941 */ /* 0x000fea0003800000 */
.L_x_9957:
        /* <DEDUP_REMOVED lines=13> */
.L_x_9954:
        /* <DEDUP_REMOVED lines=12> */
.L_x_9962:
[----:B------:R-:W-:Y:S05]  /*13c90*/  BSYNC B4 ;  /* 0x0000000000047941 */ /* 0x000fea0003800000 */
.L_x_9961:
        /* <DEDUP_REMOVED lines=18> */
.L_x_9964:
[----:B------:R-:W-:Y:S02]  /*13dc0*/  ISETP.GE.AND P0, PT, R18, RZ, PT ;  /* 0x000000ff1200720c */ /* 0x000fe40003f06270 */
[----:B------:R-:W-:-:S11]  /*13dd0*/  MOV R3, 0x3fd774eb ;  /* 0x3fd774eb00037802 */ /* 0x000fd60000000f00 */
[----:B------:R-:W-:-:S04]  /*13de0*/  @P0 FFMA.FTZ R0, R3, 0.93318945169448852539, -R0 ;  /* 0x3f6ee58103000823 */ /* 0x000fc80000010800 */
[----:B------:R-:W-:-:S07]  /*13df0*/  @!P0 FFMA.FTZ R0, R3, 0.93318945169448852539, R0 ;  /* 0x3f6ee58103008823 */ /* 0x000fce0000010000 */
.L_x_9965:
[----:B------:R-:W-:Y:S05]  /*13e00*/  BSYNC B0 ;  /* 0x0000000000007941 */ /* 0x000fea0003800000 */
.L_x_9963:
        /* <DEDUP_REMOVED lines=27> */
.L_x_9953:
        /* <DEDUP_REMOVED lines=33> */
.L_x_9967:
[----:B------:R-:W-:Y:S05]  /*141d0*/  BSYNC B4 ;  /* 0x0000000000047941 */ /* 0x000fea0003800000 */
.L_x_9966:
        /* <DEDUP_REMOVED lines=18> */
.L_x_9969:
[----:B------:R-:W-:Y:S02]  /*14300*/  ISETP.GE.AND P0, PT, R18, RZ, PT ;  /* 0x000000ff1200720c */ /* 0x000fe40003f06270 */
[----:B------:R-:W-:-:S11]  /*14310*/  MOV R3, 0x3fd774eb ;  /* 0x3fd774eb00037802 */ /* 0x000fd60000000f00 */
[----:B------:R-:W-:-:S04]  /*14320*/  @P0 FFMA.FTZ R0, R3, 0.93318945169448852539, -R0 ;  /* 0x3f6ee58103000823 */ /* 0x000fc80000010800 */
[----:B------:R-:W-:-:S07]  /*14330*/  @!P0 FFMA.FTZ R0, R3, 0.93318945169448852539, R0 ;  /* 0x3f6ee58103008823 */ /* 0x000fce0000010000 */
.L_x_9970:
[----:B------:R-:W-:Y:S05]  /*14340*/  BSYNC B0 ;  /* 0x0000000000007941 */ /* 0x000fea0003800000 */
.L_x_9968:
        /* <DEDUP_REMOVED lines=10> */
.L_x_9960:
[----:B------:R-:W-:Y:S05]  /*143f0*/  BSYNC B3 ;  /* 0x0000000000037941 */ /* 0x000fea0003800000 */
.L_x_9952:
[----:B------:R-:W-:Y:S01]  /*14400*/  ISETP.NE.AND P0, PT, R17, RZ, PT ;  /* 0x000000ff1100720c */ /* 0x000fe20003f05270 */
[----:B------:R-:W-:Y:S01]  /*14410*/  FADD.FTZ R22, R32, 0.69314718246459960938 ;  /* 0x3f31721820167421 */ /* 0x000fe20000010000 */
[----:B------:R-:W-:-:S11]  /*14420*/  FADD.FTZ R0, |R0|, -RZ ;  /* 0x800000ff00007221 */ /* 0x000fd60000010200 */
[----:B------:R-:W-:Y:S01]  /*14430*/  @!P0 FADD.FTZ R22, -R22, -RZ ;  /* 0x800000ff16168221 */ /* 0x000fe20000010100 */
[----:B------:R-:W-:Y:S06]  /*14440*/  BRA `(.L_x_9951) ;  /* 0x00000000003c7947 */ /* 0x000fec0003800000 */
.L_x_9911:
        /* <DEDUP_REMOVED lines=15> */
.L_x_9951:
[----:B------:R-:W-:Y:S05]  /*14540*/  BSYNC B2 ;  /* 0x0000000000027941 */ /* 0x000fea0003800000 */
.L_x_9910:
[----:B------:R-:W-:Y:S01]  /*14550*/  FSETP.GTU.FTZ.AND P0, PT, |R0|, +INF , PT ;  /* 0x7f8000000000780b */ /* 0x000fe20003f1c200 */
[----:B------:R-:W-:Y:S01]  /*14560*/  BSSY B0, `(.L_x_9971) ;  /* 0x000000c000007945 */ /* 0x000fe20003800000 */
[----:B------:R-:W-:-:S11]  /*14570*/  FADD.FTZ R3, |R22|, -RZ ;  /* 0x800000ff16037221 */ /* 0x000fd60000010200 */
[----:B------:R-:W-:Y:S05]  /*14580*/  @P0 BRA `(.L_x_9972) ;  /* 0x0000000000180947 */ /* 0x000fea0003800000 */
[----:B------:R-:W-:Y:S02]  /*14590*/  FSETP.GTU.FTZ.AND P0, PT, R3, +INF , PT ;  /* 0x7f8000000300780b */ /* 0x000fe40003f1c000 */
[----:B--234-:R-:W-:-:S11]  /*145a0*/  MOV R23, R22 ;  /* 0x0000001600177202 */ /* 0x01cfd60000000f00 */
[----:B------:R-:W-:Y:S05]  /*145b0*/  @P0 BRA `(.L_x_9973) ;  /* 0x0000000000180947 */ /* 0x000fea0003800000 */
[----:B------:R-:W-:Y:S02]  /*145c0*/  LOP3.LUT R23, R0, 0x80000000, R19, 0xb8, !PT ;  /* 0x8000000000177812 */ /* 0x000fe400078eb813 */
[----:B------:R-:W-:Y:S01]  /*145d0*/  MOV R22, R3 ;  /* 0x0000000300167202 */ /* 0x000fe20000000f00 */
[----:B------:R-:W-:Y:S06]  /*145e0*/  BRA `(.L_x_9973) ;  /* 0x00000000000c7947 */ /* 0x000fec0003800000 */
.L_x_9972:
[----:B------:R-:W-:Y:S02]  /*145f0*/  FSETP.GTU.FTZ.AND P0, PT, R3, +INF , PT ;  /* 0x7f8000000300780b */ /* 0x000fe40003f1c000 */
[----:B--234-:R-:W-:-:S11]  /*14600*/  MOV R23, R0 ;  /* 0x0000000000177202 */ /* 0x01cfd60000000f00 */
[----:B------:R-:W-:-:S07]  /*14610*/  @!P0 MOV R22, R3 ;  /* 0x0000000300168202 */ /* 0x000fce0000000f00 */
.L_x_9973:
[----:B------:R-:W-:Y:S05]  /*14620*/  BSYNC B0 ;  /* 0x0000000000007941 */ /* 0x000fea0003800000 */
.L_x_9971:
[----:B------:R-:W1:Y:S02]  /*14630*/  LDC.64 R4, c[0x0][0x218] ;  /* 0x00008600ff047b82 */ /* 0x000e640000000a00 */
[----:B-1----:R-:W-:-:S04]  /*14640*/  IMAD.WIDE.U32 R2, R2, 0x8, R4 ;  /* 0x0000000802027825 */ /* 0x002fc800078e0004 */
[----:B------:R-:W-:-:S05]  /*14650*/  IMAD.WIDE R2, R31, 0x10, R2 ;  /* 0x000000101f027825 */ /* 0x000fca00078e0202 */
[----:B------:R-:W-:Y:S04]  /*14660*/  STG.E.128 desc[UR4][R2.64], R12 ;  /* 0x0000000c02007986 */ /* 0x000fe8000c101d04 */
[----:B------:R-:W-:Y:S04]  /*14670*/  STG.E.128 desc[UR4][R2.64+0x800], R8 ;  /* 0x0008000802007986 */ /* 0x000fe8000c101d04 */
[----:B------:R-:W-:Y:S04]  /*14680*/  STG.E.128 desc[UR4][R2.64+0x1000], R24 ;  /* 0x0010001802007986 */ /* 0x000fe8000c101d04 */
[----:B------:R-:W-:Y:S01]  /*14690*/  STG.E.128 desc[UR4][R2.64+0x1800], R20 ;  /* 0x0018001402007986 */ /* 0x000fe2000c101d04 */
[----:B------:R-:W-:Y:S05]  /*146a0*/  EXIT ;  /* 0x000000000000794d */ /* 0x000fea0003800000 */
.L_x_9461:
[----:B------:R-:W0:Y:S01]  /*146b0*/  S2R R0, SR_TID.X ;  /* 0x0000000000007919 */ /* 0x000e220000002100 */
[----:B------:R-:W-:Y:S02]  /*146c0*/  CS2R R16, SRZ ;  /* 0x0000000000107805 */ /* 0x000fe4000001ff00 */
[----:B0-----:R-:W-:-:S13]  /*146d0*/  ISETP.GE.AND P0, PT, R0, R31, PT ;  /* 0x0000001f0000720c */ /* 0x001fda0003f06270 */
        /* <DEDUP_REMOVED lines=13> */
[----:B------:R1:W5:Y:S07]  /*147b0*/  @!P6 LDG.E.64 R16, desc[UR4][R4.64] ;  /* 0x000000040410e981 */ /* 0x00036e000c1e1b00 */
[----:B------:R-:W-:Y:S01]  /*147c0*/  @!P4 IADD3 R21, R2, R0, RZ ;  /* 0x000000000215c210 */ /* 0x000fe20007ffe0ff */
[----:B------:R-:W1:Y:S01]  /*147d0*/  @!P4 LDC.64 R14, c[0x0][0x220] ;  /* 0x00008800ff0ecb82 */ /* 0x000e620000000a00 */
[----:B------:R-:W-:-:S04]  /*147e0*/  @!P4 IADD3 R0, R0, 0x80, RZ ;  /* 0x000000800000c810 */ /* 0x000fc80007ffe0ff */
[----:B------:R-:W-:-:S13]  /*147f0*/  ISETP.GE.AND P3, PT, R0, R31, PT ;  /* 0x0000001f0000720c */ /* 0x000fda0003f66270 */
[----:B------:R-:W-:Y:S01]  /*14800*/  @!P3 IADD3 R23, R2, R0, RZ ;  /* 0x000000000217b210 */ /* 0x000fe20007ffe0ff */
[----:B------:R-:W3:Y:S01]  /*14810*/  @!P3 LDC.64 R26, c[0x0][0x220] ;  /* 0x00008800ff1abb82 */ /* 0x000ee20000000a00 */
[----:B------:R-:W-:-:S04]  /*14820*/  @!P3 IADD3 R0, R0, 0x80, RZ ;  /* 0x000000800000b810 */ /* 0x000fc80007ffe0ff */
[----:B------:R-:W-:-:S13]  /*14830*/  ISETP.GE.AND P2, PT, R0, R31, PT ;  /* 0x0000001f0000720c */ /* 0x000fda0003f46270 */
[----:B------:R-:W-:Y:S01]  /*14840*/  @!P2 IADD3 R33, R2, R0, RZ ;  /* 0x000000000221a210 */ /* 0x000fe20007ffe0ff */
[----:B------:R-:W4:Y:S01]  /*14850*/  @!P2 LDC.64 R10, c[0x0][0x220] ;  /* 0x00008800ff0aab82 */ /* 0x000f220000000a00 */
[----:B------:R-:W-:-:S04]  /*14860*/  @!P2 IADD3 R0, R0, 0x80, RZ ;  /* 0x000000800000a810 */ /* 0x000fc80007ffe0ff */
[----:B------:R-:W-:-:S13]  /*14870*/  ISETP.GE.AND P1, PT, R0, R31, PT ;  /* 0x0000001f0000720c */ /* 0x000fda0003f26270 */
[----:B------:R-:W-:Y:S01]  /*14880*/  @!P1 IADD3 R35, R2, R0, RZ ;  /* 0x0000000002239210 */ /* 0x000fe20007ffe0ff */
[----:B------:R-:W4:Y:S01]  /*14890*/  @!P1 LDC.64 R8, c[0x0][0x220] ;  /* 0x00008800ff089b82 */ /* 0x000f220000000a00 */
[----:B------:R-:W-:-:S04]  /*148a0*/  @!P1 IADD3 R0, R0, 0x80, RZ ;  /* 0x0000008000009810 */ /* 0x000fc80007ffe0ff */
[----:B------:R-:W-:-:S13]  /*148b0*/  ISETP.GE.AND P6, PT, R0, R31, PT ;  /* 0x0000001f0000720c */ /* 0x000fda0003fc6270 */
[----:B------:R-:W4:Y:S01]  /*148c0*/  @!P6 LDC.64 R6, c[0x0][0x220] ;  /* 0x00008800ff06eb82 */ /* 0x000f220000000a00 */
[----:B0-----:R-:W-:Y:S01]  /*148d0*/  @!P0 IMAD.WIDE.U32 R12, R3, 0x8, R12 ;  /* 0x00000008030c8825 */ /* 0x001fe200078e000c */
[----:B------:R-:W-:Y:S02]  /*148e0*/  @!P6 IADD3 R3, R2, R0, RZ ;  /* 0x000000000203e210 */ /* 0x000fe40007ffe0ff */
[----:B------:R-:W-:Y:S01]  /*148f0*/  CS2R R24, SRZ ;  /* 0x0000000000187805 */ /* 0x000fe2000001ff00 */
[----:B--2---:R-:W-:Y:S01]  /*14900*/  @!P5 IMAD.WIDE.U32 R28, R19, 0x8, R28 ;  /* 0x00000008131cd825 */ /* 0x004fe200078e001c */
[----:B------:R-:W-:-:S03]  /*14910*/  CS2R R18, SRZ ;  /* 0x0000000000127805 */ /* 0x000fc6000001ff00 */
[----:B-1----:R-:W-:Y:S01]  /*14920*/  @!P4 IMAD.WIDE.U32 R4, R21, 0x8, R14 ;  /* 0x000000081504c825 */ /* 0x002fe200078e000e */
[----:B------:R-:W-:Y:S02]  /*14930*/  CS2R R20, SRZ ;  /* 0x0000000000147805 */ /* 0x000fe4000001ff00 */
[----:B------:R-:W5:Y:S01]  /*14940*/  @!P5 LDG.E.64 R18, desc[UR4][R28.64] ;  /* 0x000000041c12d981 */ /* 0x000f62000c1e1b00 */
[----:B---3--:R-:W-:Y:S01]  /*14950*/  @!P3 IMAD.WIDE.U32 R26, R23, 0x8, R26 ;  /* 0x00000008171ab825 */ /* 0x008fe200078e001a */
[----:B------:R-:W-:Y:S02]  /*14960*/  CS2R R22, SRZ ;  /* 0x0000000000167805 */ /* 0x000fe4000001ff00 */
[----:B------:R-:W5:Y:S01]  /*14970*/  @!P4 LDG.E.64 R20, desc[UR4][R4.64] ;  /* 0x000000040414c981 */ /* 0x000f62000c1e1b00 */
[----:B----4-:R-:W-:Y:S01]  /*14980*/  @!P2 IMAD.WIDE.U32 R32, R33, 0x8, R10 ;  /* 0x000000082120a825 */ /* 0x010fe200078e000a */
[----:B------:R-:W-:Y:S02]  /*14990*/  CS2R R10, SRZ ;  /* 0x00000000000a7805 */ /* 0x000fe4000001ff00 */
[----:B------:R-:W5:Y:S01]  /*149a0*/  @!P3 LDG.E.64 R22, desc[UR4][R26.64] ;  /* 0x000000041a16b981 */ /* 0x000f62000c1e1b00 */
[----:B------:R-:W-:Y:S01]  /*149b0*/  @!P1 IMAD.WIDE.U32 R34, R35, 0x8, R8 ;  /* 0x0000000823229825 */ /* 0x000fe200078e0008 */
[----:B------:R-:W-:-:S02]  /*149c0*/  CS2R R8, SRZ ;  /* 0x0000000000087805 */ /* 0x000fc4000001ff00 */
[----:B------:R-:W5:Y:S01]  /*149d0*/  @!P2 LDG.E.64 R24, desc[UR4][R32.64] ;  /* 0x000000042018a981 */ /* 0x000f62000c1e1b00 */
[----:B------:R-:W-:-:S03]  /*149e0*/  @!P6 IMAD.WIDE.U32 R6, R3, 0x8, R6 ;  /* 0x000000080306e825 */ /* 0x000fc600078e0006 */
[----:B------:R-:W5:Y:S04]  /*149f0*/  @!P1 LDG.E.64 R8, desc[UR4][R34.64] ;  /* 0x0000000422089981 */ /* 0x000f68000c1e1b00 */
[----:B------:R-:W5:Y:S01]  /*14a00*/  @!P6 LDG.E.64 R10, desc[UR4][R6.64] ;  /* 0x00000004060ae981 */ /* 0x000f62000c1e1b00 */
[----:B------:R-:W-:Y:S01]  /*14a10*/  CS2R R14, SRZ ;  /* 0x00000000000e7805 */ /* 0x000fe2000001ff00 */
[----:B------:R-:W-:Y:S05]  /*14a20*/  BSSY B3, `(.L_x_9974) ;  /* 0x0000297000037945 */ /* 0x000fea0003800000 */
[----:B------:R0:W5:Y:S02]  /*14a30*/  @!P0 LDG.E.64 R14, desc[UR4][R12.64] ;  /* 0x000000040c0e8981 */ /* 0x000164000c1e1b00 */
[----:B0-----:R-:W-:Y:S01]  /*14a40*/  CS2R R12, SRZ ;  /* 0x00000000000c7805 */ /* 0x001fe2000001ff00 */
[----:B------:R-:W-:Y:S06]  /*14a50*/  @P0 BRA `(.L_x_9975) ;  /* 0x00000028004c0947 */ /* 0x000fec0003800000 */
[----:B-----5:R-:W-:Y:S01]  /*14a60*/  FSETP.GTU.FTZ.AND P0, PT, |R14|, +INF , PT ;  /* 0x7f8000000e00780b */ /* 0x020fe20003f1c200 */
[----:B------:R-:W-:Y:S01]  /*14a70*/  BSSY B2, `(.L_x_9976) ;  /* 0x0000285000027945 */ /* 0x000fe20003800000 */
[----:B------:R-:W-:-:S04]  /*14a80*/  FSETP.GTU.FTZ.AND P1, PT, |R15|, +INF , PT ;  /* 0x7f8000000f00780b */ /* 0x000fc80003f3c200 */
[----:B------:R-:W-:-:S13]  /*14a90*/  PLOP3.LUT P0, PT, P0, P1, PT, 0xa8, 0x0 ;  /* 0x000000000000781c */ /* 0x000fda0000703570 */
[----:B------:R-:W-:Y:S05]  /*14aa0*/  @P0 BRA `(.L_x_9977) ;  /* 0x0000002400c80947 */ /* 0x000fea0003800000 */
[C---:B------:R-:W-:Y:S01]  /*14ab0*/  FSETP.GT.FTZ.AND P0, PT, |R14|.reuse, 8388608, PT ;  /* 0x4b0000000e00780b */ /* 0x040fe20003f14200 */
[----:B------:R-:W-:Y:S01]  /*14ac0*/  FADD.FTZ R12, |R14|, -RZ ;  /* 0x800000ff0e0c7221 */ /* 0x000fe20000010200 */
[C---:B------:R-:W-:Y:S01]  /*14ad0*/  FSETP.GT.FTZ.AND P1, PT, |R15|.reuse, 8388608, PT ;  /* 0x4b0000000f00780b */ /* 0x040fe20003f34200 */
[----:B------:R-:W-:-:S03]  /*14ae0*/  FADD.FTZ R29, |R15|, -RZ ;  /* 0x800000ff0f1d7221 */ /* 0x000fc60000010200 */
[----:B------:R-:W-:-:S13]  /*14af0*/  PLOP3.LUT P0, PT, P0, P1, PT, 0xa8, 0x0 ;  /* 0x000000000000781c */ /* 0x000fda0000703570 */
[----:B------:R-:W-:Y:S05]  /*14b00*/  @P0 BRA `(.L_x_9978) ;  /* 0x0000001800940947 */ /* 0x000fea0003800000 */
[----:B------:R-:W-:Y:S02]  /*14b10*/  FSETP.NEU.FTZ.AND P1, PT, R14, 1, PT ;  /* 0x3f8000000e00780b */ /* 0x000fe40003f3d000 */
[----:B------:R-:W-:-:S13]  /*14b20*/  FSETP.NEU.FTZ.AND P0, PT, R15, RZ, PT ;  /* 0x000000ff0f00720b */ /* 0x000fda0003f1d000 */
[----:B------:R-:W-:Y:S05]  /*14b30*/  @!P0 BRA !P1, `(.L_x_9979) ;  /* 0x00000018007c8947 */ /* 0x000fea0004800000 */
[----:B------:R-:W-:Y:S02]  /*14b40*/  FSETP.GEU.FTZ.AND P0, PT, |R15|, 0.00021143197955098003149, PT ;  /* 0x395db3d70f00780b */ /* 0x000fe40003f1e200 */
[----:B------:R-:W-:-:S13]  /*14b50*/  FSETP.GEU.FTZ.AND P1, PT, |R14|, 0.00021143197955098003149, PT ;  /* 0x395db3d70e00780b */ /* 0x000fda0003f3e200 */
[----:B------:R-:W-:Y:S05]  /*14b60*/  @!P0 BRA !P1, `(.L_x_9980) ;  /* 0x0000001800608947 */ /* 0x000fea0004800000 */
[C---:B------:R-:W-:Y:S01]  /*14b70*/  FADD.FTZ R0, |R14|.reuse, 1 ;  /* 0x3f8000000e007421 */ /* 0x040fe20000010200 */
[----:B------:R-:W-:Y:S01]  /*14b80*/  FADD.FTZ R6, |R29|, -RZ ;  /* 0x800000ff1d067221 */ /* 0x000fe20000010200 */
[----:B------:R-:W-:Y:S01]  /*14b90*/  FADD.FTZ R3, |R14|, -1 ;  /* 0xbf8000000e037421 */ /* 0x000fe20000010200 */
        /* <DEDUP_REMOVED lines=41> */
[----:B------:R-:W-:Y:S02]  /*14e30*/  FSETP.NEU.FTZ.AND P1, PT, |R14|, 1, PT ;  /* 0x3f8000000e00780b */ /* 0x000fe40003f3d200 */
[----:B------:R-:W-:-:S13]  /*14e40*/  FSETP.GEU.FTZ.AND P0, PT, |R15|, 1.1102230246251565404e-16, PT ;  /* 0x250000000f00780b */ /* 0x000fda0003f1e200 */
[----:B------:R-:W-:Y:S05]  /*14e50*/  @!P0 BRA !P1, `(.L_x_9983) ;  /* 0x0000000400a48947 */ /* 0x000fea0004800000 */
[----:B------:R-:W-:-:S05]  /*14e60*/  FMUL.FTZ R6, |R3|, 1.1920928955078125e-07 ;  /* 0x3400000003067820 */ /* 0x000fca0000410200 */
[----:B------:R-:W-:-:S13]  /*14e70*/  FSETP.GTU.FTZ.AND P0, PT, R6, |R15|, PT ;  /* 0x4000000f0600720b */ /* 0x000fda0003f1c000 */
[----:B------:R-:W-:Y:S05]  /*14e80*/  @!P0 BRA `(.L_x_9984) ;  /* 0x0000000000a08947 */ /* 0x000fea0003800000 */
[----:B------:R-:W-:-:S13]  /*14e90*/  FSETP.GEU.FTZ.AND P0, PT, |R14|, 1, PT ;  /* 0x3f8000000e00780b */ /* 0x000fda0003f1e200 */
        /* <DEDUP_REMOVED lines=39> */
.L_x_9984:
        /* <DEDUP_REMOVED lines=10> */
.L_x_9986:
[----:B------:R-:W-:-:S04]  /*151b0*/  FADD.FTZ R6, -R0, R5 ;  /* 0x0000000500067221 */ /* 0x000fc80000010100 */
[----:B------:R-:W-:-:S07]  /*151c0*/  FMUL.FTZ R6, R6, 0.5 ;  /* 0x3f00000006067820 */ /* 0x000fce0000410000 */
.L_x_9987:
[----:B------:R-:W-:Y:S05]  /*151d0*/  BSYNC B1 ;  /* 0x0000000000017941 */ /* 0x000fea0003800000 */
.L_x_9985:
        /* <DEDUP_REMOVED lines=11> */
.L_x_9989:
[----:B------:R-:W-:-:S04]  /*15290*/  FADD.FTZ R13, R4, -R13 ;  /* 0x8000000d040d7221 */ /* 0x000fc80000010000 */
[----:B------:R-:W-:-:S07]  /*152a0*/  FMUL.FTZ R13, R13, 0.5 ;  /* 0x3f0000000d0d7820 */ /* 0x000fce0000410000 */
.L_x_9990:
[----:B------:R-:W-:Y:S05]  /*152b0*/  BSYNC B1 ;  /* 0x0000000000017941 */ /* 0x000fea0003800000 */
.L_x_9988:
        /* <DEDUP_REMOVED lines=35> */
.L_x_9983:
[----:B------:R0:W1:Y:S02]  /*154f0*/  MUFU.SQRT R13, R29 ;  /* 0x0000001d000d7308 */ /* 0x0000640000002000 */
.L_x_9982:
[----:B------:R-:W-:Y:S05]  /*15500*/  BSYNC B0 ;  /* 0x0000000000007941 */ /* 0x000fea0003800000 */
.L_x_9981:
[----:B------:R-:W-:Y:S01]  /*15510*/  FSETP.GEU.FTZ.AND P0, PT, |R14|, 4.336808689942017736e-19, PT ;  /* 0x210000000e00780b */ /* 0x000fe20003f1e200 */
[----:B------:R-:W-:-:S12]  /*15520*/  BSSY B0, `(.L_x_9991) ;  /* 0x0000047000007945 */ /* 0x000fd80003800000 */
[----:B------:R-:W-:Y:S05]  /*15530*/  @!P0 BRA `(.L_x_9992) ;  /* 0x0000000400088947 */ /* 0x000fea0003800000 */
[----:B------:R-:W2:Y:S01]  /*15540*/  MUFU.RCP R27, R7 ;  /* 0x00000007001b7308 */ /* 0x000ea20000001000 */
[----:B------:R-:W-:Y:S01]  /*15550*/  PLOP3.LUT P0, PT, PT, PT, PT, 0x8, 0x0 ;  /* 0x000000000000781c */ /* 0x000fe20003f0e170 */
[----:B--2---:R-:W-:-:S05]  /*15560*/  FMUL.FTZ R6, R27, |R14| ;  /* 0x4000000e1b067220 */ /* 0x004fca0000410000 */
[----:B------:R-:W-:-:S13]  /*15570*/  FSETP.GT.FTZ.AND P1, PT, R6, 0.64170002937316894531, PT ;  /* 0x3f2446740600780b */ /* 0x000fda0003f34000 */
[----:B------:R-:W-:Y:S05]  /*15580*/  @!P1 BRA `(.L_x_9993) ;  /* 0x0000000400009947 */ /* 0x000fea0003800000 */
[----:B------:R-:W-:Y:S02]  /*15590*/  FSETP.NEU.FTZ.AND P1, PT, |R14|, 1, PT ;  /* 0x3f8000000e00780b */ /* 0x000fe40003f3d200 */
        /* <DEDUP_REMOVED lines=15> */
.L_x_9997:
[----:B------:R-:W-:-:S04]  /*15690*/  FADD.FTZ R0, -R0, R5 ;  /* 0x0000000500007221 */ /* 0x000fc80000010100 */
[----:B------:R-:W-:-:S07]  /*156a0*/  FMUL.FTZ R0, R0, 0.5 ;  /* 0x3f00000000007820 */ /* 0x000fce0000410000 */
.L_x_9998:
[----:B------:R-:W-:Y:S05]  /*156b0*/  BSYNC B1 ;  /* 0x0000000000017941 */ /* 0x000fea0003800000 */
.L_x_9996:
        /* <DEDUP_REMOVED lines=10> */
.L_x_10000:
[----:B------:R-:W-:-:S04]  /*15760*/  FADD.FTZ R3, -R3, R4 ;  /* 0x0000000403037221 */ /* 0x000fc80000010100 */
[----:B------:R-:W-:-:S07]  /*15770*/  FMUL.FTZ R3, R3, 0.5 ;  /* 0x3f00000003037820 */ /* 0x000fce0000410000 */
.L_x_10001:
[----:B------:R-:W-:Y:S05]  /*15780*/  BSYNC B1 ;  /* 0x0000000000017941 */ /* 0x000fea0003800000 */
.L_x_9999:
[----:B------:R-:W-:Y:S01]  /*15790*/  FADD.FTZ R0, R3, R0 ;  /* 0x0000000003007221 */ /* 0x000fe20000010000 */
[----:B------:R-:W-:Y:S01]  /*157a0*/  FADD.FTZ R7, R7, |R14| ;  /* 0x4000000e07077221 */ /* 0x000fe20000010000 */
[----:B------:R-:W-:-:S03]  /*157b0*/  PLOP3.LUT P0, PT, PT, PT, PT, 0x80, 0x0 ;  /* 0x000000000000781c */ /* 0x000fc60003f0f070 */
[----:B------:R-:W-:-:S04]  /*157c0*/  FMUL.FTZ R0, R7, R0 ;  /* 0x0000000007007220 */ /* 0x000fc80000410000 */
[----:B------:R4:W2:Y:S01]  /*157d0*/  MUFU.SQRT R26, R0 ;  /* 0x00000000001a7308 */ /* 0x0008a20000002000 */
[----:B------:R-:W-:Y:S05]  /*157e0*/  BRA `(.L_x_9993) ;  /* 0x0000000000687947 */ /* 0x000fea0003800000 */
.L_x_9995:
[----:B------:R-:W-:-:S13]  /*157f0*/  FSETP.GT.FTZ.AND P1, PT, |R14|, 1, PT ;  /* 0x3f8000000e00780b */ /* 0x000fda0003f34200 */
[----:B------:R-:W-:Y:S01]  /*15800*/  @!P1 FADD.FTZ R5, -R12, 1 ;  /* 0x3f8000000c059421 */ /* 0x000fe20000010100 */
[----:B------:R-:W-:-:S03]  /*15810*/  @!P1 PLOP3.LUT P0, PT, PT, PT, PT, 0x80, 0x0 ;  /* 0x000000000000981c */ /* 0x000fc60003f0f070 */
[----:B------:R-:W-:-:S04]  /*15820*/  @!P1 FMUL.FTZ R5, R0, R5 ;  /* 0x0000000500059220 */ /* 0x000fc80000410000 */
[----:B------:R2:W3:Y:S01]  /*15830*/  @!P1 MUFU.SQRT R26, R5 ;  /* 0x00000005001a9308 */ /* 0x0004e20000002000 */
[----:B------:R-:W-:Y:S05]  /*15840*/  @!P1 BRA `(.L_x_9993) ;  /* 0x0000000000509947 */ /* 0x000fea0003800000 */
[----:B------:R-:W-:Y:S01]  /*15850*/  FMUL.FTZ R0, R0, R3 ;  /* 0x0000000300007220 */ /* 0x000fe20000410000 */
[----:B------:R-:W-:Y:S01]  /*15860*/  FMUL.FTZ R3, |R15|, 2.81474976710656000000e+14 ;  /* 0x578000000f037820 */ /* 0x000fe20000410200 */
[----:B------:R-:W-:Y:S01]  /*15870*/  PLOP3.LUT P0, PT, PT, PT, PT, 0x80, 0x0 ;  /* 0x000000000000781c */ /* 0x000fe20003f0f070 */
[----:B------:R-:W-:Y:S02]  /*15880*/  FMUL.FTZ R12, |R14|, 2.81474976710656000000e+14 ;  /* 0x578000000e0c7820 */ /* 0x000fe40000410200 */
[----:B------:R-:W-:Y:S01]  /*15890*/  FMUL.FTZ R3, R3, |R14| ;  /* 0x4000000e03037220 */ /* 0x000fe20000410000 */
[----:B------:R-:W3:Y:S08]  /*158a0*/  MUFU.SQRT R0, R0 ;  /* 0x0000000000007308 */ /* 0x000ef00000002000 */
[----:B---3--:R-:W3:Y:S02]  /*158b0*/  MUFU.RCP R26, R0 ;  /* 0x00000000001a7308 */ /* 0x008ee40000001000 */
[----:B---3--:R-:W-:Y:S01]  /*158c0*/  FMUL.FTZ R26, R3, R26 ;  /* 0x0000001a031a7220 */ /* 0x008fe20000410000 */
[----:B------:R-:W-:Y:S06]  /*158d0*/  BRA `(.L_x_9993) ;  /* 0x00000000002c7947 */ /* 0x000fec0003800000 */
.L_x_9994:
        /* <DEDUP_REMOVED lines=8> */
.L_x_9992:
[----:B------:R-:W-:Y:S01]  /*15960*/  PLOP3.LUT P0, PT, PT, PT, PT, 0x80, 0x0 ;  /* 0x000000000000781c */ /* 0x000fe20003f0f070 */
[----:B------:R-:W-:Y:S01]  /*15970*/  FMUL.FTZ R26, R7, 16777216 ;  /* 0x4b800000071a7820 */ /* 0x000fe20000410000 */
[----:B------:R-:W-:-:S11]  /*15980*/  FMUL.FTZ R12, |R14|, 16777216 ;  /* 0x4b8000000e0c7820 */ /* 0x000fd60000410200 */
.L_x_9993:
[----:B------:R-:W-:Y:S05]  /*15990*/  BSYNC B0 ;  /* 0x0000000000007941 */ /* 0x000fea0003800000 */
.L_x_9991:
        /* <DEDUP_REMOVED lines=33> */
.L_x_10004:
[----:B----4-:R-:W-:Y:S01]  /*15bb0*/  MOV R0, 0x3f000000 ;  /* 0x3f00000000007802 */ /* 0x010fe20000000f00 */
        /* <DEDUP_REMOVED lines=27> */
.L_x_10003:
[----:B------:R-:W-:-:S13]  /*15d70*/  ISETP.GT.AND P0, PT, R14, -0x1, PT ;  /* 0xffffffff0e00780c */ /* 0x000fda0003f04270 */
[----:B------:R-:W-:Y:S05]  /*15d80*/  @P0 BRA `(.L_x_10006) ;  /* 0x0000000000e80947 */ /* 0x000fea0003800000 */
[----:B------:R-:W-:Y:S01]  /*15d90*/  FADD.FTZ R3, -R12, -RZ ;  /* 0x800000ff0c037221 */ /* 0x000fe20000010100 */
[C---:B--234-:R-:W-:Y:S01]  /*15da0*/  FADD.FTZ R0, |R26|.reuse, -RZ ;  /* 0x800000ff1a007221 */ /* 0x05cfe20000010200 */
[----:B------:R-:W-:Y:S02]  /*15db0*/  BSSY B5, `(.L_x_10007) ;  /* 0x0000010000057945 */ /* 0x000fe40003800000 */
[----:B0-----:R-:W-:Y:S01]  /*15dc0*/  FADD.FTZ R29, |R3|, -RZ ;  /* 0x800000ff031d7221 */ /* 0x001fe20000010200 */
        /* <DEDUP_REMOVED lines=13> */
[----:B-1----:R-:W-:Y:S05]  /*15ea0*/  CALL.REL.NOINC `($__internal_18_$__cuda_sm3x_div_rn_ftz_f32_slowpath) ;  /* 0x0000013800187944 */ /* 0x002fea0003c00000 */
.L_x_10008:
[----:B------:R-:W-:Y:S05]  /*15eb0*/  BSYNC B5 ;  /* 0x0000000000057941 */ /* 0x000fea0003800000 */
.L_x_10007:
        /* <DEDUP_REMOVED lines=13> */
[----:B------:R-:W-:-:S05]  /*15f90*/  FADD.FTZ R3, -R12, -RZ ;  /* 0x800000ff0c037221 */ /* 0x000fca0000010100 */
[----:B------:R-:W-:-:S13]  /*15fa0*/  ISETP.GT.AND P0, PT, R3, -0x1, PT ;  /* 0xffffffff0300780c */ /* 0x000fda0003f04270 */
[----:B------:R-:W-:Y:S05]  /*15fb0*/  @P0 BRA `(.L_x_10011) ;  /* 0x0000000000200947 */ /* 0x000fea0003800000 */
[----:B------:R-:W-:-:S05]  /*15fc0*/  MOV R5, 0x3fd774eb ;  /* 0x3fd774eb00057802 */ /* 0x000fca0000000f00 */
[----:B------:R-:W-:Y:S01]  /*15fd0*/  FFMA.FTZ R0, R5, 1.8663789033889770508, -R0 ;  /* 0x3feee58105007823 */ /* 0x000fe20000010800 */
[----:B------:R-:W-:Y:S06]  /*15fe0*/  BRA `(.L_x_10011) ;  /* 0x0000000000147947 */ /* 0x000fec0003800000 */
.L_x_10010:
[----:B------:R-:W-:Y:S01]  /*15ff0*/  FADD.FTZ R3, -R12, -RZ ;  /* 0x800000ff0c037221 */ /* 0x000fe20000010100 */
[----:B------:R-:W-:-:S04]  /*16000*/  MOV R5, 0x3fd774eb ;  /* 0x3fd774eb00057802 */ /* 0x000fc80000000f00 */
[----:B------:R-:W-:-:S13]  /*16010*/  ISETP.GE.AND P0, PT, R3, RZ, PT ;  /* 0x000000ff0300720c */ /* 0x000fda0003f06270 */
[----:B------:R-:W-:-:S04]  /*16020*/  @P0 FFMA.FTZ R0, R5, 0.93318945169448852539, -R0 ;  /* 0x3f6ee58105000823 */ /* 0x000fc80000010800 */
[----:B------:R-:W-:-:S07]  /*16030*/  @!P0 FFMA.FTZ R0, R5, 0.93318945169448852539, R0 ;  /* 0x3f6ee58105008823 */ /* 0x000fce0000010000 */
.L_x_10011:
[----:B------:R-:W-:Y:S05]  /*16040*/  BSYNC B0 ;  /* 0x0000000000007941 */ /* 0x000fea0003800000 */
.L_x_10009:
[C---:B------:R-:W-:Y:S01]  /*16050*/  FSETP.GT.FTZ.AND P0, PT, |R26|.reuse, |R3|, PT ;  /* 0x400000031a00720b */ /* 0x040fe20003f14200 */
[----:B------:R-:W-:Y:S01]  /*16060*/  FADD.FTZ R4, |R26|, -RZ ;  /* 0x800000ff1a047221 */ /* 0x000fe20000010200 */
[----:B------:R-:W-:-:S11]  /*16070*/  ISETP.GE.AND P2, PT, R3, RZ, PT ;  /* 0x000000ff0300720c */ /* 0x000fd60003f46270 */
[C---:B------:R-:W-:Y:S01]  /*16080*/  @!P0 FADD.FTZ R4, |R3|.reuse, -RZ ;  /* 0x800000ff03048221 */ /* 0x040fe20000010200 */
[C---:B------:R-:W-:Y:S01]  /*16090*/  FSETP.NEU.FTZ.AND P0, PT, |R3|.reuse, |R26|, PT ;  /* 0x4000001a0300720b */ /* 0x040fe20003f1d200 */
[----:B------:R-:W-:-:S03]  /*160a0*/  FADD.FTZ R3, |R3|, |R26| ;  /* 0x4000001a03037221 */ /* 0x000fc60000010200 */
[----:B------:R-:W-:Y:S01]  /*160b0*/  FSETP.NEU.FTZ.AND P1, PT, R4, RZ, PT ;  /* 0x000000ff0400720b */ /* 0x000fe20003f3d000 */
[----:B------:R-:W-:-:S10]  /*160c0*/  HFMA2.MMA R4, -RZ, RZ, 2.04296875, -15.78125 ;  /* 0x4016cbe4ff047435 */ /* 0x000fd400000001ff */
[----:B------:R-:W-:Y:S02]  /*160d0*/  @!P0 FSEL R0, R4, 0.78539818525314331055, !P2 ;  /* 0x3f490fdb04008808 */ /* 0x000fe40005000000 */
[----:B------:R-:W-:Y:S02]  /*160e0*/  @!P1 FSEL R0, RZ, 3.1415927410125732422, P2 ;  /* 0x40490fdbff009808 */ /* 0x000fe40001000000 */
[----:B------:R-:W-:Y:S02]  /*160f0*/  FSETP.GTU.FTZ.AND P0, PT, |R3|, +INF , PT ;  /* 0x7f8000000300780b */ /* 0x000fe40003f1c200 */
[----:B------:R-:W-:-:S04]  /*16100*/  LOP3.LUT R0, R0, 0x80000000, R26, 0xb8, !PT ;  /* 0x8000000000007812 */ /* 0x000fc800078eb81a */
[----:B------:R-:W-:Y:S01]  /*16110*/  FSEL R0, R3, R0, P0 ;  /* 0x0000000003007208 */ /* 0x000fe20000000000 */
[----:B------:R-:W-:Y:S06]  /*16120*/  BRA `(.L_x_10005) ;  /* 0x0000000000d87947 */ /* 0x000fec0003800000 */
.L_x_10006:
[----:B0-----:R-:W-:Y:S01]  /*16130*/  FADD.FTZ R29, |R12|, -RZ ;  /* 0x800000ff0c1d7221 */ /* 0x001fe20000010200 */
[C---:B--23--:R-:W-:Y:S01]  /*16140*/  FADD.FTZ R4, |R26|.reuse, -RZ ;  /* 0x800000ff1a047221 */ /* 0x04cfe20000010200 */
[----:B------:R-:W-:Y:S01]  /*16150*/  FSETP.GT.FTZ.AND P6, PT, |R26|, |R12|, PT ;  /* 0x4000000c1a00720b */ /* 0x000fe20003fd4200 */
[----:B------:R-:W-:Y:S03]  /*16160*/  BSSY B5, `(.L_x_10012) ;  /* 0x000000e000057945 */ /* 0x000fe60003800000 */
[----:B------:R-:W-:Y:S02]  /*16170*/  FSEL R6, R4, R29, P6 ;  /* 0x0000001d04067208 */ /* 0x000fe40003000000 */
        /* <DEDUP_REMOVED lines=12> */
.L_x_10013:
[----:B------:R-:W-:Y:S05]  /*16240*/  BSYNC B5 ;  /* 0x0000000000057941 */ /* 0x000fea0003800000 */
.L_x_10012:
        /* <DEDUP_REMOVED lines=18> */
.L_x_10015:
[----:B------:R-:W-:Y:S02]  /*16370*/  ISETP.GE.AND P0, PT, R12, RZ, PT ;  /* 0x000000ff0c00720c */ /* 0x000fe40003f06270 */
[----:B------:R-:W-:-:S11]  /*16380*/  MOV R3, 0x3fd774eb ;  /* 0x3fd774eb00037802 */ /* 0x000fd60000000f00 */
[----:B------:R-:W-:-:S04]  /*16390*/  @P0 FFMA.FTZ R0, R3, 0.93318945169448852539, -R0 ;  /* 0x3f6ee58103000823 */ /* 0x000fc80000010800 */
[----:B------:R-:W-:-:S07]  /*163a0*/  @!P0 FFMA.FTZ R0, R3, 0.93318945169448852539, R0 ;  /* 0x3f6ee58103008823 */ /* 0x000fce0000010000 */
.L_x_10016:
[----:B------:R-:W-:Y:S05]  /*163b0*/  BSYNC B0 ;  /* 0x0000000000007941 */ /* 0x000fea0003800000 */
.L_x_10014:
[----:B------:R-:W-:Y:S01]  /*163c0*/  FSETP.GT.FTZ.AND P0, PT, |R26|, |R12|, PT ;  /* 0x4000000c1a00720b */ /* 0x000fe20003f14200 */
[C---:B------:R-:W-:Y:S01]  /*163d0*/  FADD.FTZ R3, |R12|.reuse, -RZ ;  /* 0x800000ff0c037221 */ /* 0x040fe20000010200 */
[----:B------:R-:W-:-:S11]  /*163e0*/  ISETP.GE.AND P2, PT, R12, RZ, PT ;  /* 0x000000ff0c00720c */ /* 0x000fd60003f46270 */
[----:B------:R-:W-:Y:S01]  /*163f0*/  @P0 FADD.FTZ R3, |R26|, -RZ ;  /* 0x800000ff1a030221 */ /* 0x000fe20000010200 */
        /* <DEDUP_REMOVED lines=8> */
[----:B------:R-:W-:-:S07]  /*16480*/  FSEL R0, R12, R3, P0 ;  /* 0x000000030c007208 */ /* 0x000fce0000000000 */
.L_x_10005:
[----:B------:R-:W-:Y:S05]  /*16490*/  BSYNC B4 ;  /* 0x0000000000047941 */ /* 0x000fea0003800000 */
.L_x_10002:
[----:B------:R-:W-:-:S04]  /*164a0*/  SHF.R.U32.HI R3, RZ, 0x1f, R15 ;  /* 0x0000001fff037819 */ /* 0x000fc8000001160f */
[----:B------:R-:W-:-:S13]  /*164b0*/  ISETP.NE.AND P0, PT, R3, RZ, PT ;  /* 0x000000ff0300720c */ /* 0x000fda0003f05270 */
[----:B-1----:R-:W-:-:S05]  /*164c0*/  @!P0 FADD.FTZ R13, -R13, -RZ ;  /* 0x800000ff0d0d8221 */ /* 0x002fca0000010100 */
[----:B------:R-:W-:Y:S01]  /*164d0*/  MOV R12, R13 ;  /* 0x0000000d000c7202 */ /* 0x000fe20000000f00 */
[----:B------:R-:W-:Y:S06]  /*164e0*/  BRA `(.L_x_10017) ;  /* 0x0000000c00747947 */ /* 0x000fec0003800000 */
.L_x_9980:
[----:B------:R-:W-:Y:S01]  /*164f0*/  FADD.FTZ R0, -R14, 6.1232342629258392722e-17 ;  /* 0x248d31320e007421 */ /* 0x000fe20000010100 */
[----:B------:R-:W-:-:S03]  /*16500*/  FADD.FTZ R12, -R15, -RZ ;  /* 0x800000ff0f0c7221 */ /* 0x000fc60000010100 */
[----:B------:R-:W-:Y:S01]  /*16510*/  FADD.FTZ R0, R0, 1.5707963705062866211 ;  /* 0x3fc90fdb00007421 */ /* 0x000fe20000010000 */
[----:B------:R-:W-:Y:S06]  /*16520*/  BRA `(.L_x_10017) ;  /* 0x0000000c00647947 */ /* 0x000fec0003800000 */
.L_x_9979:
[----:B------:R-:W-:Y:S01]  /*16530*/  HFMA2.MMA R0, -RZ, RZ, 0, 0 ;  /* 0x00000000ff007435 */ /* 0x000fe200000001ff */
[----:B------:R-:W-:Y:S01]  /*16540*/  FADD.FTZ R12, -R15, -RZ ;  /* 0x800000ff0f0c7221 */ /* 0x000fe20000010100 */
[----:B------:R-:W-:Y:S09]  /*16550*/  BRA `(.L_x_10017) ;  /* 0x0000000c00587947 */ /* 0x000ff20003800000 */
.L_x_9978:
[----:B------:R-:W-:Y:S01]  /*16560*/  FSETP.GEU.FTZ.AND P6, PT, |R14|, |R15|, PT ;  /* 0x4000000f0e00720b */ /* 0x000fe20003fde200 */
        /* <DEDUP_REMOVED lines=22> */
[----:B------:R-:W-:Y:S05]  /*166d0*/  CALL.REL.NOINC `($__internal_18_$__cuda_sm3x_div_rn_ftz_f32_slowpath) ;  /* 0x00000130000c7944 */ /* 0x000fea0003c00000 */
.L_x_10022:
[----:B------:R-:W-:Y:S05]  /*166e0*/  BSYNC B5 ;  /* 0x0000000000057941 */ /* 0x000fea0003800000 */
.L_x_10021:
        /* <DEDUP_REMOVED lines=18> */
.L_x_10024:
[----:B------:R-:W-:Y:S02]  /*16810*/  ISETP.GE.AND P0, PT, R14, RZ, PT ;  /* 0x000000ff0e00720c */ /* 0x000fe40003f06270 */
[----:B------:R-:W-:-:S11]  /*16820*/  MOV R3, 0x3fd774eb ;  /* 0x3fd774eb00037802 */ /* 0x000fd60000000f00 */
[----:B------:R-:W-:-:S04]  /*16830*/  @P0 FFMA.FTZ R0, R3, 0.93318945169448852539, -R0 ;  /* 0x3f6ee58103000823 */ /* 0x000fc80000010800 */
[----:B------:R-:W-:-:S07]  /*16840*/  @!P0 FFMA.FTZ R0, R3, 0.93318945169448852539, R0 ;  /* 0x3f6ee58103008823 */ /* 0x000fce0000010000 */
.L_x_10025:
[----:B------:R-:W-:Y:S05]  /*16850*/  BSYNC B0 ;  /* 0x0000000000007941 */ /* 0x000fea0003800000 */
.L_x_10023:
[C---:B------:R-:W-:Y:S01]  /*16860*/  FSETP.NEU.FTZ.AND P0, PT, |R14|.reuse, |R15|, PT ;  /* 0x4000000f0e00720b */ /* 0x040fe20003f1d200 */
[----:B------:R-:W-:Y:S01]  /*16870*/  HFMA2.MMA R3, -RZ, RZ, 2.04296875, -15.78125 ;  /* 0x4016cbe4ff037435 */ /* 0x000fe200000001ff */
[----:B------:R-:W-:Y:S01]  /*16880*/  FSETP.NEU.FTZ.AND P1, PT, R13, RZ, PT ;  /* 0x000000ff0d00720b */ /* 0x000fe20003f3d000 */
[----:B------:R-:W0:Y:S01]  /*16890*/  MUFU.LG2 R12, R12 ;  /* 0x0000000c000c7308 */ /* 0x000e220000000c00 */
[C---:B------:R-:W-:Y:S01]  /*168a0*/  ISETP.GE.AND P2, PT, R14.reuse, RZ, PT ;  /* 0x000000ff0e00720c */ /* 0x040fe20003f46270 */
[----:B------:R-:W-:-:S08]  /*168b0*/  FADD.FTZ R14, |R14|, |R15| ;  /* 0x4000000f0e0e7221 */ /* 0x000fd00000010200 */
[----:B------:R-:W-:Y:S02]  /*168c0*/  @!P0 FSEL R0, R3, 0.78539818525314331055, !P2 ;  /* 0x3f490fdb03008808 */ /* 0x000fe40005000000 */
[----:B------:R-:W-:Y:S02]  /*168d0*/  @!P1 FSEL R0, RZ, 3.1415927410125732422, P2 ;  /* 0x40490fdbff009808 */ /* 0x000fe40001000000 */
[----:B------:R-:W-:Y:S02]  /*168e0*/  FSETP.GTU.FTZ.AND P0, PT, |R14|, +INF , PT ;  /* 0x7f8000000e00780b */ /* 0x000fe40003f1c200 */
[----:B------:R-:W-:Y:S01]  /*168f0*/  LOP3.LUT R3, R0, 0x80000000, R15, 0xb8, !PT ;  /* 0x8000000000037812 */ /* 0x000fe200078eb80f */
[----:B0-----:R-:W-:-:S03]  /*16900*/  FMUL.FTZ.D2 R26, R12, 0.69314718246459960938 ;  /* 0x3f3172180c1a7820 */ /* 0x001fc60000310000 */
[----:B------:R-:W-:Y:S01]  /*16910*/  FSEL R0, R14, R3, P0 ;  /* 0x000000030e007208 */ /* 0x000fe20000000000 */
[----:B------:R-:W-:Y:S06]  /*16920*/  BRA `(.L_x_10026) ;  /* 0x00000008000c7947 */ /* 0x000fec0003800000 */
.L_x_10020:
        /* <DEDUP_REMOVED lines=12> */
.L_x_10028:
[----:B------:R-:W-:Y:S05]  /*169f0*/  BSYNC B5 ;  /* 0x0000000000057941 */ /* 0x000fea0003800000 */
.L_x_10027:
        /* <DEDUP_REMOVED lines=18> */
.L_x_10030:
[----:B------:R-:W-:Y:S02]  /*16b20*/  ISETP.GE.AND P0, PT, R14, RZ, PT ;  /* 0x000000ff0e00720c */ /* 0x000fe40003f06270 */
[----:B------:R-:W-:-:S11]  /*16b30*/  MOV R3, 0x3fd774eb ;  /* 0x3fd774eb00037802 */ /* 0x000fd60000000f00 */
[----:B------:R-:W-:-:S04]  /*16b40*/  @P0 FFMA.FTZ R0, R3, 0.93318945169448852539, -R0 ;  /* 0x3f6ee58103000823 */ /* 0x000fc80000010800 */
[----:B------:R-:W-:-:S07]  /*16b50*/  @!P0 FFMA.FTZ R0, R3, 0.93318945169448852539, R0 ;  /* 0x3f6ee58103008823 */ /* 0x000fce0000010000 */
.L_x_10031:
[----:B------:R-:W-:Y:S05]  /*16b60*/  BSYNC B0 ;  /* 0x0000000000007941 */ /* 0x000fea0003800000 */
.L_x_10029:
[----:B------:R-:W-:Y:S01]  /*16b70*/  FADD.FTZ R5, |R15|, -RZ ;  /* 0x800000ff0f057221 */ /* 0x000fe20000010200 */
[----:B------:R-:W-:Y:S02]  /*16b80*/  FSETP.NEU.FTZ.AND P1, PT, |R14|, |R15|, PT ;  /* 0x4000000f0e00720b */ /* 0x000fe40003f3d200 */
[----:B------:R-:W-:Y:S02]  /*16b90*/  FSETP.NEU.FTZ.AND P2, PT, R13, RZ, PT ;  /* 0x000000ff0d00720b */ /* 0x000fe40003f5d000 */
[CC--:B------:R-:W-:Y:S02]  /*16ba0*/  VIMNMX R3, R12.reuse, R5.reuse, !PT ;  /* 0x000000050c037248 */ /* 0x0c0fe40007fe0100 */
[----:B------:R-:W-:Y:S02]  /*16bb0*/  VIMNMX R12, R12, R5, PT ;  /* 0x000000050c0c7248 */ /* 0x000fe40003fe0100 */
[----:B------:R-:W-:Y:S02]  /*16bc0*/  LOP3.LUT R4, R3, 0xfe000000, RZ, 0xc0, !PT ;  /* 0xfe00000003047812 */ /* 0x000fe400078ec0ff */
[----:B------:R-:W-:-:S02]  /*16bd0*/  FSETP.NEU.FTZ.AND P0, PT, R12, RZ, PT ;  /* 0x000000ff0c00720b */ /* 0x000fc40003f1d000 */
[C---:B------:R-:W-:Y:S02]  /*16be0*/  IADD3 R5, -R4.reuse, 0x7e800000, RZ ;  /* 0x7e80000004057810 */ /* 0x040fe40007ffe1ff */
[----:B------:R-:W-:-:S03]  /*16bf0*/  LOP3.LUT R4, R4, 0x800000, RZ, 0xfc, !PT ;  /* 0x0080000004047812 */ /* 0x000fc600078efcff */
[-C--:B------:R-:W-:Y:S01]  /*16c00*/  FMUL.FTZ R6, R12, R5.reuse ;  /* 0x000000050c067220 */ /* 0x080fe20000410000 */
[----:B------:R-:W-:-:S03]  /*16c10*/  FMUL.FTZ R5, R3, R5 ;  /* 0x0000000503057220 */ /* 0x000fc60000410000 */
[----:B------:R-:W-:-:S04]  /*16c20*/  FMUL.FTZ R6, R6, R6 ;  /* 0x0000000606067220 */ /* 0x000fc80000410000 */
[----:B------:R-:W-:-:S04]  /*16c30*/  FFMA.FTZ R6, R5, R5, R6 ;  /* 0x0000000505067223 */ /* 0x000fc80000010006 */
[----:B------:R-:W0:Y:S02]  /*16c40*/  MUFU.SQRT R5, R6 ;  /* 0x0000000600057308 */ /* 0x000e240000002000 */
[----:B0-----:R-:W-:Y:S01]  /*16c50*/  @P0 FMUL.FTZ R3, R4, R5 ;  /* 0x0000000504030220 */ /* 0x001fe20000410000 */
[----:B------:R-:W-:Y:S01]  /*16c60*/  FSETP.NEU.FTZ.AND P0, PT, R12, +INF , PT ;  /* 0x7f8000000c00780b */ /* 0x000fe20003f1d000 */
[----:B------:R-:W-:Y:S01]  /*16c70*/  HFMA2.MMA R4, -RZ, RZ, 2.04296875, -15.78125 ;  /* 0x4016cbe4ff047435 */ /* 0x000fe200000001ff */
[C---:B------:R-:W-:Y:S02]  /*16c80*/  FADD.FTZ R5, |R14|.reuse, |R15| ;  /* 0x4000000f0e057221 */ /* 0x040fe40000010200 */
        /* <DEDUP_REMOVED lines=10> */
.L_x_10019:
        /* <DEDUP_REMOVED lines=33> */
.L_x_10033:
[----:B------:R-:W-:Y:S05]  /*16f40*/  BSYNC B5 ;  /* 0x0000000000057941 */ /* 0x000fea0003800000 */
.L_x_10032:
        /* <DEDUP_REMOVED lines=18> */
.L_x_10035:
[----:B------:R-:W-:Y:S02]  /*17070*/  ISETP.GE.AND P0, PT, R14, RZ, PT ;  /* 0x000000ff0e00720c */ /* 0x000fe40003f06270 */
[----:B------:R-:W-:-:S11]  /*17080*/  MOV R3, 0x3fd774eb ;  /* 0x3fd774eb00037802 */ /* 0x000fd60000000f00 */
[----:B------:R-:W-:-:S04]  /*17090*/  @P0 FFMA.FTZ R0, R3, 0.93318945169448852539, -R0 ;  /* 0x3f6ee58103000823 */ /* 0x000fc80000010800 */
[----:B------:R-:W-:-:S07]  /*170a0*/  @!P0 FFMA.FTZ R0, R3, 0.93318945169448852539, R0 ;  /* 0x3f6ee58103008823 */ /* 0x000fce0000010000 */
.L_x_10036:
[----:B------:R-:W-:Y:S05]  /*170b0*/  BSYNC B0 ;  /* 0x0000000000007941 */ /* 0x000fea0003800000 */
.L_x_10034:
        /* <DEDUP_REMOVED lines=10> */
.L_x_10026:
[----:B------:R-:W-:Y:S05]  /*17160*/  BSYNC B4 ;  /* 0x0000000000047941 */ /* 0x000fea0003800000 */
.L_x_10018:
[----:B------:R-:W-:Y:S01]  /*17170*/  SHF.R.U32.HI R3, RZ, 0x1f, R15 ;  /* 0x0000001fff037819 */ /* 0x000fe2000001160f */
[----:B------:R-:W-:Y:S01]  /*17180*/  FADD.FTZ R12, R26, 0.69314718246459960938 ;  /* 0x3f3172181a0c7421 */ /* 0x000fe20000010000 */
[----:B------:R-:W-:Y:S02]  /*17190*/  FADD.FTZ R0, |R0|, -RZ ;  /* 0x800000ff00007221 */ /* 0x000fe40000010200 */
[----:B------:R-:W-:-:S13]  /*171a0*/  ISETP.NE.AND P0, PT, R3, RZ, PT ;  /* 0x000000ff0300720c */ /* 0x000fda0003f05270 */
[----:B------:R-:W-:Y:S01]  /*171b0*/  @!P0 FADD.FTZ R12, -R12, -RZ ;  /* 0x800000ff0c0c8221 */ /* 0x000fe20000010100 */
[----:B------:R-:W-:Y:S06]  /*171c0*/  BRA `(.L_x_10017) ;  /* 0x00000000003c7947 */ /* 0x000fec0003800000 */
.L_x_9977:
[----:B------:R-:W-:-:S13]  /*171d0*/  FSETP.NEU.FTZ.AND P0, PT, |R14|, +INF , PT ;  /* 0x7f8000000e00780b */ /* 0x000fda0003f1d200 */
        /* <DEDUP_REMOVED lines=14> */
.L_x_10017:
[----:B------:R-:W-:Y:S05]  /*172c0*/  BSYNC B2 ;  /* 0x0000000000027941 */ /* 0x000fea0003800000 */
.L_x_9976:
        /* <DEDUP_REMOVED lines=9> */
.L_x_10037:
[----:B------:R-:W-:Y:S02]  /*17360*/  FSETP.GTU.FTZ.AND P0, PT, R3, +INF , PT ;  /* 0x7f8000000300780b */ /* 0x000fe40003f1c000 */
[----:B------:R-:W-:-:S11]  /*17370*/  MOV R13, R0 ;  /* 0x00000000000d7202 */ /* 0x000fd60000000f00 */
[----:B------:R-:W-:-:S07]  /*17380*/  @!P0 MOV R12, R3 ;  /* 0x00000003000c8202 */ /* 0x000fce0000000f00 */
.L_x_9975:
[----:B------:R-:W-:Y:S05]  /*17390*/  BSYNC B3 ;  /* 0x0000000000037941 */ /* 0x000fea0003800000 */
.L_x_9974:
[----:B------:R-:W1:Y:S01]  /*173a0*/  S2R R0, SR_TID.X ;  /* 0x0000000000007919 */ /* 0x000e620000002100 */
[----:B------:R-:W-:Y:S01]  /*173b0*/  BSSY B3, `(.L_x_10038) ;  /* 0x0000297000037945 */ /* 0x000fe20003800000 */
[----:B-----5:R-:W-:Y:S02]  /*173c0*/  CS2R R14, SRZ ;  /* 0x00000000000e7805 */ /* 0x020fe4000001ff00 */
[----:B-1----:R-:W-:-:S04]  /*173d0*/  IADD3 R0, R0, 0x80, RZ ;  /* 0x0000008000007810 */ /* 0x002fc80007ffe0ff */
[----:B------:R-:W-:-:S13]  /*173e0*/  ISETP.GE.AND P0, PT, R0, R31, PT ;  /* 0x0000001f0000720c */ /* 0x000fda0003f06270 */
[----:B------:R-:W-:Y:S05]  /*173f0*/  @P0 BRA `(.L_x_10039) ;  /* 0x0000002800480947 */ /* 0x000fea0003800000 */
[----:B------:R-:W-:Y:S01]  /*17400*/  FSETP.GTU.FTZ.AND P0, PT, |R16|, +INF , PT ;  /* 0x7f8000001000780b */ /* 0x000fe20003f1c200 */
        /* <DEDUP_REMOVED lines=16> */
[----:B------:R-:W-:Y:S01]  /*17510*/  FADD.FTZ R0, |R16|, 1 ;  /* 0x3f80000010007421 */ /* 0x000fe20000010200 */
[----:B------:R-:W-:Y:S01]  /*17520*/  FADD.FTZ R6, |R14|, -RZ ;  /* 0x800000ff0e067221 */ /* 0x000fe20000010200 */
[----:B------:R-:W-:Y:S01]  /*17530*/  FADD.FTZ R3, |R16|, -1 ;  /* 0xbf80000010037421 */ /* 0x000fe20000010200 */
        /* <DEDUP_REMOVED lines=9> */
[----:B0-----:R-:W-:Y:S01]  /*175d0*/  VIMNMX R29, R6, R27, PT ;  /* 0x0000001b061d7248 */ /* 0x001fe20003fe0100 */
        /* <DEDUP_REMOVED lines=77> */
.L_x_10048:
        /* <DEDUP_REMOVED lines=10> */
.L_x_10050:
[----:B------:R-:W-:-:S04]  /*17b50*/  FADD.FTZ R4, -R0, R5 ;  /* 0x0000000500047221 */ /* 0x000fc80000010100 */
[----:B------:R-:W-:-:S07]  /*17b60*/  FMUL.FTZ R4, R4, 0.5 ;  /* 0x3f00000004047820 */ /* 0x000fce0000410000 */
.L_x_10051:
[----:B------:R-:W-:Y:S05]  /*17b70*/  BSYNC B1 ;  /* 0x0000000000017941 */ /* 0x000fea0003800000 */
.L_x_10049:
        /* <DEDUP_REMOVED lines=11> */
.L_x_10053:
[----:B------:R-:W-:-:S04]  /*17c30*/  FADD.FTZ R26, R6, -R27 ;  /* 0x8000001b061a7221 */ /* 0x000fc80000010000 */
[----:B------:R-:W-:-:S07]  /*17c40*/  FMUL.FTZ R27, R26, 0.5 ;  /* 0x3f0000001a1b7820 */ /* 0x000fce0000410000 */
.L_x_10054:
[----:B------:R-:W-:Y:S05]  /*17c50*/  BSYNC B1 ;  /* 0x0000000000017941 */ /* 0x000fea0003800000 */
.L_x_10052:
        /* <DEDUP_REMOVED lines=35> */
.L_x_10047:
[----:B------:R0:W1:Y:S02]  /*17e90*/  MUFU.SQRT R26, R14 ;  /* 0x0000000e001a7308 */ /* 0x0000640000002000 */
.L_x_10046:
[----:B------:R-:W-:Y:S05]  /*17ea0*/  BSYNC B0 ;  /* 0x0000000000007941 */ /* 0x000fea0003800000 */
.L_x_10045:
        /* <DEDUP_REMOVED lines=11> */
[----:B0-----:R-:W-:-:S05]  /*17f60*/  FMUL.FTZ R14, |R3|, 1.1920928955078125e-07 ;  /* 0x34000000030e7820 */ /* 0x001fca0000410200 */
        /* <DEDUP_REMOVED lines=12> */
.L_x_10061:
[----:B------:R-:W-:-:S04]  /*18030*/  FADD.FTZ R0, -R0, R5 ;  /* 0x0000000500007221 */ /* 0x000fc80000010100 */
[----:B------:R-:W-:-:S07]  /*18040*/  FMUL.FTZ R0, R0, 0.5 ;  /* 0x3f00000000007820 */ /* 0x000fce0000410000 */
.L_x_10062:
[----:B------:R-:W-:Y:S05]  /*18050*/  BSYNC B1 ;  /* 0x0000000000017941 */ /* 0x000fea0003800000 */
.L_x_10060:
        /* <DEDUP_REMOVED lines=10> */
.L_x_10064:
[----:B------:R-:W-:-:S04]  /*18100*/  FADD.FTZ R3, -R3, R6 ;  /* 0x0000000603037221 */ /* 0x000fc80000010100 */
[----:B------:R-:W-:-:S07]  /*18110*/  FMUL.FTZ R3, R3, 0.5 ;  /* 0x3f00000003037820 */ /* 0x000fce0000410000 */
.L_x_10065:
[----:B------:R-:W-:Y:S05]  /*18120*/  BSYNC B1 ;  /* 0x0000000000017941 */ /* 0x000fea0003800000 */
.L_x_10063:
[----:B------:R-:W-:Y:S01]  /*18130*/  FADD.FTZ R0, R3, R0 ;  /* 0x0000000003007221 */ /* 0x000fe20000010000 */
[----:B------:R-:W-:Y:S01]  /*18140*/  FADD.FTZ R7, R7, |R16| ;  /* 0x4000001007077221 */ /* 0x000fe20000010000 */
[----:B------:R-:W-:-:S03]  /*18150*/  PLOP3.LUT P0, PT, PT, PT, PT, 0x80, 0x0 ;  /* 0x000000000000781c */ /* 0x000fc60003f0f070 */
[----:B------:R-:W-:-:S04]  /*18160*/  FMUL.FTZ R0, R7, R0 ;  /* 0x0000000007007220 */ /* 0x000fc80000410000 */
[----:B------:R2:W3:Y:S01]  /*18170*/  MUFU.SQRT R32, R0 ;  /* 0x0000000000207308 */ /* 0x0004e20000002000 */
[----:B------:R-:W-:Y:S05]  /*18180*/  BRA `(.L_x_10057) ;  /* 0x0000000000687947 */ /* 0x000fea0003800000 */
.L_x_10059:
[----:B------:R-:W-:-:S13]  /*18190*/  FSETP.GT.FTZ.AND P1, PT, |R16|, 1, PT ;  /* 0x3f8000001000780b */ /* 0x000fda0003f34200 */
[----:B------:R-:W-:Y:S01]  /*181a0*/  @!P1 FADD.FTZ R5, -R15, 1 ;  /* 0x3f8000000f059421 */ /* 0x000fe20000010100 */
[----:B------:R-:W-:-:S03]  /*181b0*/  @!P1 PLOP3.LUT P0, PT, PT, PT, PT, 0x80, 0x0 ;  /* 0x000000000000981c */ /* 0x000fc60003f0f070 */
[----:B------:R-:W-:-:S04]  /*181c0*/  @!P1 FMUL.FTZ R5, R0, R5 ;  /* 0x0000000500059220 */ /* 0x000fc80000410000 */
[----:B------:R4:W0:Y:S01]  /*181d0*/  @!P1 MUFU.SQRT R32, R5 ;  /* 0x0000000500209308 */ /* 0x0008220000002000 */
[----:B------:R-:W-:Y:S05]  /*181e0*/  @!P1 BRA `(.L_x_10057) ;  /* 0x0000000000509947 */ /* 0x000fea0003800000 */
[----:B------:R-:W-:Y:S01]  /*181f0*/  FMUL.FTZ R0, R0, R3 ;  /* 0x0000000300007220 */ /* 0x000fe20000410000 */
[----:B------:R-:W-:Y:S01]  /*18200*/  FMUL.FTZ R3, |R17|, 2.81474976710656000000e+14 ;  /* 0x5780000011037820 */ /* 0x000fe20000410200 */
[----:B------:R-:W-:Y:S01]  /*18210*/  PLOP3.LUT P0, PT, PT, PT, PT, 0x80, 0x0 ;  /* 0x000000000000781c */ /* 0x000fe20003f0f070 */
[----:B------:R-:W-:Y:S02]  /*18220*/  FMUL.FTZ R15, |R16|, 2.81474976710656000000e+14 ;  /* 0x57800000100f7820 */ /* 0x000fe40000410200 */
[----:B------:R-:W-:Y:S01]  /*18230*/  FMUL.FTZ R3, R3, |R16| ;  /* 0x4000001003037220 */ /* 0x000fe20000410000 */
[----:B------:R-:W0:Y:S08]  /*18240*/  MUFU.SQRT R0, R0 ;  /* 0x0000000000007308 */ /* 0x000e300000002000 */
[----:B0-----:R-:W0:Y:S02]  /*18250*/  MUFU.RCP R32, R0 ;  /* 0x0000000000207308 */ /* 0x001e240000001000 */
[----:B0-----:R-:W-:Y:S01]  /*18260*/  FMUL.FTZ R32, R3, R32 ;  /* 0x0000002003207220 */ /* 0x001fe20000410000 */
[----:B------:R-:W-:Y:S06]  /*18270*/  BRA `(.L_x_10057) ;  /* 0x00000000002c7947 */ /* 0x000fec0003800000 */
.L_x_10058:
        /* <DEDUP_REMOVED lines=8> */
.L_x_10056:
[----:B------:R-:W-:Y:S01]  /*18300*/  PLOP3.LUT P0, PT, PT, PT, PT, 0x80, 0x0 ;  /* 0x000000000000781c */ /* 0x000fe20003f0f070 */
[----:B------:R-:W-:Y:S01]  /*18310*/  FMUL.FTZ R32, R7, 16777216 ;  /* 0x4b80000007207820 */ /* 0x000fe20000410000 */
[----:B------:R-:W-:-:S11]  /*18320*/  FMUL.FTZ R15, |R16|, 16777216 ;  /* 0x4b800000100f7820 */ /* 0x000fd60000410200 */
.L_x_10057:
[----:B------:R-:W-:Y:S05]  /*18330*/  BSYNC B0 ;  /* 0x0000000000007941 */ /* 0x000fea0003800000 */
.L_x_10055:
        /* <DEDUP_REMOVED lines=9> */
[----:B----4-:R-:W-:-:S04]  /*183d0*/  FFMA.FTZ R5, -R3, R6, 0.5 ;  /* 0x3f00000003057423 */ /* 0x010fc80000010106 */
        /* <DEDUP_REMOVED lines=23> */
.L_x_10068:
[----:B--2---:R-:W-:Y:S01]  /*18550*/  MOV R0, 0x3f000000 ;  /* 0x3f00000000007802 */ /* 0x004fe20000000f00 */
        /* <DEDUP_REMOVED lines=27> */
.L_x_10067:
        /* <DEDUP_REMOVED lines=19> */
[----:B-1--4-:R-:W-:Y:S05]  /*18840*/  CALL.REL.NOINC `($__internal_18_$__cuda_sm3x_div_rn_ftz_f32_slowpath) ;  /* 0x0000010c00b07944 */ /* 0x012fea0003c00000 */
.L_x_10072:
[----:B------:R-:W-:Y:S05]  /*18850*/  BSYNC B5 ;  /* 0x0000000000057941 */ /* 0x000fea0003800000 */
.L_x_10071:
        /* <DEDUP_REMOVED lines=19> */
.L_x_10074:
[----:B------:R-:W-:Y:S01]  /*18990*/  FADD.FTZ R15, -R15, -RZ ;  /* 0x800000ff0f0f7221 */ /* 0x000fe20000010100 */
[----:B------:R-:W-:-:S04]  /*189a0*/  MOV R3, 0x3fd774eb ;  /* 0x3fd774eb00037802 */ /* 0x000fc80000000f00 */
[----:B------:R-:W-:-:S13]  /*189b0*/  ISETP.GE.AND P0, PT, R15, RZ, PT ;  /* 0x000000ff0f00720c */ /* 0x000fda0003f06270 */
[----:B------:R-:W-:-:S04]  /*189c0*/  @P0 FFMA.FTZ R0, R3, 0.93318945169448852539, -R0 ;  /* 0x3f6ee58103000823 */ /* 0x000fc80000010800 */
[----:B------:R-:W-:-:S07]  /*189d0*/  @!P0 FFMA.FTZ R0, R3, 0.93318945169448852539, R0 ;  /* 0x3f6ee58103008823 */ /* 0x000fce0000010000 */
.L_x_10075:
[----:B------:R-:W-:Y:S05]  /*189e0*/  BSYNC B0 ;  /* 0x0000000000007941 */ /* 0x000fea0003800000 */
.L_x_10073:
[C---:B------:R-:W-:Y:S01]  /*189f0*/  FSETP.GT.FTZ.AND P0, PT, |R32|.reuse, |R15|, PT ;  /* 0x4000000f2000720b */ /* 0x040fe20003f14200 */
[----:B------:R-:W-:Y:S01]  /*18a00*/  FADD.FTZ R3, |R32|, -RZ ;  /* 0x800000ff20037221 */ /* 0x000fe20000010200 */
[----:B------:R-:W-:-:S11]  /*18a10*/  ISETP.GE.AND P2, PT, R15, RZ, PT ;  /* 0x000000ff0f00720c */ /* 0x000fd60003f46270 */
[C---:B------:R-:W-:Y:S01]  /*18a20*/  @!P0 FADD.FTZ R3, |R15|.reuse, -RZ ;  /* 0x800000ff0f038221 */ /* 0x040fe20000010200 */
[----:B------:R-:W-:-:S04]  /*18a30*/  FSETP.NEU.FTZ.AND P0, PT, |R15|, |R32|, PT ;  /* 0x400000200f00720b */ /* 0x000fc80003f1d200 */
[----:B------:R-:W-:Y:S01]  /*18a40*/  FSETP.NEU.FTZ.AND P1, PT, R3, RZ, PT ;  /* 0x000000ff0300720b */ /* 0x000fe20003f3d000 */
[----:B------:R-:W-:-:S10]  /*18a50*/  HFMA2.MMA R3, -RZ, RZ, 2.04296875, -15.78125 ;  /* 0x4016cbe4ff037435 */ /* 0x000fd400000001ff */
[----:B------:R-:W-:Y:S01]  /*18a60*/  @!P0 FSEL R0, R3, 0.78539818525314331055, !P2 ;  /* 0x3f490fdb03008808 */ /* 0x000fe20005000000 */
[----:B------:R-:W-:Y:S01]  /*18a70*/  FADD.FTZ R3, |R15|, |R32| ;  /* 0x400000200f037221 */ /* 0x000fe20000010200 */
[----:B------:R-:W-:-:S04]  /*18a80*/  @!P1 FSEL R0, RZ, 3.1415927410125732422, P2 ;  /* 0x40490fdbff009808 */ /* 0x000fc80001000000 */
[----:B------:R-:W-:Y:S02]  /*18a90*/  FSETP.GTU.FTZ.AND P0, PT, |R3|, +INF , PT ;  /* 0x7f8000000300780b */ /* 0x000fe40003f1c200 */
[----:B------:R-:W-:-:S04]  /*18aa0*/  LOP3.LUT R0, R0, 0x80000000, R32, 0xb8, !PT ;  /* 0x8000000000007812 */ /* 0x000fc800078eb820 */
[----:B------:R-:W-:Y:S01]  /*18ab0*/  FSEL R0, R3, R0, P0 ;  /* 0x0000000003007208 */ /* 0x000fe20000000000 */
[----:B------:R-:W-:Y:S06]  /*18ac0*/  BRA `(.L_x_10069) ;  /* 0x0000000000d87947 */ /* 0x000fec0003800000 */
.L_x_10070:
[----:B------:R-:W-:Y:S01]  /*18ad0*/  FADD.FTZ R29, |R15|, -RZ ;  /* 0x800000ff0f1d7221 */ /* 0x000fe20000010200 */
[C---:B0--3--:R-:W-:Y:S01]  /*18ae0*/  FADD.FTZ R4, |R32|.reuse, -RZ ;  /* 0x800000ff20047221 */ /* 0x049fe20000010200 */
[----:B------:R-:W-:Y:S01]  /*18af0*/  FSETP.GT.FTZ.AND P6, PT, |R32|, |R15|, PT ;  /* 0x4000000f2000720b */ /* 0x000fe20003fd4200 */
[----:B------:R-:W-:Y:S03]  /*18b00*/  BSSY B5, `(.L_x_10076) ;  /* 0x000000e000057945 */ /* 0x000fe60003800000 */
[----:B------:R-:W-:Y:S02]  /*18b10*/  FSEL R6, R4, R29, P6 ;  /* 0x0000001d04067208 */ /* 0x000fe40003000000 */
        /* <DEDUP_REMOVED lines=12> */
.L_x_10077:
[----:B------:R-:W-:Y:S05]  /*18be0*/  BSYNC B5 ;  /* 0x0000000000057941 */ /* 0x000fea0003800000 */
.L_x_10076:
        /* <DEDUP_REMOVED lines=18> */
.L_x_10079:
[----:B------:R-:W-:Y:S02]  /*18d10*/  ISETP.GE.AND P0, PT, R15, RZ, PT ;  /* 0x000000ff0f00720c */ /* 0x000fe40003f06270 */
[----:B------:R-:W-:-:S11]  /*18d20*/  MOV R3, 0x3fd774eb ;  /* 0x3fd774eb00037802 */ /* 0x000fd60000000f00 */
[----:B------:R-:W-:-:S04]  /*18d30*/  @P0 FFMA.FTZ R0, R3, 0.93318945169448852539, -R0 ;  /* 0x3f6ee58103000823 */ /* 0x000fc80000010800 */
[----:B------:R-:W-:-:S07]  /*18d40*/  @!P0 FFMA.FTZ R0, R3, 0.93318945169448852539, R0 ;  /* 0x3f6ee58103008823 */ /* 0x000fce0000010000 */
.L_x_10080:
[----:B------:R-:W-:Y:S05]  /*18d50*/  BSYNC B0 ;  /* 0x0000000000007941 */ /* 0x000fea0003800000 */
.L_x_10078:
        /* <DEDUP_REMOVED lines=13> */
.L_x_10069:
[----:B------:R-:W-:Y:S05]  /*18e30*/  BSYNC B4 ;  /* 0x0000000000047941 */ /* 0x000fea0003800000 */
.L_x_10066:
[----:B------:R-:W-:-:S04]  /*18e40*/  SHF.R.U32.HI R3, RZ, 0x1f, R17 ;  /* 0x0000001fff037819 */ /* 0x000fc80000011611 */
[----:B------:R-:W-:-:S13]  /*18e50*/  ISETP.NE.AND P0, PT, R3, RZ, PT ;  /* 0x000000ff0300720c */ /* 0x000fda0003f05270 */
[----:B-1----:R-:W-:-:S05]  /*18e60*/  @!P0 FADD.FTZ R26, -R26, -RZ ;  /* 0x800000ff1a1a8221 */ /* 0x002fca0000010100 */
[----:B0-----:R-:W-:Y:S01]  /*18e70*/  MOV R14, R26 ;  /* 0x0000001a000e7202 */ /* 0x001fe20000000f00 */
[----:B------:R-:W-:Y:S06]  /*18e80*/  BRA `(.L_x_10081) ;  /* 0x0000000c00707947 */ /* 0x000fec0003800000 */
.L_x_10044:
[----:B------:R-:W-:Y:S01]  /*18e90*/  FADD.FTZ R0, -R16, 6.1232342629258392722e-17 ;  /* 0x248d313210007421 */ /* 0x000fe20000010100 */
[----:B------:R-:W-:-:S03]  /*18ea0*/  FADD.FTZ R14, -R17, -RZ ;  /* 0x800000ff110e7221 */ /* 0x000fc60000010100 */
[----:B------:R-:W-:Y:S01]  /*18eb0*/  FADD.FTZ R0, R0, 1.5707963705062866211 ;  /* 0x3fc90fdb00007421 */ /* 0x000fe20000010000 */
[----:B------:R-:W-:Y:S06]  /*18ec0*/  BRA `(.L_x_10081) ;  /* 0x0000000c00607947 */ /* 0x000fec0003800000 */
.L_x_10043:
[----:B------:R-:W-:Y:S01]  /*18ed0*/  HFMA2.MMA R0, -RZ, RZ, 0, 0 ;  /* 0x00000000ff007435 */ /* 0x000fe200000001ff */
[----:B------:R-:W-:Y:S01]  /*18ee0*/  FADD.FTZ R14, -R17, -RZ ;  /* 0x800000ff110e7221 */ /* 0x000fe20000010100 */
[----:B------:R-:W-:Y:S09]  /*18ef0*/  BRA `(.L_x_10081) ;  /* 0x0000000c00547947 */ /* 0x000ff20003800000 */
.L_x_10042:
[----:B------:R-:W-:Y:S01]  /*18f00*/  FSETP.GEU.FTZ.AND P6, PT, |R16|, |R17|, PT ;  /* 0x400000111000720b */ /* 0x000fe20003fde200 */
[----:B------:R-:W-:Y:S03]  /*18f10*/  BSSY B4, `(.L_x_10082) ;  /* 0x00000be000047945 */ /* 0x000fe60003800000 */
[----:B---3--:R-:W-:Y:S02]  /*18f20*/  FSEL R26, R14, R15, !P6 ;  /* 0x0000000f0e1a7208 */ /* 0x008fe40007000000 */
[----:B0-----:R-:W-:Y:S02]  /*18f30*/  FSEL R29, R15, R14, !P6 ;  /* 0x0000000e0f1d7208 */ /* 0x001fe40007000000 */
        /* <DEDUP_REMOVED lines=19> */
[----:B------:R-:W-:Y:S05]  /*19070*/  CALL.REL.NOINC `($__internal_18_$__cuda_sm3x_div_rn_ftz_f32_slowpath) ;  /* 0x0000010400a47944 */ /* 0x000fea0003c00000 */
.L_x_10086:
[----:B------:R-:W-:Y:S05]  /*19080*/  BSYNC B5 ;  /* 0x0000000000057941 */ /* 0x000fea0003800000 */
.L_x_10085:
        /* <DEDUP_REMOVED lines=18> */
.L_x_10088:
[----:B------:R-:W-:Y:S02]  /*191b0*/  ISETP.GE.AND P0, PT, R16, RZ, PT ;  /* 0x000000ff1000720c */ /* 0x000fe40003f06270 */
[----:B------:R-:W-:-:S11]  /*191c0*/  MOV R3, 0x3fd774eb ;  /* 0x3fd774eb00037802 */ /* 0x000fd60000000f00 */
[----:B------:R-:W-:-:S04]  /*191d0*/  @P0 FFMA.FTZ R0, R3, 0.93318945169448852539, -R0 ;  /* 0x3f6ee58103000823 */ /* 0x000fc80000010800 */
[----:B------:R-:W-:-:S07]  /*191e0*/  @!P0 FFMA.FTZ R0, R3, 0.93318945169448852539, R0 ;  /* 0x3f6ee58103008823 */ /* 0x000fce0000010000 */
.L_x_10089:
[----:B------:R-:W-:Y:S05]  /*191f0*/  BSYNC B0 ;  /* 0x0000000000007941 */ /* 0x000fea0003800000 */
.L_x_10087:
[----:B------:R-:W-:Y:S01]  /*19200*/  FSETP.NEU.FTZ.AND P0, PT, |R16|, |R17|, PT ;  /* 0x400000111000720b */ /* 0x000fe20003f1d200 */
        /* <DEDUP_REMOVED lines=12> */
.L_x_10084:
        /* <DEDUP_REMOVED lines=12> */
.L_x_10092:
[----:B------:R-:W-:Y:S05]  /*19390*/  BSYNC B5 ;  /* 0x0000000000057941 */ /* 0x000fea0003800000 */
.L_x_10091:
        /* <DEDUP_REMOVED lines=18> */
.L_x_10094:
[----:B------:R-:W-:Y:S02]  /*194c0*/  ISETP.GE.AND P0, PT, R16, RZ, PT ;  /* 0x000000ff1000720c */ /* 0x000fe40003f06270 */
[----:B------:R-:W-:-:S11]  /*194d0*/  MOV R3, 0x3fd774eb ;  /* 0x3fd774eb00037802 */ /* 0x000fd60000000f00 */
[----:B------:R-:W-:-:S04]  /*194e0*/  @P0 FFMA.FTZ R0, R3, 0.93318945169448852539, -R0 ;  /* 0x3f6ee58103000823 */ /* 0x000fc80000010800 */
[----:B------:R-:W-:-:S07]  /*194f0*/  @!P0 FFMA.FTZ R0, R3, 0.93318945169448852539, R0 ;  /* 0x3f6ee58103008823 */ /* 0x000fce0000010000 */
.L_x_10095:
[----:B------:R-:W-:Y:S05]  /*19500*/  BSYNC B0 ;  /* 0x0000000000007941 */ /* 0x000fea0003800000 */
.L_x_10093:
[CC--:B------:R-:W-:Y:S02]  /*19510*/  VIMNMX R3, R15.reuse, R14.reuse, !PT ;  /* 0x0000000e0f037248 */ /* 0x0c0fe40007fe0100 */
[----:B------:R-:W-:Y:S02]  /*19520*/  VIMNMX R14, R15, R14, PT ;  /* 0x0000000e0f0e7248 */ /* 0x000fe40003fe0100 */
[----:B------:R-:W-:Y:S02]  /*19530*/  LOP3.LUT R4, R3, 0xfe000000, RZ, 0xc0, !PT ;  /* 0xfe00000003047812 */ /* 0x000fe400078ec0ff */
[----:B------:R-:W-:Y:S02]  /*19540*/  FSETP.NEU.FTZ.AND P0, PT, R14, RZ, PT ;  /* 0x000000ff0e00720b */ /* 0x000fe40003f1d000 */
[C---:B------:R-:W-:Y:S02]  /*19550*/  IADD3 R5, -R4.reuse, 0x7e800000, RZ ;  /* 0x7e80000004057810 */ /* 0x040fe40007ffe1ff */
[----:B------:R-:W-:-:S02]  /*19560*/  LOP3.LUT R4, R4, 0x800000, RZ, 0xfc, !PT ;  /* 0x0080000004047812 */ /* 0x000fc400078efcff */
[----:B------:R-:W-:Y:S01]  /*19570*/  FSETP.NEU.FTZ.AND P1, PT, |R16|, |R17|, PT ;  /* 0x400000111000720b */ /* 0x000fe20003f3d200 */
        /* <DEDUP_REMOVED lines=20> */
.L_x_10083:
        /* <DEDUP_REMOVED lines=32> */
[----:B------:R-:W-:Y:S05]  /*198c0*/  CALL.REL.NOINC `($__internal_18_$__cuda_sm3x_div_rn_ftz_f32_slowpath) ;  /* 0x000000fc00907944 */ /* 0x000fea0003c00000 */
.L_x_10097:
[----:B------:R-:W-:Y:S05]  /*198d0*/  BSYNC B5 ;  /* 0x0000000000057941 */ /* 0x000fea0003800000 */
.L_x_10096:
        /* <DEDUP_REMOVED lines=18> */
.L_x_10099:
[----:B------:R-:W-:Y:S02]  /*19a00*/  ISETP.GE.AND P0, PT, R16, RZ, PT ;  /* 0x000000ff1000720c */ /* 0x000fe40003f06270 */
[----:B------:R-:W-:-:S11]  /*19a10*/  MOV R3, 0x3fd774eb ;  /* 0x3fd774eb00037802 */ /* 0x000fd60000000f00 */
[----:B------:R-:W-:-:S04]  /*19a20*/  @P0 FFMA.FTZ R0, R3, 0.93318945169448852539, -R0 ;  /* 0x3f6ee58103000823 */ /* 0x000fc80000010800 */
[----:B------:R-:W-:-:S07]  /*19a30*/  @!P0 FFMA.FTZ R0, R3, 0.93318945169448852539, R0 ;  /* 0x3f6ee58103008823 */ /* 0x000fce0000010000 */
.L_x_10100:
[----:B------:R-:W-:Y:S05]  /*19a40*/  BSYNC B0 ;  /* 0x0000000000007941 */ /* 0x000fea0003800000 */
.L_x_10098:
        /* <DEDUP_REMOVED lines=10> */
.L_x_10090:
[----:B------:R-:W-:Y:S05]  /*19af0*/  BSYNC B4 ;  /* 0x0000000000047941 */ /* 0x000fea0003800000 */
.L_x_10082:
[----:B------:R-:W-:Y:S01]  /*19b00*/  SHF.R.U32.HI R3, RZ, 0x1f, R17 ;  /* 0x0000001fff037819 */ /* 0x000fe20000011611 */
[----:B------:R-:W-:Y:S01]  /*19b10*/  FADD.FTZ R14, R15, 0.69314718246459960938 ;  /* 0x3f3172180f0e7421 */ /* 0x000fe20000010000 */
[----:B------:R-:W-:Y:S02]  /*19b20*/  FADD.FTZ R0, |R0|, -RZ ;  /* 0x800000ff00007221 */ /* 0x000fe40000010200 */
[----:B------:R-:W-:-:S13]  /*19b30*/  ISETP.NE.AND P0, PT, R3, RZ, PT ;  /* 0x000000ff0300720c */ /* 0x000fda0003f05270 */
[----:B------:R-:W-:Y:S01]  /*19b40*/  @!P0 FADD.FTZ R14, -R14, -RZ ;  /* 0x800000ff0e0e8221 */ /* 0x000fe20000010100 */
[----:B------:R-:W-:Y:S06]  /*19b50*/  BRA `(.L_x_10081) ;  /* 0x00000000003c7947 */ /* 0x000fec0003800000 */
.L_x_10041:
        /* <DEDUP_REMOVED lines=15> */
.L_x_10081:
[----:B------:R-:W-:Y:S05]  /*19c50*/  BSYNC B2 ;  /* 0x0000000000027941 */ /* 0x000fea0003800000 */
.L_x_10040:
        /* <DEDUP_REMOVED lines=9> */
.L_x_10101:
[----:B------:R-:W-:Y:S02]  /*19cf0*/  FSETP.GTU.FTZ.AND P0, PT, R3, +INF , PT ;  /* 0x7f8000000300780b */ /* 0x000fe40003f1c000 */
[----:B------:R-:W-:-:S11]  /*19d00*/  MOV R15, R0 ;  /* 0x00000000000f7202 */ /* 0x000fd60000000f00 */
[----:B------:R-:W-:-:S07]  /*19d10*/  @!P0 MOV R14, R3 ;  /* 0x00000003000e8202 */ /* 0x000fce0000000f00 */
.L_x_10039:
[----:B------:R-:W-:Y:S05]  /*19d20*/  BSYNC B3 ;  /* 0x0000000000037941 */ /* 0x000fea0003800000 */
.L_x_10038:
[----:B------:R-:W1:Y:S01]  /*19d30*/  S2R R0, SR_TID.X ;  /* 0x0000000000007919 */ /* 0x000e620000002100 */
[----:B------:R-:W-:Y:S01]  /*19d40*/  BSSY B3, `(.L_x_10102) ;  /* 0x000028f000037945 */ /* 0x000fe20003800000 */
[----:B------:R-:W-:Y:S02]  /*19d50*/  CS2R R16, SRZ ;  /* 0x0000000000107805 */ /* 0x000fe4000001ff00 */
        /* <DEDUP_REMOVED lines=11> */
[----:B------:R-:W-:Y:S01]  /*19e10*/  FADD.FTZ R16, |R19|, -RZ ;  /* 0x800000ff13107221 */ /* 0x000fe20000010200 */
[----:B---3--:R-:W-:Y:S02]  /*19e20*/  SHF.R.U32.HI R26, RZ, 0x1f, R19 ;  /* 0x0000001fff1a7819 */ /* 0x008fe40000011613 */
        /* <DEDUP_REMOVED lines=12> */
[----:B----4-:R-:W-:Y:S02]  /*19ef0*/  FADD.FTZ R5, |R0|, -RZ ;  /* 0x800000ff00057221 */ /* 0x010fe40000010200 */
[----:B------:R-:W-:-:S03]  /*19f00*/  FADD.FTZ R27, |R3|, -RZ ;  /* 0x800000ff031b7221 */ /* 0x000fc60000010200 */
[-C--:B------:R-:W-:Y:S02]  /*19f10*/  VIMNMX R7, R5, R6.reuse, !PT ;  /* 0x0000000605077248 */ /* 0x080fe40007fe0100 */
[----:B------:R-:W-:Y:S02]  /*19f20*/  VIMNMX R4, R6, R27, !PT ;  /* 0x0000001b06047248 */ /* 0x000fe40007fe0100 */
[----:B------:R-:W-:Y:S02]  /*19f30*/  LOP3.LUT R26, R7, 0xfe000000, RZ, 0xc0, !PT ;  /* 0xfe000000071a7812 */ /* 0x000fe400078ec0ff */
        /* <DEDUP_REMOVED lines=81> */
.L_x_10112:
        /* <DEDUP_REMOVED lines=10> */
.L_x_10114:
[----:B------:R-:W-:-:S04]  /*1a4f0*/  FADD.FTZ R4, -R0, R5 ;  /* 0x0000000500047221 */ /* 0x000fc80000010100 */
[----:B------:R-:W-:-:S07]  /*1a500*/  FMUL.FTZ R4, R4, 0.5 ;  /* 0x3f00000004047820 */ /* 0x000fce0000410000 */
.L_x_10115:
[----:B------:R-:W-:Y:S05]  /*1a510*/  BSYNC B1 ;  /* 0x0000000000017941 */ /* 0x000fea0003800000 */
.L_x_10113:
        /* <DEDUP_REMOVED lines=11> */
.L_x_10117:
[----:B------:R-:W-:-:S04]  /*1a5d0*/  FADD.FTZ R26, R6, -R27 ;  /* 0x8000001b061a7221 */ /* 0x000fc80000010000 */
[----:B------:R-:W-:-:S07]  /*1a5e0*/  FMUL.FTZ R27, R26, 0.5 ;  /* 0x3f0000001a1b7820 */ /* 0x000fce0000410000 */
.L_x_10118:
[----:B------:R-:W-:Y:S05]  /*1a5f0*/  BSYNC B1 ;  /* 0x0000000000017941 */ /* 0x000fea0003800000 */
.L_x_10116:
        /* <DEDUP_REMOVED lines=35> */
.L_x_10111:
[----:B------:R0:W1:Y:S02]  /*1a830*/  MUFU.SQRT R26, R16 ;  /* 0x00000010001a7308 */ /* 0x0000640000002000 */
.L_x_10110:
[----:B------:R-:W-:Y:S05]  /*1a840*/  BSYNC B0 ;  /* 0x0000000000007941 */ /* 0x000fea0003800000 */
.L_x_10109:
        /* <DEDUP_REMOVED lines=24> */
.L_x_10125:
[----:B------:R-:W-:-:S04]  /*1a9d0*/  FADD.FTZ R0, -R0, R5 ;  /* 0x0000000500007221 */ /* 0x000fc80000010100 */
[----:B------:R-:W-:-:S07]  /*1a9e0*/  FMUL.FTZ R0, R0, 0.5 ;  /* 0x3f00000000007820 */ /* 0x000fce0000410000 */
.L_x_10126:
[----:B------:R-:W-:Y:S05]  /*1a9f0*/  BSYNC B1 ;  /* 0x0000000000017941 */ /* 0x000fea0003800000 */
.L_x_10124:
        /* <DEDUP_REMOVED lines=10> */
.L_x_10128:
[----:B------:R-:W-:-:S04]  /*1aaa0*/  FADD.FTZ R3, -R3, R6 ;  /* 0x0000000603037221 */ /* 0x000fc80000010100 */
[----:B------:R-:W-:-:S07]  /*1aab0*/  FMUL.FTZ R3, R3, 0.5 ;  /* 0x3f00000003037820 */ /* 0x000fce0000410000 */
.L_x_10129:
[----:B------:R-:W-:Y:S05]  /*1aac0*/  BSYNC B1 ;  /* 0x0000000000017941 */ /* 0x000fea0003800000 */
.L_x_10127:
[----:B------:R-:W-:Y:S01]  /*1aad0*/  FADD.FTZ R0, R3, R0 ;  /* 0x0000000003007221 */ /* 0x000fe20000010000 */
[----:B------:R-:W-:Y:S01]  /*1aae0*/  FADD.FTZ R7, R7, |R18| ;  /* 0x4000001207077221 */ /* 0x000fe20000010000 */
[----:B------:R-:W-:-:S03]  /*1aaf0*/  PLOP3.LUT P0, PT, PT, PT, PT, 0x80, 0x0 ;  /* 0x000000000000781c */ /* 0x000fc60003f0f070 */
[----:B------:R-:W-:-:S04]  /*1ab00*/  FMUL.FTZ R0, R7, R0 ;  /* 0x0000000007007220 */ /* 0x000fc80000410000 */
[----:B------:R2:W3:Y:S01]  /*1ab10*/  MUFU.SQRT R32, R0 ;  /* 0x0000000000207308 */ /* 0x0004e20000002000 */
[----:B------:R-:W-:Y:S05]  /*1ab20*/  BRA `(.L_x_10121) ;  /* 0x0000000000687947 */ /* 0x000fea0003800000 */
.L_x_10123:
        /* <DEDUP_REMOVED lines=15> */
.L_x_10122:
        /* <DEDUP_REMOVED lines=8> */
.L_x_10120:
[----:B------:R-:W-:Y:S01]  /*1aca0*/  PLOP3.LUT P0, PT, PT, PT, PT, 0x80, 0x0 ;  /* 0x000000000000781c */ /* 0x000fe20003f0f070 */
[----:B------:R-:W-:Y:S01]  /*1acb0*/  FMUL.FTZ R32, R7, 16777216 ;  /* 0x4b80000007207820 */ /* 0x000fe20000410000 */
[----:B------:R-:W-:-:S11]  /*1acc0*/  FMUL.FTZ R17, |R18|, 16777216 ;  /* 0x4b80000012117820 */ /* 0x000fd60000410200 */
.L_x_10121:
[----:B------:R-:W-:Y:S05]  /*1acd0*/  BSYNC B0 ;  /* 0x0000000000007941 */ /* 0x000fea0003800000 */
.L_x_10119:
        /* <DEDUP_REMOVED lines=33> */
.L_x_10132:
        /* <DEDUP_REMOVED lines=28> */
.L_x_10131:
        /* <DEDUP_REMOVED lines=20> */
.L_x_10136:
[----:B------:R-:W-:Y:S05]  /*1b1f0*/  BSYNC B5 ;  /* 0x0000000000057941 */ /* 0x000fea0003800000 */
.L_x_10135:
        /* <DEDUP_REMOVED lines=18> */
.L_x_10138:
[----:B------:R-:W-:Y:S02]  /*1b320*/  ISETP.GE.AND P0, PT, R17, RZ, PT ;  /* 0x000000ff1100720c */ /* 0x000fe40003f06270 */
[----:B------:R-:W-:-:S11]  /*1b330*/  MOV R3, 0x3fd774eb ;  /* 0x3fd774eb00037802 */ /* 0x000fd60000000f00 */
[----:B------:R-:W-:-:S04]  /*1b340*/  @P0 FFMA.FTZ R0, R3, 0.93318945169448852539, -R0 ;  /* 0x3f6ee58103000823 */ /* 0x000fc80000010800 */
[----:B------:R-:W-:-:S07]  /*1b350*/  @!P0 FFMA.FTZ R0, R3, 0.93318945169448852539, R0 ;  /* 0x3f6ee58103008823 */ /* 0x000fce0000010000 */
.L_x_10139:
[----:B------:R-:W-:Y:S05]  /*1b360*/  BSYNC B0 ;  /* 0x0000000000007941 */ /* 0x000fea0003800000 */
.L_x_10137:
        /* <DEDUP_REMOVED lines=11> */
.L_x_10134:
        /* <DEDUP_REMOVED lines=16> */
[----:B-1--4-:R-:W-:Y:S05]  /*1b520*/  CALL.REL.NOINC `($__internal_18_$__cuda_sm3x_div_rn_ftz_f32_slowpath) ;  /* 0x000000e000787944 */ /* 0x012fea0003c00000 */
.L_x_10141:
[----:B------:R-:W-:Y:S05]  /*1b530*/  BSYNC B5 ;  /* 0x0000000000057941 */ /* 0x000fea0003800000 */
.L_x_10140:
        /* <DEDUP_REMOVED lines=18> */
.L_x_10143:
[----:B------:R-:W-:Y:S02]  /*1b660*/  ISETP.GE.AND P0, PT, R17, RZ, PT ;  /* 0x000000ff1100720c */ /* 0x000fe40003f06270 */
[----:B------:R-:W-:-:S11]  /*1b670*/  MOV R3, 0x3fd774eb ;  /* 0x3fd774eb00037802 */ /* 0x000fd60000000f00 */
[----:B------:R-:W-:-:S04]  /*1b680*/  @P0 FFMA.FTZ R0, R3, 0.93318945169448852539, -R0 ;  /* 0x3f6ee58103000823 */ /* 0x000fc80000010800 */
[----:B------:R-:W-:-:S07]  /*1b690*/  @!P0 FFMA.FTZ R0, R3, 0.93318945169448852539, R0 ;  /* 0x3f6ee58103008823 */ /* 0x000fce0000010000 */
.L_x_10144:
[----:B------:R-:W-:Y:S05]  /*1b6a0*/  BSYNC B0 ;  /* 0x0000000000007941 */ /* 0x000fea0003800000 */
.L_x_10142:
        /* <DEDUP_REMOVED lines=9> */
[----:B------:R-:W-:-:S07]  /*1b740*/  FSEL R0, R17, R0, P0 ;  /* 0x0000000011007208 */ /* 0x000fce0000000000 */
.L_x_10133:
[----:B------:R-:W-:Y:S05]  /*1b750*/  BSYNC B4 ;  /* 0x0000000000047941 */ /* 0x000fea0003800000 */
.L_x_10130:
[----:B------:R-:W-:-:S04]  /*1b760*/  SHF.R.U32.HI R3, RZ, 0x1f, R19 ;  /* 0x0000001fff037819 */ /* 0x000fc80000011613 */
[----:B------:R-:W-:-:S13]  /*1b770*/  ISETP.NE.AND P0, PT, R3, RZ, PT ;  /* 0x000000ff0300720c */ /* 0x000fda0003f05270 */
[----:B-1----:R-:W-:-:S05]  /*1b780*/  @!P0 FADD.FTZ R26, -R26, -RZ ;  /* 0x800000ff1a1a8221 */ /* 0x002fca0000010100 */
[----:B0-----:R-:W-:Y:S01]  /*1b790*/  MOV R16, R26 ;  /* 0x0000001a00107202 */ /* 0x001fe20000000f00 */
[----:B------:R-:W-:Y:S06]  /*1b7a0*/  BRA `(.L_x_10145) ;  /* 0x0000000c006c7947 */ /* 0x000fec0003800000 */
.L_x_10108:
[----:B------:R-:W-:Y:S01]  /*1b7b0*/  FADD.FTZ R0, -R18, 6.1232342629258392722e-17 ;  /* 0x248d313212007421 */ /* 0x000fe20000010100 */
[----:B------:R-:W-:-:S03]  /*1b7c0*/  FADD.FTZ R16, -R19, -RZ ;  /* 0x800000ff13107221 */ /* 0x000fc60000010100 */
[----:B------:R-:W-:Y:S01]  /*1b7d0*/  FADD.FTZ R0, R0, 1.5707963705062866211 ;  /* 0x3fc90fdb00007421 */ /* 0x000fe20000010000 */
[----:B------:R-:W-:Y:S06]  /*1b7e0*/  BRA `(.L_x_10145) ;  /* 0x0000000c005c7947 */ /* 0x000fec0003800000 */
.L_x_10107:
[----:B------:R-:W-:Y:S01]  /*1b7f0*/  HFMA2.MMA R0, -RZ, RZ, 0, 0 ;  /* 0x00000000ff007435 */ /* 0x000fe200000001ff */
[----:B------:R-:W-:Y:S01]  /*1b800*/  FADD.FTZ R16, -R19, -RZ ;  /* 0x800000ff13107221 */ /* 0x000fe20000010100 */
[----:B------:R-:W-:Y:S09]  /*1b810*/  BRA `(.L_x_10145) ;  /* 0x0000000c00507947 */ /* 0x000ff20003800000 */
.L_x_10106:
[----:B------:R-:W-:Y:S01]  /*1b820*/  FSETP.GEU.FTZ.AND P6, PT, |R18|, |R19|, PT ;  /* 0x400000131200720b */ /* 0x000fe20003fde200 */
[----:B------:R-:W-:Y:S03]  /*1b830*/  BSSY B4, `(.L_x_10146) ;  /* 0x00000be000047945 */ /* 0x000fe60003800000 */
[----:B------:R-:W-:Y:S02]  /*1b840*/  FSEL R27, R16, R17, !P6 ;  /* 0x00000011101b7208 */ /* 0x000fe40007000000 */
        /* <DEDUP_REMOVED lines=20> */
[----:B----4-:R-:W-:Y:S05]  /*1b990*/  CALL.REL.NOINC `($__internal_18_$__cuda_sm3x_div_rn_ftz_f32_slowpath) ;  /* 0x000000dc005c7944 */ /* 0x010fea0003c00000 */
.L_x_10150:
[----:B------:R-:W-:Y:S05]  /*1b9a0*/  BSYNC B5 ;  /* 0x0000000000057941 */ /* 0x000fea0003800000 */
.L_x_10149:
        /* <DEDUP_REMOVED lines=18> */
.L_x_10152:
[----:B------:R-:W-:Y:S02]  /*1bad0*/  ISETP.GE.AND P0, PT, R18, RZ, PT ;  /* 0x000000ff1200720c */ /* 0x000fe40003f06270 */
[----:B------:R-:W-:-:S11]  /*1bae0*/  MOV R3, 0x3fd774eb ;  /* 0x3fd774eb00037802 */ /* 0x000fd60000000f00 */
[----:B------:R-:W-:-:S04]  /*1baf0*/  @P0 FFMA.FTZ R0, R3, 0.93318945169448852539, -R0 ;  /* 0x3f6ee58103000823 */ /* 0x000fc80000010800 */
[----:B------:R-:W-:-:S07]  /*1bb00*/  @!P0 FFMA.FTZ R0, R3, 0.93318945169448852539, R0 ;  /* 0x3f6ee58103008823 */ /* 0x000fce0000010000 */
.L_x_10153:
[----:B------:R-:W-:Y:S05]  /*1bb10*/  BSYNC B0 ;  /* 0x0000000000007941 */ /* 0x000fea0003800000 */
.L_x_10151:
        /* <DEDUP_REMOVED lines=13> */
.L_x_10148:
        /* <DEDUP_REMOVED lines=12> */
.L_x_10156:
[----:B------:R-:W-:Y:S05]  /*1bcb0*/  BSYNC B5 ;  /* 0x0000000000057941 */ /* 0x000fea0003800000 */
.L_x_10155:
        /* <DEDUP_REMOVED lines=18> */
.L_x_10158:
[----:B------:R-:W-:Y:S02]  /*1bde0*/  ISETP.GE.AND P0, PT, R18, RZ, PT ;  /* 0x000000ff1200720c */ /* 0x000fe40003f06270 */
[----:B------:R-:W-:-:S11]  /*1bdf0*/  MOV R3, 0x3fd774eb ;  /* 0x3fd774eb00037802 */ /* 0x000fd60000000f00 */
[----:B------:R-:W-:-:S04]  /*1be00*/  @P0 FFMA.FTZ R0, R3, 0.93318945169448852539, -R0 ;  /* 0x3f6ee58103000823 */ /* 0x000fc80000010800 */
[----:B------:R-:W-:-:S07]  /*1be10*/  @!P0 FFMA.FTZ R0, R3, 0.93318945169448852539, R0 ;  /* 0x3f6ee58103008823 */ /* 0x000fce0000010000 */
.L_x_10159:
[----:B------:R-:W-:Y:S05]  /*1be20*/  BSYNC B0 ;  /* 0x0000000000007941 */ /* 0x000fea0003800000 */
.L_x_10157:
[CC--:B------:R-:W-:Y:S02]  /*1be30*/  VIMNMX R3, R17.reuse, R16.reuse, !PT ;  /* 0x0000001011037248 */ /* 0x0c0fe40007fe0100 */
[----:B------:R-:W-:Y:S02]  /*1be40*/  VIMNMX R16, R17, R16, PT ;  /* 0x0000001011107248 */ /* 0x000fe40003fe0100 */
[----:B------:R-:W-:Y:S02]  /*1be50*/  LOP3.LUT R4, R3, 0xfe000000, RZ, 0xc0, !PT ;  /* 0xfe00000003047812 */ /* 0x000fe400078ec0ff */
[----:B------:R-:W-:Y:S02]  /*1be60*/  FSETP.NEU.FTZ.AND P0, PT, R16, RZ, PT ;  /* 0x000000ff1000720b */ /* 0x000fe40003f1d000 */
[C---:B----4-:R-:W-:Y:S02]  /*1be70*/  IADD3 R5, -R4.reuse, 0x7e800000, RZ ;  /* 0x7e80000004057810 */ /* 0x050fe40007ffe1ff */
        /* <DEDUP_REMOVED lines=22> */
.L_x_10147:
        /* <DEDUP_REMOVED lines=9> */
[----:B----4-:R-:W-:Y:S02]  /*1c070*/  LOP3.LUT R5, R4, 0xfe000000, RZ, 0xc0, !PT ;  /* 0xfe00000004057812 */ /* 0x010fe400078ec0ff */
        /* <DEDUP_REMOVED lines=23> */
.L_x_10161:
[----:B------:R-:W-:Y:S05]  /*1c1f0*/  BSYNC B5 ;  /* 0x0000000000057941 */ /* 0x000fea0003800000 */
.L_x_10160:
        /* <DEDUP_REMOVED lines=18> */
.L_x_10163:
[----:B------:R-:W-:Y:S02]  /*1c320*/  ISETP.GE.AND P0, PT, R18, RZ, PT ;  /* 0x000000ff1200720c */ /* 0x000fe40003f06270 */
[----:B------:R-:W-:-:S11]  /*1c330*/  MOV R3, 0x3fd774eb ;  /* 0x3fd774eb00037802 */ /* 0x000fd60000000f00 */
[----:B------:R-:W-:-:S04]  /*1c340*/  @P0 FFMA.FTZ R0, R3, 0.93318945169448852539, -R0 ;  /* 0x3f6ee58103000823 */ /* 0x000fc80000010800 */
[----:B------:R-:W-:-:S07]  /*1c350*/  @!P0 FFMA.FTZ R0, R3, 0.93318945169448852539, R0 ;  /* 0x3f6ee58103008823 */ /* 0x000fce0000010000 */
.L_x_10164:
[----:B------:R-:W-:Y:S05]  /*1c360*/  BSYNC B0 ;  /* 0x0000000000007941 */ /* 0x000fea0003800000 */
.L_x_10162:
        /* <DEDUP_REMOVED lines=10> */
.L_x_10154:
[----:B------:R-:W-:Y:S05]  /*1c410*/  BSYNC B4 ;  /* 0x0000000000047941 */ /* 0x000fea0003800000 */
.L_x_10146:
[----:B------:R-:W-:Y:S01]  /*1c420*/  ISETP.NE.AND P0, PT, R26, RZ, PT ;  /* 0x000000ff1a00720c */ /* 0x000fe20003f05270 */
[----:B------:R-:W-:Y:S01]  /*1c430*/  FADD.FTZ R16, R17, 0.69314718246459960938 ;  /* 0x3f31721811107421 */ /* 0x000fe20000010000 */
[----:B------:R-:W-:-:S11]  /*1c440*/  FADD.FTZ R0, |R0|, -RZ ;  /* 0x800000ff00007221 */ /* 0x000fd60000010200 */
[----:B------:R-:W-:Y:S01]  /*1c450*/  @!P0 FADD.FTZ R16, -R16, -RZ ;  /* 0x800000ff10108221 */ /* 0x000fe20000010100 */
[----:B------:R-:W-:Y:S06]  /*1c460*/  BRA `(.L_x_10145) ;  /* 0x00000000003c7947 */ /* 0x000fec0003800000 */
.L_x_10105:
        /* <DEDUP_REMOVED lines=15> */
.L_x_10145:
[----:B------:R-:W-:Y:S05]  /*1c560*/  BSYNC B2 ;  /* 0x0000000000027941 */ /* 0x000fea0003800000 */
.L_x_10104:
        /* <DEDUP_REMOVED lines=9> */
.L_x_10165:
[----:B------:R-:W-:Y:S02]  /*1c600*/  FSETP.GTU.FTZ.AND P0, PT, R3, +INF , PT ;  /* 0x7f8000000300780b */ /* 0x000fe40003f1c000 */
[----:B------:R-:W-:-:S11]  /*1c610*/  MOV R17, R0 ;  /* 0x0000000000117202 */ /* 0x000fd60000000f00 */
[----:B------:R-:W-:-:S07]  /*1c620*/  @!P0 MOV R16, R3 ;  /* 0x0000000300108202 */ /* 0x000fce0000000f00 */
.L_x_10103:
[----:B------:R-:W-:Y:S05]  /*1c630*/  BSYNC B3 ;  /* 0x0000000000037941 */ /* 0x000fea0003800000 */
.L_x_10102:
[----:B------:R-:W1:Y:S01]  /*1c640*/  S2R R0, SR_TID.X ;  /* 0x0000000000007919 */ /* 0x000e620000002100 */
[----:B------:R-:W-:Y:S01]  /*1c650*/  BSSY B3, `(.L_x_10166) ;  /* 0x000028e000037945 */ /* 0x000fe20003800000 */
[----:B------:R-:W-:Y:S02]  /*1c660*/  CS2R R18, SRZ ;  /* 0x0000000000127805 */ /* 0x000fe4000001ff00 */
[----:B-1----:R-:W-:-:S04]  /*1c670*/  IADD3 R0, R0, 0x180, RZ ;  /* 0x0000018000007810 */ /* 0x002fc80007ffe0ff */
[----:B------:R-:W-:-:S13]  /*1c680*/  ISETP.GE.AND P0, PT, R0, R31, PT ;  /* 0x0000001f0000720c */ /* 0x000fda0003f06270 */
[----:B------:R-:W-:Y:S05]  /*1c690*/  @P0 BRA `(.L_x_10167) ;  /* 0x0000002800240947 */ /* 0x000fea0003800000 */
[C---:B------:R-:W-:Y:S01]  /*1c6a0*/  FSETP.GTU.FTZ.AND P0, PT, |R20|.reuse, +INF , PT ;  /* 0x7f8000001400780b */ /* 0x040fe20003f1c200 */
[----:B------:R-:W-:Y:S01]  /*1c6b0*/  BSSY B2, `(.L_x_10168) ;  /* 0x000027b000027945 */ /* 0x000fe20003800000 */
[----:B------:R-:W-:Y:S01]  /*1c6c0*/  FSETP.GTU.FTZ.AND P1, PT, |R21|, +INF , PT ;  /* 0x7f8000001500780b */ /* 0x000fe20003f3c200 */
[----:B---3--:R-:W-:-:S03]  /*1c6d0*/  FADD.FTZ R26, |R20|, -RZ ;  /* 0x800000ff141a7221 */ /* 0x008fc60000010200 */
        /* <DEDUP_REMOVED lines=25> */
[----:B0-----:R-:W-:-:S02]  /*1c870*/  LOP3.LUT R29, R4, 0xfe000000, RZ, 0xc0, !PT ;  /* 0xfe000000041d7812 */ /* 0x001fc400078ec0ff */
        /* <DEDUP_REMOVED lines=78> */
.L_x_10176:
        /* <DEDUP_REMOVED lines=10> */
.L_x_10178:
[----:B------:R-:W-:-:S04]  /*1ce00*/  FADD.FTZ R4, -R0, R5 ;  /* 0x0000000500047221 */ /* 0x000fc80000010100 */
[----:B------:R-:W-:-:S07]  /*1ce10*/  FMUL.FTZ R4, R4, 0.5 ;  /* 0x3f00000004047820 */ /* 0x000fce0000410000 */
.L_x_10179:
[----:B------:R-:W-:Y:S05]  /*1ce20*/  BSYNC B1 ;  /* 0x0000000000017941 */ /* 0x000fea0003800000 */
.L_x_10177:
        /* <DEDUP_REMOVED lines=11> */
.L_x_10181:
[----:B------:R-:W-:-:S04]  /*1cee0*/  FADD.FTZ R7, R6, -R7 ;  /* 0x8000000706077221 */ /* 0x000fc80000010000 */
[----:B------:R-:W-:-:S07]  /*1cef0*/  FMUL.FTZ R7, R7, 0.5 ;  /* 0x3f00000007077820 */ /* 0x000fce0000410000 */
.L_x_10182:
[----:B------:R-:W-:Y:S05]  /*1cf00*/  BSYNC B1 ;  /* 0x0000000000017941 */ /* 0x000fea0003800000 */
.L_x_10180:
        /* <DEDUP_REMOVED lines=35> */
.L_x_10175:
[----:B------:R0:W1:Y:S02]  /*1d140*/  MUFU.SQRT R18, R33 ;  /* 0x0000002100127308 */ /* 0x0000640000002000 */
.L_x_10174:
[----:B------:R-:W-:Y:S05]  /*1d150*/  BSYNC B0 ;  /* 0x0000000000007941 */ /* 0x000fea0003800000 */
.L_x_10173:
        /* <DEDUP_REMOVED lines=24> */
.L_x_10189:
[----:B------:R-:W-:-:S04]  /*1d2e0*/  FADD.FTZ R0, -R0, R5 ;  /* 0x0000000500007221 */ /* 0x000fc80000010100 */
[----:B------:R-:W-:-:S07]  /*1d2f0*/  FMUL.FTZ R0, R0, 0.5 ;  /* 0x3f00000000007820 */ /* 0x000fce0000410000 */
.L_x_10190:
[----:B------:R-:W-:Y:S05]  /*1d300*/  BSYNC B1 ;  /* 0x0000000000017941 */ /* 0x000fea0003800000 */
.L_x_10188:
        /* <DEDUP_REMOVED lines=10> */
.L_x_10192:
[----:B------:R-:W-:-:S04]  /*1d3b0*/  FADD.FTZ R3, -R3, R6 ;  /* 0x0000000603037221 */ /* 0x000fc80000010100 */
[----:B------:R-:W-:-:S07]  /*1d3c0*/  FMUL.FTZ R3, R3, 0.5 ;  /* 0x3f00000003037820 */ /* 0x000fce0000410000 */
.L_x_10193:
[----:B------:R-:W-:Y:S05]  /*1d3d0*/  BSYNC B1 ;  /* 0x0000000000017941 */ /* 0x000fea0003800000 */
.L_x_10191:
[----:B------:R-:W-:Y:S01]  /*1d3e0*/  FADD.FTZ R0, R3, R0 ;  /* 0x0000000003007221 */ /* 0x000fe20000010000 */
[----:B------:R-:W-:Y:S01]  /*1d3f0*/  FADD.FTZ R19, R26, R19 ;  /* 0x000000131a137221 */ /* 0x000fe20000010000 */
[----:B------:R-:W-:-:S03]  /*1d400*/  PLOP3.LUT P0, PT, PT, PT, PT, 0x80, 0x0 ;  /* 0x000000000000781c */ /* 0x000fc60003f0f070 */
[----:B------:R-:W-:-:S06]  /*1d410*/  FMUL.FTZ R19, R19, R0 ;  /* 0x0000000013137220 */ /* 0x000fcc0000410000 */
[----:B------:R-:W2:Y:S01]  /*1d420*/  MUFU.SQRT R19, R19 ;  /* 0x0000001300137308 */ /* 0x000ea20000002000 */
[----:B------:R-:W-:Y:S05]  /*1d430*/  BRA `(.L_x_10185) ;  /* 0x0000000000687947 */ /* 0x000fea0003800000 */
.L_x_10187:
        /* <DEDUP_REMOVED lines=15> */
.L_x_10186:
        /* <DEDUP_REMOVED lines=8> */
.L_x_10184:
[----:B------:R-:W-:Y:S01]  /*1d5b0*/  PLOP3.LUT P0, PT, PT, PT, PT, 0x80, 0x0 ;  /* 0x000000000000781c */ /* 0x000fe20003f0f070 */
[----:B------:R-:W-:Y:S01]  /*1d5c0*/  FMUL.FTZ R19, R19, 16777216 ;  /* 0x4b80000013137820 */ /* 0x000fe20000410000 */
[----:B------:R-:W-:-:S11]  /*1d5d0*/  FMUL.FTZ R26, R26, 16777216 ;  /* 0x4b8000001a1a7820 */ /* 0x000fd60000410000 */
.L_x_10185:
[----:B------:R-:W-:Y:S05]  /*1d5e0*/  BSYNC B0 ;  /* 0x0000000000007941 */ /* 0x000fea0003800000 */
.L_x_10183:
        /* <DEDUP_REMOVED lines=33> */
.L_x_10196:
        /* <DEDUP_REMOVED lines=28> */
.L_x_10195:
        /* <DEDUP_REMOVED lines=20> */
.L_x_10200:
[----:B------:R-:W-:Y:S05]  /*1db00*/  BSYNC B5 ;  /* 0x0000000000057941 */ /* 0x000fea0003800000 */
.L_x_10199:
        /* <DEDUP_REMOVED lines=18> */
.L_x_10202:
[----:B------:R-:W-:Y:S02]  /*1dc30*/  ISETP.GE.AND P0, PT, R26, RZ, PT ;  /* 0x000000ff1a00720c */ /* 0x000fe40003f06270 */
[----:B------:R-:W-:-:S11]  /*1dc40*/  MOV R3, 0x3fd774eb ;  /* 0x3fd774eb00037802 */ /* 0x000fd60000000f00 */
[----:B------:R-:W-:-:S04]  /*1dc50*/  @P0 FFMA.FTZ R0, R3, 0.93318945169448852539, -R0 ;  /* 0x3f6ee58103000823 */ /* 0x000fc80000010800 */
[----:B------:R-:W-:-:S07]  /*1dc60*/  @!P0 FFMA.FTZ R0, R3, 0.93318945169448852539, R0 ;  /* 0x3f6ee58103008823 */ /* 0x000fce0000010000 */
.L_x_10203:
[----:B------:R-:W-:Y:S05]  /*1dc70*/  BSYNC B0 ;  /* 0x0000000000007941 */ /* 0x000fea0003800000 */
.L_x_10201:
        /* <DEDUP_REMOVED lines=11> */
.L_x_10198:
        /* <DEDUP_REMOVED lines=17> */
.L_x_10205:
[----:B------:R-:W-:Y:S05]  /*1de40*/  BSYNC B5 ;  /* 0x0000000000057941 */ /* 0x000fea0003800000 */
.L_x_10204:
        /* <DEDUP_REMOVED lines=18> */
.L_x_10207:
[----:B------:R-:W-:Y:S02]  /*1df70*/  ISETP.GE.AND P0, PT, R26, RZ, PT ;  /* 0x000000ff1a00720c */ /* 0x000fe40003f06270 */
[----:B------:R-:W-:-:S11]  /*1df80*/  MOV R3, 0x3fd774eb ;  /* 0x3fd774eb00037802 */ /* 0x000fd60000000f00 */
[----:B------:R-:W-:-:S04]  /*1df90*/  @P0 FFMA.FTZ R0, R3, 0.93318945169448852539, -R0 ;  /* 0x3f6ee58103000823 */ /* 0x000fc80000010800 */
[----:B------:R-:W-:-:S07]  /*1dfa0*/  @!P0 FFMA.FTZ R0, R3, 0.93318945169448852539, R0 ;  /* 0x3f6ee58103008823 */ /* 0x000fce0000010000 */
.L_x_10208:
[----:B------:R-:W-:Y:S05]  /*1dfb0*/  BSYNC B0 ;  /* 0x0000000000007941 */ /* 0x000fea0003800000 */
.L_x_10206:
        /* <DEDUP_REMOVED lines=10> */
.L_x_10197:
[----:B------:R-:W-:Y:S05]  /*1e060*/  BSYNC B4 ;  /* 0x0000000000047941 */ /* 0x000fea0003800000 */
.L_x_10194:
[----:B------:R-:W-:-:S04]  /*1e070*/  SHF.R.U32.HI R3, RZ, 0x1f, R21 ;  /* 0x0000001fff037819 */ /* 0x000fc80000011615 */
[----:B------:R-:W-:-:S13]  /*1e080*/  ISETP.NE.AND P0, PT, R3, RZ, PT ;  /* 0x000000ff0300720c */ /* 0x000fda0003f05270 */
[----:B-1----:R-:W-:Y:S01]  /*1e090*/  @!P0 FADD.FTZ R18, -R18, -RZ ;  /* 0x800000ff12128221 */ /* 0x002fe20000010100 */
[----:B------:R-:W-:Y:S06]  /*1e0a0*/  BRA `(.L_x_10209) ;  /* 0x0000000c006c7947 */ /* 0x000fec0003800000 */
.L_x_10172:
[----:B------:R-:W-:Y:S01]  /*1e0b0*/  FADD.FTZ R0, -R20, 6.1232342629258392722e-17 ;  /* 0x248d313214007421 */ /* 0x000fe20000010100 */
[----:B------:R-:W-:-:S03]  /*1e0c0*/  FADD.FTZ R18, -R21, -RZ ;  /* 0x800000ff15127221 */ /* 0x000fc60000010100 */
[----:B------:R-:W-:Y:S01]  /*1e0d0*/  FADD.FTZ R0, R0, 1.5707963705062866211 ;  /* 0x3fc90fdb00007421 */ /* 0x000fe20000010000 */
[----:B------:R-:W-:Y:S06]  /*1e0e0*/  BRA `(.L_x_10209) ;  /* 0x0000000c005c7947 */ /* 0x000fec0003800000 */
.L_x_10171:
[----:B------:R-:W-:Y:S01]  /*1e0f0*/  MOV R0, RZ ;  /* 0x000000ff00007202 */ /* 0x000fe20000000f00 */
[----:B------:R-:W-:Y:S01]  /*1e100*/  FADD.FTZ R18, -R21, -RZ ;  /* 0x800000ff15127221 */ /* 0x000fe20000010100 */
[----:B------:R-:W-:Y:S06]  /*1e110*/  BRA `(.L_x_10209) ;  /* 0x0000000c00507947 */ /* 0x000fec0003800000 */
.L_x_10170:
[C---:B------:R-:W-:Y:S01]  /*1e120*/  FSETP.GEU.FTZ.AND P6, PT, R26.reuse, |R21|, PT ;  /* 0x400000151a00720b */ /* 0x040fe20003fde000 */
        /* <DEDUP_REMOVED lines=23> */
.L_x_10214:
[----:B------:R-:W-:Y:S05]  /*1e2a0*/  BSYNC B5 ;  /* 0x0000000000057941 */ /* 0x000fea0003800000 */
.L_x_10213:
        /* <DEDUP_REMOVED lines=18> */
.L_x_10216:
[----:B------:R-:W-:Y:S02]  /*1e3d0*/  ISETP.GE.AND P0, PT, R20, RZ, PT ;  /* 0x000000ff1400720c */ /* 0x000fe40003f06270 */
[----:B------:R-:W-:-:S11]  /*1e3e0*/  MOV R3, 0x3fd774eb ;  /* 0x3fd774eb00037802 */ /* 0x000fd60000000f00 */
[----:B------:R-:W-:-:S04]  /*1e3f0*/  @P0 FFMA.FTZ R0, R3, 0.93318945169448852539, -R0 ;  /* 0x3f6ee58103000823 */ /* 0x000fc80000010800 */
[----:B------:R-:W-:-:S07]  /*1e400*/  @!P0 FFMA.FTZ R0, R3, 0.93318945169448852539, R0 ;  /* 0x3f6ee58103008823 */ /* 0x000fce0000010000 */
.L_x_10217:
[----:B------:R-:W-:Y:S05]  /*1e410*/  BSYNC B0 ;  /* 0x0000000000007941 */ /* 0x000fea0003800000 */
.L_x_10215:
        /* <DEDUP_REMOVED lines=13> */
.L_x_10212:
        /* <DEDUP_REMOVED lines=12> */
.L_x_10220:
[----:B------:R-:W-:Y:S05]  /*1e5b0*/  BSYNC B5 ;  /* 0x0000000000057941 */ /* 0x000fea0003800000 */
.L_x_10219:
        /* <DEDUP_REMOVED lines=18> */
.L_x_10222:
[----:B------:R-:W-:Y:S02]  /*1e6e0*/  ISETP.GE.AND P0, PT, R20, RZ, PT ;  /* 0x000000ff1400720c */ /* 0x000fe40003f06270 */
[----:B------:R-:W-:-:S11]  /*1e6f0*/  MOV R3, 0x3fd774eb ;  /* 0x3fd774eb00037802 */ /* 0x000fd60000000f00 */
[----:B------:R-:W-:-:S04]  /*1e700*/  @P0 FFMA.FTZ R0, R3, 0.93318945169448852539, -R0 ;  /* 0x3f6ee58103000823 */ /* 0x000fc80000010800 */
[----:B------:R-:W-:-:S07]  /*1e710*/  @!P0 FFMA.FTZ R0, R3, 0.93318945169448852539, R0 ;  /* 0x3f6ee58103008823 */ /* 0x000fce0000010000 */
.L_x_10223:
[----:B------:R-:W-:Y:S05]  /*1e720*/  BSYNC B0 ;  /* 0x0000000000007941 */ /* 0x000fea0003800000 */
.L_x_10221:
[CC--:B------:R-:W-:Y:S02]  /*1e730*/  VIMNMX R3, R33.reuse, R26.reuse, !PT ;  /* 0x0000001a21037248 */ /* 0x0c0fe40007fe0100 */
[----:B------:R-:W-:Y:S02]  /*1e740*/  VIMNMX R33, R33, R26, PT ;  /* 0x0000001a21217248 */ /* 0x000fe40003fe0100 */
[----:B------:R-:W-:Y:S02]  /*1e750*/  LOP3.LUT R4, R3, 0xfe000000, RZ, 0xc0, !PT ;  /* 0xfe00000003047812 */ /* 0x000fe400078ec0ff */
[----:B------:R-:W-:Y:S02]  /*1e760*/  FSETP.NEU.FTZ.AND P0, PT, R33, RZ, PT ;  /* 0x000000ff2100720b */ /* 0x000fe40003f1d000 */
[C---:B------:R-:W-:Y:S02]  /*1e770*/  IADD3 R6, -R4.reuse, 0x7e800000, RZ ;  /* 0x7e80000004067810 */ /* 0x040fe40007ffe1ff */
[----:B------:R-:W-:-:S02]  /*1e780*/  LOP3.LUT R4, R4, 0x800000, RZ, 0xfc, !PT ;  /* 0x0080000004047812 */ /* 0x000fc400078efcff */
[----:B------:R-:W-:Y:S01]  /*1e790*/  FSETP.NEU.FTZ.AND P1, PT, R26, |R21|, PT ;  /* 0x400000151a00720b */ /* 0x000fe20003f3d000 */
[-C--:B----4-:R-:W-:Y:S01]  /*1e7a0*/  FMUL.FTZ R5, R33, R6.reuse ;  /* 0x0000000621057220 */ /* 0x090fe20000410000 */
        /* <DEDUP_REMOVED lines=19> */
.L_x_10211:
        /* <DEDUP_REMOVED lines=33> */
.L_x_10225:
[----:B------:R-:W-:Y:S05]  /*1eaf0*/  BSYNC B5 ;  /* 0x0000000000057941 */ /* 0x000fea0003800000 */
.L_x_10224:
        /* <DEDUP_REMOVED lines=18> */
.L_x_10227:
[----:B------:R-:W-:Y:S02]  /*1ec20*/  ISETP.GE.AND P0, PT, R20, RZ, PT ;  /* 0x000000ff1400720c */ /* 0x000fe40003f06270 */
[----:B------:R-:W-:-:S11]  /*1ec30*/  MOV R3, 0x3fd774eb ;  /* 0x3fd774eb00037802 */ /* 0x000fd60000000f00 */
[----:B------:R-:W-:-:S04]  /*1ec40*/  @P0 FFMA.FTZ R0, R3, 0.93318945169448852539, -R0 ;  /* 0x3f6ee58103000823 */ /* 0x000fc80000010800 */
[----:B------:R-:W-:-:S07]  /*1ec50*/  @!P0 FFMA.FTZ R0, R3, 0.93318945169448852539, R0 ;  /* 0x3f6ee58103008823 */ /* 0x000fce0000010000 */
.L_x_10228:
[----:B------:R-:W-:Y:S05]  /*1ec60*/  BSYNC B0 ;  /* 0x0000000000007941 */ /* 0x000fea0003800000 */
.L_x_10226:
[----:B------:R-:W-:Y:S01]  /*1ec70*/  FSETP.NEU.FTZ.AND P1, PT, R26, |R21|, PT ;  /* 0x400000151a00720b */ /* 0x000fe20003f3d000 */
[----:B------:R-:W-:Y:S01]  /*1ec80*/  HFMA2.MMA R3, -RZ, RZ, 2.04296875, -15.78125 ;  /* 0x4016cbe4ff037435 */ /* 0x000fe200000001ff */
        /* <DEDUP_REMOVED lines=8> */
.L_x_10218:
[----:B------:R-:W-:Y:S05]  /*1ed10*/  BSYNC B4 ;  /* 0x0000000000047941 */ /* 0x000fea0003800000 */
.L_x_10210:
[----:B------:R-:W-:Y:S01]  /*1ed20*/  ISETP.NE.AND P0, PT, R19, RZ, PT ;  /* 0x000000ff1300720c */ /* 0x000fe20003f05270 */
[----:B------:R-:W-:Y:S01]  /*1ed30*/  FADD.FTZ R18, R32, 0.69314718246459960938 ;  /* 0x3f31721820127421 */ /* 0x000fe20000010000 */
[----:B------:R-:W-:-:S11]  /*1ed40*/  FADD.FTZ R0, |R0|, -RZ ;  /* 0x800000ff00007221 */ /* 0x000fd60000010200 */
[----:B------:R-:W-:Y:S01]  /*1ed50*/  @!P0 FADD.FTZ R18, -R18, -RZ ;  /* 0x800000ff12128221 */ /* 0x000fe20000010100 */
[----:B------:R-:W-:Y:S06]  /*1ed60*/  BRA `(.L_x_10209) ;  /* 0x00000000003c7947 */ /* 0x000fec0003800000 */
.L_x_10169:
        /* <DEDUP_REMOVED lines=15> */
.L_x_10209:
[----:B------:R-:W-:Y:S05]  /*1ee60*/  BSYNC B2 ;  /* 0x0000000000027941 */ /* 0x000fea0003800000 */
.L_x_10168:
[----:B------:R-:W-:Y:S01]  /*1ee70*/  FSETP.GTU.FTZ.AND P0, PT, |R0|, +INF , PT ;  /* 0x7f8000000000780b */ /* 0x000fe20003f1c200 */
[----:B------:R-:W-:-:S12]  /*1ee80*/  FADD.FTZ R3, |R18|, -RZ ;  /* 0x800000ff12037221 */ /* 0x000fd80000010200 */
[----:B------:R-:W-:Y:S05]  /*1ee90*/  @P0 BRA `(.L_x_10229) ;  /* 0x0000000000180947 */ /* 0x000fea0003800000 */
[----:B------:R-:W-:Y:S02]  /*1eea0*/  FSETP.GTU.FTZ.AND P0, PT, R3, +INF , PT ;  /* 0x7f8000000300780b */ /* 0x000fe40003f1c000 */
[----:B--2-4-:R-:W-:-:S11]  /*1eeb0*/  MOV R19, R18 ;  /* 0x0000001200137202 */ /* 0x014fd60000000f00 */
[----:B------:R-:W-:Y:S05]  /*1eec0*/  @P0 BRA `(.L_x_10167) ;  /* 0x0000000000180947 */ /* 0x000fea0003800000 */
[----:B------:R-:W-:Y:S02]  /*1eed0*/  LOP3.LUT R19, R0, 0x80000000, R21, 0xb8, !PT ;  /* 0x8000000000137812 */ /* 0x000fe400078eb815 */
[----:B------:R-:W-:Y:S01]  /*1eee0*/  MOV R18, R3 ;  /* 0x0000000300127202 */ /* 0x000fe20000000f00 */
[----:B------:R-:W-:Y:S06]  /*1eef0*/  BRA `(.L_x_10167) ;  /* 0x00000000000c7947 */ /* 0x000fec0003800000 */
.L_x_10229:
[----:B------:R-:W-:Y:S02]  /*1ef00*/  FSETP.GTU.FTZ.AND P0, PT, R3, +INF , PT ;  /* 0x7f8000000300780b */ /* 0x000fe40003f1c000 */
[----:B--2-4-:R-:W-:-:S11]  /*1ef10*/  MOV R19, R0 ;  /* 0x0000000000137202 */ /* 0x014fd60000000f00 */
[----:B------:R-:W-:-:S07]  /*1ef20*/  @!P0 MOV R18, R3 ;  /* 0x0000000300128202 */ /* 0x000fce0000000f00 */
.L_x_10167:
[----:B------:R-:W-:Y:S05]  /*1ef30*/  BSYNC B3 ;  /* 0x0000000000037941 */ /* 0x000fea0003800000 */
.L_x_10166:
        /* <DEDUP_REMOVED lines=114> */
.L_x_10240:
        /* <DEDUP_REMOVED lines=10> */
.L_x_10242:
[----:B------:R-:W-:-:S04]  /*1f700*/  FADD.FTZ R4, -R0, R5 ;  /* 0x0000000500047221 */ /* 0x000fc80000010100 */
[----:B------:R-:W-:-:S07]  /*1f710*/  FMUL.FTZ R4, R4, 0.5 ;  /* 0x3f00000004047820 */ /* 0x000fce0000410000 */
.L_x_10243:
[----:B------:R-:W-:Y:S05]  /*1f720*/  BSYNC B1 ;  /* 0x0000000000017941 */ /* 0x000fea0003800000 */
.L_x_10241:
        /* <DEDUP_REMOVED lines=11> */
.L_x_10245:
[----:B------:R-:W-:-:S04]  /*1f7e0*/  FADD.FTZ R7, R6, -R7 ;  /* 0x8000000706077221 */ /* 0x000fc80000010000 */
[----:B------:R-:W-:-:S07]  /*1f7f0*/  FMUL.FTZ R7, R7, 0.5 ;  /* 0x3f00000007077820 */ /* 0x000fce0000410000 */
.L_x_10246:
[----:B------:R-:W-:Y:S05]  /*1f800*/  BSYNC B1 ;  /* 0x0000000000017941 */ /* 0x000fea0003800000 */
.L_x_10244:
        /* <DEDUP_REMOVED lines=35> */
.L_x_10239:
[----:B------:R0:W1:Y:S02]  /*1fa40*/  MUFU.SQRT R20, R33 ;  /* 0x0000002100147308 */ /* 0x0000640000002000 */
.L_x_10238:
[----:B------:R-:W-:Y:S05]  /*1fa50*/  BSYNC B0 ;  /* 0x0000000000007941 */ /* 0x000fea0003800000 */
.L_x_10237:
        /* <DEDUP_REMOVED lines=24> */
.L_x_10253:
[----:B------:R-:W-:-:S04]  /*1fbe0*/  FADD.FTZ R0, -R0, R5 ;  /* 0x0000000500007221 */ /* 0x000fc80000010100 */
[----:B------:R-:W-:-:S07]  /*1fbf0*/  FMUL.FTZ R0, R0, 0.5 ;  /* 0x3f00000000007820 */ /* 0x000fce0000410000 */
.L_x_10254:
[----:B------:R-:W-:Y:S05]  /*1fc00*/  BSYNC B1 ;  /* 0x0000000000017941 */ /* 0x000fea0003800000 */
.L_x_10252:
        /* <DEDUP_REMOVED lines=10> */
.L_x_10256:
[----:B------:R-:W-:-:S04]  /*1fcb0*/  FADD.FTZ R3, -R3, R6 ;  /* 0x0000000603037221 */ /* 0x000fc80000010100 */
[----:B------:R-:W-:-:S07]  /*1fcc0*/  FMUL.FTZ R3, R3, 0.5 ;  /* 0x3f00000003037820 */ /* 0x000fce0000410000 */
.L_x_10257:
[----:B------:R-:W-:Y:S05]  /*1fcd0*/  BSYNC B1 ;  /* 0x0000000000017941 */ /* 0x000fea0003800000 */
.L_x_10255:
[----:B------:R-:W-:Y:S01]  /*1fce0*/  FADD.FTZ R0, R3, R0 ;  /* 0x0000000003007221 */ /* 0x000fe20000010000 */
[----:B------:R-:W-:Y:S01]  /*1fcf0*/  FADD.FTZ R21, R26, R21 ;  /* 0x000000151a157221 */ /* 0x000fe20000010000 */
[----:B------:R-:W-:-:S03]  /*1fd00*/  PLOP3.LUT P0, PT, PT, PT, PT, 0x80, 0x0 ;  /* 0x000000000000781c */ /* 0x000fc60003f0f070 */
[----:B------:R-:W-:-:S06]  /*1fd10*/  FMUL.FTZ R21, R21, R0 ;  /* 0x0000000015157220 */ /* 0x000fcc0000410000 */
[----:B------:R-:W2:Y:S01]  /*1fd20*/  MUFU.SQRT R21, R21 ;  /* 0x0000001500157308 */ /* 0x000ea20000002000 */
[----:B------:R-:W-:Y:S05]  /*1fd30*/  BRA `(.L_x_10249) ;  /* 0x0000000000687947 */ /* 0x000fea0003800000 */
.L_x_10251:
        /* <DEDUP_REMOVED lines=15> */
.L_x_10250:
        /* <DEDUP_REMOVED lines=8> */
.L_x_10248:
[----:B------:R-:W-:Y:S01]  /*1feb0*/  PLOP3.LUT P0, PT, PT, PT, PT, 0x80, 0x0 ;  /* 0x000000000000781c */ /* 0x000fe20003f0f070 */
[----:B------:R-:W-:Y:S01]  /*1fec0*/  FMUL.FTZ R21, R21, 16777216 ;  /* 0x4b80000015157820 */ /* 0x000fe20000410000 */
[----:B------:R-:W-:-:S11]  /*1fed0*/  FMUL.FTZ R26, R26, 16777216 ;  /* 0x4b8000001a1a7820 */ /* 0x000fd60000410000 */
.L_x_10249:
[----:B------:R-:W-:Y:S05]  /*1fee0*/  BSYNC B0 ;  /* 0x0000000000007941 */ /* 0x000fea0003800000 */
.L_x_10247:
        /* <DEDUP_REMOVED lines=33> */
.L_x_10260:
        /* <DEDUP_REMOVED lines=28> */
.L_x_10259:
        /* <DEDUP_REMOVED lines=20> */
.L_x_10264:
[----:B------:R-:W-:Y:S05]  /*20400*/  BSYNC B5 ;  /* 0x0000000000057941 */ /* 0x000fea0003800000 */
.L_x_10263:
        /* <DEDUP_REMOVED lines=18> */
.L_x_10266:
[----:B------:R-:W-:Y:S02]  /*20530*/  ISETP.GE.AND P0, PT, R26, RZ, PT ;  /* 0x000000ff1a00720c */ /* 0x000fe40003f06270 */
[----:B------:R-:W-:-:S11]  /*20540*/  MOV R3, 0x3fd774eb ;  /* 0x3fd774eb00037802 */ /* 0x000fd60000000f00 */
[----:B------:R-:W-:-:S04]  /*20550*/  @P0 FFMA.FTZ R0, R3, 0.93318945169448852539, -R0 ;  /* 0x3f6ee58103000823 */ /* 0x000fc80000010800 */
[----:B------:R-:W-:-:S07]  /*20560*/  @!P0 FFMA.FTZ R0, R3, 0.93318945169448852539, R0 ;  /* 0x3f6ee58103008823 */ /* 0x000fce0000010000 */
.L_x_10267:
[----:B------:R-:W-:Y:S05]  /*20570*/  BSYNC B0 ;  /* 0x0000000000007941 */ /* 0x000fea0003800000 */
.L_x_10265:
        /* <DEDUP_REMOVED lines=11> */
.L_x_10262:
        /* <DEDUP_REMOVED lines=17> */
.L_x_10269:
[----:B------:R-:W-:Y:S05]  /*20740*/  BSYNC B5 ;  /* 0x0000000000057941 */ /* 0x000fea0003800000 */
.L_x_10268:
        /* <DEDUP_REMOVED lines=18> */
.L_x_10271:
[----:B------:R-:W-:Y:S02]  /*20870*/  ISETP.GE.AND P0, PT, R26, RZ, PT ;  /* 0x000000ff1a00720c */ /* 0x000fe40003f06270 */
[----:B------:R-:W-:-:S11]  /*20880*/  MOV R3, 0x3fd774eb ;  /* 0x3fd774eb00037802 */ /* 0x000fd60000000f00 */
[----:B------:R-:W-:-:S04]  /*20890*/  @P0 FFMA.FTZ R0, R3, 0.93318945169448852539, -R0 ;  /* 0x3f6ee58103000823 */ /* 0x000fc80000010800 */
[----:B------:R-:W-:-:S07]  /*208a0*/  @!P0 FFMA.FTZ R0, R3, 0.93318945169448852539, R0 ;  /* 0x3f6ee58103008823 */ /* 0x000fce0000010000 */
.L_x_10272:
[----:B------:R-:W-:Y:S05]  /*208b0*/  BSYNC B0 ;  /* 0x0000000000007941 */ /* 0x000fea0003800000 */
.L_x_10270:
        /* <DEDUP_REMOVED lines=10> */
.L_x_10261:
[----:B------:R-:W-:Y:S05]  /*20960*/  BSYNC B4 ;  /* 0x0000000000047941 */ /* 0x000fea0003800000 */
.L_x_10258:
[----:B------:R-:W-:-:S04]  /*20970*/  SHF.R.U32.HI R3, RZ, 0x1f, R23 ;  /* 0x0000001fff037819 */ /* 0x000fc80000011617 */
[----:B------:R-:W-:-:S13]  /*20980*/  ISETP.NE.AND P0, PT, R3, RZ, PT ;  /* 0x000000ff0300720c */ /* 0x000fda0003f05270 */
[----:B-1----:R-:W-:Y:S01]  /*20990*/  @!P0 FADD.FTZ R20, -R20, -RZ ;  /* 0x800000ff14148221 */ /* 0x002fe20000010100 */
[----:B------:R-:W-:Y:S06]  /*209a0*/  BRA `(.L_x_10273) ;  /* 0x0000000c006c7947 */ /* 0x000fec0003800000 */
.L_x_10236:
[----:B------:R-:W-:Y:S01]  /*209b0*/  FADD.FTZ R0, -R22, 6.1232342629258392722e-17 ;  /* 0x248d313216007421 */ /* 0x000fe20000010100 */
[----:B------:R-:W-:-:S03]  /*209c0*/  FADD.FTZ R20, -R23, -RZ ;  /* 0x800000ff17147221 */ /* 0x000fc60000010100 */
[----:B------:R-:W-:Y:S01]  /*209d0*/  FADD.FTZ R0, R0, 1.5707963705062866211 ;  /* 0x3fc90fdb00007421 */ /* 0x000fe20000010000 */
[----:B------:R-:W-:Y:S06]  /*209e0*/  BRA `(.L_x_10273) ;  /* 0x0000000c005c7947 */ /* 0x000fec0003800000 */
.L_x_10235:
[----:B------:R-:W-:Y:S01]  /*209f0*/  MOV R0, RZ ;  /* 0x000000ff00007202 */ /* 0x000fe20000000f00 */
[----:B------:R-:W-:Y:S01]  /*20a00*/  FADD.FTZ R20, -R23, -RZ ;  /* 0x800000ff17147221 */ /* 0x000fe20000010100 */
[----:B------:R-:W-:Y:S06]  /*20a10*/  BRA `(.L_x_10273) ;  /* 0x0000000c00507947 */ /* 0x000fec0003800000 */
.L_x_10234:
        /* <DEDUP_REMOVED lines=24> */
.L_x_10278:
[----:B------:R-:W-:Y:S05]  /*20ba0*/  BSYNC B5 ;  /* 0x0000000000057941 */ /* 0x000fea0003800000 */
.L_x_10277:
        /* <DEDUP_REMOVED lines=18> */
.L_x_10280:
[----:B------:R-:W-:Y:S02]  /*20cd0*/  ISETP.GE.AND P0, PT, R22, RZ, PT ;  /* 0x000000ff1600720c */ /* 0x000fe40003f06270 */
[----:B------:R-:W-:-:S11]  /*20ce0*/  MOV R3, 0x3fd774eb ;  /* 0x3fd774eb00037802 */ /* 0x000fd60000000f00 */
[----:B------:R-:W-:-:S04]  /*20cf0*/  @P0 FFMA.FTZ R0, R3, 0.93318945169448852539, -R0 ;  /* 0x3f6ee58103000823 */ /* 0x000fc80000010800 */
[----:B------:R-:W-:-:S07]  /*20d00*/  @!P0 FFMA.FTZ R0, R3, 0.93318945169448852539, R0 ;  /* 0x3f6ee58103008823 */ /* 0x000fce0000010000 */
.L_x_10281:
[----:B------:R-:W-:Y:S05]  /*20d10*/  BSYNC B0 ;  /* 0x0000000000007941 */ /* 0x000fea0003800000 */
.L_x_10279:
        /* <DEDUP_REMOVED lines=13> */
.L_x_10276:
        /* <DEDUP_REMOVED lines=12> */
.L_x_10284:
[----:B------:R-:W-:Y:S05]  /*20eb0*/  BSYNC B5 ;  /* 0x0000000000057941 */ /* 0x000fea0003800000 */
.L_x_10283:
        /* <DEDUP_REMOVED lines=18> */
.L_x_10286:
[----:B------:R-:W-:Y:S02]  /*20fe0*/  ISETP.GE.AND P0, PT, R22, RZ, PT ;  /* 0x000000ff1600720c */ /* 0x000fe40003f06270 */
[----:B------:R-:W-:-:S11]  /*20ff0*/  MOV R3, 0x3fd774eb ;  /* 0x3fd774eb00037802 */ /* 0x000fd60000000f00 */
[----:B------:R-:W-:-:S04]  /*21000*/  @P0 FFMA.FTZ R0, R3, 0.93318945169448852539, -R0 ;  /* 0x3f6ee58103000823 */ /* 0x000fc80000010800 */
[----:B------:R-:W-:-:S07]  /*21010*/  @!P0 FFMA.FTZ R0, R3, 0.93318945169448852539, R0 ;  /* 0x3f6ee58103008823 */ /* 0x000fce0000010000 */
.L_x_10287:
[----:B------:R-:W-:Y:S05]  /*21020*/  BSYNC B0 ;  /* 0x0000000000007941 */ /* 0x000fea0003800000 */
.L_x_10285:
        /* <DEDUP_REMOVED lines=27> */
.L_x_10275:
        /* <DEDUP_REMOVED lines=33> */
.L_x_10289:
[----:B------:R-:W-:Y:S05]  /*213f0*/  BSYNC B5 ;  /* 0x0000000000057941 */ /* 0x000fea0003800000 */
.L_x_10288:
        /* <DEDUP_REMOVED lines=18> */
.L_x_10291:
[----:B------:R-:W-:Y:S02]  /*21520*/  ISETP.GE.AND P0, PT, R22, RZ, PT ;  /* 0x000000ff1600720c */ /* 0x000fe40003f06270 */
[----:B------:R-:W-:-:S11]  /*21530*/  MOV R3, 0x3fd774eb ;  /* 0x3fd774eb00037802 */ /* 0x000fd60000000f00 */
[----:B------:R-:W-:-:S04]  /*21540*/  @P0 FFMA.FTZ R0, R3, 0.93318945169448852539, -R0 ;  /* 0x3f6ee58103000823 */ /* 0x000fc80000010800 */
[----:B------:R-:W-:-:S07]  /*21550*/  @!P0 FFMA.FTZ R0, R3, 0.93318945169448852539, R0 ;  /* 0x3f6ee58103008823 */ /* 0x000fce0000010000 */
.L_x_10292:
[----:B------:R-:W-:Y:S05]  /*21560*/  BSYNC B0 ;  /* 0x0000000000007941 */ /* 0x000fea0003800000 */
.L_x_10290:
        /* <DEDUP_REMOVED lines=10> */
.L_x_10282:
[----:B------:R-:W-:Y:S05]  /*21610*/  BSYNC B4 ;  /* 0x0000000000047941 */ /* 0x000fea0003800000 */
.L_x_10274:
[----:B------:R-:W-:Y:S01]  /*21620*/  ISETP.NE.AND P0, PT, R21, RZ, PT ;  /* 0x000000ff1500720c */ /* 0x000fe20003f05270 */
[----:B------:R-:W-:Y:S01]  /*21630*/  FADD.FTZ R20, R32, 0.69314718246459960938 ;  /* 0x3f31721820147421 */ /* 0x000fe20000010000 */
[----:B------:R-:W-:-:S11]  /*21640*/  FADD.FTZ R0, |R0|, -RZ ;  /* 0x800000ff00007221 */ /* 0x000fd60000010200 */
[----:B------:R-:W-:Y:S01]  /*21650*/  @!P0 FADD.FTZ R20, -R20, -RZ ;  /* 0x800000ff14148221 */ /* 0x000fe20000010100 */
[----:B------:R-:W-:Y:S06]  /*21660*/  BRA `(.L_x_10273) ;  /* 0x00000000003c7947 */ /* 0x000fec0003800000 */
.L_x_10233:
        /* <DEDUP_REMOVED lines=15> */
.L_x_10273:
[----:B------:R-:W-:Y:S05]  /*21760*/  BSYNC B2 ;  /* 0x0000000000027941 */ /* 0x000fea0003800000 */
.L_x_10232:
        /* <DEDUP_REMOVED lines=9> */
.L_x_10293:
[----:B------:R-:W-:Y:S02]  /*21800*/  FSETP.GTU.FTZ.AND P0, PT, R3, +INF , PT ;  /* 0x7f8000000300780b */ /* 0x000fe40003f1c000 */
[----:B--2-4-:R-:W-:-:S11]  /*21810*/  MOV R21, R0 ;  /* 0x0000000000157202 */ /* 0x014fd60000000f00 */
[----:B------:R-:W-:-:S07]  /*21820*/  @!P0 MOV R20, R3 ;  /* 0x0000000300148202 */ /* 0x000fce0000000f00 */
.L_x_10231:
[----:B------:R-:W-:Y:S05]  /*21830*/  BSYNC B3 ;  /* 0x0000000000037941 */ /* 0x000fea0003800000 */
.L_x_10230:
        /* <DEDUP_REMOVED lines=30> */
[CC--:B----4-:R-:W-:Y:S02]  /*21a20*/  VIMNMX R5, R6.reuse, R7.reuse, !PT ;  /* 0x0000000706057248 */ /* 0x0d0fe40007fe0100 */
        /* <DEDUP_REMOVED lines=83> */
.L_x_10304:
        /* <DEDUP_REMOVED lines=10> */
.L_x_10306:
[----:B------:R-:W-:-:S04]  /*22000*/  FADD.FTZ R4, -R0, R5 ;  /* 0x0000000500047221 */ /* 0x000fc80000010100 */
[----:B------:R-:W-:-:S07]  /*22010*/  FMUL.FTZ R4, R4, 0.5 ;  /* 0x3f00000004047820 */ /* 0x000fce0000410000 */
.L_x_10307:
[----:B------:R-:W-:Y:S05]  /*22020*/  BSYNC B1 ;  /* 0x0000000000017941 */ /* 0x000fea0003800000 */
.L_x_10305:
        /* <DEDUP_REMOVED lines=11> */
.L_x_10309:
[----:B------:R-:W-:-:S04]  /*220e0*/  FADD.FTZ R7, R6, -R7 ;  /* 0x8000000706077221 */ /* 0x000fc80000010000 */
[----:B------:R-:W-:-:S07]  /*220f0*/  FMUL.FTZ R7, R7, 0.5 ;  /* 0x3f00000007077820 */ /* 0x000fce0000410000 */
.L_x_10310:
[----:B------:R-:W-:Y:S05]  /*22100*/  BSYNC B1 ;  /* 0x0000000000017941 */ /* 0x000fea0003800000 */
.L_x_10308:
        /* <DEDUP_REMOVED lines=35> */
.L_x_10303:
[----:B------:R0:W1:Y:S02]  /*22340*/  MUFU.SQRT R22, R33 ;  /* 0x0000002100167308 */ /* 0x0000640000002000 */
.L_x_10302:
[----:B------:R-:W-:Y:S05]  /*22350*/  BSYNC B0 ;  /* 0x0000000000007941 */ /* 0x000fea0003800000 */
.L_x_10301:
        /* <DEDUP_REMOVED lines=24> */
.L_x_10317:
[----:B------:R-:W-:-:S04]  /*224e0*/  FADD.FTZ R0, -R0, R5 ;  /* 0x0000000500007221 */ /* 0x000fc80000010100 */
[----:B------:R-:W-:-:S07]  /*224f0*/  FMUL.FTZ R0, R0, 0.5 ;  /* 0x3f00000000007820 */ /* 0x000fce0000410000 */
.L_x_10318:
[----:B------:R-:W-:Y:S05]  /*22500*/  BSYNC B1 ;  /* 0x0000000000017941 */ /* 0x000fea0003800000 */
.L_x_10316:
        /* <DEDUP_REMOVED lines=10> */
.L_x_10320:
[----:B------:R-:W-:-:S04]  /*225b0*/  FADD.FTZ R3, -R3, R6 ;  /* 0x0000000603037221 */ /* 0x000fc80000010100 */
[----:B------:R-:W-:-:S07]  /*225c0*/  FMUL.FTZ R3, R3, 0.5 ;  /* 0x3f00000003037820 */ /* 0x000fce0000410000 */
.L_x_10321:
[----:B------:R-:W-:Y:S05]  /*225d0*/  BSYNC B1 ;  /* 0x0000000000017941 */ /* 0x000fea0003800000 */
.L_x_10319:
[----:B------:R-:W-:Y:S01]  /*225e0*/  FADD.FTZ R0, R3, R0 ;  /* 0x0000000003007221 */ /* 0x000fe20000010000 */
[----:B------:R-:W-:Y:S01]  /*225f0*/  FADD.FTZ R27, R26, R27 ;  /* 0x0000001b1a1b7221 */ /* 0x000fe20000010000 */
[----:B------:R-:W-:-:S03]  /*22600*/  PLOP3.LUT P0, PT, PT, PT, PT, 0x80, 0x0 ;  /* 0x000000000000781c */ /* 0x000fc60003f0f070 */
[----:B------:R-:W-:-:S06]  /*22610*/  FMUL.FTZ R27, R27, R0 ;  /* 0x000000001b1b7220 */ /* 0x000fcc0000410000 */
[----:B------:R-:W4:Y:S01]  /*22620*/  MUFU.SQRT R27, R27 ;  /* 0x0000001b001b7308 */ /* 0x000f220000002000 */
[----:B------:R-:W-:Y:S05]  /*22630*/  BRA `(.L_x_10313) ;  /* 0x0000000000687947 */ /* 0x000fea0003800000 */
.L_x_10315:
        /* <DEDUP_REMOVED lines=15> */
.L_x_10314:
        /* <DEDUP_REMOVED lines=8> */
.L_x_10312:
[----:B------:R-:W-:Y:S01]  /*227b0*/  PLOP3.LUT P0, PT, PT, PT, PT, 0x80, 0x0 ;  /* 0x000000000000781c */ /* 0x000fe20003f0f070 */
[----:B------:R-:W-:Y:S01]  /*227c0*/  FMUL.FTZ R27, R27, 16777216 ;  /* 0x4b8000001b1b7820 */ /* 0x000fe20000410000 */
[----:B------:R-:W-:-:S11]  /*227d0*/  FMUL.FTZ R26, R26, 16777216 ;  /* 0x4b8000001a1a7820 */ /* 0x000fd60000410000 */
.L_x_10313:
[----:B------:R-:W-:Y:S05]  /*227e0*/  BSYNC B0 ;  /* 0x0000000000007941 */ /* 0x000fea0003800000 */
.L_x_10311:
        /* <DEDUP_REMOVED lines=33> */
.L_x_10324:
        /* <DEDUP_REMOVED lines=28> */
.L_x_10323:
        /* <DEDUP_REMOVED lines=20> */
.L_x_10328:
[----:B------:R-:W-:Y:S05]  /*22d00*/  BSYNC B5 ;  /* 0x0000000000057941 */ /* 0x000fea0003800000 */
.L_x_10327:
        /* <DEDUP_REMOVED lines=18> */
.L_x_10330:
[----:B------:R-:W-:Y:S02]  /*22e30*/  ISETP.GE.AND P0, PT, R26, RZ, PT ;  /* 0x000000ff1a00720c */ /* 0x000fe40003f06270 */
[----:B------:R-:W-:-:S11]  /*22e40*/  MOV R3, 0x3fd774eb ;  /* 0x3fd774eb00037802 */ /* 0x000fd60000000f00 */
[----:B------:R-:W-:-:S04]  /*22e50*/  @P0 FFMA.FTZ R0, R3, 0.93318945169448852539, -R0 ;  /* 0x3f6ee58103000823 */ /* 0x000fc80000010800 */
[----:B------:R-:W-:-:S07]  /*22e60*/  @!P0 FFMA.FTZ R0, R3, 0.93318945169448852539, R0 ;  /* 0x3f6ee58103008823 */ /* 0x000fce0000010000 */
.L_x_10331:
[----:B------:R-:W-:Y:S05]  /*22e70*/  BSYNC B0 ;  /* 0x0000000000007941 */ /* 0x000fea0003800000 */
.L_x_10329:
        /* <DEDUP_REMOVED lines=11> */
.L_x_10326:
        /* <DEDUP_REMOVED lines=17> */
.L_x_10333:
[----:B------:R-:W-:Y:S05]  /*23040*/  BSYNC B5 ;  /* 0x0000000000057941 */ /* 0x000fea0003800000 */
.L_x_10332:
        /* <DEDUP_REMOVED lines=18> */
.L_x_10335:
[----:B------:R-:W-:Y:S02]  /*23170*/  ISETP.GE.AND P0, PT, R26, RZ, PT ;  /* 0x000000ff1a00720c */ /* 0x000fe40003f06270 */
[----:B------:R-:W-:-:S11]  /*23180*/  MOV R3, 0x3fd774eb ;  /* 0x3fd774eb00037802 */ /* 0x000fd60000000f00 */
[----:B------:R-:W-:-:S04]  /*23190*/  @P0 FFMA.FTZ R0, R3, 0.93318945169448852539, -R0 ;  /* 0x3f6ee58103000823 */ /* 0x000fc80000010800 */
[----:B------:R-:W-:-:S07]  /*231a0*/  @!P0 FFMA.FTZ R0, R3, 0.93318945169448852539, R0 ;  /* 0x3f6ee58103008823 */ /* 0x000fce0000010000 */
.L_x_10336:
[----:B------:R-:W-:Y:S05]  /*231b0*/  BSYNC B0 ;  /* 0x0000000000007941 */ /* 0x000fea0003800000 */
.L_x_10334:
        /* <DEDUP_REMOVED lines=10> */
.L_x_10325:
[----:B------:R-:W-:Y:S05]  /*23260*/  BSYNC B4 ;  /* 0x0000000000047941 */ /* 0x000fea0003800000 */
.L_x_10322:
[----:B------:R-:W-:-:S13]  /*23270*/  ISETP.NE.AND P0, PT, R23, RZ, PT ;  /* 0x000000ff1700720c */ /* 0x000fda0003f05270 */
[----:B-1----:R-:W-:Y:S01]  /*23280*/  @!P0 FADD.FTZ R22, -R22, -RZ ;  /* 0x800000ff16168221 */ /* 0x002fe20000010100 */
[----:B------:R-:W-:Y:S06]  /*23290*/  BRA `(.L_x_10337) ;  /* 0x0000000c006c7947 */ /* 0x000fec0003800000 */
.L_x_10300:
[----:B------:R-:W-:Y:S01]  /*232a0*/  FADD.FTZ R0, -R24, 6.1232342629258392722e-17 ;  /* 0x248d313218007421 */ /* 0x000fe20000010100 */
[----:B------:R-:W-:-:S03]  /*232b0*/  FADD.FTZ R22, -R25, -RZ ;  /* 0x800000ff19167221 */ /* 0x000fc60000010100 */
[----:B------:R-:W-:Y:S01]  /*232c0*/  FADD.FTZ R0, R0, 1.5707963705062866211 ;  /* 0x3fc90fdb00007421 */ /* 0x000fe20000010000 */
[----:B------:R-:W-:Y:S06]  /*232d0*/  BRA `(.L_x_10337) ;  /* 0x0000000c005c7947 */ /* 0x000fec0003800000 */
.L_x_10299:
[----:B------:R-:W-:Y:S01]  /*232e0*/  MOV R0, RZ ;  /* 0x000000ff00007202 */ /* 0x000fe20000000f00 */
[----:B------:R-:W-:Y:S01]  /*232f0*/  FADD.FTZ R22, -R25, -RZ ;  /* 0x800000ff19167221 */ /* 0x000fe20000010100 */
[----:B------:R-:W-:Y:S06]  /*23300*/  BRA `(.L_x_10337) ;  /* 0x0000000c00507947 */ /* 0x000fec0003800000 */
.L_x_10298:
        /* <DEDUP_REMOVED lines=24> */
.L_x_10342:
[----:B------:R-:W-:Y:S05]  /*23490*/  BSYNC B5 ;  /* 0x0000000000057941 */ /* 0x000fea0003800000 */
.L_x_10341:
        /* <DEDUP_REMOVED lines=18> */
.L_x_10344:
[----:B------:R-:W-:Y:S02]  /*235c0*/  ISETP.GE.AND P0, PT, R24, RZ, PT ;  /* 0x000000ff1800720c */ /* 0x000fe40003f06270 */
[----:B------:R-:W-:-:S11]  /*235d0*/  MOV R3, 0x3fd774eb ;  /* 0x3fd774eb00037802 */ /* 0x000fd60000000f00 */
[----:B------:R-:W-:-:S04]  /*235e0*/  @P0 FFMA.FTZ R0, R3, 0.93318945169448852539, -R0 ;  /* 0x3f6ee58103000823 */ /* 0x000fc80000010800 */
[----:B------:R-:W-:-:S07]  /*235f0*/  @!P0 FFMA.FTZ R0, R3, 0.93318945169448852539, R0 ;  /* 0x3f6ee58103008823 */ /* 0x000fce0000010000 */
.L_x_10345:
[----:B------:R-:W-:Y:S05]  /*23600*/  BSYNC B0 ;  /* 0x0000000000007941 */ /* 0x000fea0003800000 */
.L_x_10343:
        /* <DEDUP_REMOVED lines=13> */
.L_x_10340:
        /* <DEDUP_REMOVED lines=12> */
.L_x_10348:
[----:B------:R-:W-:Y:S05]  /*237a0*/  BSYNC B5 ;  /* 0x0000000000057941 */ /* 0x000fea0003800000 */
.L_x_10347:
        /* <DEDUP_REMOVED lines=18> */
.L_x_10350:
[----:B------:R-:W-:Y:S02]  /*238d0*/  ISETP.GE.AND P0, PT, R24, RZ, PT ;  /* 0x000000ff1800720c */ /* 0x000fe40003f06270 */
[----:B------:R-:W-:-:S11]  /*238e0*/  MOV R3, 0x3fd774eb ;  /* 0x3fd774eb00037802 */ /* 0x000fd60000000f00 */
[----:B------:R-:W-:-:S04]  /*238f0*/  @P0 FFMA.FTZ R0, R3, 0.93318945169448852539, -R0 ;  /* 0x3f6ee58103000823 */ /* 0x000fc80000010800 */
[----:B------:R-:W-:-:S07]  /*23900*/  @!P0 FFMA.FTZ R0, R3, 0.93318945169448852539, R0 ;  /* 0x3f6ee58103008823 */ /* 0x000fce0000010000 */
.L_x_10351:
[----:B------:R-:W-:Y:S05]  /*23910*/  BSYNC B0 ;  /* 0x0000000000007941 */ /* 0x000fea0003800000 */
.L_x_10349:
        /* <DEDUP_REMOVED lines=27> */
.L_x_10339:
        /* <DEDUP_REMOVED lines=33> */
.L_x_10353:
[----:B------:R-:W-:Y:S05]  /*23ce0*/  BSYNC B5 ;  /* 0x0000000000057941 */ /* 0x000fea0003800000 */
.L_x_10352:
        /* <DEDUP_REMOVED lines=18> */
.L_x_10355:
[----:B------:R-:W-:Y:S02]  /*23e10*/  ISETP.GE.AND P0, PT, R24, RZ, PT ;  /* 0x000000ff1800720c */ /* 0x000fe40003f06270 */
[----:B------:R-:W-:-:S11]  /*23e20*/  MOV R3, 0x3fd774eb ;  /* 0x3fd774eb00037802 */ /* 0x000fd60000000f00 */
[----:B------:R-:W-:-:S04]  /*23e30*/  @P0 FFMA.FTZ R0, R3, 0.93318945169448852539, -R0 ;  /* 0x3f6ee58103000823 */ /* 0x000fc80000010800 */
[----:B------:R-:W-:-:S07]  /*23e40*/  @!P0 FFMA.FTZ R0, R3, 0.93318945169448852539, R0 ;  /* 0x3f6ee58103008823 */ /* 0x000fce0000010000 */
.L_x_10356:
[----:B------:R-:W-:Y:S05]  /*23e50*/  BSYNC B0 ;  /* 0x0000000000007941 */ /* 0x000fea0003800000 */
.L_x_10354:
        /* <DEDUP_REMOVED lines=10> */
.L_x_10346:
[----:B------:R-:W-:Y:S05]  /*23f00*/  BSYNC B4 ;  /* 0x0000000000047941 */ /* 0x000fea0003800000 */
.L_x_10338:
[----:B------:R-:W-:Y:S01]  /*23f10*/  ISETP.NE.AND P0, PT, R23, RZ, PT ;  /* 0x000000ff1700720c */ /* 0x000fe20003f05270 */
[----:B------:R-:W-:Y:S01]  /*23f20*/  FADD.FTZ R22, R32, 0.69314718246459960938 ;  /* 0x3f31721820167421 */ /* 0x000fe20000010000 */
[----:B------:R-:W-:-:S11]  /*23f30*/  FADD.FTZ R0, |R0|, -RZ ;  /* 0x800000ff00007221 */ /* 0x000fd60000010200 */
[----:B------:R-:W-:Y:S01]  /*23f40*/  @!P0 FADD.FTZ R22, -R22, -RZ ;  /* 0x800000ff16168221 */ /* 0x000fe20000010100 */
[----:B------:R-:W-:Y:S06]  /*23f50*/  BRA `(.L_x_10337) ;  /* 0x00000000003c7947 */ /* 0x000fec0003800000 */
.L_x_10297:
        /* <DEDUP_REMOVED lines=15> */
.L_x_10337:
[----:B------:R-:W-:Y:S05]  /*24050*/  BSYNC B2 ;  /* 0x0000000000027941 */ /* 0x000fea0003800000 */
.L_x_10296:
        /* <DEDUP_REMOVED lines=9> */
.L_x_10357:
[----:B------:R-:W-:Y:S02]  /*240f0*/  FSETP.GTU.FTZ.AND P0, PT, R3, +INF , PT ;  /* 0x7f8000000300780b */ /* 0x000fe40003f1c000 */
[----:B------:R-:W-:-:S11]  /*24100*/  MOV R23, R0 ;  /* 0x0000000000177202 */ /* 0x000fd60000000f00 */
[----:B------:R-:W-:-:S07]  /*24110*/  @!P0 MOV R22, R3 ;  /* 0x0000000300168202 */ /* 0x000fce0000000f00 */
.L_x_10295:
[----:B------:R-:W-:Y:S05]  /*24120*/  BSYNC B3 ;  /* 0x0000000000037941 */ /* 0x000fea0003800000 */
.L_x_10294:
[----:B------:R-:W1:Y:S01]  /*24130*/  S2R R0, SR_TID.X ;  /* 0x0000000000007919 */ /* 0x000e620000002100 */
[----:B------:R-:W-:Y:S01]  /*24140*/  BSSY B3, `(.L_x_10358) ;  /* 0x000028f000037945 */ /* 0x000fe20003800000 */
[----:B------:R-:W-:Y:S01]  /*24150*/  HFMA2.MMA R25, -RZ, RZ, 0, 0 ;  /* 0x00000000ff197435 */ /* 0x000fe200000001ff */
[----:B---34-:R-:W-:Y:S02]  /*24160*/  CS2R R26, SRZ ;  /* 0x00000000001a7805 */ /* 0x018fe4000001ff00 */
[----:B-1----:R-:W-:-:S04]  /*24170*/  IADD3 R0, R0, 0x300, RZ ;  /* 0x0000030000007810 */ /* 0x002fc80007ffe0ff */
        /* <DEDUP_REMOVED lines=110> */
.L_x_10368:
        /* <DEDUP_REMOVED lines=10> */
.L_x_10370:
[----:B------:R-:W-:-:S04]  /*24900*/  FADD.FTZ R4, -R0, R5 ;  /* 0x0000000500047221 */ /* 0x000fc80000010100 */
[----:B------:R-:W-:-:S07]  /*24910*/  FMUL.FTZ R4, R4, 0.5 ;  /* 0x3f00000004047820 */ /* 0x000fce0000410000 */
.L_x_10371:
[----:B------:R-:W-:Y:S05]  /*24920*/  BSYNC B1 ;  /* 0x0000000000017941 */ /* 0x000fea0003800000 */
.L_x_10369:
        /* <DEDUP_REMOVED lines=11> */
.L_x_10373:
[----:B------:R-:W-:-:S04]  /*249e0*/  FADD.FTZ R7, R6, -R7 ;  /* 0x8000000706077221 */ /* 0x000fc80000010000 */
[----:B------:R-:W-:-:S07]  /*249f0*/  FMUL.FTZ R7, R7, 0.5 ;  /* 0x3f00000007077820 */ /* 0x000fce0000410000 */
.L_x_10374:
[----:B------:R-:W-:Y:S05]  /*24a00*/  BSYNC B1 ;  /* 0x0000000000017941 */ /* 0x000fea0003800000 */
.L_x_10372:
        /* <DEDUP_REMOVED lines=35> */
.L_x_10367:
[----:B------:R0:W1:Y:S02]  /*24c40*/  MUFU.SQRT R24, R33 ;  /* 0x0000002100187308 */ /* 0x0000640000002000 */
.L_x_10366:
[----:B------:R-:W-:Y:S05]  /*24c50*/  BSYNC B0 ;  /* 0x0000000000007941 */ /* 0x000fea0003800000 */
.L_x_10365:
        /* <DEDUP_REMOVED lines=24> */
.L_x_10381:
[----:B------:R-:W-:-:S04]  /*24de0*/  FADD.FTZ R0, -R0, R5 ;  /* 0x0000000500007221 */ /* 0x000fc80000010100 */
[----:B------:R-:W-:-:S07]  /*24df0*/  FMUL.FTZ R0, R0, 0.5 ;  /* 0x3f00000000007820 */ /* 0x000fce0000410000 */
.L_x_10382:
[----:B------:R-:W-:Y:S05]  /*24e00*/  BSYNC B1 ;  /* 0x0000000000017941 */ /* 0x000fea0003800000 */
.L_x_10380:
        /* <DEDUP_REMOVED lines=10> */
.L_x_10384:
[----:B------:R-:W-:-:S04]  /*24eb0*/  FADD.FTZ R3, -R3, R6 ;  /* 0x0000000603037221 */ /* 0x000fc80000010100 */
[----:B------:R-:W-:-:S07]  /*24ec0*/  FMUL.FTZ R3, R3, 0.5 ;  /* 0x3f00000003037820 */ /* 0x000fce0000410000 */
.L_x_10385:
[----:B------:R-:W-:Y:S05]  /*24ed0*/  BSYNC B1 ;  /* 0x0000000000017941 */ /* 0x000fea0003800000 */
.L_x_10383:
[----:B------:R-:W-:Y:S01]  /*24ee0*/  FADD.FTZ R0, R3, R0 ;  /* 0x0000000003007221 */ /* 0x000fe20000010000 */
[----:B------:R-:W-:Y:S01]  /*24ef0*/  FADD.FTZ R27, R32, R27 ;  /* 0x0000001b201b7221 */ /* 0x000fe20000010000 */
[----:B------:R-:W-:-:S03]  /*24f00*/  PLOP3.LUT P0, PT, PT, PT, PT, 0x80, 0x0 ;  /* 0x000000000000781c */ /* 0x000fc60003f0f070 */
[----:B------:R-:W-:-:S06]  /*24f10*/  FMUL.FTZ R27, R27, R0 ;  /* 0x000000001b1b7220 */ /* 0x000fcc0000410000 */
[----:B------:R-:W4:Y:S01]  /*24f20*/  MUFU.SQRT R27, R27 ;  /* 0x0000001b001b7308 */ /* 0x000f220000002000 */
[----:B------:R-:W-:Y:S05]  /*24f30*/  BRA `(.L_x_10377) ;  /* 0x0000000000687947 */ /* 0x000fea0003800000 */
.L_x_10379:
        /* <DEDUP_REMOVED lines=15> */
.L_x_10378:
        /* <DEDUP_REMOVED lines=8> */
.L_x_10376:
[----:B------:R-:W-:Y:S01]  /*250b0*/  PLOP3.LUT P0, PT, PT, PT, PT, 0x80, 0x0 ;  /* 0x000000000000781c */ /* 0x000fe20003f0f070 */
[----:B------:R-:W-:Y:S01]  /*250c0*/  FMUL.FTZ R27, R27, 16777216 ;  /* 0x4b8000001b1b7820 */ /* 0x000fe20000410000 */
[----:B------:R-:W-:-:S11]  /*250d0*/  FMUL.FTZ R32, R32, 16777216 ;  /* 0x4b80000020207820 */ /* 0x000fd60000410000 */
.L_x_10377:
[----:B------:R-:W-:Y:S05]  /*250e0*/  BSYNC B0 ;  /* 0x0000000000007941 */ /* 0x000fea0003800000 */
.L_x_10375:
        /* <DEDUP_REMOVED lines=33> */
.L_x_10388:
        /* <DEDUP_REMOVED lines=28> */
.L_x_10387:
        /* <DEDUP_REMOVED lines=20> */
.L_x_10392:
[----:B------:R-:W-:Y:S05]  /*25600*/  BSYNC B5 ;  /* 0x0000000000057941 */ /* 0x000fea0003800000 */
.L_x_10391:
        /* <DEDUP_REMOVED lines=18> */
.L_x_10394:
[----:B------:R-:W-:Y:S02]  /*25730*/  ISETP.GE.AND P0, PT, R32, RZ, PT ;  /* 0x000000ff2000720c */ /* 0x000fe40003f06270 */
[----:B------:R-:W-:-:S11]  /*25740*/  MOV R3, 0x3fd774eb ;  /* 0x3fd774eb00037802 */ /* 0x000fd60000000f00 */
[----:B------:R-:W-:-:S04]  /*25750*/  @P0 FFMA.FTZ R0, R3, 0.93318945169448852539, -R0 ;  /* 0x3f6ee58103000823 */ /* 0x000fc80000010800 */
[----:B------:R-:W-:-:S07]  /*25760*/  @!P0 FFMA.FTZ R0, R3, 0.93318945169448852539, R0 ;  /* 0x3f6ee58103008823 */ /* 0x000fce0000010000 */
.L_x_10395:
[----:B------:R-:W-:Y:S05]  /*25770*/  BSYNC B0 ;  /* 0x0000000000007941 */ /* 0x000fea0003800000 */
.L_x_10393:
        /* <DEDUP_REMOVED lines=11> */
.L_x_10390:
        /* <DEDUP_REMOVED lines=17> */
.L_x_10397:
[----:B------:R-:W-:Y:S05]  /*25940*/  BSYNC B5 ;  /* 0x0000000000057941 */ /* 0x000fea0003800000 */
.L_x_10396:
        /* <DEDUP_REMOVED lines=18> */
.L_x_10399:
[----:B------:R-:W-:Y:S02]  /*25a70*/  ISETP.GE.AND P0, PT, R32, RZ, PT ;  /* 0x000000ff2000720c */ /* 0x000fe40003f06270 */
[----:B------:R-:W-:-:S11]  /*25a80*/  MOV R3, 0x3fd774eb ;  /* 0x3fd774eb00037802 */ /* 0x000fd60000000f00 */
[----:B------:R-:W-:-:S04]  /*25a90*/  @P0 FFMA.FTZ R0, R3, 0.93318945169448852539, -R0 ;  /* 0x3f6ee58103000823 */ /* 0x000fc80000010800 */
[----:B------:R-:W-:-:S07]  /*25aa0*/  @!P0 FFMA.FTZ R0, R3, 0.93318945169448852539, R0 ;  /* 0x3f6ee58103008823 */ /* 0x000fce0000010000 */
.L_x_10400:
[----:B------:R-:W-:Y:S05]  /*25ab0*/  BSYNC B0 ;  /* 0x0000000000007941 */ /* 0x000fea0003800000 */
.L_x_10398:
        /* <DEDUP_REMOVED lines=10> */
.L_x_10389:
[----:B------:R-:W-:Y:S05]  /*25b60*/  BSYNC B4 ;  /* 0x0000000000047941 */ /* 0x000fea0003800000 */
.L_x_10386:
[----:B------:R-:W-:-:S13]  /*25b70*/  ISETP.NE.AND P0, PT, R26, RZ, PT ;  /* 0x000000ff1a00720c */ /* 0x000fda0003f05270 */
[----:B-1----:R-:W-:-:S05]  /*25b80*/  @!P0 FADD.FTZ R24, -R24, -RZ ;  /* 0x800000ff18188221 */ /* 0x002fca0000010100 */
[----:B------:R-:W-:Y:S01]  /*25b90*/  MOV R26, R24 ;  /* 0x00000018001a7202 */ /* 0x000fe20000000f00 */
[----:B------:R-:W-:Y:S06]  /*25ba0*/  BRA `(.L_x_10401) ;  /* 0x0000000c006c7947 */ /* 0x000fec0003800000 */
.L_x_10364:
[----:B------:R-:W-:Y:S01]  /*25bb0*/  FADD.FTZ R0, -R8, 6.1232342629258392722e-17 ;  /* 0x248d313208007421 */ /* 0x000fe20000010100 */
[----:B------:R-:W-:-:S03]  /*25bc0*/  FADD.FTZ R26, -R9, -RZ ;  /* 0x800000ff091a7221 */ /* 0x000fc60000010100 */
[----:B------:R-:W-:Y:S01]  /*25bd0*/  FADD.FTZ R0, R0, 1.5707963705062866211 ;  /* 0x3fc90fdb00007421 */ /* 0x000fe20000010000 */
[----:B------:R-:W-:Y:S06]  /*25be0*/  BRA `(.L_x_10401) ;  /* 0x0000000c005c7947 */ /* 0x000fec0003800000 */
.L_x_10363:
[----:B------:R-:W-:Y:S01]  /*25bf0*/  HFMA2.MMA R0, -RZ, RZ, 0, 0 ;  /* 0x00000000ff007435 */ /* 0x000fe200000001ff */
[----:B------:R-:W-:Y:S01]  /*25c00*/  FADD.FTZ R26, -R9, -RZ ;  /* 0x800000ff091a7221 */ /* 0x000fe20000010100 */
[----:B------:R-:W-:Y:S09]  /*25c10*/  BRA `(.L_x_10401) ;  /* 0x0000000c00507947 */ /* 0x000ff20003800000 */
.L_x_10362:
        /* <DEDUP_REMOVED lines=24> */
.L_x_10406:
[----:B------:R-:W-:Y:S05]  /*25da0*/  BSYNC B5 ;  /* 0x0000000000057941 */ /* 0x000fea0003800000 */
.L_x_10405:
        /* <DEDUP_REMOVED lines=18> */
.L_x_10408:
[----:B------:R-:W-:Y:S02]  /*25ed0*/  ISETP.GE.AND P0, PT, R8, RZ, PT ;  /* 0x000000ff0800720c */ /* 0x000fe40003f06270 */
[----:B------:R-:W-:-:S11]  /*25ee0*/  MOV R3, 0x3fd774eb ;  /* 0x3fd774eb00037802 */ /* 0x000fd60000000f00 */
[----:B------:R-:W-:-:S04]  /*25ef0*/  @P0 FFMA.FTZ R0, R3, 0.93318945169448852539, -R0 ;  /* 0x3f6ee58103000823 */ /* 0x000fc80000010800 */
[----:B------:R-:W-:-:S07]  /*25f00*/  @!P0 FFMA.FTZ R0, R3, 0.93318945169448852539, R0 ;  /* 0x3f6ee58103008823 */ /* 0x000fce0000010000 */
.L_x_10409:
[----:B------:R-:W-:Y:S05]  /*25f10*/  BSYNC B0 ;  /* 0x0000000000007941 */ /* 0x000fea0003800000 */
.L_x_10407:
        /* <DEDUP_REMOVED lines=13> */
.L_x_10404:
        /* <DEDUP_REMOVED lines=12> */
.L_x_10412:
[----:B------:R-:W-:Y:S05]  /*260b0*/  BSYNC B5 ;  /* 0x0000000000057941 */ /* 0x000fea0003800000 */
.L_x_10411:
        /* <DEDUP_REMOVED lines=18> */
.L_x_10414:
[----:B------:R-:W-:Y:S02]  /*261e0*/  ISETP.GE.AND P0, PT, R8, RZ, PT ;  /* 0x000000ff0800720c */ /* 0x000fe40003f06270 */
[----:B------:R-:W-:-:S11]  /*261f0*/  MOV R3, 0x3fd774eb ;  /* 0x3fd774eb00037802 */ /* 0x000fd60000000f00 */
[----:B------:R-:W-:-:S04]  /*26200*/  @P0 FFMA.FTZ R0, R3, 0.93318945169448852539, -R0 ;  /* 0x3f6ee58103000823 */ /* 0x000fc80000010800 */
[----:B------:R-:W-:-:S07]  /*26210*/  @!P0 FFMA.FTZ R0, R3, 0.93318945169448852539, R0 ;  /* 0x3f6ee58103008823 */ /* 0x000fce0000010000 */
.L_x_10415:
[----:B------:R-:W-:Y:S05]  /*26220*/  BSYNC B0 ;  /* 0x0000000000007941 */ /* 0x000fea0003800000 */
.L_x_10413:
        /* <DEDUP_REMOVED lines=27> */
.L_x_10403:
        /* <DEDUP_REMOVED lines=33> */
.L_x_10417:
[----:B------:R-:W-:Y:S05]  /*265f0*/  BSYNC B5 ;  /* 0x0000000000057941 */ /* 0x000fea0003800000 */
.L_x_10416:
        /* <DEDUP_REMOVED lines=18> */
.L_x_10419:
[----:B------:R-:W-:Y:S02]  /*26720*/  ISETP.GE.AND P0, PT, R8, RZ, PT ;  /* 0x000000ff0800720c */ /* 0x000fe40003f06270 */
[----:B------:R-:W-:-:S11]  /*26730*/  MOV R3, 0x3fd774eb ;  /* 0x3fd774eb00037802 */ /* 0x000fd60000000f00 */
[----:B------:R-:W-:-:S04]  /*26740*/  @P0 FFMA.FTZ R0, R3, 0.93318945169448852539, -R0 ;  /* 0x3f6ee58103000823 */ /* 0x000fc80000010800 */
[----:B------:R-:W-:-:S07]  /*26750*/  @!P0 FFMA.FTZ R0, R3, 0.93318945169448852539, R0 ;  /* 0x3f6ee58103008823 */ /* 0x000fce0000010000 */
.L_x_10420:
[----:B------:R-:W-:Y:S05]  /*26760*/  BSYNC B0 ;  /* 0x0000000000007941 */ /* 0x000fea0003800000 */
.L_x_10418:
        /* <DEDUP_REMOVED lines=10> */
.L_x_10410:
[----:B------:R-:W-:Y:S05]  /*26810*/  BSYNC B4 ;  /* 0x0000000000047941 */ /* 0x000fea0003800000 */
.L_x_10402:
[----:B------:R-:W-:Y:S01]  /*26820*/  ISETP.NE.AND P0, PT, R26, RZ, PT ;  /* 0x000000ff1a00720c */ /* 0x000fe20003f05270 */
[----:B------:R-:W-:Y:S01]  /*26830*/  FADD.FTZ R26, R33, 0.69314718246459960938 ;  /* 0x3f317218211a7421 */ /* 0x000fe20000010000 */
[----:B------:R-:W-:-:S11]  /*26840*/  FADD.FTZ R0, |R0|, -RZ ;  /* 0x800000ff00007221 */ /* 0x000fd60000010200 */
[----:B------:R-:W-:Y:S01]  /*26850*/  @!P0 FADD.FTZ R26, -R26, -RZ ;  /* 0x800000ff1a1a8221 */ /* 0x000fe20000010100 */
[----:B------:R-:W-:Y:S06]  /*26860*/  BRA `(.L_x_10401) ;  /* 0x00000000003c7947 */ /* 0x000fec0003800000 */
.L_x_10361:
        /* <DEDUP_REMOVED lines=15> */
.L_x_10401:
[----:B------:R-:W-:Y:S05]  /*26960*/  BSYNC B2 ;  /* 0x0000000000027941 */ /* 0x000fea0003800000 */
.L_x_10360:
[----:B------:R-:W-:Y:S01]  /*26970*/  FSETP.GTU.FTZ.AND P0, PT, |R0|, +INF , PT ;  /* 0x7f8000000000780b */ /* 0x000fe20003f1c200 */
[----:B------:R-:W-:-:S12]  /*26980*/  FADD.FTZ R3, |R26|, -RZ ;  /* 0x800000ff1a037221 */ /* 0x000fd80000010200 */
[----:B------:R-:W-:Y:S05]  /*26990*/  @P0 BRA `(.L_x_10421) ;  /* 0x0000000000180947 */ /* 0x000fea0003800000 */
[----:B------:R-:W-:Y:S02]  /*269a0*/  FSETP.GTU.FTZ.AND P0, PT, R3, +INF , PT ;  /* 0x7f8000000300780b */ /* 0x000fe40003f1c000 */
[----:B---34-:R-:W-:-:S11]  /*269b0*/  MOV R27, R26 ;  /* 0x0000001a001b7202 */ /* 0x018fd60000000f00 */
[----:B------:R-:W-:Y:S05]  /*269c0*/  @P0 BRA `(.L_x_10359) ;  /* 0x0000000000180947 */ /* 0x000fea0003800000 */
[----:B------:R-:W-:Y:S02]  /*269d0*/  LOP3.LUT R27, R0, 0x80000000, R9, 0xb8, !PT ;  /* 0x80000000001b7812 */ /* 0x000fe400078eb809 */
[----:B------:R-:W-:Y:S01]  /*269e0*/  MOV R26, R3 ;  /* 0x00000003001a7202 */ /* 0x000fe20000000f00 */
[----:B------:R-:W-:Y:S06]  /*269f0*/  BRA `(.L_x_10359) ;  /* 0x00000000000c7947 */ /* 0x000fec0003800000 */
.L_x_10421:
[----:B------:R-:W-:Y:S02]  /*26a00*/  FSETP.GTU.FTZ.AND P0, PT, R3, +INF , PT ;  /* 0x7f8000000300780b */ /* 0x000fe40003f1c000 */
[----:B---34-:R-:W-:-:S11]  /*26a10*/  MOV R27, R0 ;  /* 0x00000000001b7202 */ /* 0x018fd60000000f00 */
[----:B------:R-:W-:-:S07]  /*26a20*/  @!P0 MOV R26, R3 ;  /* 0x00000003001a8202 */ /* 0x000fce0000000f00 */
.L_x_10359:
[----:B------:R-:W-:Y:S05]  /*26a30*/  BSYNC B3 ;  /* 0x0000000000037941 */ /* 0x000fea0003800000 */
.L_x_10358:
[----:B------:R-:W1:Y:S01]  /*26a40*/  S2R R0, SR_TID.X ;  /* 0x0000000000007919 */ /* 0x000e620000002100 */
[----:B------:R-:W-:Y:S01]  /*26a50*/  BSSY B3, `(.L_x_10422) ;  /* 0x000028e000037945 */ /* 0x000fe20003800000 */
[----:B------:R-:W-:Y:S01]  /*26a60*/  HFMA2.MMA R24, -RZ, RZ, 0, 0 ;  /* 0x00000000ff187435 */ /* 0x000fe200000001ff */
        /* <DEDUP_REMOVED lines=111> */
.L_x_10432:
        /* <DEDUP_REMOVED lines=10> */
.L_x_10434:
[----:B------:R-:W-:-:S04]  /*27200*/  FADD.FTZ R4, -R0, R5 ;  /* 0x0000000500047221 */ /* 0x000fc80000010100 */
[----:B------:R-:W-:-:S07]  /*27210*/  FMUL.FTZ R4, R4, 0.5 ;  /* 0x3f00000004047820 */ /* 0x000fce0000410000 */
.L_x_10435:
[----:B------:R-:W-:Y:S05]  /*27220*/  BSYNC B1 ;  /* 0x0000000000017941 */ /* 0x000fea0003800000 */
.L_x_10433:
        /* <DEDUP_REMOVED lines=11> */
.L_x_10437:
[----:B------:R-:W-:-:S04]  /*272e0*/  FADD.FTZ R7, R6, -R7 ;  /* 0x8000000706077221 */ /* 0x000fc80000010000 */
[----:B------:R-:W-:-:S07]  /*272f0*/  FMUL.FTZ R7, R7, 0.5 ;  /* 0x3f00000007077820 */ /* 0x000fce0000410000 */
.L_x_10438:
[----:B------:R-:W-:Y:S05]  /*27300*/  BSYNC B1 ;  /* 0x0000000000017941 */ /* 0x000fea0003800000 */
.L_x_10436:
        /* <DEDUP_REMOVED lines=35> */
.L_x_10431:
[----:B------:R0:W1:Y:S02]  /*27540*/  MUFU.SQRT R8, R33 ;  /* 0x0000002100087308 */ /* 0x0000640000002000 */
.L_x_10430:
[----:B------:R-:W-:Y:S05]  /*27550*/  BSYNC B0 ;  /* 0x0000000000007941 */ /* 0x000fea0003800000 */
.L_x_10429:
        /* <DEDUP_REMOVED lines=24> */
.L_x_10445:
[----:B------:R-:W-:-:S04]  /*276e0*/  FADD.FTZ R0, -R0, R5 ;  /* 0x0000000500007221 */ /* 0x000fc80000010100 */
[----:B------:R-:W-:-:S07]  /*276f0*/  FMUL.FTZ R0, R0, 0.5 ;  /* 0x3f00000000007820 */ /* 0x000fce0000410000 */
.L_x_10446:
[----:B------:R-:W-:Y:S05]  /*27700*/  BSYNC B1 ;  /* 0x0000000000017941 */ /* 0x000fea0003800000 */
.L_x_10444:
        /* <DEDUP_REMOVED lines=10> */
.L_x_10448:
[----:B------:R-:W-:-:S04]  /*277b0*/  FADD.FTZ R3, -R3, R6 ;  /* 0x0000000603037221 */ /* 0x000fc80000010100 */
[----:B------:R-:W-:-:S07]  /*277c0*/  FMUL.FTZ R3, R3, 0.5 ;  /* 0x3f00000003037820 */ /* 0x000fce0000410000 */
.L_x_10449:
[----:B------:R-:W-:Y:S05]  /*277d0*/  BSYNC B1 ;  /* 0x0000000000017941 */ /* 0x000fea0003800000 */
.L_x_10447:
[----:B------:R-:W-:Y:S01]  /*277e0*/  FADD.FTZ R0, R3, R0 ;  /* 0x0000000003007221 */ /* 0x000fe20000010000 */
[----:B------:R-:W-:Y:S01]  /*277f0*/  FADD.FTZ R25, R24, R25 ;  /* 0x0000001918197221 */ /* 0x000fe20000010000 */
[----:B------:R-:W-:-:S03]  /*27800*/  PLOP3.LUT P0, PT, PT, PT, PT, 0x80, 0x0 ;  /* 0x000000000000781c */ /* 0x000fc60003f0f070 */
[----:B------:R-:W-:-:S06]  /*27810*/  FMUL.FTZ R25, R25, R0 ;  /* 0x0000000019197220 */ /* 0x000fcc0000410000 */
[----:B------:R-:W2:Y:S01]  /*27820*/  MUFU.SQRT R25, R25 ;  /* 0x0000001900197308 */ /* 0x000ea20000002000 */
[----:B------:R-:W-:Y:S05]  /*27830*/  BRA `(.L_x_10441) ;  /* 0x0000000000687947 */ /* 0x000fea0003800000 */
.L_x_10443:
        /* <DEDUP_REMOVED lines=15> */
.L_x_10442:
        /* <DEDUP_REMOVED lines=8> */
.L_x_10440:
[----:B------:R-:W-:Y:S01]  /*279b0*/  PLOP3.LUT P0, PT, PT, PT, PT, 0x80, 0x0 ;  /* 0x000000000000781c */ /* 0x000fe20003f0f070 */
[----:B------:R-:W-:Y:S01]  /*279c0*/  FMUL.FTZ R25, R25, 16777216 ;  /* 0x4b80000019197820 */ /* 0x000fe20000410000 */
[----:B------:R-:W-:-:S11]  /*279d0*/  FMUL.FTZ R24, R24, 16777216 ;  /* 0x4b80000018187820 */ /* 0x000fd60000410000 */
.L_x_10441:
[----:B------:R-:W-:Y:S05]  /*279e0*/  BSYNC B0 ;  /* 0x0000000000007941 */ /* 0x000fea0003800000 */
.L_x_10439:
        /* <DEDUP_REMOVED lines=33> */
.L_x_10452:
        /* <DEDUP_REMOVED lines=28> */
.L_x_10451:
        /* <DEDUP_REMOVED lines=20> */
.L_x_10456:
[----:B------:R-:W-:Y:S05]  /*27f00*/  BSYNC B5 ;  /* 0x0000000000057941 */ /* 0x000fea0003800000 */
.L_x_10455:
        /* <DEDUP_REMOVED lines=18> */
.L_x_10458:
[----:B------:R-:W-:Y:S02]  /*28030*/  ISETP.GE.AND P0, PT, R24, RZ, PT ;  /* 0x000000ff1800720c */ /* 0x000fe40003f06270 */
[----:B------:R-:W-:-:S11]  /*28040*/  MOV R3, 0x3fd774eb ;  /* 0x3fd774eb00037802 */ /* 0x000fd60000000f00 */
[----:B------:R-:W-:-:S04]  /*28050*/  @P0 FFMA.FTZ R0, R3, 0.93318945169448852539, -R0 ;  /* 0x3f6ee58103000823 */ /* 0x000fc80000010800 */
[----:B------:R-:W-:-:S07]  /*28060*/  @!P0 FFMA.FTZ R0, R3, 0.93318945169448852539, R0 ;  /* 0x3f6ee58103008823 */ /* 0x000fce0000010000 */
.L_x_10459:
[----:B------:R-:W-:Y:S05]  /*28070*/  BSYNC B0 ;  /* 0x0000000000007941 */ /* 0x000fea0003800000 */
.L_x_10457:
        /* <DEDUP_REMOVED lines=11> */
.L_x_10454:
        /* <DEDUP_REMOVED lines=17> */
.L_x_10461:
[----:B------:R-:W-:Y:S05]  /*28240*/  BSYNC B5 ;  /* 0x0000000000057941 */ /* 0x000fea0003800000 */
.L_x_10460:
        /* <DEDUP_REMOVED lines=18> */
.L_x_10463:
[----:B------:R-:W-:Y:S02]  /*28370*/  ISETP.GE.AND P0, PT, R24, RZ, PT ;  /* 0x000000ff1800720c */ /* 0x000fe40003f06270 */
[----:B------:R-:W-:-:S11]  /*28380*/  MOV R3, 0x3fd774eb ;  /* 0x3fd774eb00037802 */ /* 0x000fd60000000f00 */
[----:B------:R-:W-:-:S04]  /*28390*/  @P0 FFMA.FTZ R0, R3, 0.93318945169448852539, -R0 ;  /* 0x3f6ee58103000823 */ /* 0x000fc80000010800 */
[----:B------:R-:W-:-:S07]  /*283a0*/  @!P0 FFMA.FTZ R0, R3, 0.93318945169448852539, R0 ;  /* 0x3f6ee58103008823 */ /* 0x000fce0000010000 */
.L_x_10464:
[----:B------:R-:W-:Y:S05]  /*283b0*/  BSYNC B0 ;  /* 0x0000000000007941 */ /* 0x000fea0003800000 */
.L_x_10462:
        /* <DEDUP_REMOVED lines=10> */
.L_x_10453:
[----:B------:R-:W-:Y:S05]  /*28460*/  BSYNC B4 ;  /* 0x0000000000047941 */ /* 0x000fea0003800000 */
.L_x_10450:
[----:B------:R-:W-:-:S13]  /*28470*/  ISETP.NE.AND P0, PT, R9, RZ, PT ;  /* 0x000000ff0900720c */ /* 0x000fda0003f05270 */
[----:B-1----:R-:W-:-:S05]  /*28480*/  @!P0 FADD.FTZ R8, -R8, -RZ ;  /* 0x800000ff08088221 */ /* 0x002fca0000010100 */
[----:B------:R-:W-:Y:S01]  /*28490*/  MOV R24, R8 ;  /* 0x0000000800187202 */ /* 0x000fe20000000f00 */
[----:B------:R-:W-:Y:S06]  /*284a0*/  BRA `(.L_x_10465) ;  /* 0x0000000c006c7947 */ /* 0x000fec0003800000 */
.L_x_10428:
[----:B------:R-:W-:Y:S01]  /*284b0*/  FADD.FTZ R0, -R10, 6.1232342629258392722e-17 ;  /* 0x248d31320a007421 */ /* 0x000fe20000010100 */
[----:B------:R-:W-:-:S03]  /*284c0*/  FADD.FTZ R24, -R11, -RZ ;  /* 0x800000ff0b187221 */ /* 0x000fc60000010100 */
[----:B------:R-:W-:Y:S01]  /*284d0*/  FADD.FTZ R0, R0, 1.5707963705062866211 ;  /* 0x3fc90fdb00007421 */ /* 0x000fe20000010000 */
[----:B------:R-:W-:Y:S06]  /*284e0*/  BRA `(.L_x_10465) ;  /* 0x0000000c005c7947 */ /* 0x000fec0003800000 */
.L_x_10427:
[----:B------:R-:W-:Y:S01]  /*284f0*/  HFMA2.MMA R0, -RZ, RZ, 0, 0 ;  /* 0x00000000ff007435 */ /* 0x000fe200000001ff */
[----:B------:R-:W-:Y:S01]  /*28500*/  FADD.FTZ R24, -R11, -RZ ;  /* 0x800000ff0b187221 */ /* 0x000fe20000010100 */
[----:B------:R-:W-:Y:S09]  /*28510*/  BRA `(.L_x_10465) ;  /* 0x0000000c00507947 */ /* 0x000ff20003800000 */
.L_x_10426:
        /* <DEDUP_REMOVED lines=24> */
.L_x_10470:
[----:B------:R-:W-:Y:S05]  /*286a0*/  BSYNC B5 ;  /* 0x0000000000057941 */ /* 0x000fea0003800000 */
.L_x_10469:
        /* <DEDUP_REMOVED lines=18> */
.L_x_10472:
[----:B------:R-:W-:Y:S02]  /*287d0*/  ISETP.GE.AND P0, PT, R10, RZ, PT ;  /* 0x000000ff0a00720c */ /* 0x000fe40003f06270 */
[----:B------:R-:W-:-:S11]  /*287e0*/  MOV R3, 0x3fd774eb ;  /* 0x3fd774eb00037802 */ /* 0x000fd60000000f00 */
[----:B------:R-:W-:-:S04]  /*287f0*/  @P0 FFMA.FTZ R0, R3, 0.93318945169448852539, -R0 ;  /* 0x3f6ee58103000823 */ /* 0x000fc80000010800 */
[----:B------:R-:W-:-:S07]  /*28800*/  @!P0 FFMA.FTZ R0, R3, 0.93318945169448852539, R0 ;  /* 0x3f6ee58103008823 */ /* 0x000fce0000010000 */
.L_x_10473:
[----:B------:R-:W-:Y:S05]  /*28810*/  BSYNC B0 ;  /* 0x0000000000007941 */ /* 0x000fea0003800000 */
.L_x_10471:
        /* <DEDUP_REMOVED lines=13> */
.L_x_10468:
        /* <DEDUP_REMOVED lines=12> */
.L_x_10476:
[----:B------:R-:W-:Y:S05]  /*289b0*/  BSYNC B5 ;  /* 0x0000000000057941 */ /* 0x000fea0003800000 */
.L_x_10475:
        /* <DEDUP_REMOVED lines=18> */
.L_x_10478:
[----:B------:R-:W-:Y:S02]  /*28ae0*/  ISETP.GE.AND P0, PT, R10, RZ, PT ;  /* 0x000000ff0a00720c */ /* 0x000fe40003f06270 */
[----:B------:R-:W-:-:S11]  /*28af0*/  MOV R3, 0x3fd774eb ;  /* 0x3fd774eb00037802 */ /* 0x000fd60000000f00 */
[----:B------:R-:W-:-:S04]  /*28b00*/  @P0 FFMA.FTZ R0, R3, 0.93318945169448852539, -R0 ;  /* 0x3f6ee58103000823 */ /* 0x000fc80000010800 */
[----:B------:R-:W-:-:S07]  /*28b10*/  @!P0 FFMA.FTZ R0, R3, 0.93318945169448852539, R0 ;  /* 0x3f6ee58103008823 */ /* 0x000fce0000010000 */
.L_x_10479:
[----:B------:R-:W-:Y:S05]  /*28b20*/  BSYNC B0 ;  /* 0x0000000000007941 */ /* 0x000fea0003800000 */
.L_x_10477:
        /* <DEDUP_REMOVED lines=27> */
.L_x_10467:
        /* <DEDUP_REMOVED lines=33> */
.L_x_10481:
[----:B------:R-:W-:Y:S05]  /*28ef0*/  BSYNC B5 ;  /* 0x0000000000057941 */ /* 0x000fea0003800000 */
.L_x_10480:
        /* <DEDUP_REMOVED lines=18> */
.L_x_10483:
[----:B------:R-:W-:Y:S02]  /*29020*/  ISETP.GE.AND P0, PT, R10, RZ, PT ;  /* 0x000000ff0a00720c */ /* 0x000fe40003f06270 */
[----:B------:R-:W-:-:S11]  /*29030*/  MOV R3, 0x3fd774eb ;  /* 0x3fd774eb00037802 */ /* 0x000fd60000000f00 */
[----:B------:R-:W-:-:S04]  /*29040*/  @P0 FFMA.FTZ R0, R3, 0.93318945169448852539, -R0 ;  /* 0x3f6ee58103000823 */ /* 0x000fc80000010800 */
[----:B------:R-:W-:-:S07]  /*29050*/  @!P0 FFMA.FTZ R0, R3, 0.93318945169448852539, R0 ;  /* 0x3f6ee58103008823 */ /* 0x000fce0000010000 */
.L_x_10484:
[----:B------:R-:W-:Y:S05]  /*29060*/  BSYNC B0 ;  /* 0x0000000000007941 */ /* 0x000fea0003800000 */
.L_x_10482:
        /* <DEDUP_REMOVED lines=10> */
.L_x_10474:
[----:B------:R-:W-:Y:S05]  /*29110*/  BSYNC B4 ;  /* 0x0000000000047941 */ /* 0x000fea0003800000 */
.L_x_10466:
[----:B------:R-:W-:Y:S01]  /*29120*/  ISETP.NE.AND P0, PT, R9, RZ, PT ;  /* 0x000000ff0900720c */ /* 0x000fe20003f05270 */
[----:B------:R-:W-:Y:S01]  /*29130*/  FADD.FTZ R24, R32, 0.69314718246459960938 ;  /* 0x3f31721820187421 */ /* 0x000fe20000010000 */
[----:B------:R-:W-:-:S11]  /*29140*/  FADD.FTZ R0, |R0|, -RZ ;  /* 0x800000ff00007221 */ /* 0x000fd60000010200 */
[----:B------:R-:W-:Y:S01]  /*29150*/  @!P0 FADD.FTZ R24, -R24, -RZ ;  /* 0x800000ff18188221 */ /* 0x000fe20000010100 */
[----:B------:R-:W-:Y:S06]  /*29160*/  BRA `(.L_x_10465) ;  /* 0x00000000003c7947 */ /* 0x000fec0003800000 */
.L_x_10425:
        /* <DEDUP_REMOVED lines=15> */
.L_x_10465:
[----:B------:R-:W-:Y:S05]  /*29260*/  BSYNC B2 ;  /* 0x0000000000027941 */ /* 0x000fea0003800000 */
.L_x_10424:
        /* <DEDUP_REMOVED lines=9> */
.L_x_10485:
[----:B------:R-:W-:Y:S02]  /*29300*/  FSETP.GTU.FTZ.AND P0, PT, R3, +INF , PT ;  /* 0x7f8000000300780b */ /* 0x000fe40003f1c000 */
[----:B--2-4-:R-:W-:-:S11]  /*29310*/  MOV R25, R0 ;  /* 0x0000000000197202 */ /* 0x014fd60000000f00 */
[----:B------:R-:W-:-:S07]  /*29320*/  @!P0 MOV R24, R3 ;  /* 0x0000000300188202 */ /* 0x000fce0000000f00 */
.L_x_10423:
[----:B------:R-:W-:Y:S05]  /*29330*/  BSYNC B3 ;  /* 0x0000000000037941 */ /* 0x000fea0003800000 */
.L_x_10422:
[----:B------:R-:W1:Y:S01]  /*29340*/  S2R R0, SR_TID.X ;  /* 0x0000000000007919 */ /* 0x000e620000002100 */
[----:B------:R-:W-:Y:S04]  /*29350*/  BSSY B0, `(.L_x_10486) ;  /* 0x0000033000007945 */ /* 0x000fe80003800000 */
[----:B------:R-:W-:Y:S01]  /*29360*/  BSSY B1, `(.L_x_10487) ;  /* 0x000002b000017945 */ /* 0x000fe20003800000 */
[----:B-1----:R-:W-:-:S13]  /*29370*/  ISETP.GE.AND P0, PT, R0, R31, PT ;  /* 0x0000001f0000720c */ /* 0x002fda0003f06270 */
[----:B--23--:R-:W1:Y:S01]  /*29380*/  @!P0 LDC.64 R4, c[0x0][0x218] ;  /* 0x00008600ff048b82 */ /* 0x00ce620000000a00 */
[----:B------:R-:W-:Y:S02]  /*29390*/  @!P0 IADD3 R3, R2, R0, RZ ;  /* 0x0000000002038210 */ /* 0x000fe40007ffe0ff */
[----:B------:R-:W-:-:S03]  /*293a0*/  @!P0 IADD3 R0, R0, 0x80, RZ ;  /* 0x0000008000008810 */ /* 0x000fc60007ffe0ff */
[----:B-1----:R-:W-:-:S05]  /*293b0*/  @!P0 IMAD.WIDE.U32 R4, R3, 0x8, R4 ;  /* 0x0000000803048825 */ /* 0x002fca00078e0004 */
[----:B------:R1:W-:Y:S01]  /*293c0*/  @!P0 STG.E.64 desc[UR4][R4.64], R12 ;  /* 0x0000000c04008986 */ /* 0x0003e2000c101b04 */
[----:B------:R-:W-:-:S13]  /*293d0*/  ISETP.GE.AND P0, PT, R0, R31, PT ;  /* 0x0000001f0000720c */ /* 0x000fda0003f06270 */
[----:B-1----:R-:W-:Y:S05]  /*293e0*/  @P0 BRA `(.L_x_10488) ;  /* 0x0000000000300947 */ /* 0x002fea0003800000 */
[----:B------:R-:W1:Y:S01]  /*293f0*/  LDC.64 R4, c[0x0][0x218] ;  /* 0x00008600ff047b82 */ /* 0x000e620000000a00 */
[----:B------:R-:W-:Y:S02]  /*29400*/  IADD3 R3, R2, R0, RZ ;  /* 0x0000000002037210 */ /* 0x000fe40007ffe0ff */
[----:B------:R-:W-:-:S04]  /*29410*/  IADD3 R0, R0, 0x80, RZ ;  /* 0x0000008000007810 */ /* 0x000fc80007ffe0ff */
[----:B------:R-:W-:Y:S01]  /*29420*/  ISETP.GE.AND P0, PT, R0, R31, PT ;  /* 0x0000001f0000720c */ /* 0x000fe20003f06270 */
[----:B-1----:R-:W-:-:S05]  /*29430*/  IMAD.WIDE.U32 R4, R3, 0x8, R4 ;  /* 0x0000000803047825 */ /* 0x002fca00078e0004 */
[----:B------:R1:W-:Y:S07]  /*29440*/  STG.E.64 desc[UR4][R4.64], R14 ;  /* 0x0000000e04007986 */ /* 0x0003ee000c101b04 */
[----:B------:R-:W-:Y:S05]  /*29450*/  @P0 BRA `(.L_x_10489) ;  /* 0x0000000000300947 */ /* 0x000fea0003800000 */
[----:B-1----:R-:W1:Y:S01]  /*29460*/  LDC.64 R4, c[0x0][0x218] ;  /* 0x00008600ff047b82 */ /* 0x002e620000000a00 */
[----:B------:R-:W-:Y:S02]  /*29470*/  IADD3 R3, R2, R0, RZ ;  /* 0x0000000002037210 */ /* 0x000fe40007ffe0ff */
[----:B------:R-:W-:-:S03]  /*29480*/  IADD3 R0, R0, 0x80, RZ ;  /* 0x0000008000007810 */ /* 0x000fc60007ffe0ff */
[----:B-1----:R-:W-:-:S05]  /*29490*/  IMAD.WIDE.U32 R4, R3, 0x8, R4 ;  /* 0x0000000803047825 */ /* 0x002fca00078e0004 */
[----:B------:R1:W-:Y:S02]  /*294a0*/  STG.E.64 desc[UR4][R4.64], R16 ;  /* 0x0000001004007986 */ /* 0x0003e4000c101b04 */
.L_x_10488:
[----:B------:R-:W-:-:S13]  /*294b0*/  ISETP.GE.AND P0, PT, R0, R31, PT ;  /* 0x0000001f0000720c */ /* 0x000fda0003f06270 */
[----:B------:R-:W-:Y:S05]  /*294c0*/  @P0 BRA `(.L_x_10490) ;  /* 0x0000000000300947 */ /* 0x000fea0003800000 */
[----:B-1----:R-:W1:Y:S01]  /*294d0*/  LDC.64 R4, c[0x0][0x218] ;  /* 0x00008600ff047b82 */ /* 0x002e620000000a00 */
[----:B------:R-:W-:Y:S02]  /*294e0*/  IADD3 R3, R2, R0, RZ ;  /* 0x0000000002037210 */ /* 0x000fe40007ffe0ff */
[----:B------:R-:W-:-:S03]  /*294f0*/  IADD3 R0, R0, 0x80, RZ ;  /* 0x0000008000007810 */ /* 0x000fc60007ffe0ff */
[----:B-1----:R-:W-:-:S05]  /*29500*/  IMAD.WIDE.U32 R4, R3, 0x8, R4 ;  /* 0x0000000803047825 */ /* 0x002fca00078e0004 */
[----:B------:R2:W-:Y:S02]  /*29510*/  STG.E.64 desc[UR4][R4.64], R18 ;  /* 0x0000001204007986 */ /* 0x0005e4000c101b04 */
.L_x_10489:
[----:B------:R-:W-:-:S13]  /*29520*/  ISETP.GE.AND P0, PT, R0, R31, PT ;  /* 0x0000001f0000720c */ /* 0x000fda0003f06270 */
[----:B------:R-:W-:Y:S05]  /*29530*/  @P0 BRA `(.L_x_10491) ;  /* 0x0000000000340947 */ /* 0x000fea0003800000 */
[----:B-12---:R-:W1:Y:S01]  /*29540*/  LDC.64 R4, c[0x0][0x218] ;  /* 0x00008600ff047b82 */ /* 0x006e620000000a00 */
[----:B------:R-:W-:Y:S02]  /*29550*/  IADD3 R3, R2, R0, RZ ;  /* 0x0000000002037210 */ /* 0x000fe40007ffe0ff */
[----:B------:R-:W-:-:S03]  /*29560*/  IADD3 R0, R0, 0x80, RZ ;  /* 0x0000008000007810 */ /* 0x000fc60007ffe0ff */
[----:B-1----:R-:W-:-:S05]  /*29570*/  IMAD.WIDE.U32 R4, R3, 0x8, R4 ;  /* 0x0000000803047825 */ /* 0x002fca00078e0004 */
[----:B------:R2:W-:Y:S02]  /*29580*/  STG.E.64 desc[UR4][R4.64], R20 ;  /* 0x0000001404007986 */ /* 0x0005e4000c101b04 */
.L_x_10490:
[----:B------:R-:W-:-:S13]  /*29590*/  ISETP.GE.AND P0, PT, R0, R31, PT ;  /* 0x0000001f0000720c */ /* 0x000fda0003f06270 */
[----:B------:R-:W-:Y:S05]  /*295a0*/  @P0 BREAK B1 ;  /* 0x0000000000010942 */ /* 0x000fea0003800000 */
[----:B------:R-:W-:Y:S05]  /*295b0*/  @P0 BRA `(.L_x_10492) ;  /* 0x0000000000300947 */ /* 0x000fea0003800000 */
[----:B-12---:R-:W1:Y:S01]  /*295c0*/  LDC.64 R4, c[0x0][0x218] ;  /* 0x00008600ff047b82 */ /* 0x006e620000000a00 */
[----:B------:R-:W-:Y:S02]  /*295d0*/  IADD3 R3, R2, R0, RZ ;  /* 0x0000000002037210 */ /* 0x000fe40007ffe0ff */
[----:B------:R-:W-:-:S03]  /*295e0*/  IADD3 R0, R0, 0x80, RZ ;  /* 0x0000008000007810 */ /* 0x000fc60007ffe0ff */
[----:B-1----:R-:W-:-:S05]  /*295f0*/  IMAD.WIDE.U32 R4, R3, 0x8, R4 ;  /* 0x0000000803047825 */ /* 0x002fca00078e0004 */
[----:B------:R3:W-:Y:S02]  /*29600*/  STG.E.64 desc[UR4][R4.64], R22 ;  /* 0x0000001604007986 */ /* 0x0007e4000c101b04 */
.L_x_10491:
[----:B------:R-:W-:Y:S05]  /*29610*/  BSYNC B1 ;  /* 0x0000000000017941 */ /* 0x000fea0003800000 */
.L_x_10487:
[----:B------:R-:W-:-:S13]  /*29620*/  ISETP.GE.AND P0, PT, R0, R31, PT ;  /* 0x0000001f0000720c */ /* 0x000fda0003f06270 */
[----:B-123--:R-:W1:Y:S01]  /*29630*/  @!P0 LDC.64 R4, c[0x0][0x218] ;  /* 0x00008600ff048b82 */ /* 0x00ee620000000a00 */
[----:B------:R-:W-:Y:S02]  /*29640*/  @!P0 IADD3 R3, R2, R0, RZ ;  /* 0x0000000002038210 */ /* 0x000fe40007ffe0ff */
[----:B------:R-:W-:-:S03]  /*29650*/  @!P0 IADD3 R0, R0, 0x80, RZ ;  /* 0x0000008000008810 */ /* 0x000fc60007ffe0ff */
[----:B-1----:R-:W-:-:S05]  /*29660*/  @!P0 IMAD.WIDE.U32 R4, R3, 0x8, R4 ;  /* 0x0000000803048825 */ /* 0x002fca00078e0004 */
[----:B------:R3:W-:Y:S02]  /*29670*/  @!P0 STG.E.64 desc[UR4][R4.64], R26 ;  /* 0x0000001a04008986 */ /* 0x0007e4000c101b04 */
.L_x_10492:
[----:B------:R-:W-:Y:S05]  /*29680*/  BSYNC B0 ;  /* 0x0000000000007941 */ /* 0x000fea0003800000 */
.L_x_10486:
[----:B------:R-:W-:Y:S05]  /*29690*/  WARPSYNC.ALL ;  /* 0x0000000000007948 */ /* 0x000fea0003800000 */
[----:B------:R-:W-:-:S13]  /*296a0*/  ISETP.GE.AND P0, PT, R0, R31, PT ;  /* 0x0000001f0000720c */ /* 0x000fda0003f06270 */
[----:B------:R-:W-:Y:S05]  /*296b0*/  @P0 EXIT ;  /* 0x000000000000094d */ /* 0x000fea0003800000 */
[----:B-123--:R-:W1:Y:S01]  /*296c0*/  LDC.64 R4, c[0x0][0x218] ;  /* 0x00008600ff047b82 */ /* 0x00ee620000000a00 */
[----:B------:R-:W-:-:S05]  /*296d0*/  IADD3 R3, R2, R0, RZ ;  /* 0x0000000002037210 */ /* 0x000fca0007ffe0ff */
[----:B-1----:R-:W-:-:S05]  /*296e0*/  IMAD.WIDE.U32 R2, R3, 0x8, R4 ;  /* 0x0000000803027825 */ /* 0x002fca00078e0004 */
[----:B------:R-:W-:Y:S01]  /*296f0*/  STG.E.64 desc[UR4][R2.64], R24 ;  /* 0x0000001802007986 */ /* 0x000fe2000c101b04 */
[----:B------:R-:W-:Y:S05]  /*29700*/  EXIT ;  /* 0x000000000000794d */ /* 0x000fea0003800000 */
        .weak           $__internal_18_$__cuda_sm3x_div_rn_ftz_f32_slowpath
        .type           $__internal_18_$__cuda_sm3x_div_rn_ftz_f32_slowpath,@function
        .size           $__internal_18_$__cuda_sm3x_div_rn_ftz_f32_slowpath,(.L_x_21023 - $__internal_18_$__cuda_sm3x_div_rn_ftz_f32_slowpath)
$__internal_18_$__cuda_sm3x_div_rn_ftz_f32_slowpath:
        /* <DEDUP_REMOVED lines=32> */
.L_x_10495:
[----:B------:R-:W-:Y:S05]  /*29910*/  BSYNC B1 ;  /* 0x0000000000017941 */ /* 0x000fea0003800000 */
.L_x_10494:
[----:B------:R-:W-:Y:S01]  /*29920*/  IADD3 R3, R3, -0x7f, RZ ;  /* 0xffffff8103037810 */ /* 0x000fe20007ffe0ff */
[----:B------:R-:W-:Y:S01]  /*29930*/  BSSY B1, `(.L_x_10500) ;  /* 0x000001b000017945 */ /* 0x000fe20003800000 */
[----:B------:R-:W-:-:S03]  /*29940*/  IADD3 R6, R6, -0x7f, RZ ;  /* 0xffffff8106067810 */ /* 0x000fc60007ffe0ff */
[----:B------:R-:W-:Y:S01]  /*29950*/  IMAD R30, R3, -0x800000, R0 ;  /* 0xff800000031e7824 */ /* 0x000fe200078e0200 */
[----:B------:R-:W-:-:S03]  /*29960*/  IADD3 R3, R6, -R3, RZ ;  /* 0x8000000306037210 */ /* 0x000fc60007ffe0ff */
[----:B------:R-:W0:Y:S01]  /*29970*/  MUFU.RCP R0, R30 ;  /* 0x0000001e00007308 */ /* 0x000e220000001000 */
[----:B------:R-:W-:-:S04]  /*29980*/  FADD.FTZ R5, -R30, -RZ ;  /* 0x800000ff1e057221 */ /* 0x000fc80000010100 */
[----:B0-----:R-:W-:-:S04]  /*29990*/  FFMA R7, R0, R5, 1 ;  /* 0x3f80000000077423 */ /* 0x001fc80000000005 */
[----:B------:R-:W-:Y:S01]  /*299a0*/  FFMA R7, R0, R7, R0 ;  /* 0x0000000700077223 */ /* 0x000fe20000000000 */
[----:B------:R-:W-:-:S04]  /*299b0*/  IMAD R0, R6, -0x800000, R29 ;  /* 0xff80000006007824 */ /* 0x000fc800078e021d */
        /* <DEDUP_REMOVED lines=17> */
.L_x_10501:
[----:B------:R-:W-:-:S07]  /*29ad0*/  LEA R0, R3, R0, 0x17 ;  /* 0x0000000003007211 */ /* 0x000fce00078eb8ff */
.L_x_10502:
[----:B------:R-:W-:Y:S05]  /*29ae0*/  BSYNC B1 ;  /* 0x0000000000017941 */ /* 0x000fea0003800000 */
.L_x_10500:
[----:B------:R-:W-:Y:S05]  /*29af0*/  BRA `(.L_x_10503) ;  /* 0x0000000000207947 */ /* 0x000fea0003800000 */
.L_x_10499:
[----:B------:R-:W-:-:S04]  /*29b00*/  LOP3.LUT R29, R0, 0x80000000, R29, 0x48, !PT ;  /* 0x80000000001d7812 */ /* 0x000fc800078e481d */
[----:B------:R-:W-:Y:S01]  /*29b10*/  LOP3.LUT R0, R29, 0x7f800000, RZ, 0xfc, !PT ;  /* 0x7f8000001d007812 */ /* 0x000fe200078efcff */
[----:B------:R-:W-:Y:S06]  /*29b20*/  BRA `(.L_x_10503) ;  /* 0x0000000000147947 */ /* 0x000fec0003800000 */
.L_x_10498:
[----:B------:R-:W-:Y:S01]  /*29b30*/  LOP3.LUT R0, R0, 0x80000000, R29, 0x48, !PT ;  /* 0x8000000000007812 */ /* 0x000fe200078e481d */
[----:B------:R-:W-:Y:S06]  /*29b40*/  BRA `(.L_x_10503) ;  /* 0x00000000000c7947 */ /* 0x000fec0003800000 */
.L_x_10497:
[----:B------:R-:W0:Y:S01]  /*29b50*/  MUFU.RSQ R0, -QNAN ;  /* 0xffc0000000007908 */ /* 0x000e220000001400 */
[----:B------:R-:W-:Y:S05]  /*29b60*/  BRA `(.L_x_10503) ;  /* 0x0000000000047947 */ /* 0x000fea0003800000 */
.L_x_10496:
[----:B------:R-:W-:-:S07]  /*29b70*/  FADD.FTZ R0, R29, R0 ;  /* 0x000000001d007221 */ /* 0x000fce0000010000 */
.L_x_10503:
[----:B------:R-:W-:Y:S05]  /*29b80*/  BSYNC B0 ;  /* 0x0000000000007941 */ /* 0x000fea0003800000 */
.L_x_10493:
[----:B------:R-:W-:Y:S01]  /*29b90*/  HFMA2.MMA R7, -RZ, RZ, 0, 0 ;  /* 0x00000000ff077435 */ /* 0x000fe200000001ff */
[----:B------:R-:W-:-:S05]  /*29ba0*/  MOV R6, R4 ;  /* 0x0000000400067202 */ /* 0x000fca0000000f00 */
[----:B0-----:R-:W-:Y:S05]  /*29bb0*/  RET.REL.NODEC R6 `(_ZN2at6native29vectorized_elementwise_kernelILi2EZZZNS0_17acosh_kernel_cudaERNS_18TensorIteratorBaseEENKUlvE_clEvENKUlvE0_clEvEUlN3c107complexIfEEE_St5arrayIPcLm2EEEEviT0_T1_) ;  /* 0xfffffd6406107950 */ /* 0x001fea0003c3ffff */
.L_x_10504:
        /* <DEDUP_REMOVED lines=12> */
.L_x_21023:


//--------------------- .text._ZN2at6native29vectorized_elementwise_kernelILi4EZZZNS0_17acosh_kernel_cudaERNS_18TensorIteratorBaseEENKUlvE_clEvENKUlvE0_clEvEUlN3c107complexIfEEE_St5arrayIPcLm2EEEEviT0_T1_ --------------------------
	.section	.text._ZN2at6native29vectorized_elementwise_kernelILi4EZZZNS0_17acosh_kernel_cudaERNS_18TensorIteratorBaseEENKUlvE_clEvENKUlvE0_clEvEUlN3c107complexIfEEE_St5arrayIPcLm2EEEEviT0_T1_,"ax",@progbits
	.align	128
        .global         _ZN2at6native29vectorized_elementwise_kernelILi4EZZZNS0_17acosh_kernel_cudaERNS_18TensorIteratorBaseEENKUlvE_clEvENKUlvE0_clEvEUlN3c107complexIfEEE_St5arrayIPcLm2EEEEviT0_T1_
        .type           _ZN2at6native29vectorized_elementwise_kernelILi4EZZZNS0_17acosh_kernel_cudaERNS_18TensorIteratorBaseEENKUlvE_clEvENKUlvE0_clEvEUlN3c107complexIfEEE_St5arrayIPcLm2EEEEviT0_T1_,@function
        .size           _ZN2at6native29vectorized_elementwise_kernelILi4EZZZNS0_17acosh_kernel_cudaERNS_18TensorIteratorBaseEENKUlvE_clEvENKUlvE0_clEvEUlN3c107complexIfEEE_St5arrayIPcLm2EEEEviT0_T1_,(.L_x_21024 - _ZN2at6native29vectorized_elementwise_kernelILi4EZZZNS0_17acosh_kernel_cudaERNS_18TensorIteratorBaseEENKUlvE_clEvENKUlvE0_clEvEUlN3c107complexIfEEE_St5arrayIPcLm2EEEEviT0_T1_)
        .other          _ZN2at6native29vectorized_elementwise_kernelILi4EZZZNS0_17acosh_kernel_cudaERNS_18TensorIteratorBaseEENKUlvE_clEvENKUlvE0_clEvEUlN3c107complexIfEEE_St5arrayIPcLm2EEEEviT0_T1_,@"STO_CUDA_ENTRY STV_DEFAULT"
_ZN2at6native29vectorized_elementwise_kernelILi4EZZZNS0_17acosh_kernel_cudaERNS_18TensorIteratorBaseEENKUlvE_clEvENKUlvE0_clEvEUlN3c107complexIfEEE_St5arrayIPcLm2EEEEviT0_T1_:
.text._ZN2at6native29vectorized_elementwise_kernelILi4EZZZNS0_17acosh_kernel_cudaERNS_18TensorIteratorBaseEENKUlvE_clEvENKUlvE0_clEvEUlN3c107complexIfEEE_St5arrayIPcLm2EEEEviT0_T1_:
        /* <DEDUP_REMOVED lines=124> */
.L_x_10514:
        /* <DEDUP_REMOVED lines=10> */
.L_x_10516:
[----:B------:R-:W-:-:S04]  /*0860*/  FADD.FTZ R6, -R0, R5 ;  /* 0x0000000500067221 */ /* 0x000fc80000010100 */
[----:B------:R-:W-:-:S07]  /*0870*/  FMUL.FTZ R6, R6, 0.5 ;  /* 0x3f00000006067820 */ /* 0x000fce0000410000 */
.L_x_10517:
[----:B------:R-:W-:Y:S05]  /*0880*/  BSYNC B1 ;  /* 0x0000000000017941 */ /* 0x000fea0003800000 */
.L_x_10515:
        /* <DEDUP_REMOVED lines=11> */
.L_x_10519:
[----:B------:R-:W-:-:S04]  /*0940*/  FADD.FTZ R7, R4, -R7 ;  /* 0x8000000704077221 */ /* 0x000fc80000010000 */
[----:B------:R-:W-:-:S07]  /*0950*/  FMUL.FTZ R7, R7, 0.5 ;  /* 0x3f00000007077820 */ /* 0x000fce0000410000 */
.L_x_10520:
[----:B------:R-:W-:Y:S05]  /*0960*/  BSYNC B1 ;  /* 0x0000000000017941 */ /* 0x000fea0003800000 */
.L_x_10518:
        /* <DEDUP_REMOVED lines=35> */
.L_x_10513:
[----:B------:R0:W1:Y:S02]  /*0ba0*/  MUFU.SQRT R12, R33 ;  /* 0x00000021000c7308 */ /* 0x0000640000002000 */
.L_x_10512:
[----:B------:R-:W-:Y:S05]  /*0bb0*/  BSYNC B0 ;  /* 0x0000000000007941 */ /* 0x000fea0003800000 */
.L_x_10511:
        /* <DEDUP_REMOVED lines=24> */
.L_x_10527:
[----:B------:R-:W-:-:S04]  /*0d40*/  FADD.FTZ R0, -R0, R5 ;  /* 0x0000000500007221 */ /* 0x000fc80000010100 */
[----:B------:R-:W-:-:S07]  /*0d50*/  FMUL.FTZ R0, R0, 0.5 ;  /* 0x3f00000000007820 */ /* 0x000fce0000410000 */
.L_x_10528:
[----:B------:R-:W-:Y:S05]  /*0d60*/  BSYNC B1 ;  /* 0x0000000000017941 */ /* 0x000fea0003800000 */
.L_x_10526:
        /* <DEDUP_REMOVED lines=10> */
.L_x_10530:
[----:B------:R-:W-:-:S04]  /*0e10*/  FADD.FTZ R3, -R3, R4 ;  /* 0x0000000403037221 */ /* 0x000fc80000010100 */
[----:B------:R-:W-:-:S07]  /*0e20*/  FMUL.FTZ R3, R3, 0.5 ;  /* 0x3f00000003037820 */ /* 0x000fce0000410000 */
.L_x_10531:
[----:B------:R-:W-:Y:S05]  /*0e30*/  BSYNC B1 ;  /* 0x0000000000017941 */ /* 0x000fea0003800000 */
.L_x_10529:
[----:B------:R-:W-:Y:S01]  /*0e40*/  FADD.FTZ R0, R3, R0 ;  /* 0x0000000003007221 */ /* 0x000fe20000010000 */
[----:B------:R-:W-:Y:S01]  /*0e50*/  FADD.FTZ R15, R14, R15 ;  /* 0x0000000f0e0f7221 */ /* 0x000fe20000010000 */
[----:B------:R-:W-:-:S03]  /*0e60*/  PLOP3.LUT P0, PT, PT, PT, PT, 0x80, 0x0 ;  /* 0x000000000000781c */ /* 0x000fc60003f0f070 */
[----:B------:R-:W-:-:S06]  /*0e70*/  FMUL.FTZ R15, R15, R0 ;  /* 0x000000000f0f7220 */ /* 0x000fcc0000410000 */
[----:B------:R-:W2:Y:S01]  /*0e80*/  MUFU.SQRT R15, R15 ;  /* 0x0000000f000f7308 */ /* 0x000ea20000002000 */
[----:B------:R-:W-:Y:S05]  /*0e90*/  BRA `(.L_x_10523) ;  /* 0x0000000000687947 */ /* 0x000fea0003800000 */
.L_x_10525:
        /* <DEDUP_REMOVED lines=15> */
.L_x_10524:
        /* <DEDUP_REMOVED lines=8> */
.L_x_10522:
[----:B------:R-:W-:Y:S01]  /*1010*/  PLOP3.LUT P0, PT, PT, PT, PT, 0x80, 0x0 ;  /* 0x000000000000781c */ /* 0x000fe20003f0f070 */
[----:B------:R-:W-:Y:S01]  /*1020*/  FMUL.FTZ R15, R15, 16777216 ;  /* 0x4b8000000f0f7820 */ /* 0x000fe20000410000 */
[----:B------:R-:W-:-:S11]  /*1030*/  FMUL.FTZ R14, R14, 16777216 ;  /* 0x4b8000000e0e7820 */ /* 0x000fd60000410000 */
.L_x_10523:
[----:B------:R-:W-:Y:S05]  /*1040*/  BSYNC B0 ;  /* 0x0000000000007941 */ /* 0x000fea0003800000 */
.L_x_10521:
        /* <DEDUP_REMOVED lines=33> */
.L_x_10534:
        /* <DEDUP_REMOVED lines=28> */
.L_x_10533:
        /* <DEDUP_REMOVED lines=19> */
[----:B01-3-5:R-:W-:Y:S05]  /*1550*/  CALL.REL.NOINC `($__internal_19_$__cuda_sm3x_div_rn_ftz_f32_slowpath) ;  /* 0x00000280006c7944 */ /* 0x02bfea0003c00000 */
.L_x_10538:
[----:B------:R-:W-:Y:S05]  /*1560*/  BSYNC B4 ;  /* 0x0000000000047941 */ /* 0x000fea0003800000 */
.L_x_10537:
        /* <DEDUP_REMOVED lines=18> */
.L_x_10540:
[----:B------:R-:W-:Y:S02]  /*1690*/  ISETP.GE.AND P0, PT, R14, RZ, PT ;  /* 0x000000ff0e00720c */ /* 0x000fe40003f06270 */
[----:B------:R-:W-:-:S11]  /*16a0*/  MOV R3, 0x3fd774eb ;  /* 0x3fd774eb00037802 */ /* 0x000fd60000000f00 */
[----:B------:R-:W-:-:S04]  /*16b0*/  @P0 FFMA.FTZ R0, R3, 0.93318945169448852539, -R0 ;  /* 0x3f6ee58103000823 */ /* 0x000fc80000010800 */
[----:B------:R-:W-:-:S07]  /*16c0*/  @!P0 FFMA.FTZ R0, R3, 0.93318945169448852539, R0 ;  /* 0x3f6ee58103008823 */ /* 0x000fce0000010000 */
.L_x_10541:
[----:B------:R-:W-:Y:S05]  /*16d0*/  BSYNC B0 ;  /* 0x0000000000007941 */ /* 0x000fea0003800000 */
.L_x_10539:
        /* <DEDUP_REMOVED lines=11> */
.L_x_10536:
        /* <DEDUP_REMOVED lines=17> */
.L_x_10543:
[----:B------:R-:W-:Y:S05]  /*18a0*/  BSYNC B4 ;  /* 0x0000000000047941 */ /* 0x000fea0003800000 */
.L_x_10542:
        /* <DEDUP_REMOVED lines=18> */
.L_x_10545:
[----:B------:R-:W-:Y:S02]  /*19d0*/  ISETP.GE.AND P0, PT, R14, RZ, PT ;  /* 0x000000ff0e00720c */ /* 0x000fe40003f06270 */
[----:B------:R-:W-:-:S11]  /*19e0*/  MOV R3, 0x3fd774eb ;  /* 0x3fd774eb00037802 */ /* 0x000fd60000000f00 */
[----:B------:R-:W-:-:S04]  /*19f0*/  @P0 FFMA.FTZ R0, R3, 0.93318945169448852539, -R0 ;  /* 0x3f6ee58103000823 */ /* 0x000fc80000010800 */
[----:B------:R-:W-:-:S07]  /*1a00*/  @!P0 FFMA.FTZ R0, R3, 0.93318945169448852539, R0 ;  /* 0x3f6ee58103008823 */ /* 0x000fce0000010000 */
.L_x_10546:
[----:B------:R-:W-:Y:S05]  /*1a10*/  BSYNC B0 ;  /* 0x0000000000007941 */ /* 0x000fea0003800000 */
.L_x_10544:
        /* <DEDUP_REMOVED lines=10> */
.L_x_10535:
[----:B------:R-:W-:Y:S05]  /*1ac0*/  BSYNC B3 ;  /* 0x0000000000037941 */ /* 0x000fea0003800000 */
.L_x_10532:
[----:B------:R-:W-:-:S13]  /*1ad0*/  ISETP.NE.AND P0, PT, R13, RZ, PT ;  /* 0x000000ff0d00720c */ /* 0x000fda0003f05270 */
[----:B-1----:R-:W-:Y:S01]  /*1ae0*/  @!P0 FADD.FTZ R12, -R12, -RZ ;  /* 0x800000ff0c0c8221 */ /* 0x002fe20000010100 */
[----:B------:R-:W-:Y:S06]  /*1af0*/  BRA `(.L_x_10547) ;  /* 0x0000000c006c7947 */ /* 0x000fec0003800000 */
.L_x_10510:
[----:B------:R-:W-:Y:S01]  /*1b00*/  FADD.FTZ R0, -R8, 6.1232342629258392722e-17 ;  /* 0x248d313208007421 */ /* 0x000fe20000010100 */
[----:B------:R-:W-:-:S03]  /*1b10*/  FADD.FTZ R12, -R9, -RZ ;  /* 0x800000ff090c7221 */ /* 0x000fc60000010100 */
[----:B------:R-:W-:Y:S01]  /*1b20*/  FADD.FTZ R0, R0, 1.5707963705062866211 ;  /* 0x3fc90fdb00007421 */ /* 0x000fe20000010000 */
[----:B------:R-:W-:Y:S06]  /*1b30*/  BRA `(.L_x_10547) ;  /* 0x0000000c005c7947 */ /* 0x000fec0003800000 */
.L_x_10509:
[----:B------:R-:W-:Y:S01]  /*1b40*/  MOV R0, RZ ;  /* 0x000000ff00007202 */ /* 0x000fe20000000f00 */
[----:B------:R-:W-:Y:S01]  /*1b50*/  FADD.FTZ R12, -R9, -RZ ;  /* 0x800000ff090c7221 */ /* 0x000fe20000010100 */
[----:B------:R-:W-:Y:S06]  /*1b60*/  BRA `(.L_x_10547) ;  /* 0x0000000c00507947 */ /* 0x000fec0003800000 */
.L_x_10508:
        /* <DEDUP_REMOVED lines=23> */
[----:B-----5:R-:W-:Y:S05]  /*1ce0*/  CALL.REL.NOINC `($__internal_19_$__cuda_sm3x_div_rn_ftz_f32_slowpath) ;  /* 0x0000027800887944 */ /* 0x020fea0003c00000 */
.L_x_10552:
[----:B------:R-:W-:Y:S05]  /*1cf0*/  BSYNC B4 ;  /* 0x0000000000047941 */ /* 0x000fea0003800000 */
.L_x_10551:
        /* <DEDUP_REMOVED lines=18> */
.L_x_10554:
[----:B------:R-:W-:Y:S02]  /*1e20*/  ISETP.GE.AND P0, PT, R8, RZ, PT ;  /* 0x000000ff0800720c */ /* 0x000fe40003f06270 */
[----:B------:R-:W-:-:S11]  /*1e30*/  MOV R3, 0x3fd774eb ;  /* 0x3fd774eb00037802 */ /* 0x000fd60000000f00 */
[----:B------:R-:W-:-:S04]  /*1e40*/  @P0 FFMA.FTZ R0, R3, 0.93318945169448852539, -R0 ;  /* 0x3f6ee58103000823 */ /* 0x000fc80000010800 */
[----:B------:R-:W-:-:S07]  /*1e50*/  @!P0 FFMA.FTZ R0, R3, 0.93318945169448852539, R0 ;  /* 0x3f6ee58103008823 */ /* 0x000fce0000010000 */
.L_x_10555:
[----:B------:R-:W-:Y:S05]  /*1e60*/  BSYNC B0 ;  /* 0x0000000000007941 */ /* 0x000fea0003800000 */
.L_x_10553:
        /* <DEDUP_REMOVED lines=13> */
.L_x_10550:
        /* <DEDUP_REMOVED lines=12> */
.L_x_10558:
[----:B------:R-:W-:Y:S05]  /*2000*/  BSYNC B4 ;  /* 0x0000000000047941 */ /* 0x000fea0003800000 */
.L_x_10557:
        /* <DEDUP_REMOVED lines=18> */
.L_x_10560:
[----:B------:R-:W-:Y:S02]  /*2130*/  ISETP.GE.AND P0, PT, R8, RZ, PT ;  /* 0x000000ff0800720c */ /* 0x000fe40003f06270 */
[----:B------:R-:W-:-:S11]  /*2140*/  MOV R3, 0x3fd774eb ;  /* 0x3fd774eb00037802 */ /* 0x000fd60000000f00 */
[----:B------:R-:W-:-:S04]  /*2150*/  @P0 FFMA.FTZ R0, R3, 0.93318945169448852539, -R0 ;  /* 0x3f6ee58103000823 */ /* 0x000fc80000010800 */
[----:B------:R-:W-:-:S07]  /*2160*/  @!P0 FFMA.FTZ R0, R3, 0.93318945169448852539, R0 ;  /* 0x3f6ee58103008823 */ /* 0x000fce0000010000 */
.L_x_10561:
[----:B------:R-:W-:Y:S05]  /*2170*/  BSYNC B0 ;  /* 0x0000000000007941 */ /* 0x000fea0003800000 */
.L_x_10559:
        /* <DEDUP_REMOVED lines=27> */
.L_x_10549:
        /* <DEDUP_REMOVED lines=32> */
[----:B-----5:R-:W-:Y:S05]  /*2530*/  CALL.REL.NOINC `($__internal_19_$__cuda_sm3x_div_rn_ftz_f32_slowpath) ;  /* 0x0000027000747944 */ /* 0x020fea0003c00000 */
.L_x_10563:
[----:B------:R-:W-:Y:S05]  /*2540*/  BSYNC B4 ;  /* 0x0000000000047941 */ /* 0x000fea0003800000 */
.L_x_10562:
        /* <DEDUP_REMOVED lines=18> */
.L_x_10565:
[----:B------:R-:W-:Y:S02]  /*2670*/  ISETP.GE.AND P0, PT, R8, RZ, PT ;  /* 0x000000ff0800720c */ /* 0x000fe40003f06270 */
[----:B------:R-:W-:-:S11]  /*2680*/  MOV R3, 0x3fd774eb ;  /* 0x3fd774eb00037802 */ /* 0x000fd60000000f00 */
[----:B------:R-:W-:-:S04]  /*2690*/  @P0 FFMA.FTZ R0, R3, 0.93318945169448852539, -R0 ;  /* 0x3f6ee58103000823 */ /* 0x000fc80000010800 */
[----:B------:R-:W-:-:S07]  /*26a0*/  @!P0 FFMA.FTZ R0, R3, 0.93318945169448852539, R0 ;  /* 0x3f6ee58103008823 */ /* 0x000fce0000010000 */
.L_x_10566:
[----:B------:R-:W-:Y:S05]  /*26b0*/  BSYNC B0 ;  /* 0x0000000000007941 */ /* 0x000fea0003800000 */
.L_x_10564:
        /* <DEDUP_REMOVED lines=10> */
.L_x_10556:
[----:B------:R-:W-:Y:S05]  /*2760*/  BSYNC B3 ;  /* 0x0000000000037941 */ /* 0x000fea0003800000 */
.L_x_10548:
[----:B------:R-:W-:Y:S01]  /*2770*/  ISETP.NE.AND P0, PT, R13, RZ, PT ;  /* 0x000000ff0d00720c */ /* 0x000fe20003f05270 */
[----:B------:R-:W-:Y:S01]  /*2780*/  FADD.FTZ R12, R32, 0.69314718246459960938 ;  /* 0x3f317218200c7421 */ /* 0x000fe20000010000 */
[----:B------:R-:W-:-:S11]  /*2790*/  FADD.FTZ R0, |R0|, -RZ ;  /* 0x800000ff00007221 */ /* 0x000fd60000010200 */
[----:B------:R-:W-:Y:S01]  /*27a0*/  @!P0 FADD.FTZ R12, -R12, -RZ ;  /* 0x800000ff0c0c8221 */ /* 0x000fe20000010100 */
[----:B------:R-:W-:Y:S06]  /*27b0*/  BRA `(.L_x_10547) ;  /* 0x00000000003c7947 */ /* 0x000fec0003800000 */
.L_x_10507:
        /* <DEDUP_REMOVED lines=15> */
.L_x_10547:
[----:B------:R-:W-:Y:S05]  /*28b0*/  BSYNC B2 ;  /* 0x0000000000027941 */ /* 0x000fea0003800000 */
.L_x_10506:
        /* <DEDUP_REMOVED lines=10> */
.L_x_10568:
[----:B------:R-:W-:Y:S02]  /*2960*/  FSETP.GTU.FTZ.AND P0, PT, R3, +INF , PT ;  /* 0x7f8000000300780b */ /* 0x000fe40003f1c000 */
[----:B------:R-:W-:-:S11]  /*2970*/  MOV R13, R0 ;  /* 0x00000000000d7202 */ /* 0x000fd60000000f00 */
[----:B------:R-:W-:-:S07]  /*2980*/  @!P0 MOV R12, R3 ;  /* 0x00000003000c8202 */ /* 0x000fce0000000f00 */
.L_x_10569:
[----:B------:R-:W-:Y:S05]  /*2990*/  BSYNC B0 ;  /* 0x0000000000007941 */ /* 0x000fea0003800000 */
.L_x_10567:
        /* <DEDUP_REMOVED lines=108> */
.L_x_10578:
        /* <DEDUP_REMOVED lines=10> */
.L_x_10580:
[----:B------:R-:W-:-:S04]  /*3100*/  FADD.FTZ R4, -R0, R5 ;  /* 0x0000000500047221 */ /* 0x000fc80000010100 */
[----:B------:R-:W-:-:S07]  /*3110*/  FMUL.FTZ R4, R4, 0.5 ;  /* 0x3f00000004047820 */ /* 0x000fce0000410000 */
.L_x_10581:
[----:B------:R-:W-:Y:S05]  /*3120*/  BSYNC B1 ;  /* 0x0000000000017941 */ /* 0x000fea0003800000 */
.L_x_10579:
        /* <DEDUP_REMOVED lines=11> */
.L_x_10583:
[----:B------:R-:W-:-:S04]  /*31e0*/  FADD.FTZ R7, R6, -R7 ;  /* 0x8000000706077221 */ /* 0x000fc80000010000 */
[----:B------:R-:W-:-:S07]  /*31f0*/  FMUL.FTZ R7, R7, 0.5 ;  /* 0x3f00000007077820 */ /* 0x000fce0000410000 */
.L_x_10584:
[----:B------:R-:W-:Y:S05]  /*3200*/  BSYNC B1 ;  /* 0x0000000000017941 */ /* 0x000fea0003800000 */
.L_x_10582:
        /* <DEDUP_REMOVED lines=35> */
.L_x_10577:
[----:B------:R0:W1:Y:S02]  /*3440*/  MUFU.SQRT R8, R33 ;  /* 0x0000002100087308 */ /* 0x0000640000002000 */
.L_x_10576:
[----:B------:R-:W-:Y:S05]  /*3450*/  BSYNC B0 ;  /* 0x0000000000007941 */ /* 0x000fea0003800000 */
.L_x_10575:
        /* <DEDUP_REMOVED lines=24> */
.L_x_10591:
[----:B------:R-:W-:-:S04]  /*35e0*/  FADD.FTZ R0, -R0, R5 ;  /* 0x0000000500007221 */ /* 0x000fc80000010100 */
[----:B------:R-:W-:-:S07]  /*35f0*/  FMUL.FTZ R0, R0, 0.5 ;  /* 0x3f00000000007820 */ /* 0x000fce0000410000 */
.L_x_10592:
[----:B------:R-:W-:Y:S05]  /*3600*/  BSYNC B1 ;  /* 0x0000000000017941 */ /* 0x000fea0003800000 */
.L_x_10590:
        /* <DEDUP_REMOVED lines=10> */
.L_x_10594:
[----:B------:R-:W-:-:S04]  /*36b0*/  FADD.FTZ R3, -R3, R6 ;  /* 0x0000000603037221 */ /* 0x000fc80000010100 */
[----:B------:R-:W-:-:S07]  /*36c0*/  FMUL.FTZ R3, R3, 0.5 ;  /* 0x3f00000003037820 */ /* 0x000fce0000410000 */
.L_x_10595:
[----:B------:R-:W-:Y:S05]  /*36d0*/  BSYNC B1 ;  /* 0x0000000000017941 */ /* 0x000fea0003800000 */
.L_x_10593:
[----:B------:R-:W-:Y:S01]  /*36e0*/  FADD.FTZ R0, R3, R0 ;  /* 0x0000000003007221 */ /* 0x000fe20000010000 */
[----:B------:R-:W-:Y:S01]  /*36f0*/  FADD.FTZ R15, R14, R15 ;  /* 0x0000000f0e0f7221 */ /* 0x000fe20000010000 */
[----:B------:R-:W-:-:S03]  /*3700*/  PLOP3.LUT P0, PT, PT, PT, PT, 0x80, 0x0 ;  /* 0x000000000000781c */ /* 0x000fc60003f0f070 */
[----:B------:R-:W-:-:S06]  /*3710*/  FMUL.FTZ R15, R15, R0 ;  /* 0x000000000f0f7220 */ /* 0x000fcc0000410000 */
[----:B------:R-:W2:Y:S01]  /*3720*/  MUFU.SQRT R15, R15 ;  /* 0x0000000f000f7308 */ /* 0x000ea20000002000 */
[----:B------:R-:W-:Y:S05]  /*3730*/  BRA `(.L_x_10587) ;  /* 0x0000000000687947 */ /* 0x000fea0003800000 */
.L_x_10589:
        /* <DEDUP_REMOVED lines=15> */
.L_x_10588:
        /* <DEDUP_REMOVED lines=8> */
.L_x_10586:
[----:B------:R-:W-:Y:S01]  /*38b0*/  PLOP3.LUT P0, PT, PT, PT, PT, 0x80, 0x0 ;  /* 0x000000000000781c */ /* 0x000fe20003f0f070 */
[----:B------:R-:W-:Y:S01]  /*38c0*/  FMUL.FTZ R15, R15, 16777216 ;  /* 0x4b8000000f0f7820 */ /* 0x000fe20000410000 */
[----:B------:R-:W-:-:S11]  /*38d0*/  FMUL.FTZ R14, R14, 16777216 ;  /* 0x4b8000000e0e7820 */ /* 0x000fd60000410000 */
.L_x_10587:
[----:B------:R-:W-:Y:S05]  /*38e0*/  BSYNC B0 ;  /* 0x0000000000007941 */ /* 0x000fea0003800000 */
.L_x_10585:
        /* <DEDUP_REMOVED lines=33> */
.L_x_10598:
        /* <DEDUP_REMOVED lines=28> */
.L_x_10597:
        /* <DEDUP_REMOVED lines=20> */
.L_x_10602:
[----:B------:R-:W-:Y:S05]  /*3e00*/  BSYNC B4 ;  /* 0x0000000000047941 */ /* 0x000fea0003800000 */
.L_x_10601:
        /* <DEDUP_REMOVED lines=18> */
.L_x_10604:
[----:B------:R-:W-:Y:S02]  /*3f30*/  ISETP.GE.AND P0, PT, R14, RZ, PT ;  /* 0x000000ff0e00720c */ /* 0x000fe40003f06270 */
[----:B------:R-:W-:-:S11]  /*3f40*/  MOV R3, 0x3fd774eb ;  /* 0x3fd774eb00037802 */ /* 0x000fd60000000f00 */
[----:B------:R-:W-:-:S04]  /*3f50*/  @P0 FFMA.FTZ R0, R3, 0.93318945169448852539, -R0 ;  /* 0x3f6ee58103000823 */ /* 0x000fc80000010800 */
[----:B------:R-:W-:-:S07]  /*3f60*/  @!P0 FFMA.FTZ R0, R3, 0.93318945169448852539, R0 ;  /* 0x3f6ee58103008823 */ /* 0x000fce0000010000 */
.L_x_10605:
[----:B------:R-:W-:Y:S05]  /*3f70*/  BSYNC B0 ;  /* 0x0000000000007941 */ /* 0x000fea0003800000 */
.L_x_10603:
        /* <DEDUP_REMOVED lines=11> */
.L_x_10600:
        /* <DEDUP_REMOVED lines=17> */
.L_x_10607:
[----:B------:R-:W-:Y:S05]  /*4140*/  BSYNC B4 ;  /* 0x0000000000047941 */ /* 0x000fea0003800000 */
.L_x_10606:
        /* <DEDUP_REMOVED lines=18> */
.L_x_10609:
[----:B------:R-:W-:Y:S02]  /*4270*/  ISETP.GE.AND P0, PT, R14, RZ, PT ;  /* 0x000000ff0e00720c */ /* 0x000fe40003f06270 */
[----:B------:R-:W-:-:S11]  /*4280*/  MOV R3, 0x3fd774eb ;  /* 0x3fd774eb00037802 */ /* 0x000fd60000000f00 */
[----:B------:R-:W-:-:S04]  /*4290*/  @P0 FFMA.FTZ R0, R3, 0.93318945169448852539, -R0 ;  /* 0x3f6ee58103000823 */ /* 0x000fc80000010800 */
[----:B------:R-:W-:-:S07]  /*42a0*/  @!P0 FFMA.FTZ R0, R3, 0.93318945169448852539, R0 ;  /* 0x3f6ee58103008823 */ /* 0x000fce0000010000 */
.L_x_10610:
[----:B------:R-:W-:Y:S05]  /*42b0*/  BSYNC B0 ;  /* 0x0000000000007941 */ /* 0x000fea0003800000 */
.L_x_10608:
        /* <DEDUP_REMOVED lines=10> */
.L_x_10599:
[----:B------:R-:W-:Y:S05]  /*4360*/  BSYNC B3 ;  /* 0x0000000000037941 */ /* 0x000fea0003800000 */
.L_x_10596:
[----:B------:R-:W-:-:S13]  /*4370*/  ISETP.NE.AND P0, PT, R9, RZ, PT ;  /* 0x000000ff0900720c */ /* 0x000fda0003f05270 */
[----:B-1----:R-:W-:-:S05]  /*4380*/  @!P0 FADD.FTZ R8, -R8, -RZ ;  /* 0x800000ff08088221 */ /* 0x002fca0000010100 */
[----:B------:R-:W-:Y:S01]  /*4390*/  MOV R14, R8 ;  /* 0x00000008000e7202 */ /* 0x000fe20000000f00 */
[----:B------:R-:W-:Y:S06]  /*43a0*/  BRA `(.L_x_10611) ;  /* 0x0000000c006c7947 */ /* 0x000fec0003800000 */
.L_x_10574:
[----:B------:R-:W-:Y:S01]  /*43b0*/  FADD.FTZ R0, -R10, 6.1232342629258392722e-17 ;  /* 0x248d31320a007421 */ /* 0x000fe20000010100 */
[----:B------:R-:W-:-:S03]  /*43c0*/  FADD.FTZ R14, -R11, -RZ ;  /* 0x800000ff0b0e7221 */ /* 0x000fc60000010100 */
[----:B------:R-:W-:Y:S01]  /*43d0*/  FADD.FTZ R0, R0, 1.5707963705062866211 ;  /* 0x3fc90fdb00007421 */ /* 0x000fe20000010000 */
[----:B------:R-:W-:Y:S06]  /*43e0*/  BRA `(.L_x_10611) ;  /* 0x0000000c005c7947 */ /* 0x000fec0003800000 */
.L_x_10573:
[----:B------:R-:W-:Y:S01]  /*43f0*/  HFMA2.MMA R0, -RZ, RZ, 0, 0 ;  /* 0x00000000ff007435 */ /* 0x000fe200000001ff */
[----:B------:R-:W-:Y:S01]  /*4400*/  FADD.FTZ R14, -R11, -RZ ;  /* 0x800000ff0b0e7221 */ /* 0x000fe20000010100 */
[----:B------:R-:W-:Y:S09]  /*4410*/  BRA `(.L_x_10611) ;  /* 0x0000000c00507947 */ /* 0x000ff20003800000 */
.L_x_10572:
        /* <DEDUP_REMOVED lines=23> */
[----:B---3-5:R-:W-:Y:S05]  /*4590*/  CALL.REL.NOINC `($__internal_19_$__cuda_sm3x_div_rn_ftz_f32_slowpath) ;  /* 0x00000250005c7944 */ /* 0x028fea0003c00000 */
.L_x_10616:
[----:B------:R-:W-:Y:S05]  /*45a0*/  BSYNC B4 ;  /* 0x0000000000047941 */ /* 0x000fea0003800000 */
.L_x_10615:
        /* <DEDUP_REMOVED lines=18> */
.L_x_10618:
[----:B------:R-:W-:Y:S02]  /*46d0*/  ISETP.GE.AND P0, PT, R10, RZ, PT ;  /* 0x000000ff0a00720c */ /* 0x000fe40003f06270 */
[----:B------:R-:W-:-:S11]  /*46e0*/  MOV R3, 0x3fd774eb ;  /* 0x3fd774eb00037802 */ /* 0x000fd60000000f00 */
[----:B------:R-:W-:-:S04]  /*46f0*/  @P0 FFMA.FTZ R0, R3, 0.93318945169448852539, -R0 ;  /* 0x3f6ee58103000823 */ /* 0x000fc80000010800 */
[----:B------:R-:W-:-:S07]  /*4700*/  @!P0 FFMA.FTZ R0, R3, 0.93318945169448852539, R0 ;  /* 0x3f6ee58103008823 */ /* 0x000fce0000010000 */
.L_x_10619:
[----:B------:R-:W-:Y:S05]  /*4710*/  BSYNC B0 ;  /* 0x0000000000007941 */ /* 0x000fea0003800000 */
.L_x_10617:
        /* <DEDUP_REMOVED lines=13> */
.L_x_10614:
        /* <DEDUP_REMOVED lines=12> */
.L_x_10622:
[----:B------:R-:W-:Y:S05]  /*48b0*/  BSYNC B4 ;  /* 0x0000000000047941 */ /* 0x000fea0003800000 */
.L_x_10621:
        /* <DEDUP_REMOVED lines=18> */
.L_x_10624:
[----:B------:R-:W-:Y:S02]  /*49e0*/  ISETP.GE.AND P0, PT, R10, RZ, PT ;  /* 0x000000ff0a00720c */ /* 0x000fe40003f06270 */
[----:B------:R-:W-:-:S11]  /*49f0*/  MOV R3, 0x3fd774eb ;  /* 0x3fd774eb00037802 */ /* 0x000fd60000000f00 */
[----:B------:R-:W-:-:S04]  /*4a00*/  @P0 FFMA.FTZ R0, R3, 0.93318945169448852539, -R0 ;  /* 0x3f6ee58103000823 */ /* 0x000fc80000010800 */
[----:B------:R-:W-:-:S07]  /*4a10*/  @!P0 FFMA.FTZ R0, R3, 0.93318945169448852539, R0 ;  /* 0x3f6ee58103008823 */ /* 0x000fce0000010000 */
.L_x_10625:
[----:B------:R-:W-:Y:S05]  /*4a20*/  BSYNC B0 ;  /* 0x0000000000007941 */ /* 0x000fea0003800000 */
.L_x_10623:
        /* <DEDUP_REMOVED lines=27> */
.L_x_10613:
        /* <DEDUP_REMOVED lines=33> */
.L_x_10627:
[----:B------:R-:W-:Y:S05]  /*4df0*/  BSYNC B4 ;  /* 0x0000000000047941 */ /* 0x000fea0003800000 */
.L_x_10626:
        /* <DEDUP_REMOVED lines=18> */
.L_x_10629:
[----:B------:R-:W-:Y:S02]  /*4f20*/  ISETP.GE.AND P0, PT, R10, RZ, PT ;  /* 0x000000ff0a00720c */ /* 0x000fe40003f06270 */
[----:B------:R-:W-:-:S11]  /*4f30*/  MOV R3, 0x3fd774eb ;  /* 0x3fd774eb00037802 */ /* 0x000fd60000000f00 */
[----:B------:R-:W-:-:S04]  /*4f40*/  @P0 FFMA.FTZ R0, R3, 0.93318945169448852539, -R0 ;  /* 0x3f6ee58103000823 */ /* 0x000fc80000010800 */
[----:B------:R-:W-:-:S07]  /*4f50*/  @!P0 FFMA.FTZ R0, R3, 0.93318945169448852539, R0 ;  /* 0x3f6ee58103008823 */ /* 0x000fce0000010000 */
.L_x_10630:
[----:B------:R-:W-:Y:S05]  /*4f60*/  BSYNC B0 ;  /* 0x0000000000007941 */ /* 0x000fea0003800000 */
.L_x_10628:
        /* <DEDUP_REMOVED lines=10> */
.L_x_10620:
[----:B------:R-:W-:Y:S05]  /*5010*/  BSYNC B3 ;  /* 0x0000000000037941 */ /* 0x000fea0003800000 */
.L_x_10612:
[----:B------:R-:W-:Y:S01]  /*5020*/  ISETP.NE.AND P0, PT, R9, RZ, PT ;  /* 0x000000ff0900720c */ /* 0x000fe20003f05270 */
[----:B------:R-:W-:Y:S01]  /*5030*/  FADD.FTZ R14, R32, 0.69314718246459960938 ;  /* 0x3f317218200e7421 */ /* 0x000fe20000010000 */
[----:B------:R-:W-:-:S11]  /*5040*/  FADD.FTZ R0, |R0|, -RZ ;  /* 0x800000ff00007221 */ /* 0x000fd60000010200 */
[----:B------:R-:W-:Y:S01]  /*5050*/  @!P0 FADD.FTZ R14, -R14, -RZ ;  /* 0x800000ff0e0e8221 */ /* 0x000fe20000010100 */
[----:B------:R-:W-:Y:S06]  /*5060*/  BRA `(.L_x_10611) ;  /* 0x00000000003c7947 */ /* 0x000fec0003800000 */
.L_x_10571:
        /* <DEDUP_REMOVED lines=15> */
.L_x_10611:
[----:B------:R-:W-:Y:S05]  /*5160*/  BSYNC B2 ;  /* 0x0000000000027941 */ /* 0x000fea0003800000 */
.L_x_10570:
        /* <DEDUP_REMOVED lines=10> */
.L_x_10632:
[----:B------:R-:W-:Y:S02]  /*5210*/  FSETP.GTU.FTZ.AND P0, PT, R3, +INF , PT ;  /* 0x7f8000000300780b */ /* 0x000fe40003f1c000 */
[----:B--2-4-:R-:W-:-:S11]  /*5220*/  MOV R15, R0 ;  /* 0x00000000000f7202 */ /* 0x014fd60000000f00 */
[----:B------:R-:W-:-:S07]  /*5230*/  @!P0 MOV R14, R3 ;  /* 0x00000003000e8202 */ /* 0x000fce0000000f00 */
.L_x_10633:
[----:B------:R-:W-:Y:S05]  /*5240*/  BSYNC B0 ;  /* 0x0000000000007941 */ /* 0x000fea0003800000 */
.L_x_10631:
        /* <DEDUP_REMOVED lines=108> */
.L_x_10642:
        /* <DEDUP_REMOVED lines=10> */
.L_x_10644:
[----:B------:R-:W-:-:S04]  /*59b0*/  FADD.FTZ R4, -R0, R5 ;  /* 0x0000000500047221 */ /* 0x000fc80000010100 */
[----:B------:R-:W-:-:S07]  /*59c0*/  FMUL.FTZ R4, R4, 0.5 ;  /* 0x3f00000004047820 */ /* 0x000fce0000410000 */
.L_x_10645:
[----:B------:R-:W-:Y:S05]  /*59d0*/  BSYNC B1 ;  /* 0x0000000000017941 */ /* 0x000fea0003800000 */
.L_x_10643:
        /* <DEDUP_REMOVED lines=11> */
.L_x_10647:
[----:B------:R-:W-:-:S04]  /*5a90*/  FADD.FTZ R7, R6, -R7 ;  /* 0x8000000706077221 */ /* 0x000fc80000010000 */
[----:B------:R-:W-:-:S07]  /*5aa0*/  FMUL.FTZ R7, R7, 0.5 ;  /* 0x3f00000007077820 */ /* 0x000fce0000410000 */
.L_x_10648:
[----:B------:R-:W-:Y:S05]  /*5ab0*/  BSYNC B1 ;  /* 0x0000000000017941 */ /* 0x000fea0003800000 */
.L_x_10646:
        /* <DEDUP_REMOVED lines=35> */
.L_x_10641:
[----:B------:R0:W1:Y:S02]  /*5cf0*/  MUFU.SQRT R8, R33 ;  /* 0x0000002100087308 */ /* 0x0000640000002000 */
.L_x_10640:
[----:B------:R-:W-:Y:S05]  /*5d00*/  BSYNC B0 ;  /* 0x0000000000007941 */ /* 0x000fea0003800000 */
.L_x_10639:
        /* <DEDUP_REMOVED lines=24> */
.L_x_10655:
[----:B------:R-:W-:-:S04]  /*5e90*/  FADD.FTZ R0, -R0, R5 ;  /* 0x0000000500007221 */ /* 0x000fc80000010100 */
[----:B------:R-:W-:-:S07]  /*5ea0*/  FMUL.FTZ R0, R0, 0.5 ;  /* 0x3f00000000007820 */ /* 0x000fce0000410000 */
.L_x_10656:
[----:B------:R-:W-:Y:S05]  /*5eb0*/  BSYNC B1 ;  /* 0x0000000000017941 */ /* 0x000fea0003800000 */
.L_x_10654:
        /* <DEDUP_REMOVED lines=10> */
.L_x_10658:
[----:B------:R-:W-:-:S04]  /*5f60*/  FADD.FTZ R3, -R3, R6 ;  /* 0x0000000603037221 */ /* 0x000fc80000010100 */
[----:B------:R-:W-:-:S07]  /*5f70*/  FMUL.FTZ R3, R3, 0.5 ;  /* 0x3f00000003037820 */ /* 0x000fce0000410000 */
.L_x_10659:
[----:B------:R-:W-:Y:S05]  /*5f80*/  BSYNC B1 ;  /* 0x0000000000017941 */ /* 0x000fea0003800000 */
.L_x_10657:
[----:B------:R-:W-:Y:S01]  /*5f90*/  FADD.FTZ R0, R3, R0 ;  /* 0x0000000003007221 */ /* 0x000fe20000010000 */
[----:B------:R-:W-:Y:S01]  /*5fa0*/  FADD.FTZ R11, R10, R11 ;  /* 0x0000000b0a0b7221 */ /* 0x000fe20000010000 */
[----:B------:R-:W-:-:S03]  /*5fb0*/  PLOP3.LUT P0, PT, PT, PT, PT, 0x80, 0x0 ;  /* 0x000000000000781c */ /* 0x000fc60003f0f070 */
[----:B------:R-:W-:-:S06]  /*5fc0*/  FMUL.FTZ R11, R11, R0 ;  /* 0x000000000b0b7220 */ /* 0x000fcc0000410000 */
[----:B------:R-:W4:Y:S01]  /*5fd0*/  MUFU.SQRT R11, R11 ;  /* 0x0000000b000b7308 */ /* 0x000f220000002000 */
[----:B------:R-:W-:Y:S05]  /*5fe0*/  BRA `(.L_x_10651) ;  /* 0x0000000000687947 */ /* 0x000fea0003800000 */
.L_x_10653:
        /* <DEDUP_REMOVED lines=15> */
.L_x_10652:
        /* <DEDUP_REMOVED lines=8> */
.L_x_10650:
[----:B------:R-:W-:Y:S01]  /*6160*/  PLOP3.LUT P0, PT, PT, PT, PT, 0x80, 0x0 ;  /* 0x000000000000781c */ /* 0x000fe20003f0f070 */
[----:B------:R-:W-:Y:S01]  /*6170*/  FMUL.FTZ R11, R11, 16777216 ;  /* 0x4b8000000b0b7820 */ /* 0x000fe20000410000 */
[----:B------:R-:W-:-:S11]  /*6180*/  FMUL.FTZ R10, R10, 16777216 ;  /* 0x4b8000000a0a7820 */ /* 0x000fd60000410000 */
.L_x_10651:
[----:B------:R-:W-:Y:S05]  /*6190*/  BSYNC B0 ;  /* 0x0000000000007941 */ /* 0x000fea0003800000 */
.L_x_10649:
        /* <DEDUP_REMOVED lines=33> */
.L_x_10662:
        /* <DEDUP_REMOVED lines=28> */
.L_x_10661:
        /* <DEDUP_REMOVED lines=19> */
[----:B012---:R-:W-:Y:S05]  /*66a0*/  CALL.REL.NOINC `($__internal_19_$__cuda_sm3x_div_rn_ftz_f32_slowpath) ;  /* 0x0000023000187944 */ /* 0x007fea0003c00000 */
.L_x_10666:
[----:B------:R-:W-:Y:S05]  /*66b0*/  BSYNC B4 ;  /* 0x0000000000047941 */ /* 0x000fea0003800000 */
.L_x_10665:
        /* <DEDUP_REMOVED lines=18> */
.L_x_10668:
[----:B------:R-:W-:Y:S02]  /*67e0*/  ISETP.GE.AND P0, PT, R10, RZ, PT ;  /* 0x000000ff0a00720c */ /* 0x000fe40003f06270 */
[----:B------:R-:W-:-:S11]  /*67f0*/  MOV R3, 0x3fd774eb ;  /* 0x3fd774eb00037802 */ /* 0x000fd60000000f00 */
[----:B------:R-:W-:-:S04]  /*6800*/  @P0 FFMA.FTZ R0, R3, 0.93318945169448852539, -R0 ;  /* 0x3f6ee58103000823 */ /* 0x000fc80000010800 */
[----:B------:R-:W-:-:S07]  /*6810*/  @!P0 FFMA.FTZ R0, R3, 0.93318945169448852539, R0 ;  /* 0x3f6ee58103008823 */ /* 0x000fce0000010000 */
.L_x_10669:
[----:B------:R-:W-:Y:S05]  /*6820*/  BSYNC B0 ;  /* 0x0000000000007941 */ /* 0x000fea0003800000 */
.L_x_10667:
        /* <DEDUP_REMOVED lines=11> */
.L_x_10664:
        /* <DEDUP_REMOVED lines=17> */
.L_x_10671:
[----:B------:R-:W-:Y:S05]  /*69f0*/  BSYNC B4 ;  /* 0x0000000000047941 */ /* 0x000fea0003800000 */
.L_x_10670:
        /* <DEDUP_REMOVED lines=18> */
.L_x_10673:
[----:B------:R-:W-:Y:S02]  /*6b20*/  ISETP.GE.AND P0, PT, R10, RZ, PT ;  /* 0x000000ff0a00720c */ /* 0x000fe40003f06270 */
[----:B------:R-:W-:-:S11]  /*6b30*/  MOV R3, 0x3fd774eb ;  /* 0x3fd774eb00037802 */ /* 0x000fd60000000f00 */
[----:B------:R-:W-:-:S04]  /*6b40*/  @P0 FFMA.FTZ R0, R3, 0.93318945169448852539, -R0 ;  /* 0x3f6ee58103000823 */ /* 0x000fc80000010800 */
[----:B------:R-:W-:-:S07]  /*6b50*/  @!P0 FFMA.FTZ R0, R3, 0.93318945169448852539, R0 ;  /* 0x3f6ee58103008823 */ /* 0x000fce0000010000 */
.L_x_10674:
[----:B------:R-:W-:Y:S05]  /*6b60*/  BSYNC B0 ;  /* 0x0000000000007941 */ /* 0x000fea0003800000 */
.L_x_10672:
        /* <DEDUP_REMOVED lines=10> */
.L_x_10663:
[----:B------:R-:W-:Y:S05]  /*6c10*/  BSYNC B3 ;  /* 0x0000000000037941 */ /* 0x000fea0003800000 */
.L_x_10660:
[----:B------:R-:W-:-:S13]  /*6c20*/  ISETP.NE.AND P0, PT, R9, RZ, PT ;  /* 0x000000ff0900720c */ /* 0x000fda0003f05270 */
[----:B-1----:R-:W-:Y:S01]  /*6c30*/  @!P0 FADD.FTZ R8, -R8, -RZ ;  /* 0x800000ff08088221 */ /* 0x002fe20000010100 */
[----:B------:R-:W-:Y:S06]  /*6c40*/  BRA `(.L_x_10675) ;  /* 0x0000000c006c7947 */ /* 0x000fec0003800000 */
.L_x_10638:
[----:B------:R-:W-:Y:S01]  /*6c50*/  FADD.FTZ R0, -R24, 6.1232342629258392722e-17 ;  /* 0x248d313218007421 */ /* 0x000fe20000010100 */
[----:B------:R-:W-:-:S03]  /*6c60*/  FADD.FTZ R8, -R25, -RZ ;  /* 0x800000ff19087221 */ /* 0x000fc60000010100 */
[----:B------:R-:W-:Y:S01]  /*6c70*/  FADD.FTZ R0, R0, 1.5707963705062866211 ;  /* 0x3fc90fdb00007421 */ /* 0x000fe20000010000 */
[----:B------:R-:W-:Y:S06]  /*6c80*/  BRA `(.L_x_10675) ;  /* 0x0000000c005c7947 */ /* 0x000fec0003800000 */
.L_x_10637:
[----:B------:R-:W-:Y:S01]  /*6c90*/  MOV R0, RZ ;  /* 0x000000ff00007202 */ /* 0x000fe20000000f00 */
[----:B------:R-:W-:Y:S01]  /*6ca0*/  FADD.FTZ R8, -R25, -RZ ;  /* 0x800000ff19087221 */ /* 0x000fe20000010100 */
[----:B------:R-:W-:Y:S06]  /*6cb0*/  BRA `(.L_x_10675) ;  /* 0x0000000c00507947 */ /* 0x000fec0003800000 */
.L_x_10636:
        /* <DEDUP_REMOVED lines=23> */
[----:B---3--:R-:W-:Y:S05]  /*6e30*/  CALL.REL.NOINC `($__internal_19_$__cuda_sm3x_div_rn_ftz_f32_slowpath) ;  /* 0x0000022800347944 */ /* 0x008fea0003c00000 */
.L_x_10680:
[----:B------:R-:W-:Y:S05]  /*6e40*/  BSYNC B4 ;  /* 0x0000000000047941 */ /* 0x000fea0003800000 */
.L_x_10679:
        /* <DEDUP_REMOVED lines=18> */
.L_x_10682:
[----:B------:R-:W-:Y:S02]  /*6f70*/  ISETP.GE.AND P0, PT, R24, RZ, PT ;  /* 0x000000ff1800720c */ /* 0x000fe40003f06270 */
[----:B------:R-:W-:-:S11]  /*6f80*/  MOV R3, 0x3fd774eb ;  /* 0x3fd774eb00037802 */ /* 0x000fd60000000f00 */
[----:B------:R-:W-:-:S04]  /*6f90*/  @P0 FFMA.FTZ R0, R3, 0.93318945169448852539, -R0 ;  /* 0x3f6ee58103000823 */ /* 0x000fc80000010800 */
[----:B------:R-:W-:-:S07]  /*6fa0*/  @!P0 FFMA.FTZ R0, R3, 0.93318945169448852539, R0 ;  /* 0x3f6ee58103008823 */ /* 0x000fce0000010000 */
.L_x_10683:
[----:B------:R-:W-:Y:S05]  /*6fb0*/  BSYNC B0 ;  /* 0x0000000000007941 */ /* 0x000fea0003800000 */
.L_x_10681:
        /* <DEDUP_REMOVED lines=13> */
.L_x_10678:
        /* <DEDUP_REMOVED lines=12> */
.L_x_10686:
[----:B------:R-:W-:Y:S05]  /*7150*/  BSYNC B4 ;  /* 0x0000000000047941 */ /* 0x000fea0003800000 */
.L_x_10685:
        /* <DEDUP_REMOVED lines=18> */
.L_x_10688:
[----:B------:R-:W-:Y:S02]  /*7280*/  ISETP.GE.AND P0, PT, R24, RZ, PT ;  /* 0x000000ff1800720c */ /* 0x000fe40003f06270 */
[----:B------:R-:W-:-:S11]  /*7290*/  MOV R3, 0x3fd774eb ;  /* 0x3fd774eb00037802 */ /* 0x000fd60000000f00 */
[----:B------:R-:W-:-:S04]  /*72a0*/  @P0 FFMA.FTZ R0, R3, 0.93318945169448852539, -R0 ;  /* 0x3f6ee58103000823 */ /* 0x000fc80000010800 */
[----:B------:R-:W-:-:S07]  /*72b0*/  @!P0 FFMA.FTZ R0, R3, 0.93318945169448852539, R0 ;  /* 0x3f6ee58103008823 */ /* 0x000fce0000010000 */
.L_x_10689:
[----:B------:R-:W-:Y:S05]  /*72c0*/  BSYNC B0 ;  /* 0x0000000000007941 */ /* 0x000fea0003800000 */
.L_x_10687:
        /* <DEDUP_REMOVED lines=27> */
.L_x_10677:
        /* <DEDUP_REMOVED lines=32> */
[----:B------:R-:W-:Y:S05]  /*7680*/  CALL.REL.NOINC `($__internal_19_$__cuda_sm3x_div_rn_ftz_f32_slowpath) ;  /* 0x0000022000207944 */ /* 0x000fea0003c00000 */
.L_x_10691:
[----:B------:R-:W-:Y:S05]  /*7690*/  BSYNC B4 ;  /* 0x0000000000047941 */ /* 0x000fea0003800000 */
.L_x_10690:
        /* <DEDUP_REMOVED lines=18> */
.L_x_10693:
[----:B------:R-:W-:Y:S02]  /*77c0*/  ISETP.GE.AND P0, PT, R24, RZ, PT ;  /* 0x000000ff1800720c */ /* 0x000fe40003f06270 */
[----:B------:R-:W-:-:S11]  /*77d0*/  MOV R3, 0x3fd774eb ;  /* 0x3fd774eb00037802 */ /* 0x000fd60000000f00 */
[----:B------:R-:W-:-:S04]  /*77e0*/  @P0 FFMA.FTZ R0, R3, 0.93318945169448852539, -R0 ;  /* 0x3f6ee58103000823 */ /* 0x000fc80000010800 */
[----:B------:R-:W-:-:S07]  /*77f0*/  @!P0 FFMA.FTZ R0, R3, 0.93318945169448852539, R0 ;  /* 0x3f6ee58103008823 */ /* 0x000fce0000010000 */
.L_x_10694:
[----:B------:R-:W-:Y:S05]  /*7800*/  BSYNC B0 ;  /* 0x0000000000007941 */ /* 0x000fea0003800000 */
.L_x_10692:
        /* <DEDUP_REMOVED lines=10> */
.L_x_10684:
[----:B------:R-:W-:Y:S05]  /*78b0*/  BSYNC B3 ;  /* 0x0000000000037941 */ /* 0x000fea0003800000 */
.L_x_10676:
[----:B------:R-:W-:Y:S01]  /*78c0*/  ISETP.NE.AND P0, PT, R9, RZ, PT ;  /* 0x000000ff0900720c */ /* 0x000fe20003f05270 */
[----:B------:R-:W-:Y:S01]  /*78d0*/  FADD.FTZ R8, R32, 0.69314718246459960938 ;  /* 0x3f31721820087421 */ /* 0x000fe20000010000 */
[----:B------:R-:W-:-:S11]  /*78e0*/  FADD.FTZ R0, |R0|, -RZ ;  /* 0x800000ff00007221 */ /* 0x000fd60000010200 */
[----:B------:R-:W-:Y:S01]  /*78f0*/  @!P0 FADD.FTZ R8, -R8, -RZ ;  /* 0x800000ff08088221 */ /* 0x000fe20000010100 */
[----:B------:R-:W-:Y:S06]  /*7900*/  BRA `(.L_x_10675) ;  /* 0x00000000003c7947 */ /* 0x000fec0003800000 */
.L_x_10635:
        /* <DEDUP_REMOVED lines=15> */
.L_x_10675:
[----:B------:R-:W-:Y:S05]  /*7a00*/  BSYNC B2 ;  /* 0x0000000000027941 */ /* 0x000fea0003800000 */
.L_x_10634:
        /* <DEDUP_REMOVED lines=10> */
.L_x_10696:
[----:B------:R-:W-:Y:S02]  /*7ab0*/  FSETP.GTU.FTZ.AND P0, PT, R3, +INF , PT ;  /* 0x7f8000000300780b */ /* 0x000fe40003f1c000 */
[----:B------:R-:W-:-:S11]  /*7ac0*/  MOV R9, R0 ;  /* 0x0000000000097202 */ /* 0x000fd60000000f00 */
[----:B------:R-:W-:-:S07]  /*7ad0*/  @!P0 MOV R8, R3 ;  /* 0x0000000300088202 */ /* 0x000fce0000000f00 */
.L_x_10697:
[----:B------:R-:W-:Y:S05]  /*7ae0*/  BSYNC B0 ;  /* 0x0000000000007941 */ /* 0x000fea0003800000 */
.L_x_10695:
        /* <DEDUP_REMOVED lines=108> */
.L_x_10706:
        /* <DEDUP_REMOVED lines=10> */
.L_x_10708:
[----:B------:R-:W-:-:S04]  /*8250*/  FADD.FTZ R4, -R0, R5 ;  /* 0x0000000500047221 */ /* 0x000fc80000010100 */
[----:B------:R-:W-:-:S07]  /*8260*/  FMUL.FTZ R4, R4, 0.5 ;  /* 0x3f00000004047820 */ /* 0x000fce0000410000 */
.L_x_10709:
[----:B------:R-:W-:Y:S05]  /*8270*/  BSYNC B1 ;  /* 0x0000000000017941 */ /* 0x000fea0003800000 */
.L_x_10707:
        /* <DEDUP_REMOVED lines=11> */
.L_x_10711:
[----:B------:R-:W-:-:S04]  /*8330*/  FADD.FTZ R7, R6, -R7 ;  /* 0x8000000706077221 */ /* 0x000fc80000010000 */
[----:B------:R-:W-:-:S07]  /*8340*/  FMUL.FTZ R7, R7, 0.5 ;  /* 0x3f00000007077820 */ /* 0x000fce0000410000 */
.L_x_10712:
[----:B------:R-:W-:Y:S05]  /*8350*/  BSYNC B1 ;  /* 0x0000000000017941 */ /* 0x000fea0003800000 */
.L_x_10710:
        /* <DEDUP_REMOVED lines=35> */
.L_x_10705:
[----:B------:R0:W1:Y:S02]  /*8590*/  MUFU.SQRT R10, R33 ;  /* 0x00000021000a7308 */ /* 0x0000640000002000 */
.L_x_10704:
[----:B------:R-:W-:Y:S05]  /*85a0*/  BSYNC B0 ;  /* 0x0000000000007941 */ /* 0x000fea0003800000 */
.L_x_10703:
        /* <DEDUP_REMOVED lines=24> */
.L_x_10719:
[----:B------:R-:W-:-:S04]  /*8730*/  FADD.FTZ R0, -R0, R5 ;  /* 0x0000000500007221 */ /* 0x000fc80000010100 */
[----:B------:R-:W-:-:S07]  /*8740*/  FMUL.FTZ R0, R0, 0.5 ;  /* 0x3f00000000007820 */ /* 0x000fce0000410000 */
.L_x_10720:
[----:B------:R-:W-:Y:S05]  /*8750*/  BSYNC B1 ;  /* 0x0000000000017941 */ /* 0x000fea0003800000 */
.L_x_10718:
        /* <DEDUP_REMOVED lines=10> */
.L_x_10722:
[----:B------:R-:W-:-:S04]  /*8800*/  FADD.FTZ R3, -R3, R6 ;  /* 0x0000000603037221 */ /* 0x000fc80000010100 */
[----:B------:R-:W-:-:S07]  /*8810*/  FMUL.FTZ R3, R3, 0.5 ;  /* 0x3f00000003037820 */ /* 0x000fce0000410000 */
.L_x_10723:
[----:B------:R-:W-:Y:S05]  /*8820*/  BSYNC B1 ;  /* 0x0000000000017941 */ /* 0x000fea0003800000 */
.L_x_10721:
[----:B------:R-:W-:Y:S01]  /*8830*/  FADD.FTZ R0, R3, R0 ;  /* 0x0000000003007221 */ /* 0x000fe20000010000 */
[----:B------:R-:W-:Y:S01]  /*8840*/  FADD.FTZ R25, R24, R25 ;  /* 0x0000001918197221 */ /* 0x000fe20000010000 */
[----:B------:R-:W-:-:S03]  /*8850*/  PLOP3.LUT P0, PT, PT, PT, PT, 0x80, 0x0 ;  /* 0x000000000000781c */ /* 0x000fc60003f0f070 */
[----:B------:R-:W-:-:S06]  /*8860*/  FMUL.FTZ R25, R25, R0 ;  /* 0x0000000019197220 */ /* 0x000fcc0000410000 */
[----:B------:R-:W4:Y:S01]  /*8870*/  MUFU.SQRT R25, R25 ;  /* 0x0000001900197308 */ /* 0x000f220000002000 */
[----:B------:R-:W-:Y:S05]  /*8880*/  BRA `(.L_x_10715) ;  /* 0x0000000000687947 */ /* 0x000fea0003800000 */
.L_x_10717:
        /* <DEDUP_REMOVED lines=15> */
.L_x_10716:
        /* <DEDUP_REMOVED lines=8> */
.L_x_10714:
[----:B------:R-:W-:Y:S01]  /*8a00*/  PLOP3.LUT P0, PT, PT, PT, PT, 0x80, 0x0 ;  /* 0x000000000000781c */ /* 0x000fe20003f0f070 */
[----:B------:R-:W-:Y:S01]  /*8a10*/  FMUL.FTZ R25, R25, 16777216 ;  /* 0x4b80000019197820 */ /* 0x000fe20000410000 */
[----:B------:R-:W-:-:S11]  /*8a20*/  FMUL.FTZ R24, R24, 16777216 ;  /* 0x4b80000018187820 */ /* 0x000fd60000410000 */
.L_x_10715:
[----:B------:R-:W-:Y:S05]  /*8a30*/  BSYNC B0 ;  /* 0x0000000000007941 */ /* 0x000fea0003800000 */
.L_x_10713:
        /* <DEDUP_REMOVED lines=33> */
.L_x_10726:
        /* <DEDUP_REMOVED lines=28> */
.L_x_10725:
        /* <DEDUP_REMOVED lines=20> */
.L_x_10730:
[----:B------:R-:W-:Y:S05]  /*8f50*/  BSYNC B4 ;  /* 0x0000000000047941 */ /* 0x000fea0003800000 */
.L_x_10729:
        /* <DEDUP_REMOVED lines=18> */
.L_x_10732:
[----:B------:R-:W-:Y:S02]  /*9080*/  ISETP.GE.AND P0, PT, R24, RZ, PT ;  /* 0x000000ff1800720c */ /* 0x000fe40003f06270 */
[----:B------:R-:W-:-:S11]  /*9090*/  MOV R3, 0x3fd774eb ;  /* 0x3fd774eb00037802 */ /* 0x000fd60000000f00 */
[----:B------:R-:W-:-:S04]  /*90a0*/  @P0 FFMA.FTZ R0, R3, 0.93318945169448852539, -R0 ;  /* 0x3f6ee58103000823 */ /* 0x000fc80000010800 */
[----:B------:R-:W-:-:S07]  /*90b0*/  @!P0 FFMA.FTZ R0, R3, 0.93318945169448852539, R0 ;  /* 0x3f6ee58103008823 */ /* 0x000fce0000010000 */
.L_x_10733:
[----:B------:R-:W-:Y:S05]  /*90c0*/  BSYNC B0 ;  /* 0x0000000000007941 */ /* 0x000fea0003800000 */
.L_x_10731:
        /* <DEDUP_REMOVED lines=11> */
.L_x_10728:
        /* <DEDUP_REMOVED lines=17> */
.L_x_10735:
[----:B------:R-:W-:Y:S05]  /*9290*/  BSYNC B4 ;  /* 0x0000000000047941 */ /* 0x000fea0003800000 */
.L_x_10734:
        /* <DEDUP_REMOVED lines=18> */
.L_x_10737:
[----:B------:R-:W-:Y:S02]  /*93c0*/  ISETP.GE.AND P0, PT, R24, RZ, PT ;  /* 0x000000ff1800720c */ /* 0x000fe40003f06270 */
[----:B------:R-:W-:-:S11]  /*93d0*/  MOV R3, 0x3fd774eb ;  /* 0x3fd774eb00037802 */ /* 0x000fd60000000f00 */
[----:B------:R-:W-:-:S04]  /*93e0*/  @P0 FFMA.FTZ R0, R3, 0.93318945169448852539, -R0 ;  /* 0x3f6ee58103000823 */ /* 0x000fc80000010800 */
[----:B------:R-:W-:-:S07]  /*93f0*/  @!P0 FFMA.FTZ R0, R3, 0.93318945169448852539, R0 ;  /* 0x3f6ee58103008823 */ /* 0x000fce0000010000 */
.L_x_10738:
[----:B------:R-:W-:Y:S05]  /*9400*/  BSYNC B0 ;  /* 0x0000000000007941 */ /* 0x000fea0003800000 */
.L_x_10736:
        /* <DEDUP_REMOVED lines=10> */
.L_x_10727:
[----:B------:R-:W-:Y:S05]  /*94b0*/  BSYNC B3 ;  /* 0x0000000000037941 */ /* 0x000fea0003800000 */
.L_x_10724:
[----:B------:R-:W-:-:S13]  /*94c0*/  ISETP.NE.AND P0, PT, R11, RZ, PT ;  /* 0x000000ff0b00720c */ /* 0x000fda0003f05270 */
[----:B-1----:R-:W-:Y:S01]  /*94d0*/  @!P0 FADD.FTZ R10, -R10, -RZ ;  /* 0x800000ff0a0a8221 */ /* 0x002fe20000010100 */
[----:B------:R-:W-:Y:S06]  /*94e0*/  BRA `(.L_x_10739) ;  /* 0x0000000c006c7947 */ /* 0x000fec0003800000 */
.L_x_10702:
[----:B------:R-:W-:Y:S01]  /*94f0*/  FADD.FTZ R0, -R26, 6.1232342629258392722e-17 ;  /* 0x248d31321a007421 */ /* 0x000fe20000010100 */
[----:B------:R-:W-:-:S03]  /*9500*/  FADD.FTZ R10, -R27, -RZ ;  /* 0x800000ff1b0a7221 */ /* 0x000fc60000010100 */
[----:B------:R-:W-:Y:S01]  /*9510*/  FADD.FTZ R0, R0, 1.5707963705062866211 ;  /* 0x3fc90fdb00007421 */ /* 0x000fe20000010000 */
[----:B------:R-:W-:Y:S06]  /*9520*/  BRA `(.L_x_10739) ;  /* 0x0000000c005c7947 */ /* 0x000fec0003800000 */
.L_x_10701:
[----:B------:R-:W-:Y:S01]  /*9530*/  MOV R0, RZ ;  /* 0x000000ff00007202 */ /* 0x000fe20000000f00 */
[----:B------:R-:W-:Y:S01]  /*9540*/  FADD.FTZ R10, -R27, -RZ ;  /* 0x800000ff1b0a7221 */ /* 0x000fe20000010100 */
[----:B------:R-:W-:Y:S06]  /*9550*/  BRA `(.L_x_10739) ;  /* 0x0000000c00507947 */ /* 0x000fec0003800000 */
.L_x_10700:
        /* <DEDUP_REMOVED lines=23> */
[----:B--2---:R-:W-:Y:S05]  /*96d0*/  CALL.REL.NOINC `($__internal_19_$__cuda_sm3x_div_rn_ftz_f32_slowpath) ;  /* 0x00000200000c7944 */ /* 0x004fea0003c00000 */
.L_x_10744:
[----:B------:R-:W-:Y:S05]  /*96e0*/  BSYNC B4 ;  /* 0x0000000000047941 */ /* 0x000fea0003800000 */
.L_x_10743:
        /* <DEDUP_REMOVED lines=18> */
.L_x_10746:
[----:B------:R-:W-:Y:S02]  /*9810*/  ISETP.GE.AND P0, PT, R26, RZ, PT ;  /* 0x000000ff1a00720c */ /* 0x000fe40003f06270 */
[----:B------:R-:W-:-:S11]  /*9820*/  MOV R3, 0x3fd774eb ;  /* 0x3fd774eb00037802 */ /* 0x000fd60000000f00 */
[----:B------:R-:W-:-:S04]  /*9830*/  @P0 FFMA.FTZ R0, R3, 0.93318945169448852539, -R0 ;  /* 0x3f6ee58103000823 */ /* 0x000fc80000010800 */
[----:B------:R-:W-:-:S07]  /*9840*/  @!P0 FFMA.FTZ R0, R3, 0.93318945169448852539, R0 ;  /* 0x3f6ee58103008823 */ /* 0x000fce0000010000 */
.L_x_10747:
[----:B------:R-:W-:Y:S05]  /*9850*/  BSYNC B0 ;  /* 0x0000000000007941 */ /* 0x000fea0003800000 */
.L_x_10745:
        /* <DEDUP_REMOVED lines=13> */
.L_x_10742:
        /* <DEDUP_REMOVED lines=12> */
.L_x_10750:
[----:B------:R-:W-:Y:S05]  /*99f0*/  BSYNC B4 ;  /* 0x0000000000047941 */ /* 0x000fea0003800000 */
.L_x_10749:
        /* <DEDUP_REMOVED lines=18> */
.L_x_10752:
[----:B------:R-:W-:Y:S02]  /*9b20*/  ISETP.GE.AND P0, PT, R26, RZ, PT ;  /* 0x000000ff1a00720c */ /* 0x000fe40003f06270 */
[----:B------:R-:W-:-:S11]  /*9b30*/  MOV R3, 0x3fd774eb ;  /* 0x3fd774eb00037802 */ /* 0x000fd60000000f00 */
[----:B------:R-:W-:-:S04]  /*9b40*/  @P0 FFMA.FTZ R0, R3, 0.93318945169448852539, -R0 ;  /* 0x3f6ee58103000823 */ /* 0x000fc80000010800 */
[----:B------:R-:W-:-:S07]  /*9b50*/  @!P0 FFMA.FTZ R0, R3, 0.93318945169448852539, R0 ;  /* 0x3f6ee58103008823 */ /* 0x000fce0000010000 */
.L_x_10753:
[----:B------:R-:W-:Y:S05]  /*9b60*/  BSYNC B0 ;  /* 0x0000000000007941 */ /* 0x000fea0003800000 */
.L_x_10751:
        /* <DEDUP_REMOVED lines=27> */
.L_x_10741:
        /* <DEDUP_REMOVED lines=33> */
.L_x_10755:
[----:B------:R-:W-:Y:S05]  /*9f30*/  BSYNC B4 ;  /* 0x0000000000047941 */ /* 0x000fea0003800000 */
.L_x_10754:
        /* <DEDUP_REMOVED lines=18> */
.L_x_10757:
[----:B------:R-:W-:Y:S02]  /*a060*/  ISETP.GE.AND P0, PT, R26, RZ, PT ;  /* 0x000000ff1a00720c */ /* 0x000fe40003f06270 */
[----:B------:R-:W-:-:S11]  /*a070*/  MOV R3, 0x3fd774eb ;  /* 0x3fd774eb00037802 */ /* 0x000fd60000000f00 */
[----:B------:R-:W-:-:S04]  /*a080*/  @P0 FFMA.FTZ R0, R3, 0.93318945169448852539, -R0 ;  /* 0x3f6ee58103000823 */ /* 0x000fc80000010800 */
[----:B------:R-:W-:-:S07]  /*a090*/  @!P0 FFMA.FTZ R0, R3, 0.93318945169448852539, R0 ;  /* 0x3f6ee58103008823 */ /* 0x000fce0000010000 */
.L_x_10758:
[----:B------:R-:W-:Y:S05]  /*a0a0*/  BSYNC B0 ;  /* 0x0000000000007941 */ /* 0x000fea0003800000 */
.L_x_10756:
        /* <DEDUP_REMOVED lines=10> */
.L_x_10748:
[----:B------:R-:W-:Y:S05]  /*a150*/  BSYNC B3 ;  /* 0x0000000000037941 */ /* 0x000fea0003800000 */
.L_x_10740:
[----:B------:R-:W-:Y:S01]  /*a160*/  ISETP.NE.AND P0, PT, R11, RZ, PT ;  /* 0x000000ff0b00720c */ /* 0x000fe20003f05270 */
[----:B------:R-:W-:Y:S01]  /*a170*/  FADD.FTZ R10, R32, 0.69314718246459960938 ;  /* 0x3f317218200a7421 */ /* 0x000fe20000010000 */
[----:B------:R-:W-:-:S11]  /*a180*/  FADD.FTZ R0, |R0|, -RZ ;  /* 0x800000ff00007221 */ /* 0x000fd60000010200 */
[----:B------:R-:W-:Y:S01]  /*a190*/  @!P0 FADD.FTZ R10, -R10, -RZ ;  /* 0x800000ff0a0a8221 */ /* 0x000fe20000010100 */
[----:B------:R-:W-:Y:S06]  /*a1a0*/  BRA `(.L_x_10739) ;  /* 0x00000000003c7947 */ /* 0x000fec0003800000 */
.L_x_10699:
        /* <DEDUP_REMOVED lines=15> */
.L_x_10739:
[----:B------:R-:W-:Y:S05]  /*a2a0*/  BSYNC B2 ;  /* 0x0000000000027941 */ /* 0x000fea0003800000 */
.L_x_10698:
        /* <DEDUP_REMOVED lines=10> */
.L_x_10760:
[----:B------:R-:W-:Y:S02]  /*a350*/  FSETP.GTU.FTZ.AND P0, PT, R3, +INF , PT ;  /* 0x7f8000000300780b */ /* 0x000fe40003f1c000 */
[----:B---34-:R-:W-:-:S11]  /*a360*/  MOV R11, R0 ;  /* 0x00000000000b7202 */ /* 0x018fd60000000f00 */
[----:B------:R-:W-:-:S07]  /*a370*/  @!P0 MOV R10, R3 ;  /* 0x00000003000a8202 */ /* 0x000fce0000000f00 */
.L_x_10761:
[----:B------:R-:W-:Y:S05]  /*a380*/  BSYNC B0 ;  /* 0x0000000000007941 */ /* 0x000fea0003800000 */
.L_x_10759:
        /* <DEDUP_REMOVED lines=108> */
.L_x_10770:
        /* <DEDUP_REMOVED lines=10> */
.L_x_10772:
[----:B------:R-:W-:-:S04]  /*aaf0*/  FADD.FTZ R4, -R0, R5 ;  /* 0x0000000500047221 */ /* 0x000fc80000010100 */
[----:B------:R-:W-:-:S07]  /*ab00*/  FMUL.FTZ R4, R4, 0.5 ;  /* 0x3f00000004047820 */ /* 0x000fce0000410000 */
.L_x_10773:
[----:B------:R-:W-:Y:S05]  /*ab10*/  BSYNC B1 ;  /* 0x0000000000017941 */ /* 0x000fea0003800000 */
.L_x_10771:
        /* <DEDUP_REMOVED lines=11> */
.L_x_10775:
[----:B------:R-:W-:-:S04]  /*abd0*/  FADD.FTZ R7, R6, -R7 ;  /* 0x8000000706077221 */ /* 0x000fc80000010000 */
[----:B------:R-:W-:-:S07]  /*abe0*/  FMUL.FTZ R7, R7, 0.5 ;  /* 0x3f00000007077820 */ /* 0x000fce0000410000 */
.L_x_10776:
[----:B------:R-:W-:Y:S05]  /*abf0*/  BSYNC B1 ;  /* 0x0000000000017941 */ /* 0x000fea0003800000 */
.L_x_10774:
        /* <DEDUP_REMOVED lines=35> */
.L_x_10769:
[----:B------:R0:W1:Y:S02]  /*ae30*/  MUFU.SQRT R24, R33 ;  /* 0x0000002100187308 */ /* 0x0000640000002000 */
.L_x_10768:
[----:B------:R-:W-:Y:S05]  /*ae40*/  BSYNC B0 ;  /* 0x0000000000007941 */ /* 0x000fea0003800000 */
.L_x_10767:
        /* <DEDUP_REMOVED lines=24> */
.L_x_10783:
[----:B------:R-:W-:-:S04]  /*afd0*/  FADD.FTZ R0, -R0, R5 ;  /* 0x0000000500007221 */ /* 0x000fc80000010100 */
[----:B------:R-:W-:-:S07]  /*afe0*/  FMUL.FTZ R0, R0, 0.5 ;  /* 0x3f00000000007820 */ /* 0x000fce0000410000 */
.L_x_10784:
[----:B------:R-:W-:Y:S05]  /*aff0*/  BSYNC B1 ;  /* 0x0000000000017941 */ /* 0x000fea0003800000 */
.L_x_10782:
        /* <DEDUP_REMOVED lines=10> */
.L_x_10786:
[----:B------:R-:W-:-:S04]  /*b0a0*/  FADD.FTZ R3, -R3, R6 ;  /* 0x0000000603037221 */ /* 0x000fc80000010100 */
[----:B------:R-:W-:-:S07]  /*b0b0*/  FMUL.FTZ R3, R3, 0.5 ;  /* 0x3f00000003037820 */ /* 0x000fce0000410000 */
.L_x_10787:
[----:B------:R-:W-:Y:S05]  /*b0c0*/  BSYNC B1 ;  /* 0x0000000000017941 */ /* 0x000fea0003800000 */
.L_x_10785:
[----:B------:R-:W-:Y:S01]  /*b0d0*/  FADD.FTZ R0, R3, R0 ;  /* 0x0000000003007221 */ /* 0x000fe20000010000 */
[----:B------:R-:W-:Y:S01]  /*b0e0*/  FADD.FTZ R27, R26, R27 ;  /* 0x0000001b1a1b7221 */ /* 0x000fe20000010000 */
[----:B------:R-:W-:-:S03]  /*b0f0*/  PLOP3.LUT P0, PT, PT, PT, PT, 0x80, 0x0 ;  /* 0x000000000000781c */ /* 0x000fc60003f0f070 */
[----:B------:R-:W-:-:S06]  /*b100*/  FMUL.FTZ R27, R27, R0 ;  /* 0x000000001b1b7220 */ /* 0x000fcc0000410000 */
[----:B------:R-:W4:Y:S01]  /*b110*/  MUFU.SQRT R27, R27 ;  /* 0x0000001b001b7308 */ /* 0x000f220000002000 */
[----:B------:R-:W-:Y:S05]  /*b120*/  BRA `(.L_x_10779) ;  /* 0x0000000000687947 */ /* 0x000fea0003800000 */
.L_x_10781:
        /* <DEDUP_REMOVED lines=15> */
.L_x_10780:
        /* <DEDUP_REMOVED lines=8> */
.L_x_10778:
[----:B------:R-:W-:Y:S01]  /*b2a0*/  PLOP3.LUT P0, PT, PT, PT, PT, 0x80, 0x0 ;  /* 0x000000000000781c */ /* 0x000fe20003f0f070 */
[----:B------:R-:W-:Y:S01]  /*b2b0*/  FMUL.FTZ R27, R27, 16777216 ;  /* 0x4b8000001b1b7820 */ /* 0x000fe20000410000 */
[----:B------:R-:W-:-:S11]  /*b2c0*/  FMUL.FTZ R26, R26, 16777216 ;  /* 0x4b8000001a1a7820 */ /* 0x000fd60000410000 */
.L_x_10779:
[----:B------:R-:W-:Y:S05]  /*b2d0*/  BSYNC B0 ;  /* 0x0000000000007941 */ /* 0x000fea0003800000 */
.L_x_10777:
        /* <DEDUP_REMOVED lines=33> */
.L_x_10790:
        /* <DEDUP_REMOVED lines=28> */
.L_x_10789:
        /* <DEDUP_REMOVED lines=20> */
.L_x_10794:
[----:B------:R-:W-:Y:S05]  /*b7f0*/  BSYNC B4 ;  /* 0x0000000000047941 */ /* 0x000fea0003800000 */
.L_x_10793:
        /* <DEDUP_REMOVED lines=18> */
.L_x_10796:
[----:B------:R-:W-:Y:S02]  /*b920*/  ISETP.GE.AND P0, PT, R26, RZ, PT ;  /* 0x000000ff1a00720c */ /* 0x000fe40003f06270 */
[----:B------:R-:W-:-:S11]  /*b930*/  MOV R3, 0x3fd774eb ;  /* 0x3fd774eb00037802 */ /* 0x000fd60000000f00 */
[----:B------:R-:W-:-:S04]  /*b940*/  @P0 FFMA.FTZ R0, R3, 0.93318945169448852539, -R0 ;  /* 0x3f6ee58103000823 */ /* 0x000fc80000010800 */
[----:B------:R-:W-:-:S07]  /*b950*/  @!P0 FFMA.FTZ R0, R3, 0.93318945169448852539, R0 ;  /* 0x3f6ee58103008823 */ /* 0x000fce0000010000 */
.L_x_10797:
[----:B------:R-:W-:Y:S05]  /*b960*/  BSYNC B0 ;  /* 0x0000000000007941 */ /* 0x000fea0003800000 */
.L_x_10795:
        /* <DEDUP_REMOVED lines=11> */
.L_x_10792:
        /* <DEDUP_REMOVED lines=17> */
.L_x_10799:
[----:B------:R-:W-:Y:S05]  /*bb30*/  BSYNC B4 ;  /* 0x0000000000047941 */ /* 0x000fea0003800000 */
.L_x_10798:
        /* <DEDUP_REMOVED lines=18> */
.L_x_10801:
[----:B------:R-:W-:Y:S02]  /*bc60*/  ISETP.GE.AND P0, PT, R26, RZ, PT ;  /* 0x000000ff1a00720c */ /* 0x000fe40003f06270 */
[----:B------:R-:W-:-:S11]  /*bc70*/  MOV R3, 0x3fd774eb ;  /* 0x3fd774eb00037802 */ /* 0x000fd60000000f00 */
[----:B------:R-:W-:-:S04]  /*bc80*/  @P0 FFMA.FTZ R0, R3, 0.93318945169448852539, -R0 ;  /* 0x3f6ee58103000823 */ /* 0x000fc80000010800 */
[----:B------:R-:W-:-:S07]  /*bc90*/  @!P0 FFMA.FTZ R0, R3, 0.93318945169448852539, R0 ;  /* 0x3f6ee58103008823 */ /* 0x000fce0000010000 */
.L_x_10802:
[----:B------:R-:W-:Y:S05]  /*bca0*/  BSYNC B0 ;  /* 0x0000000000007941 */ /* 0x000fea0003800000 */
.L_x_10800:
        /* <DEDUP_REMOVED lines=10> */
.L_x_10791:
[----:B------:R-:W-:Y:S05]  /*bd50*/  BSYNC B3 ;  /* 0x0000000000037941 */ /* 0x000fea0003800000 */
.L_x_10788:
[----:B------:R-:W-:-:S13]  /*bd60*/  ISETP.NE.AND P0, PT, R25, RZ, PT ;  /* 0x000000ff1900720c */ /* 0x000fda0003f05270 */
[----:B-1----:R-:W-:Y:S01]  /*bd70*/  @!P0 FADD.FTZ R24, -R24, -RZ ;  /* 0x800000ff18188221 */ /* 0x002fe20000010100 */
[----:B------:R-:W-:Y:S06]  /*bd80*/  BRA `(.L_x_10803) ;  /* 0x0000000c006c7947 */ /* 0x000fec0003800000 */
.L_x_10766:
[----:B------:R-:W-:Y:S01]  /*bd90*/  FADD.FTZ R0, -R20, 6.1232342629258392722e-17 ;  /* 0x248d313214007421 */ /* 0x000fe20000010100 */
[----:B------:R-:W-:-:S03]  /*bda0*/  FADD.FTZ R24, -R21, -RZ ;  /* 0x800000ff15187221 */ /* 0x000fc60000010100 */
[----:B------:R-:W-:Y:S01]  /*bdb0*/  FADD.FTZ R0, R0, 1.5707963705062866211 ;  /* 0x3fc90fdb00007421 */ /* 0x000fe20000010000 */
[----:B------:R-:W-:Y:S06]  /*bdc0*/  BRA `(.L_x_10803) ;  /* 0x0000000c005c7947 */ /* 0x000fec0003800000 */
.L_x_10765:
[----:B------:R-:W-:Y:S01]  /*bdd0*/  MOV R0, RZ ;  /* 0x000000ff00007202 */ /* 0x000fe20000000f00 */
[----:B------:R-:W-:Y:S01]  /*bde0*/  FADD.FTZ R24, -R21, -RZ ;  /* 0x800000ff15187221 */ /* 0x000fe20000010100 */
[----:B------:R-:W-:Y:S06]  /*bdf0*/  BRA `(.L_x_10803) ;  /* 0x0000000c00507947 */ /* 0x000fec0003800000 */
.L_x_10764:
        /* <DEDUP_REMOVED lines=24> */
.L_x_10808:
[----:B------:R-:W-:Y:S05]  /*bf80*/  BSYNC B4 ;  /* 0x0000000000047941 */ /* 0x000fea0003800000 */
.L_x_10807:
        /* <DEDUP_REMOVED lines=18> */
.L_x_10810:
[----:B------:R-:W-:Y:S02]  /*c0b0*/  ISETP.GE.AND P0, PT, R20, RZ, PT ;  /* 0x000000ff1400720c */ /* 0x000fe40003f06270 */
[----:B------:R-:W-:-:S11]  /*c0c0*/  MOV R3, 0x3fd774eb ;  /* 0x3fd774eb00037802 */ /* 0x000fd60000000f00 */
[----:B------:R-:W-:-:S04]  /*c0d0*/  @P0 FFMA.FTZ R0, R3, 0.93318945169448852539, -R0 ;  /* 0x3f6ee58103000823 */ /* 0x000fc80000010800 */
[----:B------:R-:W-:-:S07]  /*c0e0*/  @!P0 FFMA.FTZ R0, R3, 0.93318945169448852539, R0 ;  /* 0x3f6ee58103008823 */ /* 0x000fce0000010000 */
.L_x_10811:
[----:B------:R-:W-:Y:S05]  /*c0f0*/  BSYNC B0 ;  /* 0x0000000000007941 */ /* 0x000fea0003800000 */
.L_x_10809:
        /* <DEDUP_REMOVED lines=13> */
.L_x_10806:
        /* <DEDUP_REMOVED lines=12> */
.L_x_10814:
[----:B------:R-:W-:Y:S05]  /*c290*/  BSYNC B4 ;  /* 0x0000000000047941 */ /* 0x000fea0003800000 */
.L_x_10813:
        /* <DEDUP_REMOVED lines=18> */
.L_x_10816:
[----:B------:R-:W-:Y:S02]  /*c3c0*/  ISETP.GE.AND P0, PT, R20, RZ, PT ;  /* 0x000000ff1400720c */ /* 0x000fe40003f06270 */
[----:B------:R-:W-:-:S11]  /*c3d0*/  MOV R3, 0x3fd774eb ;  /* 0x3fd774eb00037802 */ /* 0x000fd60000000f00 */
[----:B------:R-:W-:-:S04]  /*c3e0*/  @P0 FFMA.FTZ R0, R3, 0.93318945169448852539, -R0 ;  /* 0x3f6ee58103000823 */ /* 0x000fc80000010800 */
[----:B------:R-:W-:-:S07]  /*c3f0*/  @!P0 FFMA.FTZ R0, R3, 0.93318945169448852539, R0 ;  /* 0x3f6ee58103008823 */ /* 0x000fce0000010000 */
.L_x_10817:
[----:B------:R-:W-:Y:S05]  /*c400*/  BSYNC B0 ;  /* 0x0000000000007941 */ /* 0x000fea0003800000 */
.L_x_10815:
        /* <DEDUP_REMOVED lines=27> */
.L_x_10805:
        /* <DEDUP_REMOVED lines=33> */
.L_x_10819:
[----:B------:R-:W-:Y:S05]  /*c7d0*/  BSYNC B4 ;  /* 0x0000000000047941 */ /* 0x000fea0003800000 */
.L_x_10818:
        /* <DEDUP_REMOVED lines=18> */
.L_x_10821:
[----:B------:R-:W-:Y:S02]  /*c900*/  ISETP.GE.AND P0, PT, R20, RZ, PT ;  /* 0x000000ff1400720c */ /* 0x000fe40003f06270 */
[----:B------:R-:W-:-:S11]  /*c910*/  MOV R3, 0x3fd774eb ;  /* 0x3fd774eb00037802 */ /* 0x000fd60000000f00 */
[----:B------:R-:W-:-:S04]  /*c920*/  @P0 FFMA.FTZ R0, R3, 0.93318945169448852539, -R0 ;  /* 0x3f6ee58103000823 */ /* 0x000fc80000010800 */
[----:B------:R-:W-:-:S07]  /*c930*/  @!P0 FFMA.FTZ R0, R3, 0.93318945169448852539, R0 ;  /* 0x3f6ee58103008823 */ /* 0x000fce0000010000 */
.L_x_10822:
[----:B------:R-:W-:Y:S05]  /*c940*/  BSYNC B0 ;  /* 0x0000000000007941 */ /* 0x000fea0003800000 */
.L_x_10820:
        /* <DEDUP_REMOVED lines=10> */
.L_x_10812:
[----:B------:R-:W-:Y:S05]  /*c9f0*/  BSYNC B3 ;  /* 0x0000000000037941 */ /* 0x000fea0003800000 */
.L_x_10804:
[----:B------:R-:W-:Y:S01]  /*ca00*/  ISETP.NE.AND P0, PT, R25, RZ, PT ;  /* 0x000000ff1900720c */ /* 0x000fe20003f05270 */
[----:B------:R-:W-:Y:S01]  /*ca10*/  FADD.FTZ R24, R32, 0.69314718246459960938 ;  /* 0x3f31721820187421 */ /* 0x000fe20000010000 */
[----:B------:R-:W-:-:S11]  /*ca20*/  FADD.FTZ R0, |R0|, -RZ ;  /* 0x800000ff00007221 */ /* 0x000fd60000010200 */
[----:B------:R-:W-:Y:S01]  /*ca30*/  @!P0 FADD.FTZ R24, -R24, -RZ ;  /* 0x800000ff18188221 */ /* 0x000fe20000010100 */
[----:B------:R-:W-:Y:S06]  /*ca40*/  BRA `(.L_x_10803) ;  /* 0x00000000003c7947 */ /* 0x000fec0003800000 */
.L_x_10763:
        /* <DEDUP_REMOVED lines=15> */
.L_x_10803:
[----:B------:R-:W-:Y:S05]  /*cb40*/  BSYNC B2 ;  /* 0x0000000000027941 */ /* 0x000fea0003800000 */
.L_x_10762:
        /* <DEDUP_REMOVED lines=10> */
.L_x_10824:
[----:B------:R-:W-:Y:S02]  /*cbf0*/  FSETP.GTU.FTZ.AND P0, PT, R3, +INF , PT ;  /* 0x7f8000000300780b */ /* 0x000fe40003f1c000 */
[----:B------:R-:W-:-:S11]  /*cc00*/  MOV R25, R0 ;  /* 0x0000000000197202 */ /* 0x000fd60000000f00 */
[----:B------:R-:W-:-:S07]  /*cc10*/  @!P0 MOV R24, R3 ;  /* 0x0000000300188202 */ /* 0x000fce0000000f00 */
.L_x_10825:
[----:B------:R-:W-:Y:S05]  /*cc20*/  BSYNC B0 ;  /* 0x0000000000007941 */ /* 0x000fea0003800000 */
.L_x_10823:
        /* <DEDUP_REMOVED lines=108> */
.L_x_10834:
        /* <DEDUP_REMOVED lines=10> */
.L_x_10836:
[----:B------:R-:W-:-:S04]  /*d390*/  FADD.FTZ R4, -R0, R5 ;  /* 0x0000000500047221 */ /* 0x000fc80000010100 */
[----:B------:R-:W-:-:S07]  /*d3a0*/  FMUL.FTZ R4, R4, 0.5 ;  /* 0x3f00000004047820 */ /* 0x000fce0000410000 */
.L_x_10837:
[----:B------:R-:W-:Y:S05]  /*d3b0*/  BSYNC B1 ;  /* 0x0000000000017941 */ /* 0x000fea0003800000 */
.L_x_10835:
        /* <DEDUP_REMOVED lines=11> */
.L_x_10839:
[----:B------:R-:W-:-:S04]  /*d470*/  FADD.FTZ R7, R6, -R7 ;  /* 0x8000000706077221 */ /* 0x000fc80000010000 */
[----:B------:R-:W-:-:S07]  /*d480*/  FMUL.FTZ R7, R7, 0.5 ;  /* 0x3f00000007077820 */ /* 0x000fce0000410000 */
.L_x_10840:
[----:B------:R-:W-:Y:S05]  /*d490*/  BSYNC B1 ;  /* 0x0000000000017941 */ /* 0x000fea0003800000 */
.L_x_10838:
        /* <DEDUP_REMOVED lines=35> */
.L_x_10833:
[----:B------:R0:W1:Y:S02]  /*d6d0*/  MUFU.SQRT R20, R33 ;  /* 0x0000002100147308 */ /* 0x0000640000002000 */
.L_x_10832:
[----:B------:R-:W-:Y:S05]  /*d6e0*/  BSYNC B0 ;  /* 0x0000000000007941 */ /* 0x000fea0003800000 */
.L_x_10831:
        /* <DEDUP_REMOVED lines=24> */
.L_x_10847:
[----:B------:R-:W-:-:S04]  /*d870*/  FADD.FTZ R0, -R0, R5 ;  /* 0x0000000500007221 */ /* 0x000fc80000010100 */
[----:B------:R-:W-:-:S07]  /*d880*/  FMUL.FTZ R0, R0, 0.5 ;  /* 0x3f00000000007820 */ /* 0x000fce0000410000 */
.L_x_10848:
[----:B------:R-:W-:Y:S05]  /*d890*/  BSYNC B1 ;  /* 0x0000000000017941 */ /* 0x000fea0003800000 */
.L_x_10846:
        /* <DEDUP_REMOVED lines=10> */
.L_x_10850:
[----:B------:R-:W-:-:S04]  /*d940*/  FADD.FTZ R3, -R3, R6 ;  /* 0x0000000603037221 */ /* 0x000fc80000010100 */
[----:B------:R-:W-:-:S07]  /*d950*/  FMUL.FTZ R3, R3, 0.5 ;  /* 0x3f00000003037820 */ /* 0x000fce0000410000 */
.L_x_10851:
[----:B------:R-:W-:Y:S05]  /*d960*/  BSYNC B1 ;  /* 0x0000000000017941 */ /* 0x000fea0003800000 */
.L_x_10849:
[----:B------:R-:W-:Y:S01]  /*d970*/  FADD.FTZ R0, R3, R0 ;  /* 0x0000000003007221 */ /* 0x000fe20000010000 */
[----:B------:R-:W-:Y:S01]  /*d980*/  FADD.FTZ R27, R26, R27 ;  /* 0x0000001b1a1b7221 */ /* 0x000fe20000010000 */
[----:B------:R-:W-:-:S03]  /*d990*/  PLOP3.LUT P0, PT, PT, PT, PT, 0x80, 0x0 ;  /* 0x000000000000781c */ /* 0x000fc60003f0f070 */
[----:B------:R-:W-:-:S06]  /*d9a0*/  FMUL.FTZ R27, R27, R0 ;  /* 0x000000001b1b7220 */ /* 0x000fcc0000410000 */
[----:B------:R-:W4:Y:S01]  /*d9b0*/  MUFU.SQRT R27, R27 ;  /* 0x0000001b001b7308 */ /* 0x000f220000002000 */
[----:B------:R-:W-:Y:S05]  /*d9c0*/  BRA `(.L_x_10843) ;  /* 0x0000000000687947 */ /* 0x000fea0003800000 */
.L_x_10845:
        /* <DEDUP_REMOVED lines=15> */
.L_x_10844:
        /* <DEDUP_REMOVED lines=8> */
.L_x_10842:
[----:B------:R-:W-:Y:S01]  /*db40*/  PLOP3.LUT P0, PT, PT, PT, PT, 0x80, 0x0 ;  /* 0x000000000000781c */ /* 0x000fe20003f0f070 */
[----:B------:R-:W-:Y:S01]  /*db50*/  FMUL.FTZ R27, R27, 16777216 ;  /* 0x4b8000001b1b7820 */ /* 0x000fe20000410000 */
[----:B------:R-:W-:-:S11]  /*db60*/  FMUL.FTZ R26, R26, 16777216 ;  /* 0x4b8000001a1a7820 */ /* 0x000fd60000410000 */
.L_x_10843:
[----:B------:R-:W-:Y:S05]  /*db70*/  BSYNC B0 ;  /* 0x0000000000007941 */ /* 0x000fea0003800000 */
.L_x_10841:
        /* <DEDUP_REMOVED lines=33> */
.L_x_10854:
        /* <DEDUP_REMOVED lines=28> */
.L_x_10853:
        /* <DEDUP_REMOVED lines=20> */
.L_x_10858:
[----:B------:R-:W-:Y:S05]  /*e090*/  BSYNC B4 ;  /* 0x0000000000047941 */ /* 0x000fea0003800000 */
.L_x_10857:
        /* <DEDUP_REMOVED lines=18> */
.L_x_10860:
[----:B------:R-:W-:Y:S02]  /*e1c0*/  ISETP.GE.AND P0, PT, R26, RZ, PT ;  /* 0x000000ff1a00720c */ /* 0x000fe40003f06270 */
[----:B------:R-:W-:-:S11]  /*e1d0*/  MOV R3, 0x3fd774eb ;  /* 0x3fd774eb00037802 */ /* 0x000fd60000000f00 */
[----:B------:R-:W-:-:S04]  /*e1e0*/  @P0 FFMA.FTZ R0, R3, 0.93318945169448852539, -R0 ;  /* 0x3f6ee58103000823 */ /* 0x000fc80000010800 */
[----:B------:R-:W-:-:S07]  /*e1f0*/  @!P0 FFMA.FTZ R0, R3, 0.93318945169448852539, R0 ;  /* 0x3f6ee58103008823 */ /* 0x000fce0000010000 */
.L_x_10861:
[----:B------:R-:W-:Y:S05]  /*e200*/  BSYNC B0 ;  /* 0x0000000000007941 */ /* 0x000fea0003800000 */
.L_x_10859:
        /* <DEDUP_REMOVED lines=11> */
.L_x_10856:
        /* <DEDUP_REMOVED lines=17> */
.L_x_10863:
[----:B------:R-:W-:Y:S05]  /*e3d0*/  BSYNC B4 ;  /* 0x0000000000047941 */ /* 0x000fea0003800000 */
.L_x_10862:
        /* <DEDUP_REMOVED lines=18> */
.L_x_10865:
[----:B------:R-:W-:Y:S02]  /*e500*/  ISETP.GE.AND P0, PT, R26, RZ, PT ;  /* 0x000000ff1a00720c */ /* 0x000fe40003f06270 */
[----:B------:R-:W-:-:S11]  /*e510*/  MOV R3, 0x3fd774eb ;  /* 0x3fd774eb00037802 */ /* 0x000fd60000000f00 */
[----:B------:R-:W-:-:S04]  /*e520*/  @P0 FFMA.FTZ R0, R3, 0.93318945169448852539, -R0 ;  /* 0x3f6ee58103000823 */ /* 0x000fc80000010800 */
[----:B------:R-:W-:-:S07]  /*e530*/  @!P0 FFMA.FTZ R0, R3, 0.93318945169448852539, R0 ;  /* 0x3f6ee58103008823 */ /* 0x000fce0000010000 */
.L_x_10866:
[----:B------:R-:W-:Y:S05]  /*e540*/  BSYNC B0 ;  /* 0x0000000000007941 */ /* 0x000fea0003800000 */
.L_x_10864:
        /* <DEDUP_REMOVED lines=10> */
.L_x_10855:
[----:B------:R-:W-:Y:S05]  /*e5f0*/  BSYNC B3 ;  /* 0x0000000000037941 */ /* 0x000fea0003800000 */
.L_x_10852:
[----:B------:R-:W-:-:S13]  /*e600*/  ISETP.NE.AND P0, PT, R21, RZ, PT ;  /* 0x000000ff1500720c */ /* 0x000fda0003f05270 */
[----:B-1----:R-:W-:-:S05]  /*e610*/  @!P0 FADD.FTZ R20, -R20, -RZ ;  /* 0x800000ff14148221 */ /* 0x002fca0000010100 */
[----:B------:R-:W-:Y:S01]  /*e620*/  MOV R26, R20 ;  /* 0x00000014001a7202 */ /* 0x000fe20000000f00 */
[----:B------:R-:W-:Y:S06]  /*e630*/  BRA `(.L_x_10867) ;  /* 0x0000000c006c7947 */ /* 0x000fec0003800000 */
.L_x_10830:
[----:B------:R-:W-:Y:S01]  /*e640*/  FADD.FTZ R0, -R22, 6.1232342629258392722e-17 ;  /* 0x248d313216007421 */ /* 0x000fe20000010100 */
[----:B------:R-:W-:-:S03]  /*e650*/  FADD.FTZ R26, -R23, -RZ ;  /* 0x800000ff171a7221 */ /* 0x000fc60000010100 */
[----:B------:R-:W-:Y:S01]  /*e660*/  FADD.FTZ R0, R0, 1.5707963705062866211 ;  /* 0x3fc90fdb00007421 */ /* 0x000fe20000010000 */
[----:B------:R-:W-:Y:S06]  /*e670*/  BRA `(.L_x_10867) ;  /* 0x0000000c005c7947 */ /* 0x000fec0003800000 */
.L_x_10829:
[----:B------:R-:W-:Y:S01]  /*e680*/  HFMA2.MMA R0, -RZ, RZ, 0, 0 ;  /* 0x00000000ff007435 */ /* 0x000fe200000001ff */
[----:B------:R-:W-:Y:S01]  /*e690*/  FADD.FTZ R26, -R23, -RZ ;  /* 0x800000ff171a7221 */ /* 0x000fe20000010100 */
[----:B------:R-:W-:Y:S09]  /*e6a0*/  BRA `(.L_x_10867) ;  /* 0x0000000c00507947 */ /* 0x000ff20003800000 */
.L_x_10828:
        /* <DEDUP_REMOVED lines=24> */
.L_x_10872:
[----:B------:R-:W-:Y:S05]  /*e830*/  BSYNC B4 ;  /* 0x0000000000047941 */ /* 0x000fea0003800000 */
.L_x_10871:
        /* <DEDUP_REMOVED lines=18> */
.L_x_10874:
[----:B------:R-:W-:Y:S02]  /*e960*/  ISETP.GE.AND P0, PT, R22, RZ, PT ;  /* 0x000000ff1600720c */ /* 0x000fe40003f06270 */
[----:B------:R-:W-:-:S11]  /*e970*/  MOV R3, 0x3fd774eb ;  /* 0x3fd774eb00037802 */ /* 0x000fd60000000f00 */
[----:B------:R-:W-:-:S04]  /*e980*/  @P0 FFMA.FTZ R0, R3, 0.93318945169448852539, -R0 ;  /* 0x3f6ee58103000823 */ /* 0x000fc80000010800 */
[----:B------:R-:W-:-:S07]  /*e990*/  @!P0 FFMA.FTZ R0, R3, 0.93318945169448852539, R0 ;  /* 0x3f6ee58103008823 */ /* 0x000fce0000010000 */
.L_x_10875:
[----:B------:R-:W-:Y:S05]  /*e9a0*/  BSYNC B0 ;  /* 0x0000000000007941 */ /* 0x000fea0003800000 */
.L_x_10873:
        /* <DEDUP_REMOVED lines=13> */
.L_x_10870:
        /* <DEDUP_REMOVED lines=12> */
.L_x_10878:
[----:B------:R-:W-:Y:S05]  /*eb40*/  BSYNC B4 ;  /* 0x0000000000047941 */ /* 0x000fea0003800000 */
.L_x_10877:
        /* <DEDUP_REMOVED lines=18> */
.L_x_10880:
[----:B------:R-:W-:Y:S02]  /*ec70*/  ISETP.GE.AND P0, PT, R22, RZ, PT ;  /* 0x000000ff1600720c */ /* 0x000fe40003f06270 */
[----:B------:R-:W-:-:S11]  /*ec80*/  MOV R3, 0x3fd774eb ;  /* 0x3fd774eb00037802 */ /* 0x000fd60000000f00 */
[----:B------:R-:W-:-:S04]  /*ec90*/  @P0 FFMA.FTZ R0, R3, 0.93318945169448852539, -R0 ;  /* 0x3f6ee58103000823 */ /* 0x000fc80000010800 */
[----:B------:R-:W-:-:S07]  /*eca0*/  @!P0 FFMA.FTZ R0, R3, 0.93318945169448852539, R0 ;  /* 0x3f6ee58103008823 */ /* 0x000fce0000010000 */
.L_x_10881:
[----:B------:R-:W-:Y:S05]  /*ecb0*/  BSYNC B0 ;  /* 0x0000000000007941 */ /* 0x000fea0003800000 */
.L_x_10879:
        /* <DEDUP_REMOVED lines=27> */
.L_x_10869:
        /* <DEDUP_REMOVED lines=33> */
.L_x_10883:
[----:B------:R-:W-:Y:S05]  /*f080*/  BSYNC B4 ;  /* 0x0000000000047941 */ /* 0x000fea0003800000 */
.L_x_10882:
        /* <DEDUP_REMOVED lines=18> */
.L_x_10885:
[----:B------:R-:W-:Y:S02]  /*f1b0*/  ISETP.GE.AND P0, PT, R22, RZ, PT ;  /* 0x000000ff1600720c */ /* 0x000fe40003f06270 */
[----:B------:R-:W-:-:S11]  /*f1c0*/  MOV R3, 0x3fd774eb ;  /* 0x3fd774eb00037802 */ /* 0x000fd60000000f00 */
[----:B------:R-:W-:-:S04]  /*f1d0*/  @P0 FFMA.FTZ R0, R3, 0.93318945169448852539, -R0 ;  /* 0x3f6ee58103000823 */ /* 0x000fc80000010800 */
[----:B------:R-:W-:-:S07]  /*f1e0*/  @!P0 FFMA.FTZ R0, R3, 0.93318945169448852539, R0 ;  /* 0x3f6ee58103008823 */ /* 0x000fce0000010000 */
.L_x_10886:
[----:B------:R-:W-:Y:S05]  /*f1f0*/  BSYNC B0 ;  /* 0x0000000000007941 */ /* 0x000fea0003800000 */
.L_x_10884:
        /* <DEDUP_REMOVED lines=10> */
.L_x_10876:
[----:B------:R-:W-:Y:S05]  /*f2a0*/  BSYNC B3 ;  /* 0x0000000000037941 */ /* 0x000fea0003800000 */
.L_x_10868:
[----:B------:R-:W-:Y:S01]  /*f2b0*/  ISETP.NE.AND P0, PT, R21, RZ, PT ;  /* 0x000000ff1500720c */ /* 0x000fe20003f05270 */
[----:B------:R-:W-:Y:S01]  /*f2c0*/  FADD.FTZ R26, R32, 0.69314718246459960938 ;  /* 0x3f317218201a7421 */ /* 0x000fe20000010000 */
[----:B------:R-:W-:-:S11]  /*f2d0*/  FADD.FTZ R0, |R0|, -RZ ;  /* 0x800000ff00007221 */ /* 0x000fd60000010200 */
[----:B------:R-:W-:Y:S01]  /*f2e0*/  @!P0 FADD.FTZ R26, -R26, -RZ ;  /* 0x800000ff1a1a8221 */ /* 0x000fe20000010100 */
[----:B------:R-:W-:Y:S06]  /*f2f0*/  BRA `(.L_x_10867) ;  /* 0x00000000003c7947 */ /* 0x000fec0003800000 */
.L_x_10827:
        /* <DEDUP_REMOVED lines=15> */
.L_x_10867:
[----:B------:R-:W-:Y:S05]  /*f3f0*/  BSYNC B2 ;  /* 0x0000000000027941 */ /* 0x000fea0003800000 */
.L_x_10826:
        /* <DEDUP_REMOVED lines=10> */
.L_x_10888:
[----:B------:R-:W-:Y:S02]  /*f4a0*/  FSETP.GTU.FTZ.AND P0, PT, R3, +INF , PT ;  /* 0x7f8000000300780b */ /* 0x000fe40003f1c000 */
[----:B---34-:R-:W-:-:S11]  /*f4b0*/  MOV R27, R0 ;  /* 0x00000000001b7202 */ /* 0x018fd60000000f00 */
[----:B------:R-:W-:-:S07]  /*f4c0*/  @!P0 MOV R26, R3 ;  /* 0x00000003001a8202 */ /* 0x000fce0000000f00 */
.L_x_10889:
[----:B------:R-:W-:Y:S05]  /*f4d0*/  BSYNC B0 ;  /* 0x0000000000007941 */ /* 0x000fea0003800000 */
.L_x_10887:
        /* <DEDUP_REMOVED lines=108> */
.L_x_10898:
        /* <DEDUP_REMOVED lines=10> */
.L_x_10900:
[----:B------:R-:W-:-:S04]  /*fc40*/  FADD.FTZ R4, -R0, R5 ;  /* 0x0000000500047221 */ /* 0x000fc80000010100 */
[----:B------:R-:W-:-:S07]  /*fc50*/  FMUL.FTZ R4, R4, 0.5 ;  /* 0x3f00000004047820 */ /* 0x000fce0000410000 */
.L_x_10901:
[----:B------:R-:W-:Y:S05]  /*fc60*/  BSYNC B1 ;  /* 0x0000000000017941 */ /* 0x000fea0003800000 */
.L_x_10899:
        /* <DEDUP_REMOVED lines=11> */
.L_x_10903:
[----:B------:R-:W-:-:S04]  /*fd20*/  FADD.FTZ R7, R6, -R7 ;  /* 0x8000000706077221 */ /* 0x000fc80000010000 */
[----:B------:R-:W-:-:S07]  /*fd30*/  FMUL.FTZ R7, R7, 0.5 ;  /* 0x3f00000007077820 */ /* 0x000fce0000410000 */
.L_x_10904:
[----:B------:R-:W-:Y:S05]  /*fd40*/  BSYNC B1 ;  /* 0x0000000000017941 */ /* 0x000fea0003800000 */
.L_x_10902:
        /* <DEDUP_REMOVED lines=35> */
.L_x_10897:
[----:B------:R0:W1:Y:S02]  /*ff80*/  MUFU.SQRT R20, R33 ;  /* 0x0000002100147308 */ /* 0x0000640000002000 */
.L_x_10896:
[----:B------:R-:W-:Y:S05]  /*ff90*/  BSYNC B0 ;  /* 0x0000000000007941 */ /* 0x000fea0003800000 */
.L_x_10895:
        /* <DEDUP_REMOVED lines=24> */
.L_x_10911:
[----:B------:R-:W-:-:S04]  /*10120*/  FADD.FTZ R0, -R0, R5 ;  /* 0x0000000500007221 */ /* 0x000fc80000010100 */
[----:B------:R-:W-:-:S07]  /*10130*/  FMUL.FTZ R0, R0, 0.5 ;  /* 0x3f00000000007820 */ /* 0x000fce0000410000 */
.L_x_10912:
[----:B------:R-:W-:Y:S05]  /*10140*/  BSYNC B1 ;  /* 0x0000000000017941 */ /* 0x000fea0003800000 */
.L_x_10910:
        /* <DEDUP_REMOVED lines=10> */
.L_x_10914:
[----:B------:R-:W-:-:S04]  /*101f0*/  FADD.FTZ R3, -R3, R6 ;  /* 0x0000000603037221 */ /* 0x000fc80000010100 */
[----:B------:R-:W-:-:S07]  /*10200*/  FMUL.FTZ R3, R3, 0.5 ;  /* 0x3f00000003037820 */ /* 0x000fce0000410000 */
.L_x_10915:
[----:B------:R-:W-:Y:S05]  /*10210*/  BSYNC B1 ;  /* 0x0000000000017941 */ /* 0x000fea0003800000 */
.L_x_10913:
[----:B------:R-:W-:Y:S01]  /*10220*/  FADD.FTZ R0, R3, R0 ;  /* 0x0000000003007221 */ /* 0x000fe20000010000 */
[----:B------:R-:W-:Y:S01]  /*10230*/  FADD.FTZ R23, R22, R23 ;  /* 0x0000001716177221 */ /* 0x000fe20000010000 */
[----:B------:R-:W-:-:S03]  /*10240*/  PLOP3.LUT P0, PT, PT, PT, PT, 0x80, 0x0 ;  /* 0x000000000000781c */ /* 0x000fc60003f0f070 */
[----:B------:R-:W-:-:S06]  /*10250*/  FMUL.FTZ R23, R23, R0 ;  /* 0x0000000017177220 */ /* 0x000fcc0000410000 */
[----:B------:R-:W4:Y:S01]  /*10260*/  MUFU.SQRT R23, R23 ;  /* 0x0000001700177308 */ /* 0x000f220000002000 */
[----:B------:R-:W-:Y:S05]  /*10270*/  BRA `(.L_x_10907) ;  /* 0x0000000000687947 */ /* 0x000fea0003800000 */
.L_x_10909:
        /* <DEDUP_REMOVED lines=15> */
.L_x_10908:
        /* <DEDUP_REMOVED lines=8> */
.L_x_10906:
[----:B------:R-:W-:Y:S01]  /*103f0*/  PLOP3.LUT P0, PT, PT, PT, PT, 0x80, 0x0 ;  /* 0x000000000000781c */ /* 0x000fe20003f0f070 */
[----:B------:R-:W-:Y:S01]  /*10400*/  FMUL.FTZ R23, R23, 16777216 ;  /* 0x4b80000017177820 */ /* 0x000fe20000410000 */
[----:B------:R-:W-:-:S11]  /*10410*/  FMUL.FTZ R22, R22, 16777216 ;  /* 0x4b80000016167820 */ /* 0x000fd60000410000 */
.L_x_10907:
[----:B------:R-:W-:Y:S05]  /*10420*/  BSYNC B0 ;  /* 0x0000000000007941 */ /* 0x000fea0003800000 */
.L_x_10905:
        /* <DEDUP_REMOVED lines=33> */
.L_x_10918:
        /* <DEDUP_REMOVED lines=28> */
.L_x_10917:
        /* <DEDUP_REMOVED lines=20> */
.L_x_10922:
[----:B------:R-:W-:Y:S05]  /*10940*/  BSYNC B4 ;  /* 0x0000000000047941 */ /* 0x000fea0003800000 */
.L_x_10921:
        /* <DEDUP_REMOVED lines=18> */
.L_x_10924:
[----:B------:R-:W-:Y:S02]  /*10a70*/  ISETP.GE.AND P0, PT, R22, RZ, PT ;  /* 0x000000ff1600720c */ /* 0x000fe40003f06270 */
[----:B------:R-:W-:-:S11]  /*10a80*/  MOV R3, 0x3fd774eb ;  /* 0x3fd774eb00037802 */ /* 0x000fd60000000f00 */
[----:B------:R-:W-:-:S04]  /*10a90*/  @P0 FFMA.FTZ R0, R3, 0.93318945169448852539, -R0 ;  /* 0x3f6ee58103000823 */ /* 0x000fc80000010800 */
[----:B------:R-:W-:-:S07]  /*10aa0*/  @!P0 FFMA.FTZ R0, R3, 0.93318945169448852539, R0 ;  /* 0x3f6ee58103008823 */ /* 0x000fce0000010000 */
.L_x_10925:
[----:B------:R-:W-:Y:S05]  /*10ab0*/  BSYNC B0 ;  /* 0x0000000000007941 */ /* 0x000fea0003800000 */
.L_x_10923:
        /* <DEDUP_REMOVED lines=11> */
.L_x_10920:
        /* <DEDUP_REMOVED lines=17> */
.L_x_10927:
[----:B------:R-:W-:Y:S05]  /*10c80*/  BSYNC B4 ;  /* 0x0000000000047941 */ /* 0x000fea0003800000 */
.L_x_10926:
        /* <DEDUP_REMOVED lines=18> */
.L_x_10929:
[----:B------:R-:W-:Y:S02]  /*10db0*/  ISETP.GE.AND P0, PT, R22, RZ, PT ;  /* 0x000000ff1600720c */ /* 0x000fe40003f06270 */
[----:B------:R-:W-:-:S11]  /*10dc0*/  MOV R3, 0x3fd774eb ;  /* 0x3fd774eb00037802 */ /* 0x000fd60000000f00 */
[----:B------:R-:W-:-:S04]  /*10dd0*/  @P0 FFMA.FTZ R0, R3, 0.93318945169448852539, -R0 ;  /* 0x3f6ee58103000823 */ /* 0x000fc80000010800 */
[----:B------:R-:W-:-:S07]  /*10de0*/  @!P0 FFMA.FTZ R0, R3, 0.93318945169448852539, R0 ;  /* 0x3f6ee58103008823 */ /* 0x000fce0000010000 */
.L_x_10930:
[----:B------:R-:W-:Y:S05]  /*10df0*/  BSYNC B0 ;  /* 0x0000000000007941 */ /* 0x000fea0003800000 */
.L_x_10928:
        /* <DEDUP_REMOVED lines=10> */
.L_x_10919:
[----:B------:R-:W-:Y:S05]  /*10ea0*/  BSYNC B3 ;  /* 0x0000000000037941 */ /* 0x000fea0003800000 */
.L_x_10916:
[----:B------:R-:W-:-:S13]  /*10eb0*/  ISETP.NE.AND P0, PT, R21, RZ, PT ;  /* 0x000000ff1500720c */ /* 0x000fda0003f05270 */
[----:B-1----:R-:W-:Y:S01]  /*10ec0*/  @!P0 FADD.FTZ R20, -R20, -RZ ;  /* 0x800000ff14148221 */ /* 0x002fe20000010100 */
[----:B------:R-:W-:Y:S06]  /*10ed0*/  BRA `(.L_x_10931) ;  /* 0x0000000c006c7947 */ /* 0x000fec0003800000 */
.L_x_10894:
[----:B------:R-:W-:Y:S01]  /*10ee0*/  FADD.FTZ R0, -R16, 6.1232342629258392722e-17 ;  /* 0x248d313210007421 */ /* 0x000fe20000010100 */
[----:B------:R-:W-:-:S03]  /*10ef0*/  FADD.FTZ R20, -R17, -RZ ;  /* 0x800000ff11147221 */ /* 0x000fc60000010100 */
[----:B------:R-:W-:Y:S01]  /*10f00*/  FADD.FTZ R0, R0, 1.5707963705062866211 ;  /* 0x3fc90fdb00007421 */ /* 0x000fe20000010000 */
[----:B------:R-:W-:Y:S06]  /*10f10*/  BRA `(.L_x_10931) ;  /* 0x0000000c005c7947 */ /* 0x000fec0003800000 */
.L_x_10893:
[----:B------:R-:W-:Y:S01]  /*10f20*/  MOV R0, RZ ;  /* 0x000000ff00007202 */ /* 0x000fe20000000f00 */
[----:B------:R-:W-:Y:S01]  /*10f30*/  FADD.FTZ R20, -R17, -RZ ;  /* 0x800000ff11147221 */ /* 0x000fe20000010100 */
[----:B------:R-:W-:Y:S06]  /*10f40*/  BRA `(.L_x_10931) ;  /* 0x0000000c00507947 */ /* 0x000fec0003800000 */
.L_x_10892:
        /* <DEDUP_REMOVED lines=24> */
.L_x_10936:
[----:B------:R-:W-:Y:S05]  /*110d0*/  BSYNC B4 ;  /* 0x0000000000047941 */ /* 0x000fea0003800000 */
.L_x_10935:
        /* <DEDUP_REMOVED lines=18> */
.L_x_10938:
[----:B------:R-:W-:Y:S02]  /*11200*/  ISETP.GE.AND P0, PT, R16, RZ, PT ;  /* 0x000000ff1000720c */ /* 0x000fe40003f06270 */
[----:B------:R-:W-:-:S11]  /*11210*/  MOV R3, 0x3fd774eb ;  /* 0x3fd774eb00037802 */ /* 0x000fd60000000f00 */
[----:B------:R-:W-:-:S04]  /*11220*/  @P0 FFMA.FTZ R0, R3, 0.93318945169448852539, -R0 ;  /* 0x3f6ee58103000823 */ /* 0x000fc80000010800 */
[----:B------:R-:W-:-:S07]  /*11230*/  @!P0 FFMA.FTZ R0, R3, 0.93318945169448852539, R0 ;  /* 0x3f6ee58103008823 */ /* 0x000fce0000010000 */
.L_x_10939:
[----:B------:R-:W-:Y:S05]  /*11240*/  BSYNC B0 ;  /* 0x0000000000007941 */ /* 0x000fea0003800000 */
.L_x_10937:
        /* <DEDUP_REMOVED lines=13> */
.L_x_10934:
        /* <DEDUP_REMOVED lines=12> */
.L_x_10942:
[----:B------:R-:W-:Y:S05]  /*113e0*/  BSYNC B4 ;  /* 0x0000000000047941 */ /* 0x000fea0003800000 */
.L_x_10941:
        /* <DEDUP_REMOVED lines=18> */
.L_x_10944:
[----:B------:R-:W-:Y:S02]  /*11510*/  ISETP.GE.AND P0, PT, R16, RZ, PT ;  /* 0x000000ff1000720c */ /* 0x000fe40003f06270 */
[----:B------:R-:W-:-:S11]  /*11520*/  MOV R3, 0x3fd774eb ;  /* 0x3fd774eb00037802 */ /* 0x000fd60000000f00 */
[----:B------:R-:W-:-:S04]  /*11530*/  @P0 FFMA.FTZ R0, R3, 0.93318945169448852539, -R0 ;  /* 0x3f6ee58103000823 */ /* 0x000fc80000010800 */
[----:B------:R-:W-:-:S07]  /*11540*/  @!P0 FFMA.FTZ R0, R3, 0.93318945169448852539, R0 ;  /* 0x3f6ee58103008823 */ /* 0x000fce0000010000 */
.L_x_10945:
[----:B------:R-:W-:Y:S05]  /*11550*/  BSYNC B0 ;  /* 0x0000000000007941 */ /* 0x000fea0003800000 */
.L_x_10943:
        /* <DEDUP_REMOVED lines=27> */
.L_x_10933:
        /* <DEDUP_REMOVED lines=33> */
.L_x_10947:
[----:B------:R-:W-:Y:S05]  /*11920*/  BSYNC B4 ;  /* 0x0000000000047941 */ /* 0x000fea0003800000 */
.L_x_10946:
        /* <DEDUP_REMOVED lines=18> */
.L_x_10949:
[----:B------:R-:W-:Y:S02]  /*11a50*/  ISETP.GE.AND P0, PT, R16, RZ, PT ;  /* 0x000000ff1000720c */ /* 0x000fe40003f06270 */
[----:B------:R-:W-:-:S11]  /*11a60*/  MOV R3, 0x3fd774eb ;  /* 0x3fd774eb00037802 */ /* 0x000fd60000000f00 */
[----:B------:R-:W-:-:S04]  /*11a70*/  @P0 FFMA.FTZ R0, R3, 0.93318945169448852539, -R0 ;  /* 0x3f6ee58103000823 */ /* 0x000fc80000010800 */
[----:B------:R-:W-:-:S07]  /*11a80*/  @!P0 FFMA.FTZ R0, R3, 0.93318945169448852539, R0 ;  /* 0x3f6ee58103008823 */ /* 0x000fce0000010000 */
.L_x_10950:
[----:B------:R-:W-:Y:S05]  /*11a90*/  BSYNC B0 ;  /* 0x0000000000007941 */ /* 0x000fea0003800000 */
.L_x_10948:
        /* <DEDUP_REMOVED lines=10> */
.L_x_10940:
[----:B------:R-:W-:Y:S05]  /*11b40*/  BSYNC B3 ;  /* 0x0000000000037941 */ /* 0x000fea0003800000 */
.L_x_10932:
[----:B------:R-:W-:Y:S01]  /*11b50*/  ISETP.NE.AND P0, PT, R21, RZ, PT ;  /* 0x000000ff1500720c */ /* 0x000fe20003f05270 */
[----:B------:R-:W-:Y:S01]  /*11b60*/  FADD.FTZ R20, R32, 0.69314718246459960938 ;  /* 0x3f31721820147421 */ /* 0x000fe20000010000 */
[----:B------:R-:W-:-:S11]  /*11b70*/  FADD.FTZ R0, |R0|, -RZ ;  /* 0x800000ff00007221 */ /* 0x000fd60000010200 */
[----:B------:R-:W-:Y:S01]  /*11b80*/  @!P0 FADD.FTZ R20, -R20, -RZ ;  /* 0x800000ff14148221 */ /* 0x000fe20000010100 */
[----:B------:R-:W-:Y:S06]  /*11b90*/  BRA `(.L_x_10931) ;  /* 0x00000000003c7947 */ /* 0x000fec0003800000 */
.L_x_10891:
        /* <DEDUP_REMOVED lines=15> */
.L_x_10931:
[----:B------:R-:W-:Y:S05]  /*11c90*/  BSYNC B2 ;  /* 0x0000000000027941 */ /* 0x000fea0003800000 */
.L_x_10890:
        /* <DEDUP_REMOVED lines=10> */
.L_x_10952:
[----:B------:R-:W-:Y:S02]  /*11d40*/  FSETP.GTU.FTZ.AND P0, PT, R3, +INF , PT ;  /* 0x7f8000000300780b */ /* 0x000fe40003f1c000 */
[----:B------:R-:W-:-:S11]  /*11d50*/  MOV R21, R0 ;  /* 0x0000000000157202 */ /* 0x000fd60000000f00 */
[----:B------:R-:W-:-:S07]  /*11d60*/  @!P0 MOV R20, R3 ;  /* 0x0000000300148202 */ /* 0x000fce0000000f00 */
.L_x_10953:
[----:B------:R-:W-:Y:S05]  /*11d70*/  BSYNC B0 ;  /* 0x0000000000007941 */ /* 0x000fea0003800000 */
.L_x_10951:
        /* <DEDUP_REMOVED lines=108> */
.L_x_10962:
        /* <DEDUP_REMOVED lines=10> */
.L_x_10964:
[----:B------:R-:W-:-:S04]  /*124e0*/  FADD.FTZ R4, -R0, R5 ;  /* 0x0000000500047221 */ /* 0x000fc80000010100 */
[----:B------:R-:W-:-:S07]  /*124f0*/  FMUL.FTZ R4, R4, 0.5 ;  /* 0x3f00000004047820 */ /* 0x000fce0000410000 */
.L_x_10965:
[----:B------:R-:W-:Y:S05]  /*12500*/  BSYNC B1 ;  /* 0x0000000000017941 */ /* 0x000fea0003800000 */
.L_x_10963:
        /* <DEDUP_REMOVED lines=11> */
.L_x_10967:
[----:B------:R-:W-:-:S04]  /*125c0*/  FADD.FTZ R7, R6, -R7 ;  /* 0x8000000706077221 */ /* 0x000fc80000010000 */
[----:B------:R-:W-:-:S07]  /*125d0*/  FMUL.FTZ R7, R7, 0.5 ;  /* 0x3f00000007077820 */ /* 0x000fce0000410000 */
.L_x_10968:
[----:B------:R-:W-:Y:S05]  /*125e0*/  BSYNC B1 ;  /* 0x0000000000017941 */ /* 0x000fea0003800000 */
.L_x_10966:
        /* <DEDUP_REMOVED lines=35> */
.L_x_10961:
[----:B------:R0:W1:Y:S02]  /*12820*/  MUFU.SQRT R16, R33 ;  /* 0x0000002100107308 */ /* 0x0000640000002000 */
.L_x_10960:
[----:B------:R-:W-:Y:S05]  /*12830*/  BSYNC B0 ;  /* 0x0000000000007941 */ /* 0x000fea0003800000 */
.L_x_10959:
        /* <DEDUP_REMOVED lines=24> */
.L_x_10975:
[----:B------:R-:W-:-:S04]  /*129c0*/  FADD.FTZ R0, -R0, R5 ;  /* 0x0000000500007221 */ /* 0x000fc80000010100 */
[----:B------:R-:W-:-:S07]  /*129d0*/  FMUL.FTZ R0, R0, 0.5 ;  /* 0x3f00000000007820 */ /* 0x000fce0000410000 */
.L_x_10976:
[----:B------:R-:W-:Y:S05]  /*129e0*/  BSYNC B1 ;  /* 0x0000000000017941 */ /* 0x000fea0003800000 */
.L_x_10974:
        /* <DEDUP_REMOVED lines=10> */
.L_x_10978:
[----:B------:R-:W-:-:S04]  /*12a90*/  FADD.FTZ R3, -R3, R6 ;  /* 0x0000000603037221 */ /* 0x000fc80000010100 */
[----:B------:R-:W-:-:S07]  /*12aa0*/  FMUL.FTZ R3, R3, 0.5 ;  /* 0x3f00000003037820 */ /* 0x000fce0000410000 */
.L_x_10979:
[----:B------:R-:W-:Y:S05]  /*12ab0*/  BSYNC B1 ;  /* 0x0000000000017941 */ /* 0x000fea0003800000 */
.L_x_10977:
[----:B------:R-:W-:Y:S01]  /*12ac0*/  FADD.FTZ R0, R3, R0 ;  /* 0x0000000003007221 */ /* 0x000fe20000010000 */
[----:B------:R-:W-:Y:S01]  /*12ad0*/  FADD.FTZ R23, R22, R23 ;  /* 0x0000001716177221 */ /* 0x000fe20000010000 */
[----:B------:R-:W-:-:S03]  /*12ae0*/  PLOP3.LUT P0, PT, PT, PT, PT, 0x80, 0x0 ;  /* 0x000000000000781c */ /* 0x000fc60003f0f070 */
[----:B------:R-:W-:-:S06]  /*12af0*/  FMUL.FTZ R23, R23, R0 ;  /* 0x0000000017177220 */ /* 0x000fcc0000410000 */
[----:B------:R-:W2:Y:S01]  /*12b00*/  MUFU.SQRT R23, R23 ;  /* 0x0000001700177308 */ /* 0x000ea20000002000 */
[----:B------:R-:W-:Y:S05]  /*12b10*/  BRA `(.L_x_10971) ;  /* 0x0000000000687947 */ /* 0x000fea0003800000 */
.L_x_10973:
        /* <DEDUP_REMOVED lines=15> */
.L_x_10972:
        /* <DEDUP_REMOVED lines=8> */
.L_x_10970:
[----:B------:R-:W-:Y:S01]  /*12c90*/  PLOP3.LUT P0, PT, PT, PT, PT, 0x80, 0x0 ;  /* 0x000000000000781c */ /* 0x000fe20003f0f070 */
[----:B------:R-:W-:Y:S01]  /*12ca0*/  FMUL.FTZ R23, R23, 16777216 ;  /* 0x4b80000017177820 */ /* 0x000fe20000410000 */
[----:B------:R-:W-:-:S11]  /*12cb0*/  FMUL.FTZ R22, R22, 16777216 ;  /* 0x4b80000016167820 */ /* 0x000fd60000410000 */
.L_x_10971:
[----:B------:R-:W-:Y:S05]  /*12cc0*/  BSYNC B0 ;  /* 0x0000000000007941 */ /* 0x000fea0003800000 */
.L_x_10969:
        /* <DEDUP_REMOVED lines=33> */
.L_x_10982:
        /* <DEDUP_REMOVED lines=28> */
.L_x_10981:
        /* <DEDUP_REMOVED lines=19> */
[----:B01-3--:R-:W-:Y:S05]  /*131d0*/  CALL.REL.NOINC `($__internal_19_$__cuda_sm3x_div_rn_ftz_f32_slowpath) ;  /* 0x00000164004c7944 */ /* 0x00bfea0003c00000 */
.L_x_10986:
[----:B------:R-:W-:Y:S05]  /*131e0*/  BSYNC B4 ;  /* 0x0000000000047941 */ /* 0x000fea0003800000 */
.L_x_10985:
        /* <DEDUP_REMOVED lines=18> */
.L_x_10988:
[----:B------:R-:W-:Y:S02]  /*13310*/  ISETP.GE.AND P0, PT, R22, RZ, PT ;  /* 0x000000ff1600720c */ /* 0x000fe40003f06270 */
[----:B------:R-:W-:-:S11]  /*13320*/  MOV R3, 0x3fd774eb ;  /* 0x3fd774eb00037802 */ /* 0x000fd60000000f00 */
[----:B------:R-:W-:-:S04]  /*13330*/  @P0 FFMA.FTZ R0, R3, 0.93318945169448852539, -R0 ;  /* 0x3f6ee58103000823 */ /* 0x000fc80000010800 */
[----:B------:R-:W-:-:S07]  /*13340*/  @!P0 FFMA.FTZ R0, R3, 0.93318945169448852539, R0 ;  /* 0x3f6ee58103008823 */ /* 0x000fce0000010000 */
.L_x_10989:
[----:B------:R-:W-:Y:S05]  /*13350*/  BSYNC B0 ;  /* 0x0000000000007941 */ /* 0x000fea0003800000 */
.L_x_10987:
        /* <DEDUP_REMOVED lines=11> */
.L_x_10984:
        /* <DEDUP_REMOVED lines=17> */
.L_x_10991:
[----:B------:R-:W-:Y:S05]  /*13520*/  BSYNC B4 ;  /* 0x0000000000047941 */ /* 0x000fea0003800000 */
.L_x_10990:
        /* <DEDUP_REMOVED lines=18> */
.L_x_10993:
[----:B------:R-:W-:Y:S02]  /*13650*/  ISETP.GE.AND P0, PT, R22, RZ, PT ;  /* 0x000000ff1600720c */ /* 0x000fe40003f06270 */
[----:B------:R-:W-:-:S11]  /*13660*/  MOV R3, 0x3fd774eb ;  /* 0x3fd774eb00037802 */ /* 0x000fd60000000f00 */
[----:B------:R-:W-:-:S04]  /*13670*/  @P0 FFMA.FTZ R0, R3, 0.93318945169448852539, -R0 ;  /* 0x3f6ee58103000823 */ /* 0x000fc80000010800 */
[----:B------:R-:W-:-:S07]  /*13680*/  @!P0 FFMA.FTZ R0, R3, 0.93318945169448852539, R0 ;  /* 0x3f6ee58103008823 */ /* 0x000fce0000010000 */
.L_x_10994:
[----:B------:R-:W-:Y:S05]  /*13690*/  BSYNC B0 ;  /* 0x0000000000007941 */ /* 0x000fea0003800000 */
.L_x_10992:
        /* <DEDUP_REMOVED lines=10> */
.L_x_10983:
[----:B------:R-:W-:Y:S05]  /*13740*/  BSYNC B3 ;  /* 0x0000000000037941 */ /* 0x000fea0003800000 */
.L_x_10980:
[----:B------:R-:W-:-:S13]  /*13750*/  ISETP.NE.AND P0, PT, R17, RZ, PT ;  /* 0x000000ff1100720c */ /* 0x000fda0003f05270 */
[----:B-1----:R-:W-:-:S05]  /*13760*/  @!P0 FADD.FTZ R16, -R16, -RZ ;  /* 0x800000ff10108221 */ /* 0x002fca0000010100 */
[----:B------:R-:W-:Y:S01]  /*13770*/  MOV R22, R16 ;  /* 0x0000001000167202 */ /* 0x000fe20000000f00 */
[----:B------:R-:W-:Y:S06]  /*13780*/  BRA `(.L_x_10995) ;  /* 0x0000000c006c7947 */ /* 0x000fec0003800000 */
.L_x_10958:
[----:B------:R-:W-:Y:S01]  /*13790*/  FADD.FTZ R0, -R18, 6.1232342629258392722e-17 ;  /* 0x248d313212007421 */ /* 0x000fe20000010100 */
[----:B------:R-:W-:-:S03]  /*137a0*/  FADD.FTZ R22, -R19, -RZ ;  /* 0x800000ff13167221 */ /* 0x000fc60000010100 */
[----:B------:R-:W-:Y:S01]  /*137b0*/  FADD.FTZ R0, R0, 1.5707963705062866211 ;  /* 0x3fc90fdb00007421 */ /* 0x000fe20000010000 */
[----:B------:R-:W-:Y:S06]  /*137c0*/  BRA `(.L_x_10995) ;  /* 0x0000000c005c7947 */ /* 0x000fec0003800000 */
.L_x_10957:
[----:B------:R-:W-:Y:S01]  /*137d0*/  HFMA2.MMA R0, -RZ, RZ, 0, 0 ;  /* 0x00000000ff007435 */ /* 0x000fe200000001ff */
[----:B------:R-:W-:Y:S01]  /*137e0*/  FADD.FTZ R22, -R19, -RZ ;  /* 0x800000ff13167221 */ /* 0x000fe20000010100 */
[----:B------:R-:W-:Y:S09]  /*137f0*/  BRA `(.L_x_10995) ;  /* 0x0000000c00507947 */ /* 0x000ff20003800000 */
.L_x_10956:
        /* <DEDUP_REMOVED lines=24> */
.L_x_11000:
[----:B------:R-:W-:Y:S05]  /*13980*/  BSYNC B4 ;  /* 0x0000000000047941 */ /* 0x000fea0003800000 */
.L_x_10999:
        /* <DEDUP_REMOVED lines=18> */
.L_x_11002:
[----:B------:R-:W-:Y:S02]  /*13ab0*/  ISETP.GE.AND P0, PT, R18, RZ, PT ;  /* 0x000000ff1200720c */ /* 0x000fe40003f06270 */
[----:B------:R-:W-:-:S11]  /*13ac0*/  MOV R3, 0x3fd774eb ;  /* 0x3fd774eb00037802 */ /* 0x000fd60000000f00 */
[----:B------:R-:W-:-:S04]  /*13ad0*/  @P0 FFMA.FTZ R0, R3, 0.93318945169448852539, -R0 ;  /* 0x3f6ee58103000823 */ /* 0x000fc80000010800 */
[----:B------:R-:W-:-:S07]  /*13ae0*/  @!P0 FFMA.FTZ R0, R3, 0.93318945169448852539, R0 ;  /* 0x3f6ee58103008823 */ /* 0x000fce0000010000 */
.L_x_11003:
[----:B------:R-:W-:Y:S05]  /*13af0*/  BSYNC B0 ;  /* 0x0000000000007941 */ /* 0x000fea0003800000 */
.L_x_11001:
        /* <DEDUP_REMOVED lines=13> */
.L_x_10998:
        /* <DEDUP_REMOVED lines=12> */
.L_x_11006:
[----:B------:R-:W-:Y:S05]  /*13c90*/  BSYNC B4 ;  /* 0x0000000000047941 */ /* 0x000fea0003800000 */
.L_x_11005:
        /* <DEDUP_REMOVED lines=18> */
.L_x_11008:
[----:B------:R-:W-:Y:S02]  /*13dc0*/  ISETP.GE.AND P0, PT, R18, RZ, PT ;  /* 0x000000ff1200720c */ /* 0x000fe40003f06270 */
[----:B------:R-:W-:-:S11]  /*13dd0*/  MOV R3, 0x3fd774eb ;  /* 0x3fd774eb00037802 */ /* 0x000fd60000000f00 */
[----:B------:R-:W-:-:S04]  /*13de0*/  @P0 FFMA.FTZ R0, R3, 0.93318945169448852539, -R0 ;  /* 0x3f6ee58103000823 */ /* 0x000fc80000010800 */
[----:B------:R-:W-:-:S07]  /*13df0*/  @!P0 FFMA.FTZ R0, R3, 0.93318945169448852539, R0 ;  /* 0x3f6ee58103008823 */ /* 0x000fce0000010000 */
.L_x_11009:
[----:B------:R-:W-:Y:S05]  /*13e00*/  BSYNC B0 ;  /* 0x0000000000007941 */ /* 0x000fea0003800000 */
.L_x_11007:
        /* <DEDUP_REMOVED lines=27> */
.L_x_10997:
        /* <DEDUP_REMOVED lines=33> */
.L_x_11011:
[----:B------:R-:W-:Y:S05]  /*141d0*/  BSYNC B4 ;  /* 0x0000000000047941 */ /* 0x000fea0003800000 */
.L_x_11010:
        /* <DEDUP_REMOVED lines=18> */
.L_x_11013:
[----:B------:R-:W-:Y:S02]  /*14300*/  ISETP.GE.AND P0, PT, R18, RZ, PT ;  /* 0x000000ff1200720c */ /* 0x000fe40003f06270 */
[----:B------:R-:W-:-:S11]  /*14310*/  MOV R3, 0x3fd774eb ;  /* 0x3fd774eb00037802 */ /* 0x000fd60000000f00 */
[----:B------:R-:W-:-:S04]  /*14320*/  @P0 FFMA.FTZ R0, R3, 0.93318945169448852539, -R0 ;  /* 0x3f6ee58103000823 */ /* 0x000fc80000010800 */
[----:B------:R-:W-:-:S07]  /*14330*/  @!P0 FFMA.FTZ R0, R3, 0.93318945169448852539, R0 ;  /* 0x3f6ee58103008823 */ /* 0x000fce0000010000 */
.L_x_11014:
[----:B------:R-:W-:Y:S05]  /*14340*/  BSYNC B0 ;  /* 0x0000000000007941 */ /* 0x000fea0003800000 */
.L_x_11012:
        /* <DEDUP_REMOVED lines=10> */
.L_x_11004:
[----:B------:R-:W-:Y:S05]  /*143f0*/  BSYNC B3 ;  /* 0x0000000000037941 */ /* 0x000fea0003800000 */
.L_x_10996:
[----:B------:R-:W-:Y:S01]  /*14400*/  ISETP.NE.AND P0, PT, R17, RZ, PT ;  /* 0x000000ff1100720c */ /* 0x000fe20003f05270 */
[----:B------:R-:W-:Y:S01]  /*14410*/  FADD.FTZ R22, R32, 0.69314718246459960938 ;  /* 0x3f31721820167421 */ /* 0x000fe20000010000 */
[----:B------:R-:W-:-:S11]  /*14420*/  FADD.FTZ R0, |R0|, -RZ ;  /* 0x800000ff00007221 */ /* 0x000fd60000010200 */
[----:B------:R-:W-:Y:S01]  /*14430*/  @!P0 FADD.FTZ R22, -R22, -RZ ;  /* 0x800000ff16168221 */ /* 0x000fe20000010100 */
[----:B------:R-:W-:Y:S06]  /*14440*/  BRA `(.L_x_10995) ;  /* 0x00000000003c7947 */ /* 0x000fec0003800000 */
.L_x_10955:
        /* <DEDUP_REMOVED lines=15> */
.L_x_10995:
[----:B------:R-:W-:Y:S05]  /*14540*/  BSYNC B2 ;  /* 0x0000000000027941 */ /* 0x000fea0003800000 */
.L_x_10954:
        /* <DEDUP_REMOVED lines=10> */
.L_x_11016:
[----:B------:R-:W-:Y:S02]  /*145f0*/  FSETP.GTU.FTZ.AND P0, PT, R3, +INF , PT ;  /* 0x7f8000000300780b */ /* 0x000fe40003f1c000 */
[----:B--234-:R-:W-:-:S11]  /*14600*/  MOV R23, R0 ;  /* 0x0000000000177202 */ /* 0x01cfd60000000f00 */
[----:B------:R-:W-:-:S07]  /*14610*/  @!P0 MOV R22, R3 ;  /* 0x0000000300168202 */ /* 0x000fce0000000f00 */
.L_x_11017:
[----:B------:R-:W-:Y:S05]  /*14620*/  BSYNC B0 ;  /* 0x0000000000007941 */ /* 0x000fea0003800000 */
.L_x_11015:
        /* <DEDUP_REMOVED lines=8> */
.L_x_10505:
        /* <DEDUP_REMOVED lines=166> */
.L_x_11028:
        /* <DEDUP_REMOVED lines=10> */
.L_x_11030:
[----:B------:R-:W-:-:S04]  /*151b0*/  FADD.FTZ R6, -R0, R5 ;  /* 0x0000000500067221 */ /* 0x000fc80000010100 */
[----:B------:R-:W-:-:S07]  /*151c0*/  FMUL.FTZ R6, R6, 0.5 ;  /* 0x3f00000006067820 */ /* 0x000fce0000410000 */
.L_x_11031:
[----:B------:R-:W-:Y:S05]  /*151d0*/  BSYNC B1 ;  /* 0x0000000000017941 */ /* 0x000fea0003800000 */
.L_x_11029:
        /* <DEDUP_REMOVED lines=11> */
.L_x_11033:
[----:B------:R-:W-:-:S04]  /*15290*/  FADD.FTZ R13, R4, -R13 ;  /* 0x8000000d040d7221 */ /* 0x000fc80000010000 */
[----:B------:R-:W-:-:S07]  /*152a0*/  FMUL.FTZ R13, R13, 0.5 ;  /* 0x3f0000000d0d7820 */ /* 0x000fce0000410000 */
.L_x_11034:
[----:B------:R-:W-:Y:S05]  /*152b0*/  BSYNC B1 ;  /* 0x0000000000017941 */ /* 0x000fea0003800000 */
.L_x_11032:
        /* <DEDUP_REMOVED lines=35> */
.L_x_11027:
[----:B------:R0:W1:Y:S02]  /*154f0*/  MUFU.SQRT R13, R29 ;  /* 0x0000001d000d7308 */ /* 0x0000640000002000 */
.L_x_11026:
[----:B------:R-:W-:Y:S05]  /*15500*/  BSYNC B0 ;  /* 0x0000000000007941 */ /* 0x000fea0003800000 */
.L_x_11025:
        /* <DEDUP_REMOVED lines=24> */
.L_x_11041:
[----:B------:R-:W-:-:S04]  /*15690*/  FADD.FTZ R0, -R0, R5 ;  /* 0x0000000500007221 */ /* 0x000fc80000010100 */
[----:B------:R-:W-:-:S07]  /*156a0*/  FMUL.FTZ R0, R0, 0.5 ;  /* 0x3f00000000007820 */ /* 0x000fce0000410000 */
.L_x_11042:
[----:B------:R-:W-:Y:S05]  /*156b0*/  BSYNC B1 ;  /* 0x0000000000017941 */ /* 0x000fea0003800000 */
.L_x_11040:
        /* <DEDUP_REMOVED lines=10> */
.L_x_11044:
[----:B------:R-:W-:-:S04]  /*15760*/  FADD.FTZ R3, -R3, R4 ;  /* 0x0000000403037221 */ /* 0x000fc80000010100 */
[----:B------:R-:W-:-:S07]  /*15770*/  FMUL.FTZ R3, R3, 0.5 ;  /* 0x3f00000003037820 */ /* 0x000fce0000410000 */
.L_x_11045:
[----:B------:R-:W-:Y:S05]  /*15780*/  BSYNC B1 ;  /* 0x0000000000017941 */ /* 0x000fea0003800000 */
.L_x_11043:
[----:B------:R-:W-:Y:S01]  /*15790*/  FADD.FTZ R0, R3, R0 ;  /* 0x0000000003007221 */ /* 0x000fe20000010000 */
[----:B------:R-:W-:Y:S01]  /*157a0*/  FADD.FTZ R7, R7, |R14| ;  /* 0x4000000e07077221 */ /* 0x000fe20000010000 */
[----:B------:R-:W-:-:S03]  /*157b0*/  PLOP3.LUT P0, PT, PT, PT, PT, 0x80, 0x0 ;  /* 0x000000000000781c */ /* 0x000fc60003f0f070 */
[----:B------:R-:W-:-:S04]  /*157c0*/  FMUL.FTZ R0, R7, R0 ;  /* 0x0000000007007220 */ /* 0x000fc80000410000 */
[----:B------:R4:W2:Y:S01]  /*157d0*/  MUFU.SQRT R26, R0 ;  /* 0x00000000001a7308 */ /* 0x0008a20000002000 */
[----:B------:R-:W-:Y:S05]  /*157e0*/  BRA `(.L_x_11037) ;  /* 0x0000000000687947 */ /* 0x000fea0003800000 */
.L_x_11039:
        /* <DEDUP_REMOVED lines=15> */
.L_x_11038:
        /* <DEDUP_REMOVED lines=8> */
.L_x_11036:
[----:B------:R-:W-:Y:S01]  /*15960*/  PLOP3.LUT P0, PT, PT, PT, PT, 0x80, 0x0 ;  /* 0x000000000000781c */ /* 0x000fe20003f0f070 */
[----:B------:R-:W-:Y:S01]  /*15970*/  FMUL.FTZ R26, R7, 16777216 ;  /* 0x4b800000071a7820 */ /* 0x000fe20000410000 */
[----:B------:R-:W-:-:S11]  /*15980*/  FMUL.FTZ R12, |R14|, 16777216 ;  /* 0x4b8000000e0c7820 */ /* 0x000fd60000410200 */
.L_x_11037:
[----:B------:R-:W-:Y:S05]  /*15990*/  BSYNC B0 ;  /* 0x0000000000007941 */ /* 0x000fea0003800000 */
.L_x_11035:
        /* <DEDUP_REMOVED lines=33> */
.L_x_11048:
        /* <DEDUP_REMOVED lines=28> */
.L_x_11047:
        /* <DEDUP_REMOVED lines=19> */
[----:B-1----:R-:W-:Y:S05]  /*15ea0*/  CALL.REL.NOINC `($__internal_19_$__cuda_sm3x_div_rn_ftz_f32_slowpath) ;  /* 0x0000013800187944 */ /* 0x002fea0003c00000 */
.L_x_11052:
[----:B------:R-:W-:Y:S05]  /*15eb0*/  BSYNC B5 ;  /* 0x0000000000057941 */ /* 0x000fea0003800000 */
.L_x_11051:
        /* <DEDUP_REMOVED lines=19> */
.L_x_11054:
[----:B------:R-:W-:Y:S01]  /*15ff0*/  FADD.FTZ R3, -R12, -RZ ;  /* 0x800000ff0c037221 */ /* 0x000fe20000010100 */
[----:B------:R-:W-:-:S04]  /*16000*/  MOV R5, 0x3fd774eb ;  /* 0x3fd774eb00057802 */ /* 0x000fc80000000f00 */
[----:B------:R-:W-:-:S13]  /*16010*/  ISETP.GE.AND P0, PT, R3, RZ, PT ;  /* 0x000000ff0300720c */ /* 0x000fda0003f06270 */
[----:B------:R-:W-:-:S04]  /*16020*/  @P0 FFMA.FTZ R0, R5, 0.93318945169448852539, -R0 ;  /* 0x3f6ee58105000823 */ /* 0x000fc80000010800 */
[----:B------:R-:W-:-:S07]  /*16030*/  @!P0 FFMA.FTZ R0, R5, 0.93318945169448852539, R0 ;  /* 0x3f6ee58105008823 */ /* 0x000fce0000010000 */
.L_x_11055:
[----:B------:R-:W-:Y:S05]  /*16040*/  BSYNC B0 ;  /* 0x0000000000007941 */ /* 0x000fea0003800000 */
.L_x_11053:
        /* <DEDUP_REMOVED lines=14> */
.L_x_11050:
        /* <DEDUP_REMOVED lines=17> */
.L_x_11057:
[----:B------:R-:W-:Y:S05]  /*16240*/  BSYNC B5 ;  /* 0x0000000000057941 */ /* 0x000fea0003800000 */
.L_x_11056:
        /* <DEDUP_REMOVED lines=18> */
.L_x_11059:
[----:B------:R-:W-:Y:S02]  /*16370*/  ISETP.GE.AND P0, PT, R12, RZ, PT ;  /* 0x000000ff0c00720c */ /* 0x000fe40003f06270 */
[----:B------:R-:W-:-:S11]  /*16380*/  MOV R3, 0x3fd774eb ;  /* 0x3fd774eb00037802 */ /* 0x000fd60000000f00 */
[----:B------:R-:W-:-:S04]  /*16390*/  @P0 FFMA.FTZ R0, R3, 0.93318945169448852539, -R0 ;  /* 0x3f6ee58103000823 */ /* 0x000fc80000010800 */
[----:B------:R-:W-:-:S07]  /*163a0*/  @!P0 FFMA.FTZ R0, R3, 0.93318945169448852539, R0 ;  /* 0x3f6ee58103008823 */ /* 0x000fce0000010000 */
.L_x_11060:
[----:B------:R-:W-:Y:S05]  /*163b0*/  BSYNC B0 ;  /* 0x0000000000007941 */ /* 0x000fea0003800000 */
.L_x_11058:
        /* <DEDUP_REMOVED lines=13> */
.L_x_11049:
[----:B------:R-:W-:Y:S05]  /*16490*/  BSYNC B4 ;  /* 0x0000000000047941 */ /* 0x000fea0003800000 */
.L_x_11046:
[----:B------:R-:W-:-:S04]  /*164a0*/  SHF.R.U32.HI R3, RZ, 0x1f, R15 ;  /* 0x0000001fff037819 */ /* 0x000fc8000001160f */
[----:B------:R-:W-:-:S13]  /*164b0*/  ISETP.NE.AND P0, PT, R3, RZ, PT ;  /* 0x000000ff0300720c */ /* 0x000fda0003f05270 */
[----:B-1----:R-:W-:-:S05]  /*164c0*/  @!P0 FADD.FTZ R13, -R13, -RZ ;  /* 0x800000ff0d0d8221 */ /* 0x002fca0000010100 */
[----:B------:R-:W-:Y:S01]  /*164d0*/  MOV R12, R13 ;  /* 0x0000000d000c7202 */ /* 0x000fe20000000f00 */
[----:B------:R-:W-:Y:S06]  /*164e0*/  BRA `(.L_x_11061) ;  /* 0x0000000c00747947 */ /* 0x000fec0003800000 */
.L_x_11024:
[----:B------:R-:W-:Y:S01]  /*164f0*/  FADD.FTZ R0, -R14, 6.1232342629258392722e-17 ;  /* 0x248d31320e007421 */ /* 0x000fe20000010100 */
[----:B------:R-:W-:-:S03]  /*16500*/  FADD.FTZ R12, -R15, -RZ ;  /* 0x800000ff0f0c7221 */ /* 0x000fc60000010100 */
[----:B------:R-:W-:Y:S01]  /*16510*/  FADD.FTZ R0, R0, 1.5707963705062866211 ;  /* 0x3fc90fdb00007421 */ /* 0x000fe20000010000 */
[----:B------:R-:W-:Y:S06]  /*16520*/  BRA `(.L_x_11061) ;  /* 0x0000000c00647947 */ /* 0x000fec0003800000 */
.L_x_11023:
[----:B------:R-:W-:Y:S01]  /*16530*/  HFMA2.MMA R0, -RZ, RZ, 0, 0 ;  /* 0x00000000ff007435 */ /* 0x000fe200000001ff */
[----:B------:R-:W-:Y:S01]  /*16540*/  FADD.FTZ R12, -R15, -RZ ;  /* 0x800000ff0f0c7221 */ /* 0x000fe20000010100 */
[----:B------:R-:W-:Y:S09]  /*16550*/  BRA `(.L_x_11061) ;  /* 0x0000000c00587947 */ /* 0x000ff20003800000 */
.L_x_11022:
        /* <DEDUP_REMOVED lines=23> */
[----:B------:R-:W-:Y:S05]  /*166d0*/  CALL.REL.NOINC `($__internal_19_$__cuda_sm3x_div_rn_ftz_f32_slowpath) ;  /* 0x00000130000c7944 */ /* 0x000fea0003c00000 */
.L_x_11066:
[----:B------:R-:W-:Y:S05]  /*166e0*/  BSYNC B5 ;  /* 0x0000000000057941 */ /* 0x000fea0003800000 */
.L_x_11065:
        /* <DEDUP_REMOVED lines=18> */
.L_x_11068:
[----:B------:R-:W-:Y:S02]  /*16810*/  ISETP.GE.AND P0, PT, R14, RZ, PT ;  /* 0x000000ff0e00720c */ /* 0x000fe40003f06270 */
[----:B------:R-:W-:-:S11]  /*16820*/  MOV R3, 0x3fd774eb ;  /* 0x3fd774eb00037802 */ /* 0x000fd60000000f00 */
[----:B------:R-:W-:-:S04]  /*16830*/  @P0 FFMA.FTZ R0, R3, 0.93318945169448852539, -R0 ;  /* 0x3f6ee58103000823 */ /* 0x000fc80000010800 */
[----:B------:R-:W-:-:S07]  /*16840*/  @!P0 FFMA.FTZ R0, R3, 0.93318945169448852539, R0 ;  /* 0x3f6ee58103008823 */ /* 0x000fce0000010000 */
.L_x_11069:
[----:B------:R-:W-:Y:S05]  /*16850*/  BSYNC B0 ;  /* 0x0000000000007941 */ /* 0x000fea0003800000 */
.L_x_11067:
        /* <DEDUP_REMOVED lines=13> */
.L_x_11064:
        /* <DEDUP_REMOVED lines=12> */
.L_x_11072:
[----:B------:R-:W-:Y:S05]  /*169f0*/  BSYNC B5 ;  /* 0x0000000000057941 */ /* 0x000fea0003800000 */
.L_x_11071:
        /* <DEDUP_REMOVED lines=18> */
.L_x_11074:
[----:B------:R-:W-:Y:S02]  /*16b20*/  ISETP.GE.AND P0, PT, R14, RZ, PT ;  /* 0x000000ff0e00720c */ /* 0x000fe40003f06270 */
[----:B------:R-:W-:-:S11]  /*16b30*/  MOV R3, 0x3fd774eb ;  /* 0x3fd774eb00037802 */ /* 0x000fd60000000f00 */
[----:B------:R-:W-:-:S04]  /*16b40*/  @P0 FFMA.FTZ R0, R3, 0.93318945169448852539, -R0 ;  /* 0x3f6ee58103000823 */ /* 0x000fc80000010800 */
[----:B------:R-:W-:-:S07]  /*16b50*/  @!P0 FFMA.FTZ R0, R3, 0.93318945169448852539, R0 ;  /* 0x3f6ee58103008823 */ /* 0x000fce0000010000 */
.L_x_11075:
[----:B------:R-:W-:Y:S05]  /*16b60*/  BSYNC B0 ;  /* 0x0000000000007941 */ /* 0x000fea0003800000 */
.L_x_11073:
        /* <DEDUP_REMOVED lines=28> */
.L_x_11063:
        /* <DEDUP_REMOVED lines=33> */
.L_x_11077:
[----:B------:R-:W-:Y:S05]  /*16f40*/  BSYNC B5 ;  /* 0x0000000000057941 */ /* 0x000fea0003800000 */
.L_x_11076:
        /* <DEDUP_REMOVED lines=18> */
.L_x_11079:
[----:B------:R-:W-:Y:S02]  /*17070*/  ISETP.GE.AND P0, PT, R14, RZ, PT ;  /* 0x000000ff0e00720c */ /* 0x000fe40003f06270 */
[----:B------:R-:W-:-:S11]  /*17080*/  MOV R3, 0x3fd774eb ;  /* 0x3fd774eb00037802 */ /* 0x000fd60000000f00 */
[----:B------:R-:W-:-:S04]  /*17090*/  @P0 FFMA.FTZ R0, R3, 0.93318945169448852539, -R0 ;  /* 0x3f6ee58103000823 */ /* 0x000fc80000010800 */
[----:B------:R-:W-:-:S07]  /*170a0*/  @!P0 FFMA.FTZ R0, R3, 0.93318945169448852539, R0 ;  /* 0x3f6ee58103008823 */ /* 0x000fce0000010000 */
.L_x_11080:
[----:B------:R-:W-:Y:S05]  /*170b0*/  BSYNC B0 ;  /* 0x0000000000007941 */ /* 0x000fea0003800000 */
.L_x_11078:
        /* <DEDUP_REMOVED lines=10> */
.L_x_11070:
[----:B------:R-:W-:Y:S05]  /*17160*/  BSYNC B4 ;  /* 0x0000000000047941 */ /* 0x000fea0003800000 */
.L_x_11062:
[----:B------:R-:W-:Y:S01]  /*17170*/  SHF.R.U32.HI R3, RZ, 0x1f, R15 ;  /* 0x0000001fff037819 */ /* 0x000fe2000001160f */
[----:B------:R-:W-:Y:S01]  /*17180*/  FADD.FTZ R12, R26, 0.69314718246459960938 ;  /* 0x3f3172181a0c7421 */ /* 0x000fe20000010000 */
[----:B------:R-:W-:Y:S02]  /*17190*/  FADD.FTZ R0, |R0|, -RZ ;  /* 0x800000ff00007221 */ /* 0x000fe40000010200 */
[----:B------:R-:W-:-:S13]  /*171a0*/  ISETP.NE.AND P0, PT, R3, RZ, PT ;  /* 0x000000ff0300720c */ /* 0x000fda0003f05270 */
[----:B------:R-:W-:Y:S01]  /*171b0*/  @!P0 FADD.FTZ R12, -R12, -RZ ;  /* 0x800000ff0c0c8221 */ /* 0x000fe20000010100 */
[----:B------:R-:W-:Y:S06]  /*171c0*/  BRA `(.L_x_11061) ;  /* 0x00000000003c7947 */ /* 0x000fec0003800000 */
.L_x_11021:
        /* <DEDUP_REMOVED lines=15> */
.L_x_11061:
[----:B------:R-:W-:Y:S05]  /*172c0*/  BSYNC B2 ;  /* 0x0000000000027941 */ /* 0x000fea0003800000 */
.L_x_11020:
        /* <DEDUP_REMOVED lines=9> */
.L_x_11081:
[----:B------:R-:W-:Y:S02]  /*17360*/  FSETP.GTU.FTZ.AND P0, PT, R3, +INF , PT ;  /* 0x7f8000000300780b */ /* 0x000fe40003f1c000 */
[----:B------:R-:W-:-:S11]  /*17370*/  MOV R13, R0 ;  /* 0x00000000000d7202 */ /* 0x000fd60000000f00 */
[----:B------:R-:W-:-:S07]  /*17380*/  @!P0 MOV R12, R3 ;  /* 0x00000003000c8202 */ /* 0x000fce0000000f00 */
.L_x_11019:
[----:B------:R-:W-:Y:S05]  /*17390*/  BSYNC B3 ;  /* 0x0000000000037941 */ /* 0x000fea0003800000 */
.L_x_11018:
        /* <DEDUP_REMOVED lines=113> */
.L_x_11092:
        /* <DEDUP_REMOVED lines=10> */
.L_x_11094:
[----:B------:R-:W-:-:S04]  /*17b50*/  FADD.FTZ R4, -R0, R5 ;  /* 0x0000000500047221 */ /* 0x000fc80000010100 */
[----:B------:R-:W-:-:S07]  /*17b60*/  FMUL.FTZ R4, R4, 0.5 ;  /* 0x3f00000004047820 */ /* 0x000fce0000410000 */
.L_x_11095:
[----:B------:R-:W-:Y:S05]  /*17b70*/  BSYNC B1 ;  /* 0x0000000000017941 */ /* 0x000fea0003800000 */
.L_x_11093:
        /* <DEDUP_REMOVED lines=11> */
.L_x_11097:
[----:B------:R-:W-:-:S04]  /*17c30*/  FADD.FTZ R26, R6, -R27 ;  /* 0x8000001b061a7221 */ /* 0x000fc80000010000 */
[----:B------:R-:W-:-:S07]  /*17c40*/  FMUL.FTZ R27, R26, 0.5 ;  /* 0x3f0000001a1b7820 */ /* 0x000fce0000410000 */
.L_x_11098:
[----:B------:R-:W-:Y:S05]  /*17c50*/  BSYNC B1 ;  /* 0x0000000000017941 */ /* 0x000fea0003800000 */
.L_x_11096:
        /* <DEDUP_REMOVED lines=35> */
.L_x_11091:
[----:B------:R0:W1:Y:S02]  /*17e90*/  MUFU.SQRT R26, R14 ;  /* 0x0000000e001a7308 */ /* 0x0000640000002000 */
.L_x_11090:
[----:B------:R-:W-:Y:S05]  /*17ea0*/  BSYNC B0 ;  /* 0x0000000000007941 */ /* 0x000fea0003800000 */
.L_x_11089:
        /* <DEDUP_REMOVED lines=24> */
.L_x_11105:
[----:B------:R-:W-:-:S04]  /*18030*/  FADD.FTZ R0, -R0, R5 ;  /* 0x0000000500007221 */ /* 0x000fc80000010100 */
[----:B------:R-:W-:-:S07]  /*18040*/  FMUL.FTZ R0, R0, 0.5 ;  /* 0x3f00000000007820 */ /* 0x000fce0000410000 */
.L_x_11106:
[----:B------:R-:W-:Y:S05]  /*18050*/  BSYNC B1 ;  /* 0x0000000000017941 */ /* 0x000fea0003800000 */
.L_x_11104:
        /* <DEDUP_REMOVED lines=10> */
.L_x_11108:
[----:B------:R-:W-:-:S04]  /*18100*/  FADD.FTZ R3, -R3, R6 ;  /* 0x0000000603037221 */ /* 0x000fc80000010100 */
[----:B------:R-:W-:-:S07]  /*18110*/  FMUL.FTZ R3, R3, 0.5 ;  /* 0x3f00000003037820 */ /* 0x000fce0000410000 */
.L_x_11109:
[----:B------:R-:W-:Y:S05]  /*18120*/  BSYNC B1 ;  /* 0x0000000000017941 */ /* 0x000fea0003800000 */
.L_x_11107:
[----:B------:R-:W-:Y:S01]  /*18130*/  FADD.FTZ R0, R3, R0 ;  /* 0x0000000003007221 */ /* 0x000fe20000010000 */
[----:B------:R-:W-:Y:S01]  /*18140*/  FADD.FTZ R7, R7, |R16| ;  /* 0x4000001007077221 */ /* 0x000fe20000010000 */
[----:B------:R-:W-:-:S03]  /*18150*/  PLOP3.LUT P0, PT, PT, PT, PT, 0x80, 0x0 ;  /* 0x000000000000781c */ /* 0x000fc60003f0f070 */
[----:B------:R-:W-:-:S04]  /*18160*/  FMUL.FTZ R0, R7, R0 ;  /* 0x0000000007007220 */ /* 0x000fc80000410000 */
[----:B------:R2:W3:Y:S01]  /*18170*/  MUFU.SQRT R32, R0 ;  /* 0x0000000000207308 */ /* 0x0004e20000002000 */
[----:B------:R-:W-:Y:S05]  /*18180*/  BRA `(.L_x_11101) ;  /* 0x0000000000687947 */ /* 0x000fea0003800000 */
.L_x_11103:
        /* <DEDUP_REMOVED lines=15> */
.L_x_11102:
        /* <DEDUP_REMOVED lines=8> */
.L_x_11100:
[----:B------:R-:W-:Y:S01]  /*18300*/  PLOP3.LUT P0, PT, PT, PT, PT, 0x80, 0x0 ;  /* 0x000000000000781c */ /* 0x000fe20003f0f070 */
[----:B------:R-:W-:Y:S01]  /*18310*/  FMUL.FTZ R32, R7, 16777216 ;  /* 0x4b80000007207820 */ /* 0x000fe20000410000 */
[----:B------:R-:W-:-:S11]  /*18320*/  FMUL.FTZ R15, |R16|, 16777216 ;  /* 0x4b800000100f7820 */ /* 0x000fd60000410200 */
.L_x_11101:
[----:B------:R-:W-:Y:S05]  /*18330*/  BSYNC B0 ;  /* 0x0000000000007941 */ /* 0x000fea0003800000 */
.L_x_11099:
        /* <DEDUP_REMOVED lines=33> */
.L_x_11112:
        /* <DEDUP_REMOVED lines=28> */
.L_x_11111:
        /* <DEDUP_REMOVED lines=19> */
[----:B-1--4-:R-:W-:Y:S05]  /*18840*/  CALL.REL.NOINC `($__internal_19_$__cuda_sm3x_div_rn_ftz_f32_slowpath) ;  /* 0x0000010c00b07944 */ /* 0x012fea0003c00000 */
.L_x_11116:
[----:B------:R-:W-:Y:S05]  /*18850*/  BSYNC B5 ;  /* 0x0000000000057941 */ /* 0x000fea0003800000 */
.L_x_11115:
        /* <DEDUP_REMOVED lines=19> */
.L_x_11118:
[----:B------:R-:W-:Y:S01]  /*18990*/  FADD.FTZ R15, -R15, -RZ ;  /* 0x800000ff0f0f7221 */ /* 0x000fe20000010100 */
[----:B------:R-:W-:-:S04]  /*189a0*/  MOV R3, 0x3fd774eb ;  /* 0x3fd774eb00037802 */ /* 0x000fc80000000f00 */
[----:B------:R-:W-:-:S13]  /*189b0*/  ISETP.GE.AND P0, PT, R15, RZ, PT ;  /* 0x000000ff0f00720c */ /* 0x000fda0003f06270 */
[----:B------:R-:W-:-:S04]  /*189c0*/  @P0 FFMA.FTZ R0, R3, 0.93318945169448852539, -R0 ;  /* 0x3f6ee58103000823 */ /* 0x000fc80000010800 */
[----:B------:R-:W-:-:S07]  /*189d0*/  @!P0 FFMA.FTZ R0, R3, 0.93318945169448852539, R0 ;  /* 0x3f6ee58103008823 */ /* 0x000fce0000010000 */
.L_x_11119:
[----:B------:R-:W-:Y:S05]  /*189e0*/  BSYNC B0 ;  /* 0x0000000000007941 */ /* 0x000fea0003800000 */
.L_x_11117:
        /* <DEDUP_REMOVED lines=14> */
.L_x_11114:
        /* <DEDUP_REMOVED lines=17> */
.L_x_11121:
[----:B------:R-:W-:Y:S05]  /*18be0*/  BSYNC B5 ;  /* 0x0000000000057941 */ /* 0x000fea0003800000 */
.L_x_11120:
        /* <DEDUP_REMOVED lines=18> */
.L_x_11123:
[----:B------:R-:W-:Y:S02]  /*18d10*/  ISETP.GE.AND P0, PT, R15, RZ, PT ;  /* 0x000000ff0f00720c */ /* 0x000fe40003f06270 */
[----:B------:R-:W-:-:S11]  /*18d20*/  MOV R3, 0x3fd774eb ;  /* 0x3fd774eb00037802 */ /* 0x000fd60000000f00 */
[----:B------:R-:W-:-:S04]  /*18d30*/  @P0 FFMA.FTZ R0, R3, 0.93318945169448852539, -R0 ;  /* 0x3f6ee58103000823 */ /* 0x000fc80000010800 */
[----:B------:R-:W-:-:S07]  /*18d40*/  @!P0 FFMA.FTZ R0, R3, 0.93318945169448852539, R0 ;  /* 0x3f6ee58103008823 */ /* 0x000fce0000010000 */
.L_x_11124:
[----:B------:R-:W-:Y:S05]  /*18d50*/  BSYNC B0 ;  /* 0x0000000000007941 */ /* 0x000fea0003800000 */
.L_x_11122:
        /* <DEDUP_REMOVED lines=13> */
.L_x_11113:
[----:B------:R-:W-:Y:S05]  /*18e30*/  BSYNC B4 ;  /* 0x0000000000047941 */ /* 0x000fea0003800000 */
.L_x_11110:
[----:B------:R-:W-:-:S04]  /*18e40*/  SHF.R.U32.HI R3, RZ, 0x1f, R17 ;  /* 0x0000001fff037819 */ /* 0x000fc80000011611 */
[----:B------:R-:W-:-:S13]  /*18e50*/  ISETP.NE.AND P0, PT, R3, RZ, PT ;  /* 0x000000ff0300720c */ /* 0x000fda0003f05270 */
[----:B-1----:R-:W-:-:S05]  /*18e60*/  @!P0 FADD.FTZ R26, -R26, -RZ ;  /* 0x800000ff1a1a8221 */ /* 0x002fca0000010100 */
[----:B0-----:R-:W-:Y:S01]  /*18e70*/  MOV R14, R26 ;  /* 0x0000001a000e7202 */ /* 0x001fe20000000f00 */
[----:B------:R-:W-:Y:S06]  /*18e80*/  BRA `(.L_x_11125) ;  /* 0x0000000c00707947 */ /* 0x000fec0003800000 */
.L_x_11088:
[----:B------:R-:W-:Y:S01]  /*18e90*/  FADD.FTZ R0, -R16, 6.1232342629258392722e-17 ;  /* 0x248d313210007421 */ /* 0x000fe20000010100 */
[----:B------:R-:W-:-:S03]  /*18ea0*/  FADD.FTZ R14, -R17, -RZ ;  /* 0x800000ff110e7221 */ /* 0x000fc60000010100 */
[----:B------:R-:W-:Y:S01]  /*18eb0*/  FADD.FTZ R0, R0, 1.5707963705062866211 ;  /* 0x3fc90fdb00007421 */ /* 0x000fe20000010000 */
[----:B------:R-:W-:Y:S06]  /*18ec0*/  BRA `(.L_x_11125) ;  /* 0x0000000c00607947 */ /* 0x000fec0003800000 */
.L_x_11087:
[----:B------:R-:W-:Y:S01]  /*18ed0*/  HFMA2.MMA R0, -RZ, RZ, 0, 0 ;  /* 0x00000000ff007435 */ /* 0x000fe200000001ff */
[----:B------:R-:W-:Y:S01]  /*18ee0*/  FADD.FTZ R14, -R17, -RZ ;  /* 0x800000ff110e7221 */ /* 0x000fe20000010100 */
[----:B------:R-:W-:Y:S09]  /*18ef0*/  BRA `(.L_x_11125) ;  /* 0x0000000c00547947 */ /* 0x000ff20003800000 */
.L_x_11086:
        /* <DEDUP_REMOVED lines=23> */
[----:B------:R-:W-:Y:S05]  /*19070*/  CALL.REL.NOINC `($__internal_19_$__cuda_sm3x_div_rn_ftz_f32_slowpath) ;  /* 0x0000010400a47944 */ /* 0x000fea0003c00000 */
.L_x_11130:
[----:B------:R-:W-:Y:S05]  /*19080*/  BSYNC B5 ;  /* 0x0000000000057941 */ /* 0x000fea0003800000 */
.L_x_11129:
        /* <DEDUP_REMOVED lines=18> */
.L_x_11132:
[----:B------:R-:W-:Y:S02]  /*191b0*/  ISETP.GE.AND P0, PT, R16, RZ, PT ;  /* 0x000000ff1000720c */ /* 0x000fe40003f06270 */
[----:B------:R-:W-:-:S11]  /*191c0*/  MOV R3, 0x3fd774eb ;  /* 0x3fd774eb00037802 */ /* 0x000fd60000000f00 */
[----:B------:R-:W-:-:S04]  /*191d0*/  @P0 FFMA.FTZ R0, R3, 0.93318945169448852539, -R0 ;  /* 0x3f6ee58103000823 */ /* 0x000fc80000010800 */
[----:B------:R-:W-:-:S07]  /*191e0*/  @!P0 FFMA.FTZ R0, R3, 0.93318945169448852539, R0 ;  /* 0x3f6ee58103008823 */ /* 0x000fce0000010000 */
.L_x_11133:
[----:B------:R-:W-:Y:S05]  /*191f0*/  BSYNC B0 ;  /* 0x0000000000007941 */ /* 0x000fea0003800000 */
.L_x_11131:
        /* <DEDUP_REMOVED lines=13> */
.L_x_11128:
        /* <DEDUP_REMOVED lines=12> */
.L_x_11136:
[----:B------:R-:W-:Y:S05]  /*19390*/  BSYNC B5 ;  /* 0x0000000000057941 */ /* 0x000fea0003800000 */
.L_x_11135:
        /* <DEDUP_REMOVED lines=18> */
.L_x_11138:
[----:B------:R-:W-:Y:S02]  /*194c0*/  ISETP.GE.AND P0, PT, R16, RZ, PT ;  /* 0x000000ff1000720c */ /* 0x000fe40003f06270 */
[----:B------:R-:W-:-:S11]  /*194d0*/  MOV R3, 0x3fd774eb ;  /* 0x3fd774eb00037802 */ /* 0x000fd60000000f00 */
[----:B------:R-:W-:-:S04]  /*194e0*/  @P0 FFMA.FTZ R0, R3, 0.93318945169448852539, -R0 ;  /* 0x3f6ee58103000823 */ /* 0x000fc80000010800 */
[----:B------:R-:W-:-:S07]  /*194f0*/  @!P0 FFMA.FTZ R0, R3, 0.93318945169448852539, R0 ;  /* 0x3f6ee58103008823 */ /* 0x000fce0000010000 */
.L_x_11139:
[----:B------:R-:W-:Y:S05]  /*19500*/  BSYNC B0 ;  /* 0x0000000000007941 */ /* 0x000fea0003800000 */
.L_x_11137:
        /* <DEDUP_REMOVED lines=27> */
.L_x_11127:
        /* <DEDUP_REMOVED lines=32> */
[----:B------:R-:W-:Y:S05]  /*198c0*/  CALL.REL.NOINC `($__internal_19_$__cuda_sm3x_div_rn_ftz_f32_slowpath) ;  /* 0x000000fc00907944 */ /* 0x000fea0003c00000 */
.L_x_11141:
[----:B------:R-:W-:Y:S05]  /*198d0*/  BSYNC B5 ;  /* 0x0000000000057941 */ /* 0x000fea0003800000 */
.L_x_11140:
        /* <DEDUP_REMOVED lines=18> */
.L_x_11143:
[----:B------:R-:W-:Y:S02]  /*19a00*/  ISETP.GE.AND P0, PT, R16, RZ, PT ;  /* 0x000000ff1000720c */ /* 0x000fe40003f06270 */
[----:B------:R-:W-:-:S11]  /*19a10*/  MOV R3, 0x3fd774eb ;  /* 0x3fd774eb00037802 */ /* 0x000fd60000000f00 */
[----:B------:R-:W-:-:S04]  /*19a20*/  @P0 FFMA.FTZ R0, R3, 0.93318945169448852539, -R0 ;  /* 0x3f6ee58103000823 */ /* 0x000fc80000010800 */
[----:B------:R-:W-:-:S07]  /*19a30*/  @!P0 FFMA.FTZ R0, R3, 0.93318945169448852539, R0 ;  /* 0x3f6ee58103008823 */ /* 0x000fce0000010000 */
.L_x_11144:
[----:B------:R-:W-:Y:S05]  /*19a40*/  BSYNC B0 ;  /* 0x0000000000007941 */ /* 0x000fea0003800000 */
.L_x_11142:
        /* <DEDUP_REMOVED lines=10> */
.L_x_11134:
[----:B------:R-:W-:Y:S05]  /*19af0*/  BSYNC B4 ;  /* 0x0000000000047941 */ /* 0x000fea0003800000 */
.L_x_11126:
[----:B------:R-:W-:Y:S01]  /*19b00*/  SHF.R.U32.HI R3, RZ, 0x1f, R17 ;  /* 0x0000001fff037819 */ /* 0x000fe20000011611 */
[----:B------:R-:W-:Y:S01]  /*19b10*/  FADD.FTZ R14, R15, 0.69314718246459960938 ;  /* 0x3f3172180f0e7421 */ /* 0x000fe20000010000 */
[----:B------:R-:W-:Y:S02]  /*19b20*/  FADD.FTZ R0, |R0|, -RZ ;  /* 0x800000ff00007221 */ /* 0x000fe40000010200 */
[----:B------:R-:W-:-:S13]  /*19b30*/  ISETP.NE.AND P0, PT, R3, RZ, PT ;  /* 0x000000ff0300720c */ /* 0x000fda0003f05270 */
[----:B------:R-:W-:Y:S01]  /*19b40*/  @!P0 FADD.FTZ R14, -R14, -RZ ;  /* 0x800000ff0e0e8221 */ /* 0x000fe20000010100 */
[----:B------:R-:W-:Y:S06]  /*19b50*/  BRA `(.L_x_11125) ;  /* 0x00000000003c7947 */ /* 0x000fec0003800000 */
.L_x_11085:
        /* <DEDUP_REMOVED lines=15> */
.L_x_11125:
[----:B------:R-:W-:Y:S05]  /*19c50*/  BSYNC B2 ;  /* 0x0000000000027941 */ /* 0x000fea0003800000 */
.L_x_11084:
        /* <DEDUP_REMOVED lines=9> */
.L_x_11145:
[----:B------:R-:W-:Y:S02]  /*19cf0*/  FSETP.GTU.FTZ.AND P0, PT, R3, +INF , PT ;  /* 0x7f8000000300780b */ /* 0x000fe40003f1c000 */
[----:B------:R-:W-:-:S11]  /*19d00*/  MOV R15, R0 ;  /* 0x00000000000f7202 */ /* 0x000fd60000000f00 */
[----:B------:R-:W-:-:S07]  /*19d10*/  @!P0 MOV R14, R3 ;  /* 0x00000003000e8202 */ /* 0x000fce0000000f00 */
.L_x_11083:
[----:B------:R-:W-:Y:S05]  /*19d20*/  BSYNC B3 ;  /* 0x0000000000037941 */ /* 0x000fea0003800000 */
.L_x_11082:
        /* <DEDUP_REMOVED lines=114> */
.L_x_11156:
        /* <DEDUP_REMOVED lines=10> */
.L_x_11158:
[----:B------:R-:W-:-:S04]  /*1a4f0*/  FADD.FTZ R4, -R0, R5 ;  /* 0x0000000500047221 */ /* 0x000fc80000010100 */
[----:B------:R-:W-:-:S07]  /*1a500*/  FMUL.FTZ R4, R4, 0.5 ;  /* 0x3f00000004047820 */ /* 0x000fce0000410000 */
.L_x_11159:
[----:B------:R-:W-:Y:S05]  /*1a510*/  BSYNC B1 ;  /* 0x0000000000017941 */ /* 0x000fea0003800000 */
.L_x_11157:
        /* <DEDUP_REMOVED lines=11> */
.L_x_11161:
[----:B------:R-:W-:-:S04]  /*1a5d0*/  FADD.FTZ R26, R6, -R27 ;  /* 0x8000001b061a7221 */ /* 0x000fc80000010000 */
[----:B------:R-:W-:-:S07]  /*1a5e0*/  FMUL.FTZ R27, R26, 0.5 ;  /* 0x3f0000001a1b7820 */ /* 0x000fce0000410000 */
.L_x_11162:
[----:B------:R-:W-:Y:S05]  /*1a5f0*/  BSYNC B1 ;  /* 0x0000000000017941 */ /* 0x000fea0003800000 */
.L_x_11160:
        /* <DEDUP_REMOVED lines=35> */
.L_x_11155:
[----:B------:R0:W1:Y:S02]  /*1a830*/  MUFU.SQRT R26, R16 ;  /* 0x00000010001a7308 */ /* 0x0000640000002000 */
.L_x_11154:
[----:B------:R-:W-:Y:S05]  /*1a840*/  BSYNC B0 ;  /* 0x0000000000007941 */ /* 0x000fea0003800000 */
.L_x_11153:
        /* <DEDUP_REMOVED lines=24> */
.L_x_11169:
[----:B------:R-:W-:-:S04]  /*1a9d0*/  FADD.FTZ R0, -R0, R5 ;  /* 0x0000000500007221 */ /* 0x000fc80000010100 */
[----:B------:R-:W-:-:S07]  /*1a9e0*/  FMUL.FTZ R0, R0, 0.5 ;  /* 0x3f00000000007820 */ /* 0x000fce0000410000 */
.L_x_11170:
[----:B------:R-:W-:Y:S05]  /*1a9f0*/  BSYNC B1 ;  /* 0x0000000000017941 */ /* 0x000fea0003800000 */
.L_x_11168:
        /* <DEDUP_REMOVED lines=10> */
.L_x_11172:
[----:B------:R-:W-:-:S04]  /*1aaa0*/  FADD.FTZ R3, -R3, R6 ;  /* 0x0000000603037221 */ /* 0x000fc80000010100 */
[----:B------:R-:W-:-:S07]  /*1aab0*/  FMUL.FTZ R3, R3, 0.5 ;  /* 0x3f00000003037820 */ /* 0x000fce0000410000 */
.L_x_11173:
[----:B------:R-:W-:Y:S05]  /*1aac0*/  BSYNC B1 ;  /* 0x0000000000017941 */ /* 0x000fea0003800000 */
.L_x_11171:
[----:B------:R-:W-:Y:S01]  /*1aad0*/  FADD.FTZ R0, R3, R0 ;  /* 0x0000000003007221 */ /* 0x000fe20000010000 */
[----:B------:R-:W-:Y:S01]  /*1aae0*/  FADD.FTZ R7, R7, |R18| ;  /* 0x4000001207077221 */ /* 0x000fe20000010000 */
[----:B------:R-:W-:-:S03]  /*1aaf0*/  PLOP3.LUT P0, PT, PT, PT, PT, 0x80, 0x0 ;  /* 0x000000000000781c */ /* 0x000fc60003f0f070 */
[----:B------:R-:W-:-:S04]  /*1ab00*/  FMUL.FTZ R0, R7, R0 ;  /* 0x0000000007007220 */ /* 0x000fc80000410000 */
[----:B------:R2:W3:Y:S01]  /*1ab10*/  MUFU.SQRT R32, R0 ;  /* 0x0000000000207308 */ /* 0x0004e20000002000 */
[----:B------:R-:W-:Y:S05]  /*1ab20*/  BRA `(.L_x_11165) ;  /* 0x0000000000687947 */ /* 0x000fea0003800000 */
.L_x_11167:
        /* <DEDUP_REMOVED lines=15> */
.L_x_11166:
        /* <DEDUP_REMOVED lines=8> */
.L_x_11164:
[----:B------:R-:W-:Y:S01]  /*1aca0*/  PLOP3.LUT P0, PT, PT, PT, PT, 0x80, 0x0 ;  /* 0x000000000000781c */ /* 0x000fe20003f0f070 */
[----:B------:R-:W-:Y:S01]  /*1acb0*/  FMUL.FTZ R32, R7, 16777216 ;  /* 0x4b80000007207820 */ /* 0x000fe20000410000 */
[----:B------:R-:W-:-:S11]  /*1acc0*/  FMUL.FTZ R17, |R18|, 16777216 ;  /* 0x4b80000012117820 */ /* 0x000fd60000410200 */
.L_x_11165:
[----:B------:R-:W-:Y:S05]  /*1acd0*/  BSYNC B0 ;  /* 0x0000000000007941 */ /* 0x000fea0003800000 */
.L_x_11163:
        /* <DEDUP_REMOVED lines=33> */
.L_x_11176:
        /* <DEDUP_REMOVED lines=28> */
.L_x_11175:
        /* <DEDUP_REMOVED lines=20> */
.L_x_11180:
[----:B------:R-:W-:Y:S05]  /*1b1f0*/  BSYNC B5 ;  /* 0x0000000000057941 */ /* 0x000fea0003800000 */
.L_x_11179:
        /* <DEDUP_REMOVED lines=18> */
.L_x_11182:
[----:B------:R-:W-:Y:S02]  /*1b320*/  ISETP.GE.AND P0, PT, R17, RZ, PT ;  /* 0x000000ff1100720c */ /* 0x000fe40003f06270 */
[----:B------:R-:W-:-:S11]  /*1b330*/  MOV R3, 0x3fd774eb ;  /* 0x3fd774eb00037802 */ /* 0x000fd60000000f00 */
[----:B------:R-:W-:-:S04]  /*1b340*/  @P0 FFMA.FTZ R0, R3, 0.93318945169448852539, -R0 ;  /* 0x3f6ee58103000823 */ /* 0x000fc80000010800 */
[----:B------:R-:W-:-:S07]  /*1b350*/  @!P0 FFMA.FTZ R0, R3, 0.93318945169448852539, R0 ;  /* 0x3f6ee58103008823 */ /* 0x000fce0000010000 */
.L_x_11183:
[----:B------:R-:W-:Y:S05]  /*1b360*/  BSYNC B0 ;  /* 0x0000000000007941 */ /* 0x000fea0003800000 */
.L_x_11181:
        /* <DEDUP_REMOVED lines=11> */
.L_x_11178:
        /* <DEDUP_REMOVED lines=16> */
[----:B-1--4-:R-:W-:Y:S05]  /*1b520*/  CALL.REL.NOINC `($__internal_19_$__cuda_sm3x_div_rn_ftz_f32_slowpath) ;  /* 0x000000e000787944 */ /* 0x012fea0003c00000 */
.L_x_11185:
[----:B------:R-:W-:Y:S05]  /*1b530*/  BSYNC B5 ;  /* 0x0000000000057941 */ /* 0x000fea0003800000 */
.L_x_11184:
        /* <DEDUP_REMOVED lines=18> */
.L_x_11187:
[----:B------:R-:W-:Y:S02]  /*1b660*/  ISETP.GE.AND P0, PT, R17, RZ, PT ;  /* 0x000000ff1100720c */ /* 0x000fe40003f06270 */
[----:B------:R-:W-:-:S11]  /*1b670*/  MOV R3, 0x3fd774eb ;  /* 0x3fd774eb00037802 */ /* 0x000fd60000000f00 */
[----:B------:R-:W-:-:S04]  /*1b680*/  @P0 FFMA.FTZ R0, R3, 0.93318945169448852539, -R0 ;  /* 0x3f6ee58103000823 */ /* 0x000fc80000010800 */
[----:B------:R-:W-:-:S07]  /*1b690*/  @!P0 FFMA.FTZ R0, R3, 0.93318945169448852539, R0 ;  /* 0x3f6ee58103008823 */ /* 0x000fce0000010000 */
.L_x_11188:
[----:B------:R-:W-:Y:S05]  /*1b6a0*/  BSYNC B0 ;  /* 0x0000000000007941 */ /* 0x000fea0003800000 */
.L_x_11186:
        /* <DEDUP_REMOVED lines=10> */
.L_x_11177:
[----:B------:R-:W-:Y:S05]  /*1b750*/  BSYNC B4 ;  /* 0x0000000000047941 */ /* 0x000fea0003800000 */
.L_x_11174:
[----:B------:R-:W-:-:S04]  /*1b760*/  SHF.R.U32.HI R3, RZ, 0x1f, R19 ;  /* 0x0000001fff037819 */ /* 0x000fc80000011613 */
[----:B------:R-:W-:-:S13]  /*1b770*/  ISETP.NE.AND P0, PT, R3, RZ, PT ;  /* 0x000000ff0300720c */ /* 0x000fda0003f05270 */
[----:B-1----:R-:W-:-:S05]  /*1b780*/  @!P0 FADD.FTZ R26, -R26, -RZ ;  /* 0x800000ff1a1a8221 */ /* 0x002fca0000010100 */
[----:B0-----:R-:W-:Y:S01]  /*1b790*/  MOV R16, R26 ;  /* 0x0000001a00107202 */ /* 0x001fe20000000f00 */
[----:B------:R-:W-:Y:S06]  /*1b7a0*/  BRA `(.L_x_11189) ;  /* 0x0000000c006c7947 */ /* 0x000fec0003800000 */
.L_x_11152:
[----:B------:R-:W-:Y:S01]  /*1b7b0*/  FADD.FTZ R0, -R18, 6.1232342629258392722e-17 ;  /* 0x248d313212007421 */ /* 0x000fe20000010100 */
[----:B------:R-:W-:-:S03]  /*1b7c0*/  FADD.FTZ R16, -R19, -RZ ;  /* 0x800000ff13107221 */ /* 0x000fc60000010100 */
[----:B------:R-:W-:Y:S01]  /*1b7d0*/  FADD.FTZ R0, R0, 1.5707963705062866211 ;  /* 0x3fc90fdb00007421 */ /* 0x000fe20000010000 */
[----:B------:R-:W-:Y:S06]  /*1b7e0*/  BRA `(.L_x_11189) ;  /* 0x0000000c005c7947 */ /* 0x000fec0003800000 */
.L_x_11151:
[----:B------:R-:W-:Y:S01]  /*1b7f0*/  HFMA2.MMA R0, -RZ, RZ, 0, 0 ;  /* 0x00000000ff007435 */ /* 0x000fe200000001ff */
[----:B------:R-:W-:Y:S01]  /*1b800*/  FADD.FTZ R16, -R19, -RZ ;  /* 0x800000ff13107221 */ /* 0x000fe20000010100 */
[----:B------:R-:W-:Y:S09]  /*1b810*/  BRA `(.L_x_11189) ;  /* 0x0000000c00507947 */ /* 0x000ff20003800000 */
.L_x_11150:
        /* <DEDUP_REMOVED lines=23> */
[----:B----4-:R-:W-:Y:S05]  /*1b990*/  CALL.REL.NOINC `($__internal_19_$__cuda_sm3x_div_rn_ftz_f32_slowpath) ;  /* 0x000000dc005c7944 */ /* 0x010fea0003c00000 */
.L_x_11194:
[----:B------:R-:W-:Y:S05]  /*1b9a0*/  BSYNC B5 ;  /* 0x0000000000057941 */ /* 0x000fea0003800000 */
.L_x_11193:
        /* <DEDUP_REMOVED lines=18> */
.L_x_11196:
[----:B------:R-:W-:Y:S02]  /*1bad0*/  ISETP.GE.AND P0, PT, R18, RZ, PT ;  /* 0x000000ff1200720c */ /* 0x000fe40003f06270 */
[----:B------:R-:W-:-:S11]  /*1bae0*/  MOV R3, 0x3fd774eb ;  /* 0x3fd774eb00037802 */ /* 0x000fd60000000f00 */
[----:B------:R-:W-:-:S04]  /*1baf0*/  @P0 FFMA.FTZ R0, R3, 0.93318945169448852539, -R0 ;  /* 0x3f6ee58103000823 */ /* 0x000fc80000010800 */
[----:B------:R-:W-:-:S07]  /*1bb00*/  @!P0 FFMA.FTZ R0, R3, 0.93318945169448852539, R0 ;  /* 0x3f6ee58103008823 */ /* 0x000fce0000010000 */
.L_x_11197:
[----:B------:R-:W-:Y:S05]  /*1bb10*/  BSYNC B0 ;  /* 0x0000000000007941 */ /* 0x000fea0003800000 */
.L_x_11195:
        /* <DEDUP_REMOVED lines=13> */
.L_x_11192:
        /* <DEDUP_REMOVED lines=12> */
.L_x_11200:
[----:B------:R-:W-:Y:S05]  /*1bcb0*/  BSYNC B5 ;  /* 0x0000000000057941 */ /* 0x000fea0003800000 */
.L_x_11199:
        /* <DEDUP_REMOVED lines=18> */
.L_x_11202:
[----:B------:R-:W-:Y:S02]  /*1bde0*/  ISETP.GE.AND P0, PT, R18, RZ, PT ;  /* 0x000000ff1200720c */ /* 0x000fe40003f06270 */
[----:B------:R-:W-:-:S11]  /*1bdf0*/  MOV R3, 0x3fd774eb ;  /* 0x3fd774eb00037802 */ /* 0x000fd60000000f00 */
[----:B------:R-:W-:-:S04]  /*1be00*/  @P0 FFMA.FTZ R0, R3, 0.93318945169448852539, -R0 ;  /* 0x3f6ee58103000823 */ /* 0x000fc80000010800 */
[----:B------:R-:W-:-:S07]  /*1be10*/  @!P0 FFMA.FTZ R0, R3, 0.93318945169448852539, R0 ;  /* 0x3f6ee58103008823 */ /* 0x000fce0000010000 */
.L_x_11203:
[----:B------:R-:W-:Y:S05]  /*1be20*/  BSYNC B0 ;  /* 0x0000000000007941 */ /* 0x000fea0003800000 */
.L_x_11201:
        /* <DEDUP_REMOVED lines=27> */
.L_x_11191:
        /* <DEDUP_REMOVED lines=33> */
.L_x_11205:
[----:B------:R-:W-:Y:S05]  /*1c1f0*/  BSYNC B5 ;  /* 0x0000000000057941 */ /* 0x000fea0003800000 */
.L_x_11204:
        /* <DEDUP_REMOVED lines=18> */
.L_x_11207:
[----:B------:R-:W-:Y:S02]  /*1c320*/  ISETP.GE.AND P0, PT, R18, RZ, PT ;  /* 0x000000ff1200720c */ /* 0x000fe40003f06270 */
[----:B------:R-:W-:-:S11]  /*1c330*/  MOV R3, 0x3fd774eb ;  /* 0x3fd774eb00037802 */ /* 0x000fd60000000f00 */
[----:B------:R-:W-:-:S04]  /*1c340*/  @P0 FFMA.FTZ R0, R3, 0.93318945169448852539, -R0 ;  /* 0x3f6ee58103000823 */ /* 0x000fc80000010800 */
[----:B------:R-:W-:-:S07]  /*1c350*/  @!P0 FFMA.FTZ R0, R3, 0.93318945169448852539, R0 ;  /* 0x3f6ee58103008823 */ /* 0x000fce0000010000 */
.L_x_11208:
[----:B------:R-:W-:Y:S05]  /*1c360*/  BSYNC B0 ;  /* 0x0000000000007941 */ /* 0x000fea0003800000 */
.L_x_11206:
        /* <DEDUP_REMOVED lines=10> */
.L_x_11198:
[----:B------:R-:W-:Y:S05]  /*1c410*/  BSYNC B4 ;  /* 0x0000000000047941 */ /* 0x000fea0003800000 */
.L_x_11190:
[----:B------:R-:W-:Y:S01]  /*1c420*/  ISETP.NE.AND P0, PT, R26, RZ, PT ;  /* 0x000000ff1a00720c */ /* 0x000fe20003f05270 */
[----:B------:R-:W-:Y:S01]  /*1c430*/  FADD.FTZ R16, R17, 0.69314718246459960938 ;  /* 0x3f31721811107421 */ /* 0x000fe20000010000 */
[----:B------:R-:W-:-:S11]  /*1c440*/  FADD.FTZ R0, |R0|, -RZ ;  /* 0x800000ff00007221 */ /* 0x000fd60000010200 */
[----:B------:R-:W-:Y:S01]  /*1c450*/  @!P0 FADD.FTZ R16, -R16, -RZ ;  /* 0x800000ff10108221 */ /* 0x000fe20000010100 */
[----:B------:R-:W-:Y:S06]  /*1c460*/  BRA `(.L_x_11189) ;  /* 0x00000000003c7947 */ /* 0x000fec0003800000 */
.L_x_11149:
        /* <DEDUP_REMOVED lines=15> */
.L_x_11189:
[----:B------:R-:W-:Y:S05]  /*1c560*/  BSYNC B2 ;  /* 0x0000000000027941 */ /* 0x000fea0003800000 */
.L_x_11148:
        /* <DEDUP_REMOVED lines=9> */
.L_x_11209:
[----:B------:R-:W-:Y:S02]  /*1c600*/  FSETP.GTU.FTZ.AND P0, PT, R3, +INF , PT ;  /* 0x7f8000000300780b */ /* 0x000fe40003f1c000 */
[----:B------:R-:W-:-:S11]  /*1c610*/  MOV R17, R0 ;  /* 0x0000000000117202 */ /* 0x000fd60000000f00 */
[----:B------:R-:W-:-:S07]  /*1c620*/  @!P0 MOV R16, R3 ;  /* 0x0000000300108202 */ /* 0x000fce0000000f00 */
.L_x_11147:
[----:B------:R-:W-:Y:S05]  /*1c630*/  BSYNC B3 ;  /* 0x0000000000037941 */ /* 0x000fea0003800000 */
.L_x_11146:
        /* <DEDUP_REMOVED lines=114> */
.L_x_11220:
        /* <DEDUP_REMOVED lines=10> */
.L_x_11222:
[----:B------:R-:W-:-:S04]  /*1ce00*/  FADD.FTZ R4, -R0, R5 ;  /* 0x0000000500047221 */ /* 0x000fc80000010100 */
[----:B------:R-:W-:-:S07]  /*1ce10*/  FMUL.FTZ R4, R4, 0.5 ;  /* 0x3f00000004047820 */ /* 0x000fce0000410000 */
.L_x_11223:
[----:B------:R-:W-:Y:S05]  /*1ce20*/  BSYNC B1 ;  /* 0x0000000000017941 */ /* 0x000fea0003800000 */
.L_x_11221:
        /* <DEDUP_REMOVED lines=11> */
.L_x_11225:
[----:B------:R-:W-:-:S04]  /*1cee0*/  FADD.FTZ R7, R6, -R7 ;  /* 0x8000000706077221 */ /* 0x000fc80000010000 */
[----:B------:R-:W-:-:S07]  /*1cef0*/  FMUL.FTZ R7, R7, 0.5 ;  /* 0x3f00000007077820 */ /* 0x000fce0000410000 */
.L_x_11226:
[----:B------:R-:W-:Y:S05]  /*1cf00*/  BSYNC B1 ;  /* 0x0000000000017941 */ /* 0x000fea0003800000 */
.L_x_11224:
        /* <DEDUP_REMOVED lines=35> */
.L_x_11219:
[----:B------:R0:W1:Y:S02]  /*1d140*/  MUFU.SQRT R18, R33 ;  /* 0x0000002100127308 */ /* 0x0000640000002000 */
.L_x_11218:
[----:B------:R-:W-:Y:S05]  /*1d150*/  BSYNC B0 ;  /* 0x0000000000007941 */ /* 0x000fea0003800000 */
.L_x_11217:
        /* <DEDUP_REMOVED lines=24> */
.L_x_11233:
[----:B------:R-:W-:-:S04]  /*1d2e0*/  FADD.FTZ R0, -R0, R5 ;  /* 0x0000000500007221 */ /* 0x000fc80000010100 */
[----:B------:R-:W-:-:S07]  /*1d2f0*/  FMUL.FTZ R0, R0, 0.5 ;  /* 0x3f00000000007820 */ /* 0x000fce0000410000 */
.L_x_11234:
[----:B------:R-:W-:Y:S05]  /*1d300*/  BSYNC B1 ;  /* 0x0000000000017941 */ /* 0x000fea0003800000 */
.L_x_11232:
        /* <DEDUP_REMOVED lines=10> */
.L_x_11236:
[----:B------:R-:W-:-:S04]  /*1d3b0*/  FADD.FTZ R3, -R3, R6 ;  /* 0x0000000603037221 */ /* 0x000fc80000010100 */
[----:B------:R-:W-:-:S07]  /*1d3c0*/  FMUL.FTZ R3, R3, 0.5 ;  /* 0x3f00000003037820 */ /* 0x000fce0000410000 */
.L_x_11237:
[----:B------:R-:W-:Y:S05]  /*1d3d0*/  BSYNC B1 ;  /* 0x0000000000017941 */ /* 0x000fea0003800000 */
.L_x_11235:
[----:B------:R-:W-:Y:S01]  /*1d3e0*/  FADD.FTZ R0, R3, R0 ;  /* 0x0000000003007221 */ /* 0x000fe20000010000 */
[----:B------:R-:W-:Y:S01]  /*1d3f0*/  FADD.FTZ R19, R26, R19 ;  /* 0x000000131a137221 */ /* 0x000fe20000010000 */
[----:B------:R-:W-:-:S03]  /*1d400*/  PLOP3.LUT P0, PT, PT, PT, PT, 0x80, 0x0 ;  /* 0x000000000000781c */ /* 0x000fc60003f0f070 */
[----:B------:R-:W-:-:S06]  /*1d410*/  FMUL.FTZ R19, R19, R0 ;  /* 0x0000000013137220 */ /* 0x000fcc0000410000 */
[----:B------:R-:W2:Y:S01]  /*1d420*/  MUFU.SQRT R19, R19 ;  /* 0x0000001300137308 */ /* 0x000ea20000002000 */
[----:B------:R-:W-:Y:S05]  /*1d430*/  BRA `(.L_x_11229) ;  /* 0x0000000000687947 */ /* 0x000fea0003800000 */
.L_x_11231:
        /* <DEDUP_REMOVED lines=15> */
.L_x_11230:
        /* <DEDUP_REMOVED lines=8> */
.L_x_11228:
[----:B------:R-:W-:Y:S01]  /*1d5b0*/  PLOP3.LUT P0, PT, PT, PT, PT, 0x80, 0x0 ;  /* 0x000000000000781c */ /* 0x000fe20003f0f070 */
[----:B------:R-:W-:Y:S01]  /*1d5c0*/  FMUL.FTZ R19, R19, 16777216 ;  /* 0x4b80000013137820 */ /* 0x000fe20000410000 */
[----:B------:R-:W-:-:S11]  /*1d5d0*/  FMUL.FTZ R26, R26, 16777216 ;  /* 0x4b8000001a1a7820 */ /* 0x000fd60000410000 */
.L_x_11229:
[----:B------:R-:W-:Y:S05]  /*1d5e0*/  BSYNC B0 ;  /* 0x0000000000007941 */ /* 0x000fea0003800000 */
.L_x_11227:
        /* <DEDUP_REMOVED lines=33> */
.L_x_11240:
        /* <DEDUP_REMOVED lines=28> */
.L_x_11239:
        /* <DEDUP_REMOVED lines=20> */
.L_x_11244:
[----:B------:R-:W-:Y:S05]  /*1db00*/  BSYNC B5 ;  /* 0x0000000000057941 */ /* 0x000fea0003800000 */
.L_x_11243:
        /* <DEDUP_REMOVED lines=18> */
.L_x_11246:
[----:B------:R-:W-:Y:S02]  /*1dc30*/  ISETP.GE.AND P0, PT, R26, RZ, PT ;  /* 0x000000ff1a00720c */ /* 0x000fe40003f06270 */
[----:B------:R-:W-:-:S11]  /*1dc40*/  MOV R3, 0x3fd774eb ;  /* 0x3fd774eb00037802 */ /* 0x000fd60000000f00 */
[----:B------:R-:W-:-:S04]  /*1dc50*/  @P0 FFMA.FTZ R0, R3, 0.93318945169448852539, -R0 ;  /* 0x3f6ee58103000823 */ /* 0x000fc80000010800 */
[----:B------:R-:W-:-:S07]  /*1dc60*/  @!P0 FFMA.FTZ R0, R3, 0.93318945169448852539, R0 ;  /* 0x3f6ee58103008823 */ /* 0x000fce0000010000 */
.L_x_11247:
[----:B------:R-:W-:Y:S05]  /*1dc70*/  BSYNC B0 ;  /* 0x0000000000007941 */ /* 0x000fea0003800000 */
.L_x_11245:
        /* <DEDUP_REMOVED lines=11> */
.L_x_11242:
        /* <DEDUP_REMOVED lines=17> */
.L_x_11249:
[----:B------:R-:W-:Y:S05]  /*1de40*/  BSYNC B5 ;  /* 0x0000000000057941 */ /* 0x000fea0003800000 */
.L_x_11248:
        /* <DEDUP_REMOVED lines=18> */
.L_x_11251:
[----:B------:R-:W-:Y:S02]  /*1df70*/  ISETP.GE.AND P0, PT, R26, RZ, PT ;  /* 0x000000ff1a00720c */ /* 0x000fe40003f06270 */
[----:B------:R-:W-:-:S11]  /*1df80*/  MOV R3, 0x3fd774eb ;  /* 0x3fd774eb00037802 */ /* 0x000fd60000000f00 */
[----:B------:R-:W-:-:S04]  /*1df90*/  @P0 FFMA.FTZ R0, R3, 0.93318945169448852539, -R0 ;  /* 0x3f6ee58103000823 */ /* 0x000fc80000010800 */
[----:B------:R-:W-:-:S07]  /*1dfa0*/  @!P0 FFMA.FTZ R0, R3, 0.93318945169448852539, R0 ;  /* 0x3f6ee58103008823 */ /* 0x000fce0000010000 */
.L_x_11252:
[----:B------:R-:W-:Y:S05]  /*1dfb0*/  BSYNC B0 ;  /* 0x0000000000007941 */ /* 0x000fea0003800000 */
.L_x_11250:
        /* <DEDUP_REMOVED lines=10> */
.L_x_11241:
[----:B------:R-:W-:Y:S05]  /*1e060*/  BSYNC B4 ;  /* 0x0000000000047941 */ /* 0x000fea0003800000 */
.L_x_11238:
[----:B------:R-:W-:-:S04]  /*1e070*/  SHF.R.U32.HI R3, RZ, 0x1f, R21 ;  /* 0x0000001fff037819 */ /* 0x000fc80000011615 */
[----:B------:R-:W-:-:S13]  /*1e080*/  ISETP.NE.AND P0, PT, R3, RZ, PT ;  /* 0x000000ff0300720c */ /* 0x000fda0003f05270 */
[----:B-1----:R-:W-:Y:S01]  /*1e090*/  @!P0 FADD.FTZ R18, -R18, -RZ ;  /* 0x800000ff12128221 */ /* 0x002fe20000010100 */
[----:B------:R-:W-:Y:S06]  /*1e0a0*/  BRA `(.L_x_11253) ;  /* 0x0000000c006c7947 */ /* 0x000fec0003800000 */
.L_x_11216:
[----:B------:R-:W-:Y:S01]  /*1e0b0*/  FADD.FTZ R0, -R20, 6.1232342629258392722e-17 ;  /* 0x248d313214007421 */ /* 0x000fe20000010100 */
[----:B------:R-:W-:-:S03]  /*1e0c0*/  FADD.FTZ R18, -R21, -RZ ;  /* 0x800000ff15127221 */ /* 0x000fc60000010100 */
[----:B------:R-:W-:Y:S01]  /*1e0d0*/  FADD.FTZ R0, R0, 1.5707963705062866211 ;  /* 0x3fc90fdb00007421 */ /* 0x000fe20000010000 */
[----:B------:R-:W-:Y:S06]  /*1e0e0*/  BRA `(.L_x_11253) ;  /* 0x0000000c005c7947 */ /* 0x000fec0003800000 */
.L_x_11215:
[----:B------:R-:W-:Y:S01]  /*1e0f0*/  MOV R0, RZ ;  /* 0x000000ff00007202 */ /* 0x000fe20000000f00 */
[----:B------:R-:W-:Y:S01]  /*1e100*/  FADD.FTZ R18, -R21, -RZ ;  /* 0x800000ff15127221 */ /* 0x000fe20000010100 */
[----:B------:R-:W-:Y:S06]  /*1e110*/  BRA `(.L_x_11253) ;  /* 0x0000000c00507947 */ /* 0x000fec0003800000 */
.L_x_11214:
        /* <DEDUP_REMOVED lines=24> */
.L_x_11258:
[----:B------:R-:W-:Y:S05]  /*1e2a0*/  BSYNC B5 ;  /* 0x0000000000057941 */ /* 0x000fea0003800000 */
.L_x_11257:
        /* <DEDUP_REMOVED lines=18> */
.L_x_11260:
[----:B------:R-:W-:Y:S02]  /*1e3d0*/  ISETP.GE.AND P0, PT, R20, RZ, PT ;  /* 0x000000ff1400720c */ /* 0x000fe40003f06270 */
[----:B------:R-:W-:-:S11]  /*1e3e0*/  MOV R3, 0x3fd774eb ;  /* 0x3fd774eb00037802 */ /* 0x000fd60000000f00 */
[----:B------:R-:W-:-:S04]  /*1e3f0*/  @P0 FFMA.FTZ R0, R3, 0.93318945169448852539, -R0 ;  /* 0x3f6ee58103000823 */ /* 0x000fc80000010800 */
[----:B------:R-:W-:-:S07]  /*1e400*/  @!P0 FFMA.FTZ R0, R3, 0.93318945169448852539, R0 ;  /* 0x3f6ee58103008823 */ /* 0x000fce0000010000 */
.L_x_11261:
[----:B------:R-:W-:Y:S05]  /*1e410*/  BSYNC B0 ;  /* 0x0000000000007941 */ /* 0x000fea0003800000 */
.L_x_11259:
        /* <DEDUP_REMOVED lines=13> */
.L_x_11256:
        /* <DEDUP_REMOVED lines=12> */
.L_x_11264:
[----:B------:R-:W-:Y:S05]  /*1e5b0*/  BSYNC B5 ;  /* 0x0000000000057941 */ /* 0x000fea0003800000 */
.L_x_11263:
        /* <DEDUP_REMOVED lines=18> */
.L_x_11266:
[----:B------:R-:W-:Y:S02]  /*1e6e0*/  ISETP.GE.AND P0, PT, R20, RZ, PT ;  /* 0x000000ff1400720c */ /* 0x000fe40003f06270 */
[----:B------:R-:W-:-:S11]  /*1e6f0*/  MOV R3, 0x3fd774eb ;  /* 0x3fd774eb00037802 */ /* 0x000fd60000000f00 */
[----:B------:R-:W-:-:S04]  /*1e700*/  @P0 FFMA.FTZ R0, R3, 0.93318945169448852539, -R0 ;  /* 0x3f6ee58103000823 */ /* 0x000fc80000010800 */
[----:B------:R-:W-:-:S07]  /*1e710*/  @!P0 FFMA.FTZ R0, R3, 0.93318945169448852539, R0 ;  /* 0x3f6ee58103008823 */ /* 0x000fce0000010000 */
.L_x_11267:
[----:B------:R-:W-:Y:S05]  /*1e720*/  BSYNC B0 ;  /* 0x0000000000007941 */ /* 0x000fea0003800000 */
.L_x_11265:
        /* <DEDUP_REMOVED lines=27> */
.L_x_11255:
        /* <DEDUP_REMOVED lines=33> */
.L_x_11269:
[----:B------:R-:W-:Y:S05]  /*1eaf0*/  BSYNC B5 ;  /* 0x0000000000057941 */ /* 0x000fea0003800000 */
.L_x_11268:
        /* <DEDUP_REMOVED lines=18> */
.L_x_11271:
[----:B------:R-:W-:Y:S02]  /*1ec20*/  ISETP.GE.AND P0, PT, R20, RZ, PT ;  /* 0x000000ff1400720c */ /* 0x000fe40003f06270 */
[----:B------:R-:W-:-:S11]  /*1ec30*/  MOV R3, 0x3fd774eb ;  /* 0x3fd774eb00037802 */ /* 0x000fd60000000f00 */
[----:B------:R-:W-:-:S04]  /*1ec40*/  @P0 FFMA.FTZ R0, R3, 0.93318945169448852539, -R0 ;  /* 0x3f6ee58103000823 */ /* 0x000fc80000010800 */
[----:B------:R-:W-:-:S07]  /*1ec50*/  @!P0 FFMA.FTZ R0, R3, 0.93318945169448852539, R0 ;  /* 0x3f6ee58103008823 */ /* 0x000fce0000010000 */
.L_x_11272:
[----:B------:R-:W-:Y:S05]  /*1ec60*/  BSYNC B0 ;  /* 0x0000000000007941 */ /* 0x000fea0003800000 */
.L_x_11270:
        /* <DEDUP_REMOVED lines=10> */
.L_x_11262:
[----:B------:R-:W-:Y:S05]  /*1ed10*/  BSYNC B4 ;  /* 0x0000000000047941 */ /* 0x000fea0003800000 */
.L_x_11254:
[----:B------:R-:W-:Y:S01]  /*1ed20*/  ISETP.NE.AND P0, PT, R19, RZ, PT ;  /* 0x000000ff1300720c */ /* 0x000fe20003f05270 */
[----:B------:R-:W-:Y:S01]  /*1ed30*/  FADD.FTZ R18, R32, 0.69314718246459960938 ;  /* 0x3f31721820127421 */ /* 0x000fe20000010000 */
[----:B------:R-:W-:-:S11]  /*1ed40*/  FADD.FTZ R0, |R0|, -RZ ;  /* 0x800000ff00007221 */ /* 0x000fd60000010200 */
[----:B------:R-:W-:Y:S01]  /*1ed50*/  @!P0 FADD.FTZ R18, -R18, -RZ ;  /* 0x800000ff12128221 */ /* 0x000fe20000010100 */
[----:B------:R-:W-:Y:S06]  /*1ed60*/  BRA `(.L_x_11253) ;  /* 0x00000000003c7947 */ /* 0x000fec0003800000 */
.L_x_11213:
        /* <DEDUP_REMOVED lines=15> */
.L_x_11253:
[----:B------:R-:W-:Y:S05]  /*1ee60*/  BSYNC B2 ;  /* 0x0000000000027941 */ /* 0x000fea0003800000 */
.L_x_11212:
        /* <DEDUP_REMOVED lines=9> */
.L_x_11273:
[----:B------:R-:W-:Y:S02]  /*1ef00*/  FSETP.GTU.FTZ.AND P0, PT, R3, +INF , PT ;  /* 0x7f8000000300780b */ /* 0x000fe40003f1c000 */
[----:B--2-4-:R-:W-:-:S11]  /*1ef10*/  MOV R19, R0 ;  /* 0x0000000000137202 */ /* 0x014fd60000000f00 */
[----:B------:R-:W-:-:S07]  /*1ef20*/  @!P0 MOV R18, R3 ;  /* 0x0000000300128202 */ /* 0x000fce0000000f00 */
.L_x_11211:
[----:B------:R-:W-:Y:S05]  /*1ef30*/  BSYNC B3 ;  /* 0x0000000000037941 */ /* 0x000fea0003800000 */
.L_x_11210:
        /* <DEDUP_REMOVED lines=114> */
.L_x_11284:
        /* <DEDUP_REMOVED lines=10> */
.L_x_11286:
[----:B------:R-:W-:-:S04]  /*1f700*/  FADD.FTZ R4, -R0, R5 ;  /* 0x0000000500047221 */ /* 0x000fc80000010100 */
[----:B------:R-:W-:-:S07]  /*1f710*/  FMUL.FTZ R4, R4, 0.5 ;  /* 0x3f00000004047820 */ /* 0x000fce0000410000 */
.L_x_11287:
[----:B------:R-:W-:Y:S05]  /*1f720*/  BSYNC B1 ;  /* 0x0000000000017941 */ /* 0x000fea0003800000 */
.L_x_11285:
        /* <DEDUP_REMOVED lines=11> */
.L_x_11289:
[----:B------:R-:W-:-:S04]  /*1f7e0*/  FADD.FTZ R7, R6, -R7 ;  /* 0x8000000706077221 */ /* 0x000fc80000010000 */
[----:B------:R-:W-:-:S07]  /*1f7f0*/  FMUL.FTZ R7, R7, 0.5 ;  /* 0x3f00000007077820 */ /* 0x000fce0000410000 */
.L_x_11290:
[----:B------:R-:W-:Y:S05]  /*1f800*/  BSYNC B1 ;  /* 0x0000000000017941 */ /* 0x000fea0003800000 */
.L_x_11288:
        /* <DEDUP_REMOVED lines=35> */
.L_x_11283:
[----:B------:R0:W1:Y:S02]  /*1fa40*/  MUFU.SQRT R20, R33 ;  /* 0x0000002100147308 */ /* 0x0000640000002000 */
.L_x_11282:
[----:B------:R-:W-:Y:S05]  /*1fa50*/  BSYNC B0 ;  /* 0x0000000000007941 */ /* 0x000fea0003800000 */
.L_x_11281:
        /* <DEDUP_REMOVED lines=24> */
.L_x_11297:
[----:B------:R-:W-:-:S04]  /*1fbe0*/  FADD.FTZ R0, -R0, R5 ;  /* 0x0000000500007221 */ /* 0x000fc80000010100 */
[----:B------:R-:W-:-:S07]  /*1fbf0*/  FMUL.FTZ R0, R0, 0.5 ;  /* 0x3f00000000007820 */ /* 0x000fce0000410000 */
.L_x_11298:
[----:B------:R-:W-:Y:S05]  /*1fc00*/  BSYNC B1 ;  /* 0x0000000000017941 */ /* 0x000fea0003800000 */
.L_x_11296:
        /* <DEDUP_REMOVED lines=10> */
.L_x_11300:
[----:B------:R-:W-:-:S04]  /*1fcb0*/  FADD.FTZ R3, -R3, R6 ;  /* 0x0000000603037221 */ /* 0x000fc80000010100 */
[----:B------:R-:W-:-:S07]  /*1fcc0*/  FMUL.FTZ R3, R3, 0.5 ;  /* 0x3f00000003037820 */ /* 0x000fce0000410000 */
.L_x_11301:
[----:B------:R-:W-:Y:S05]  /*1fcd0*/  BSYNC B1 ;  /* 0x0000000000017941 */ /* 0x000fea0003800000 */
.L_x_11299:
[----:B------:R-:W-:Y:S01]  /*1fce0*/  FADD.FTZ R0, R3, R0 ;  /* 0x0000000003007221 */ /* 0x000fe20000010000 */
[----:B------:R-:W-:Y:S01]  /*1fcf0*/  FADD.FTZ R21, R26, R21 ;  /* 0x000000151a157221 */ /* 0x000fe20000010000 */
[----:B------:R-:W-:-:S03]  /*1fd00*/  PLOP3.LUT P0, PT, PT, PT, PT, 0x80, 0x0 ;  /* 0x000000000000781c */ /* 0x000fc60003f0f070 */
[----:B------:R-:W-:-:S06]  /*1fd10*/  FMUL.FTZ R21, R21, R0 ;  /* 0x0000000015157220 */ /* 0x000fcc0000410000 */
[----:B------:R-:W2:Y:S01]  /*1fd20*/  MUFU.SQRT R21, R21 ;  /* 0x0000001500157308 */ /* 0x000ea20000002000 */
[----:B------:R-:W-:Y:S05]  /*1fd30*/  BRA `(.L_x_11293) ;  /* 0x0000000000687947 */ /* 0x000fea0003800000 */
.L_x_11295:
        /* <DEDUP_REMOVED lines=15> */
.L_x_11294:
        /* <DEDUP_REMOVED lines=8> */
.L_x_11292:
[----:B------:R-:W-:Y:S01]  /*1feb0*/  PLOP3.LUT P0, PT, PT, PT, PT, 0x80, 0x0 ;  /* 0x000000000000781c */ /* 0x000fe20003f0f070 */
[----:B------:R-:W-:Y:S01]  /*1fec0*/  FMUL.FTZ R21, R21, 16777216 ;  /* 0x4b80000015157820 */ /* 0x000fe20000410000 */
[----:B------:R-:W-:-:S11]  /*1fed0*/  FMUL.FTZ R26, R26, 16777216 ;  /* 0x4b8000001a1a7820 */ /* 0x000fd60000410000 */
.L_x_11293:
[----:B------:R-:W-:Y:S05]  /*1fee0*/  BSYNC B0 ;  /* 0x0000000000007941 */ /* 0x000fea0003800000 */
.L_x_11291:
        /* <DEDUP_REMOVED lines=33> */
.L_x_11304:
        /* <DEDUP_REMOVED lines=28> */
.L_x_11303:
        /* <DEDUP_REMOVED lines=20> */
.L_x_11308:
[----:B------:R-:W-:Y:S05]  /*20400*/  BSYNC B5 ;  /* 0x0000000000057941 */ /* 0x000fea0003800000 */
.L_x_11307:
        /* <DEDUP_REMOVED lines=18> */
.L_x_11310:
[----:B------:R-:W-:Y:S02]  /*20530*/  ISETP.GE.AND P0, PT, R26, RZ, PT ;  /* 0x000000ff1a00720c */ /* 0x000fe40003f06270 */
[----:B------:R-:W-:-:S11]  /*20540*/  MOV R3, 0x3fd774eb ;  /* 0x3fd774eb00037802 */ /* 0x000fd60000000f00 */
[----:B------:R-:W-:-:S04]  /*20550*/  @P0 FFMA.FTZ R0, R3, 0.93318945169448852539, -R0 ;  /* 0x3f6ee58103000823 */ /* 0x000fc80000010800 */
[----:B------:R-:W-:-:S07]  /*20560*/  @!P0 FFMA.FTZ R0, R3, 0.93318945169448852539, R0 ;  /* 0x3f6ee58103008823 */ /* 0x000fce0000010000 */
.L_x_11311:
[----:B------:R-:W-:Y:S05]  /*20570*/  BSYNC B0 ;  /* 0x0000000000007941 */ /* 0x000fea0003800000 */
.L_x_11309:
        /* <DEDUP_REMOVED lines=11> */
.L_x_11306:
        /* <DEDUP_REMOVED lines=17> */
.L_x_11313:
[----:B------:R-:W-:Y:S05]  /*20740*/  BSYNC B5 ;  /* 0x0000000000057941 */ /* 0x000fea0003800000 */
.L_x_11312:
        /* <DEDUP_REMOVED lines=18> */
.L_x_11315:
[----:B------:R-:W-:Y:S02]  /*20870*/  ISETP.GE.AND P0, PT, R26, RZ, PT ;  /* 0x000000ff1a00720c */ /* 0x000fe40003f06270 */
[----:B------:R-:W-:-:S11]  /*20880*/  MOV R3, 0x3fd774eb ;  /* 0x3fd774eb00037802 */ /* 0x000fd60000000f00 */
[----:B------:R-:W-:-:S04]  /*20890*/  @P0 FFMA.FTZ R0, R3, 0.93318945169448852539, -R0 ;  /* 0x3f6ee58103000823 */ /* 0x000fc80000010800 */
[----:B------:R-:W-:-:S07]  /*208a0*/  @!P0 FFMA.FTZ R0, R3, 0.93318945169448852539, R0 ;  /* 0x3f6ee58103008823 */ /* 0x000fce0000010000 */
.L_x_11316:
[----:B------:R-:W-:Y:S05]  /*208b0*/  BSYNC B0 ;  /* 0x0000000000007941 */ /* 0x000fea0003800000 */
.L_x_11314:
        /* <DEDUP_REMOVED lines=10> */
.L_x_11305:
[----:B------:R-:W-:Y:S05]  /*20960*/  BSYNC B4 ;  /* 0x0000000000047941 */ /* 0x000fea0003800000 */
.L_x_11302:
[----:B------:R-:W-:-:S04]  /*20970*/  SHF.R.U32.HI R3, RZ, 0x1f, R23 ;  /* 0x0000001fff037819 */ /* 0x000fc80000011617 */
[----:B------:R-:W-:-:S13]  /*20980*/  ISETP.NE.AND P0, PT, R3, RZ, PT ;  /* 0x000000ff0300720c */ /* 0x000fda0003f05270 */
[----:B-1----:R-:W-:Y:S01]  /*20990*/  @!P0 FADD.FTZ R20, -R20, -RZ ;  /* 0x800000ff14148221 */ /* 0x002fe20000010100 */
[----:B------:R-:W-:Y:S06]  /*209a0*/  BRA `(.L_x_11317) ;  /* 0x0000000c006c7947 */ /* 0x000fec0003800000 */
.L_x_11280:
[----:B------:R-:W-:Y:S01]  /*209b0*/  FADD.FTZ R0, -R22, 6.1232342629258392722e-17 ;  /* 0x248d313216007421 */ /* 0x000fe20000010100 */
[----:B------:R-:W-:-:S03]  /*209c0*/  FADD.FTZ R20, -R23, -RZ ;  /* 0x800000ff17147221 */ /* 0x000fc60000010100 */
[----:B------:R-:W-:Y:S01]  /*209d0*/  FADD.FTZ R0, R0, 1.5707963705062866211 ;  /* 0x3fc90fdb00007421 */ /* 0x000fe20000010000 */
[----:B------:R-:W-:Y:S06]  /*209e0*/  BRA `(.L_x_11317) ;  /* 0x0000000c005c7947 */ /* 0x000fec0003800000 */
.L_x_11279:
[----:B------:R-:W-:Y:S01]  /*209f0*/  MOV R0, RZ ;  /* 0x000000ff00007202 */ /* 0x000fe20000000f00 */
[----:B------:R-:W-:Y:S01]  /*20a00*/  FADD.FTZ R20, -R23, -RZ ;  /* 0x800000ff17147221 */ /* 0x000fe20000010100 */
[----:B------:R-:W-:Y:S06]  /*20a10*/  BRA `(.L_x_11317) ;  /* 0x0000000c00507947 */ /* 0x000fec0003800000 */
.L_x_11278:
        /* <DEDUP_REMOVED lines=24> */
.L_x_11322:
[----:B------:R-:W-:Y:S05]  /*20ba0*/  BSYNC B5 ;  /* 0x0000000000057941 */ /* 0x000fea0003800000 */
.L_x_11321:
        /* <DEDUP_REMOVED lines=18> */
.L_x_11324:
[----:B------:R-:W-:Y:S02]  /*20cd0*/  ISETP.GE.AND P0, PT, R22, RZ, PT ;  /* 0x000000ff1600720c */ /* 0x000fe40003f06270 */
[----:B------:R-:W-:-:S11]  /*20ce0*/  MOV R3, 0x3fd774eb ;  /* 0x3fd774eb00037802 */ /* 0x000fd60000000f00 */
[----:B------:R-:W-:-:S04]  /*20cf0*/  @P0 FFMA.FTZ R0, R3, 0.93318945169448852539, -R0 ;  /* 0x3f6ee58103000823 */ /* 0x000fc80000010800 */
[----:B------:R-:W-:-:S07]  /*20d00*/  @!P0 FFMA.FTZ R0, R3, 0.93318945169448852539, R0 ;  /* 0x3f6ee58103008823 */ /* 0x000fce0000010000 */
.L_x_11325:
[----:B------:R-:W-:Y:S05]  /*20d10*/  BSYNC B0 ;  /* 0x0000000000007941 */ /* 0x000fea0003800000 */
.L_x_11323:
        /* <DEDUP_REMOVED lines=13> */
.L_x_11320:
        /* <DEDUP_REMOVED lines=12> */
.L_x_11328:
[----:B------:R-:W-:Y:S05]  /*20eb0*/  BSYNC B5 ;  /* 0x0000000000057941 */ /* 0x000fea0003800000 */
.L_x_11327:
        /* <DEDUP_REMOVED lines=18> */
.L_x_11330:
[----:B------:R-:W-:Y:S02]  /*20fe0*/  ISETP.GE.AND P0, PT, R22, RZ, PT ;  /* 0x000000ff1600720c */ /* 0x000fe40003f06270 */
[----:B------:R-:W-:-:S11]  /*20ff0*/  MOV R3, 0x3fd774eb ;  /* 0x3fd774eb00037802 */ /* 0x000fd60000000f00 */
[----:B------:R-:W-:-:S04]  /*21000*/  @P0 FFMA.FTZ R0, R3, 0.93318945169448852539, -R0 ;  /* 0x3f6ee58103000823 */ /* 0x000fc80000010800 */
[----:B------:R-:W-:-:S07]  /*21010*/  @!P0 FFMA.FTZ R0, R3, 0.93318945169448852539, R0 ;  /* 0x3f6ee58103008823 */ /* 0x000fce0000010000 */
.L_x_11331:
[----:B------:R-:W-:Y:S05]  /*21020*/  BSYNC B0 ;  /* 0x0000000000007941 */ /* 0x000fea0003800000 */
.L_x_11329:
        /* <DEDUP_REMOVED lines=27> */
.L_x_11319:
        /* <DEDUP_REMOVED lines=33> */
.L_x_11333:
[----:B------:R-:W-:Y:S05]  /*213f0*/  BSYNC B5 ;  /* 0x0000000000057941 */ /* 0x000fea0003800000 */
.L_x_11332:
        /* <DEDUP_REMOVED lines=18> */
.L_x_11335:
[----:B------:R-:W-:Y:S02]  /*21520*/  ISETP.GE.AND P0, PT, R22, RZ, PT ;  /* 0x000000ff1600720c */ /* 0x000fe40003f06270 */
[----:B------:R-:W-:-:S11]  /*21530*/  MOV R3, 0x3fd774eb ;  /* 0x3fd774eb00037802 */ /* 0x000fd60000000f00 */
[----:B------:R-:W-:-:S04]  /*21540*/  @P0 FFMA.FTZ R0, R3, 0.93318945169448852539, -R0 ;  /* 0x3f6ee58103000823 */ /* 0x000fc80000010800 */
[----:B------:R-:W-:-:S07]  /*21550*/  @!P0 FFMA.FTZ R0, R3, 0.93318945169448852539, R0 ;  /* 0x3f6ee58103008823 */ /* 0x000fce0000010000 */
.L_x_11336:
[----:B------:R-:W-:Y:S05]  /*21560*/  BSYNC B0 ;  /* 0x0000000000007941 */ /* 0x000fea0003800000 */
.L_x_11334:
        /* <DEDUP_REMOVED lines=10> */
.L_x_11326:
[----:B------:R-:W-:Y:S05]  /*21610*/  BSYNC B4 ;  /* 0x0000000000047941 */ /* 0x000fea0003800000 */
.L_x_11318:
[----:B------:R-:W-:Y:S01]  /*21620*/  ISETP.NE.AND P0, PT, R21, RZ, PT ;  /* 0x000000ff1500720c */ /* 0x000fe20003f05270 */
[----:B------:R-:W-:Y:S01]  /*21630*/  FADD.FTZ R20, R32, 0.69314718246459960938 ;  /* 0x3f31721820147421 */ /* 0x000fe20000010000 */
[----:B------:R-:W-:-:S11]  /*21640*/  FADD.FTZ R0, |R0|, -RZ ;  /* 0x800000ff00007221 */ /* 0x000fd60000010200 */
[----:B------:R-:W-:Y:S01]  /*21650*/  @!P0 FADD.FTZ R20, -R20, -RZ ;  /* 0x800000ff14148221 */ /* 0x000fe20000010100 */
[----:B------:R-:W-:Y:S06]  /*21660*/  BRA `(.L_x_11317) ;  /* 0x00000000003c7947 */ /* 0x000fec0003800000 */
.L_x_11277:
        /* <DEDUP_REMOVED lines=15> */
.L_x_11317:
[----:B------:R-:W-:Y:S05]  /*21760*/  BSYNC B2 ;  /* 0x0000000000027941 */ /* 0x000fea0003800000 */
.L_x_11276:
        /* <DEDUP_REMOVED lines=9> */
.L_x_11337:
[----:B------:R-:W-:Y:S02]  /*21800*/  FSETP.GTU.FTZ.AND P0, PT, R3, +INF , PT ;  /* 0x7f8000000300780b */ /* 0x000fe40003f1c000 */
[----:B--2-4-:R-:W-:-:S11]  /*21810*/  MOV R21, R0 ;  /* 0x0000000000157202 */ /* 0x014fd60000000f00 */
[----:B------:R-:W-:-:S07]  /*21820*/  @!P0 MOV R20, R3 ;  /* 0x0000000300148202 */ /* 0x000fce0000000f00 */
.L_x_11275:
[----:B------:R-:W-:Y:S05]  /*21830*/  BSYNC B3 ;  /* 0x0000000000037941 */ /* 0x000fea0003800000 */
.L_x_11274:
        /* <DEDUP_REMOVED lines=114> */
.L_x_11348:
        /* <DEDUP_REMOVED lines=10> */
.L_x_11350:
[----:B------:R-:W-:-:S04]  /*22000*/  FADD.FTZ R4, -R0, R5 ;  /* 0x0000000500047221 */ /* 0x000fc80000010100 */
[----:B------:R-:W-:-:S07]  /*22010*/  FMUL.FTZ R4, R4, 0.5 ;  /* 0x3f00000004047820 */ /* 0x000fce0000410000 */
.L_x_11351:
[----:B------:R-:W-:Y:S05]  /*22020*/  BSYNC B1 ;  /* 0x0000000000017941 */ /* 0x000fea0003800000 */
.L_x_11349:
        /* <DEDUP_REMOVED lines=11> */
.L_x_11353:
[----:B------:R-:W-:-:S04]  /*220e0*/  FADD.FTZ R7, R6, -R7 ;  /* 0x8000000706077221 */ /* 0x000fc80000010000 */
[----:B------:R-:W-:-:S07]  /*220f0*/  FMUL.FTZ R7, R7, 0.5 ;  /* 0x3f00000007077820 */ /* 0x000fce0000410000 */
.L_x_11354:
[----:B------:R-:W-:Y:S05]  /*22100*/  BSYNC B1 ;  /* 0x0000000000017941 */ /* 0x000fea0003800000 */
.L_x_11352:
        /* <DEDUP_REMOVED lines=35> */
.L_x_11347:
[----:B------:R0:W1:Y:S02]  /*22340*/  MUFU.SQRT R22, R33 ;  /* 0x0000002100167308 */ /* 0x0000640000002000 */
.L_x_11346:
[----:B------:R-:W-:Y:S05]  /*22350*/  BSYNC B0 ;  /* 0x0000000000007941 */ /* 0x000fea0003800000 */
.L_x_11345:
        /* <DEDUP_REMOVED lines=24> */
.L_x_11361:
[----:B------:R-:W-:-:S04]  /*224e0*/  FADD.FTZ R0, -R0, R5 ;  /* 0x0000000500007221 */ /* 0x000fc80000010100 */
[----:B------:R-:W-:-:S07]  /*224f0*/  FMUL.FTZ R0, R0, 0.5 ;  /* 0x3f00000000007820 */ /* 0x000fce0000410000 */
.L_x_11362:
[----:B------:R-:W-:Y:S05]  /*22500*/  BSYNC B1 ;  /* 0x0000000000017941 */ /* 0x000fea0003800000 */
.L_x_11360:
        /* <DEDUP_REMOVED lines=10> */
.L_x_11364:
[----:B------:R-:W-:-:S04]  /*225b0*/  FADD.FTZ R3, -R3, R6 ;  /* 0x0000000603037221 */ /* 0x000fc80000010100 */
[----:B------:R-:W-:-:S07]  /*225c0*/  FMUL.FTZ R3, R3, 0.5 ;  /* 0x3f00000003037820 */ /* 0x000fce0000410000 */
.L_x_11365:
[----:B------:R-:W-:Y:S05]  /*225d0*/  BSYNC B1 ;  /* 0x0000000000017941 */ /* 0x000fea0003800000 */
.L_x_11363:
[----:B------:R-:W-:Y:S01]  /*225e0*/  FADD.FTZ R0, R3, R0 ;  /* 0x0000000003007221 */ /* 0x000fe20000010000 */
[----:B------:R-:W-:Y:S01]  /*225f0*/  FADD.FTZ R27, R26, R27 ;  /* 0x0000001b1a1b7221 */ /* 0x000fe20000010000 */
[----:B------:R-:W-:-:S03]  /*22600*/  PLOP3.LUT P0, PT, PT, PT, PT, 0x80, 0x0 ;  /* 0x000000000000781c */ /* 0x000fc60003f0f070 */
[----:B------:R-:W-:-:S06]  /*22610*/  FMUL.FTZ R27, R27, R0 ;  /* 0x000000001b1b7220 */ /* 0x000fcc0000410000 */
[----:B------:R-:W4:Y:S01]  /*22620*/  MUFU.SQRT R27, R27 ;  /* 0x0000001b001b7308 */ /* 0x000f220000002000 */
[----:B------:R-:W-:Y:S05]  /*22630*/  BRA `(.L_x_11357) ;  /* 0x0000000000687947 */ /* 0x000fea0003800000 */
.L_x_11359:
        /* <DEDUP_REMOVED lines=15> */
.L_x_11358:
        /* <DEDUP_REMOVED lines=8> */
.L_x_11356:
[----:B------:R-:W-:Y:S01]  /*227b0*/  PLOP3.LUT P0, PT, PT, PT, PT, 0x80, 0x0 ;  /* 0x000000000000781c */ /* 0x000fe20003f0f070 */
[----:B------:R-:W-:Y:S01]  /*227c0*/  FMUL.FTZ R27, R27, 16777216 ;  /* 0x4b8000001b1b7820 */ /* 0x000fe20000410000 */
[----:B------:R-:W-:-:S11]  /*227d0*/  FMUL.FTZ R26, R26, 16777216 ;  /* 0x4b8000001a1a7820 */ /* 0x000fd60000410000 */
.L_x_11357:
[----:B------:R-:W-:Y:S05]  /*227e0*/  BSYNC B0 ;  /* 0x0000000000007941 */ /* 0x000fea0003800000 */
.L_x_11355:
        /* <DEDUP_REMOVED lines=33> */
.L_x_11368:
        /* <DEDUP_REMOVED lines=28> */
.L_x_11367:
        /* <DEDUP_REMOVED lines=20> */
.L_x_11372:
[----:B------:R-:W-:Y:S05]  /*22d00*/  BSYNC B5 ;  /* 0x0000000000057941 */ /* 0x000fea0003800000 */
.L_x_11371:
        /* <DEDUP_REMOVED lines=18> */
.L_x_11374:
[----:B------:R-:W-:Y:S02]  /*22e30*/  ISETP.GE.AND P0, PT, R26, RZ, PT ;  /* 0x000000ff1a00720c */ /* 0x000fe40003f06270 */
[----:B------:R-:W-:-:S11]  /*22e40*/  MOV R3, 0x3fd774eb ;  /* 0x3fd774eb00037802 */ /* 0x000fd60000000f00 */
[----:B------:R-:W-:-:S04]  /*22e50*/  @P0 FFMA.FTZ R0, R3, 0.93318945169448852539, -R0 ;  /* 0x3f6ee58103000823 */ /* 0x000fc80000010800 */
[----:B------:R-:W-:-:S07]  /*22e60*/  @!P0 FFMA.FTZ R0, R3, 0.93318945169448852539, R0 ;  /* 0x3f6ee58103008823 */ /* 0x000fce0000010000 */
.L_x_11375:
[----:B------:R-:W-:Y:S05]  /*22e70*/  BSYNC B0 ;  /* 0x0000000000007941 */ /* 0x000fea0003800000 */
.L_x_11373:
        /* <DEDUP_REMOVED lines=11> */
.L_x_11370:
        /* <DEDUP_REMOVED lines=17> */
.L_x_11377:
[----:B------:R-:W-:Y:S05]  /*23040*/  BSYNC B5 ;  /* 0x0000000000057941 */ /* 0x000fea0003800000 */
.L_x_11376:
        /* <DEDUP_REMOVED lines=18> */
.L_x_11379:
[----:B------:R-:W-:Y:S02]  /*23170*/  ISETP.GE.AND P0, PT, R26, RZ, PT ;  /* 0x000000ff1a00720c */ /* 0x000fe40003f06270 */
[----:B------:R-:W-:-:S11]  /*23180*/  MOV R3, 0x3fd774eb ;  /* 0x3fd774eb00037802 */ /* 0x000fd60000000f00 */
[----:B------:R-:W-:-:S04]  /*23190*/  @P0 FFMA.FTZ R0, R3, 0.93318945169448852539, -R0 ;  /* 0x3f6ee58103000823 */ /* 0x000fc80000010800 */
[----:B------:R-:W-:-:S07]  /*231a0*/  @!P0 FFMA.FTZ R0, R3, 0.93318945169448852539, R0 ;  /* 0x3f6ee58103008823 */ /* 0x000fce0000010000 */
.L_x_11380:
[----:B------:R-:W-:Y:S05]  /*231b0*/  BSYNC B0 ;  /* 0x0000000000007941 */ /* 0x000fea0003800000 */
.L_x_11378:
        /* <DEDUP_REMOVED lines=10> */
.L_x_11369:
[----:B------:R-:W-:Y:S05]  /*23260*/  BSYNC B4 ;  /* 0x0000000000047941 */ /* 0x000fea0003800000 */
.L_x_11366:
[----:B------:R-:W-:-:S13]  /*23270*/  ISETP.NE.AND P0, PT, R23, RZ, PT ;  /* 0x000000ff1700720c */ /* 0x000fda0003f05270 */
[----:B-1----:R-:W-:Y:S01]  /*23280*/  @!P0 FADD.FTZ R22, -R22, -RZ ;  /* 0x800000ff16168221 */ /* 0x002fe20000010100 */
[----:B------:R-:W-:Y:S06]  /*23290*/  BRA `(.L_x_11381) ;  /* 0x0000000c006c7947 */ /* 0x000fec0003800000 */
.L_x_11344:
[----:B------:R-:W-:Y:S01]  /*232a0*/  FADD.FTZ R0, -R24, 6.1232342629258392722e-17 ;  /* 0x248d313218007421 */ /* 0x000fe20000010100 */
[----:B------:R-:W-:-:S03]  /*232b0*/  FADD.FTZ R22, -R25, -RZ ;  /* 0x800000ff19167221 */ /* 0x000fc60000010100 */
[----:B------:R-:W-:Y:S01]  /*232c0*/  FADD.FTZ R0, R0, 1.5707963705062866211 ;  /* 0x3fc90fdb00007421 */ /* 0x000fe20000010000 */
[----:B------:R-:W-:Y:S06]  /*232d0*/  BRA `(.L_x_11381) ;  /* 0x0000000c005c7947 */ /* 0x000fec0003800000 */
.L_x_11343:
[----:B------:R-:W-:Y:S01]  /*232e0*/  MOV R0, RZ ;  /* 0x000000ff00007202 */ /* 0x000fe20000000f00 */
[----:B------:R-:W-:Y:S01]  /*232f0*/  FADD.FTZ R22, -R25, -RZ ;  /* 0x800000ff19167221 */ /* 0x000fe20000010100 */
[----:B------:R-:W-:Y:S06]  /*23300*/  BRA `(.L_x_11381) ;  /* 0x0000000c00507947 */ /* 0x000fec0003800000 */
.L_x_11342:
        /* <DEDUP_REMOVED lines=24> */
.L_x_11386:
[----:B------:R-:W-:Y:S05]  /*23490*/  BSYNC B5 ;  /* 0x0000000000057941 */ /* 0x000fea0003800000 */
.L_x_11385:
        /* <DEDUP_REMOVED lines=18> */
.L_x_11388:
[----:B------:R-:W-:Y:S02]  /*235c0*/  ISETP.GE.AND P0, PT, R24, RZ, PT ;  /* 0x000000ff1800720c */ /* 0x000fe40003f06270 */
[----:B------:R-:W-:-:S11]  /*235d0*/  MOV R3, 0x3fd774eb ;  /* 0x3fd774eb00037802 */ /* 0x000fd60000000f00 */
[----:B------:R-:W-:-:S04]  /*235e0*/  @P0 FFMA.FTZ R0, R3, 0.93318945169448852539, -R0 ;  /* 0x3f6ee58103000823 */ /* 0x000fc80000010800 */
[----:B------:R-:W-:-:S07]  /*235f0*/  @!P0 FFMA.FTZ R0, R3, 0.93318945169448852539, R0 ;  /* 0x3f6ee58103008823 */ /* 0x000fce0000010000 */
.L_x_11389:
[----:B------:R-:W-:Y:S05]  /*23600*/  BSYNC B0 ;  /* 0x0000000000007941 */ /* 0x000fea0003800000 */
.L_x_11387:
        /* <DEDUP_REMOVED lines=13> */
.L_x_11384:
        /* <DEDUP_REMOVED lines=12> */
.L_x_11392:
[----:B------:R-:W-:Y:S05]  /*237a0*/  BSYNC B5 ;  /* 0x0000000000057941 */ /* 0x000fea0003800000 */
.L_x_11391:
        /* <DEDUP_REMOVED lines=18> */
.L_x_11394:
[----:B------:R-:W-:Y:S02]  /*238d0*/  ISETP.GE.AND P0, PT, R24, RZ, PT ;  /* 0x000000ff1800720c */ /* 0x000fe40003f06270 */
[----:B------:R-:W-:-:S11]  /*238e0*/  MOV R3, 0x3fd774eb ;  /* 0x3fd774eb00037802 */ /* 0x000fd60000000f00 */
[----:B------:R-:W-:-:S04]  /*238f0*/  @P0 FFMA.FTZ R0, R3, 0.93318945169448852539, -R0 ;  /* 0x3f6ee58103000823 */ /* 0x000fc80000010800 */
[----:B------:R-:W-:-:S07]  /*23900*/  @!P0 FFMA.FTZ R0, R3, 0.93318945169448852539, R0 ;  /* 0x3f6ee58103008823 */ /* 0x000fce0000010000 */
.L_x_11395:
[----:B------:R-:W-:Y:S05]  /*23910*/  BSYNC B0 ;  /* 0x0000000000007941 */ /* 0x000fea0003800000 */
.L_x_11393:
        /* <DEDUP_REMOVED lines=27> */
.L_x_11383:
        /* <DEDUP_REMOVED lines=33> */
.L_x_11397:
[----:B------:R-:W-:Y:S05]  /*23ce0*/  BSYNC B5 ;  /* 0x0000000000057941 */ /* 0x000fea0003800000 */
.L_x_11396:
        /* <DEDUP_REMOVED lines=18> */
.L_x_11399:
[----:B------:R-:W-:Y:S02]  /*23e10*/  ISETP.GE.AND P0, PT, R24, RZ, PT ;  /* 0x000000ff1800720c */ /* 0x000fe40003f06270 */
[----:B------:R-:W-:-:S11]  /*23e20*/  MOV R3, 0x3fd774eb ;  /* 0x3fd774eb00037802 */ /* 0x000fd60000000f00 */
[----:B------:R-:W-:-:S04]  /*23e30*/  @P0 FFMA.FTZ R0, R3, 0.93318945169448852539, -R0 ;  /* 0x3f6ee58103000823 */ /* 0x000fc80000010800 */
[----:B------:R-:W-:-:S07]  /*23e40*/  @!P0 FFMA.FTZ R0, R3, 0.93318945169448852539, R0 ;  /* 0x3f6ee58103008823 */ /* 0x000fce0000010000 */
.L_x_11400:
[----:B------:R-:W-:Y:S05]  /*23e50*/  BSYNC B0 ;  /* 0x0000000000007941 */ /* 0x000fea0003800000 */
.L_x_11398:
        /* <DEDUP_REMOVED lines=10> */
.L_x_11390:
[----:B------:R-:W-:Y:S05]  /*23f00*/  BSYNC B4 ;  /* 0x0000000000047941 */ /* 0x000fea0003800000 */
.L_x_11382:
[----:B------:R-:W-:Y:S01]  /*23f10*/  ISETP.NE.AND P0, PT, R23, RZ, PT ;  /* 0x000000ff1700720c */ /* 0x000fe20003f05270 */
[----:B------:R-:W-:Y:S01]  /*23f20*/  FADD.FTZ R22, R32, 0.69314718246459960938 ;  /* 0x3f31721820167421 */ /* 0x000fe20000010000 */
[----:B------:R-:W-:-:S11]  /*23f30*/  FADD.FTZ R0, |R0|, -RZ ;  /* 0x800000ff00007221 */ /* 0x000fd60000010200 */
[----:B------:R-:W-:Y:S01]  /*23f40*/  @!P0 FADD.FTZ R22, -R22, -RZ ;  /* 0x800000ff16168221 */ /* 0x000fe20000010100 */
[----:B------:R-:W-:Y:S06]  /*23f50*/  BRA `(.L_x_11381) ;  /* 0x00000000003c7947 */ /* 0x000fec0003800000 */
.L_x_11341:
        /* <DEDUP_REMOVED lines=15> */
.L_x_11381:
[----:B------:R-:W-:Y:S05]  /*24050*/  BSYNC B2 ;  /* 0x0000000000027941 */ /* 0x000fea0003800000 */
.L_x_11340:
        /* <DEDUP_REMOVED lines=9> */
.L_x_11401:
[----:B------:R-:W-:Y:S02]  /*240f0*/  FSETP.GTU.FTZ.AND P0, PT, R3, +INF , PT ;  /* 0x7f8000000300780b */ /* 0x000fe40003f1c000 */
[----:B------:R-:W-:-:S11]  /*24100*/  MOV R23, R0 ;  /* 0x0000000000177202 */ /* 0x000fd60000000f00 */
[----:B------:R-:W-:-:S07]  /*24110*/  @!P0 MOV R22, R3 ;  /* 0x0000000300168202 */ /* 0x000fce0000000f00 */
.L_x_11339:
[----:B------:R-:W-:Y:S05]  /*24120*/  BSYNC B3 ;  /* 0x0000000000037941 */ /* 0x000fea0003800000 */
.L_x_11338:
        /* <DEDUP_REMOVED lines=115> */
.L_x_11412:
        /* <DEDUP_REMOVED lines=10> */
.L_x_11414:
[----:B------:R-:W-:-:S04]  /*24900*/  FADD.FTZ R4, -R0, R5 ;  /* 0x0000000500047221 */ /* 0x000fc80000010100 */
[----:B------:R-:W-:-:S07]  /*24910*/  FMUL.FTZ R4, R4, 0.5 ;  /* 0x3f00000004047820 */ /* 0x000fce0000410000 */
.L_x_11415:
[----:B------:R-:W-:Y:S05]  /*24920*/  BSYNC B1 ;  /* 0x0000000000017941 */ /* 0x000fea0003800000 */
.L_x_11413:
        /* <DEDUP_REMOVED lines=11> */
.L_x_11417:
[----:B------:R-:W-:-:S04]  /*249e0*/  FADD.FTZ R7, R6, -R7 ;  /* 0x8000000706077221 */ /* 0x000fc80000010000 */
[----:B------:R-:W-:-:S07]  /*249f0*/  FMUL.FTZ R7, R7, 0.5 ;  /* 0x3f00000007077820 */ /* 0x000fce0000410000 */
.L_x_11418:
[----:B------:R-:W-:Y:S05]  /*24a00*/  BSYNC B1 ;  /* 0x0000000000017941 */ /* 0x000fea0003800000 */
.L_x_11416:
        /* <DEDUP_REMOVED lines=35> */
.L_x_11411:
[----:B------:R0:W1:Y:S02]  /*24c40*/  MUFU.SQRT R24, R33 ;  /* 0x0000002100187308 */ /* 0x0000640000002000 */
.L_x_11410:
[----:B------:R-:W-:Y:S05]  /*24c50*/  BSYNC B0 ;  /* 0x0000000000007941 */ /* 0x000fea0003800000 */
.L_x_11409:
        /* <DEDUP_REMOVED lines=24> */
.L_x_11425:
[----:B------:R-:W-:-:S04]  /*24de0*/  FADD.FTZ R0, -R0, R5 ;  /* 0x0000000500007221 */ /* 0x000fc80000010100 */
[----:B------:R-:W-:-:S07]  /*24df0*/  FMUL.FTZ R0, R0, 0.5 ;  /* 0x3f00000000007820 */ /* 0x000fce0000410000 */
.L_x_11426:
[----:B------:R-:W-:Y:S05]  /*24e00*/  BSYNC B1 ;  /* 0x0000000000017941 */ /* 0x000fea0003800000 */
.L_x_11424:
        /* <DEDUP_REMOVED lines=10> */
.L_x_11428:
[----:B------:R-:W-:-:S04]  /*24eb0*/  FADD.FTZ R3, -R3, R6 ;  /* 0x0000000603037221 */ /* 0x000fc80000010100 */
[----:B------:R-:W-:-:S07]  /*24ec0*/  FMUL.FTZ R3, R3, 0.5 ;  /* 0x3f00000003037820 */ /* 0x000fce0000410000 */
.L_x_11429:
[----:B------:R-:W-:Y:S05]  /*24ed0*/  BSYNC B1 ;  /* 0x0000000000017941 */ /* 0x000fea0003800000 */
.L_x_11427:
[----:B------:R-:W-:Y:S01]  /*24ee0*/  FADD.FTZ R0, R3, R0 ;  /* 0x0000000003007221 */ /* 0x000fe20000010000 */
[----:B------:R-:W-:Y:S01]  /*24ef0*/  FADD.FTZ R27, R32, R27 ;  /* 0x0000001b201b7221 */ /* 0x000fe20000010000 */
[----:B------:R-:W-:-:S03]  /*24f00*/  PLOP3.LUT P0, PT, PT, PT, PT, 0x80, 0x0 ;  /* 0x000000000000781c */ /* 0x000fc60003f0f070 */
[----:B------:R-:W-:-:S06]  /*24f10*/  FMUL.FTZ R27, R27, R0 ;  /* 0x000000001b1b7220 */ /* 0x000fcc0000410000 */
[----:B------:R-:W4:Y:S01]  /*24f20*/  MUFU.SQRT R27, R27 ;  /* 0x0000001b001b7308 */ /* 0x000f220000002000 */
[----:B------:R-:W-:Y:S05]  /*24f30*/  BRA `(.L_x_11421) ;  /* 0x0000000000687947 */ /* 0x000fea0003800000 */
.L_x_11423:
        /* <DEDUP_REMOVED lines=15> */
.L_x_11422:
        /* <DEDUP_REMOVED lines=8> */
.L_x_11420:
[----:B------:R-:W-:Y:S01]  /*250b0*/  PLOP3.LUT P0, PT, PT, PT, PT, 0x80, 0x0 ;  /* 0x000000000000781c */ /* 0x000fe20003f0f070 */
[----:B------:R-:W-:Y:S01]  /*250c0*/  FMUL.FTZ R27, R27, 16777216 ;  /* 0x4b8000001b1b7820 */ /* 0x000fe20000410000 */
[----:B------:R-:W-:-:S11]  /*250d0*/  FMUL.FTZ R32, R32, 16777216 ;  /* 0x4b80000020207820 */ /* 0x000fd60000410000 */
.L_x_11421:
[----:B------:R-:W-:Y:S05]  /*250e0*/  BSYNC B0 ;  /* 0x0000000000007941 */ /* 0x000fea0003800000 */
.L_x_11419:
        /* <DEDUP_REMOVED lines=33> */
.L_x_11432:
        /* <DEDUP_REMOVED lines=28> */
.L_x_11431:
        /* <DEDUP_REMOVED lines=20> */
.L_x_11436:
[----:B------:R-:W-:Y:S05]  /*25600*/  BSYNC B5 ;  /* 0x0000000000057941 */ /* 0x000fea0003800000 */
.L_x_11435:
        /* <DEDUP_REMOVED lines=18> */
.L_x_11438:
[----:B------:R-:W-:Y:S02]  /*25730*/  ISETP.GE.AND P0, PT, R32, RZ, PT ;  /* 0x000000ff2000720c */ /* 0x000fe40003f06270 */
[----:B------:R-:W-:-:S11]  /*25740*/  MOV R3, 0x3fd774eb ;  /* 0x3fd774eb00037802 */ /* 0x000fd60000000f00 */
[----:B------:R-:W-:-:S04]  /*25750*/  @P0 FFMA.FTZ R0, R3, 0.93318945169448852539, -R0 ;  /* 0x3f6ee58103000823 */ /* 0x000fc80000010800 */
[----:B------:R-:W-:-:S07]  /*25760*/  @!P0 FFMA.FTZ R0, R3, 0.93318945169448852539, R0 ;  /* 0x3f6ee58103008823 */ /* 0x000fce0000010000 */
.L_x_11439:
[----:B------:R-:W-:Y:S05]  /*25770*/  BSYNC B0 ;  /* 0x0000000000007941 */ /* 0x000fea0003800000 */
.L_x_11437:
        /* <DEDUP_REMOVED lines=11> */
.L_x_11434:
        /* <DEDUP_REMOVED lines=17> */
.L_x_11441:
[----:B------:R-:W-:Y:S05]  /*25940*/  BSYNC B5 ;  /* 0x0000000000057941 */ /* 0x000fea0003800000 */
.L_x_11440:
        /* <DEDUP_REMOVED lines=18> */
.L_x_11443:
[----:B------:R-:W-:Y:S02]  /*25a70*/  ISETP.GE.AND P0, PT, R32, RZ, PT ;  /* 0x000000ff2000720c */ /* 0x000fe40003f06270 */
[----:B------:R-:W-:-:S11]  /*25a80*/  MOV R3, 0x3fd774eb ;  /* 0x3fd774eb00037802 */ /* 0x000fd60000000f00 */
[----:B------:R-:W-:-:S04]  /*25a90*/  @P0 FFMA.FTZ R0, R3, 0.93318945169448852539, -R0 ;  /* 0x3f6ee58103000823 */ /* 0x000fc80000010800 */
[----:B------:R-:W-:-:S07]  /*25aa0*/  @!P0 FFMA.FTZ R0, R3, 0.93318945169448852539, R0 ;  /* 0x3f6ee58103008823 */ /* 0x000fce0000010000 */
.L_x_11444:
[----:B------:R-:W-:Y:S05]  /*25ab0*/  BSYNC B0 ;  /* 0x0000000000007941 */ /* 0x000fea0003800000 */
.L_x_11442:
        /* <DEDUP_REMOVED lines=10> */
.L_x_11433:
[----:B------:R-:W-:Y:S05]  /*25b60*/  BSYNC B4 ;  /* 0x0000000000047941 */ /* 0x000fea0003800000 */
.L_x_11430:
[----:B------:R-:W-:-:S13]  /*25b70*/  ISETP.NE.AND P0, PT, R26, RZ, PT ;  /* 0x000000ff1a00720c */ /* 0x000fda0003f05270 */
[----:B-1----:R-:W-:-:S05]  /*25b80*/  @!P0 FADD.FTZ R24, -R24, -RZ ;  /* 0x800000ff18188221 */ /* 0x002fca0000010100 */
[----:B------:R-:W-:Y:S01]  /*25b90*/  MOV R26, R24 ;  /* 0x00000018001a7202 */ /* 0x000fe20000000f00 */
[----:B------:R-:W-:Y:S06]  /*25ba0*/  BRA `(.L_x_11445) ;  /* 0x0000000c006c7947 */ /* 0x000fec0003800000 */
.L_x_11408:
[----:B------:R-:W-:Y:S01]  /*25bb0*/  FADD.FTZ R0, -R8, 6.1232342629258392722e-17 ;  /* 0x248d313208007421 */ /* 0x000fe20000010100 */
[----:B------:R-:W-:-:S03]  /*25bc0*/  FADD.FTZ R26, -R9, -RZ ;  /* 0x800000ff091a7221 */ /* 0x000fc60000010100 */
[----:B------:R-:W-:Y:S01]  /*25bd0*/  FADD.FTZ R0, R0, 1.5707963705062866211 ;  /* 0x3fc90fdb00007421 */ /* 0x000fe20000010000 */
[----:B------:R-:W-:Y:S06]  /*25be0*/  BRA `(.L_x_11445) ;  /* 0x0000000c005c7947 */ /* 0x000fec0003800000 */
.L_x_11407:
[----:B------:R-:W-:Y:S01]  /*25bf0*/  HFMA2.MMA R0, -RZ, RZ, 0, 0 ;  /* 0x00000000ff007435 */ /* 0x000fe200000001ff */
[----:B------:R-:W-:Y:S01]  /*25c00*/  FADD.FTZ R26, -R9, -RZ ;  /* 0x800000ff091a7221 */ /* 0x000fe20000010100 */
[----:B------:R-:W-:Y:S09]  /*25c10*/  BRA `(.L_x_11445) ;  /* 0x0000000c00507947 */ /* 0x000ff20003800000 */
.L_x_11406:
        /* <DEDUP_REMOVED lines=24> */
.L_x_11450:
[----:B------:R-:W-:Y:S05]  /*25da0*/  BSYNC B5 ;  /* 0x0000000000057941 */ /* 0x000fea0003800000 */
.L_x_11449:
        /* <DEDUP_REMOVED lines=18> */
.L_x_11452:
[----:B------:R-:W-:Y:S02]  /*25ed0*/  ISETP.GE.AND P0, PT, R8, RZ, PT ;  /* 0x000000ff0800720c */ /* 0x000fe40003f06270 */
[----:B------:R-:W-:-:S11]  /*25ee0*/  MOV R3, 0x3fd774eb ;  /* 0x3fd774eb00037802 */ /* 0x000fd60000000f00 */
[----:B------:R-:W-:-:S04]  /*25ef0*/  @P0 FFMA.FTZ R0, R3, 0.93318945169448852539, -R0 ;  /* 0x3f6ee58103000823 */ /* 0x000fc80000010800 */
[----:B------:R-:W-:-:S07]  /*25f00*/  @!P0 FFMA.FTZ R0, R3, 0.93318945169448852539, R0 ;  /* 0x3f6ee58103008823 */ /* 0x000fce0000010000 */
.L_x_11453:
[----:B------:R-:W-:Y:S05]  /*25f10*/  BSYNC B0 ;  /* 0x0000000000007941 */ /* 0x000fea0003800000 */
.L_x_11451:
        /* <DEDUP_REMOVED lines=13> */
.L_x_11448:
        /* <DEDUP_REMOVED lines=12> */
.L_x_11456:
[----:B------:R-:W-:Y:S05]  /*260b0*/  BSYNC B5 ;  /* 0x0000000000057941 */ /* 0x000fea0003800000 */
.L_x_11455:
        /* <DEDUP_REMOVED lines=18> */
.L_x_11458:
[----:B------:R-:W-:Y:S02]  /*261e0*/  ISETP.GE.AND P0, PT, R8, RZ, PT ;  /* 0x000000ff0800720c */ /* 0x000fe40003f06270 */
[----:B------:R-:W-:-:S11]  /*261f0*/  MOV R3, 0x3fd774eb ;  /* 0x3fd774eb00037802 */ /* 0x000fd60000000f00 */
[----:B------:R-:W-:-:S04]  /*26200*/  @P0 FFMA.FTZ R0, R3, 0.93318945169448852539, -R0 ;  /* 0x3f6ee58103000823 */ /* 0x000fc80000010800 */
[----:B------:R-:W-:-:S07]  /*26210*/  @!P0 FFMA.FTZ R0, R3, 0.93318945169448852539, R0 ;  /* 0x3f6ee58103008823 */ /* 0x000fce0000010000 */
.L_x_11459:
[----:B------:R-:W-:Y:S05]  /*26220*/  BSYNC B0 ;  /* 0x0000000000007941 */ /* 0x000fea0003800000 */
.L_x_11457:
        /* <DEDUP_REMOVED lines=27> */
.L_x_11447:
        /* <DEDUP_REMOVED lines=33> */
.L_x_11461:
[----:B------:R-:W-:Y:S05]  /*265f0*/  BSYNC B5 ;  /* 0x0000000000057941 */ /* 0x000fea0003800000 */
.L_x_11460:
        /* <DEDUP_REMOVED lines=18> */
.L_x_11463:
[----:B------:R-:W-:Y:S02]  /*26720*/  ISETP.GE.AND P0, PT, R8, RZ, PT ;  /* 0x000000ff0800720c */ /* 0x000fe40003f06270 */
[----:B------:R-:W-:-:S11]  /*26730*/  MOV R3, 0x3fd774eb ;  /* 0x3fd774eb00037802 */ /* 0x000fd60000000f00 */
[----:B------:R-:W-:-:S04]  /*26740*/  @P0 FFMA.FTZ R0, R3, 0.93318945169448852539, -R0 ;  /* 0x3f6ee58103000823 */ /* 0x000fc80000010800 */
[----:B------:R-:W-:-:S07]  /*26750*/  @!P0 FFMA.FTZ R0, R3, 0.93318945169448852539, R0 ;  /* 0x3f6ee58103008823 */ /* 0x000fce0000010000 */
.L_x_11464:
[----:B------:R-:W-:Y:S05]  /*26760*/  BSYNC B0 ;  /* 0x0000000000007941 */ /* 0x000fea0003800000 */
.L_x_11462:
        /* <DEDUP_REMOVED lines=10> */
.L_x_11454:
[----:B------:R-:W-:Y:S05]  /*26810*/  BSYNC B4 ;  /* 0x0000000000047941 */ /* 0x000fea0003800000 */
.L_x_11446:
[----:B------:R-:W-:Y:S01]  /*26820*/  ISETP.NE.AND P0, PT, R26, RZ, PT ;  /* 0x000000ff1a00720c */ /* 0x000fe20003f05270 */
[----:B------:R-:W-:Y:S01]  /*26830*/  FADD.FTZ R26, R33, 0.69314718246459960938 ;  /* 0x3f317218211a7421 */ /* 0x000fe20000010000 */
[----:B------:R-:W-:-:S11]  /*26840*/  FADD.FTZ R0, |R0|, -RZ ;  /* 0x800000ff00007221 */ /* 0x000fd60000010200 */
[----:B------:R-:W-:Y:S01]  /*26850*/  @!P0 FADD.FTZ R26, -R26, -RZ ;  /* 0x800000ff1a1a8221 */ /* 0x000fe20000010100 */
[----:B------:R-:W-:Y:S06]  /*26860*/  BRA `(.L_x_11445) ;  /* 0x00000000003c7947 */ /* 0x000fec0003800000 */
.L_x_11405:
        /* <DEDUP_REMOVED lines=15> */
.L_x_11445:
[----:B------:R-:W-:Y:S05]  /*26960*/  BSYNC B2 ;  /* 0x0000000000027941 */ /* 0x000fea0003800000 */
.L_x_11404:
        /* <DEDUP_REMOVED lines=9> */
.L_x_11465:
[----:B------:R-:W-:Y:S02]  /*26a00*/  FSETP.GTU.FTZ.AND P0, PT, R3, +INF , PT ;  /* 0x7f8000000300780b */ /* 0x000fe40003f1c000 */
[----:B---34-:R-:W-:-:S11]  /*26a10*/  MOV R27, R0 ;  /* 0x00000000001b7202 */ /* 0x018fd60000000f00 */
[----:B------:R-:W-:-:S07]  /*26a20*/  @!P0 MOV R26, R3 ;  /* 0x00000003001a8202 */ /* 0x000fce0000000f00 */
.L_x_11403:
[----:B------:R-:W-:Y:S05]  /*26a30*/  BSYNC B3 ;  /* 0x0000000000037941 */ /* 0x000fea0003800000 */
.L_x_11402:
        /* <DEDUP_REMOVED lines=114> */
.L_x_11476:
        /* <DEDUP_REMOVED lines=10> */
.L_x_11478:
[----:B------:R-:W-:-:S04]  /*27200*/  FADD.FTZ R4, -R0, R5 ;  /* 0x0000000500047221 */ /* 0x000fc80000010100 */
[----:B------:R-:W-:-:S07]  /*27210*/  FMUL.FTZ R4, R4, 0.5 ;  /* 0x3f00000004047820 */ /* 0x000fce0000410000 */
.L_x_11479:
[----:B------:R-:W-:Y:S05]  /*27220*/  BSYNC B1 ;  /* 0x0000000000017941 */ /* 0x000fea0003800000 */
.L_x_11477:
        /* <DEDUP_REMOVED lines=11> */
.L_x_11481:
[----:B------:R-:W-:-:S04]  /*272e0*/  FADD.FTZ R7, R6, -R7 ;  /* 0x8000000706077221 */ /* 0x000fc80000010000 */
[----:B------:R-:W-:-:S07]  /*272f0*/  FMUL.FTZ R7, R7, 0.5 ;  /* 0x3f00000007077820 */ /* 0x000fce0000410000 */
.L_x_11482:
[----:B------:R-:W-:Y:S05]  /*27300*/  BSYNC B1 ;  /* 0x0000000000017941 */ /* 0x000fea0003800000 */
.L_x_11480:
        /* <DEDUP_REMOVED lines=35> */
.L_x_11475:
[----:B------:R0:W1:Y:S02]  /*27540*/  MUFU.SQRT R8, R33 ;  /* 0x0000002100087308 */ /* 0x0000640000002000 */
.L_x_11474:
[----:B------:R-:W-:Y:S05]  /*27550*/  BSYNC B0 ;  /* 0x0000000000007941 */ /* 0x000fea0003800000 */
.L_x_11473:
        /* <DEDUP_REMOVED lines=24> */
.L_x_11489:
[----:B------:R-:W-:-:S04]  /*276e0*/  FADD.FTZ R0, -R0, R5 ;  /* 0x0000000500007221 */ /* 0x000fc80000010100 */
[----:B------:R-:W-:-:S07]  /*276f0*/  FMUL.FTZ R0, R0, 0.5 ;  /* 0x3f00000000007820 */ /* 0x000fce0000410000 */
.L_x_11490:
[----:B------:R-:W-:Y:S05]  /*27700*/  BSYNC B1 ;  /* 0x0000000000017941 */ /* 0x000fea0003800000 */
.L_x_11488:
        /* <DEDUP_REMOVED lines=10> */
.L_x_11492:
[----:B------:R-:W-:-:S04]  /*277b0*/  FADD.FTZ R3, -R3, R6 ;  /* 0x0000000603037221 */ /* 0x000fc80000010100 */
[----:B------:R-:W-:-:S07]  /*277c0*/  FMUL.FTZ R3, R3, 0.5 ;  /* 0x3f00000003037820 */ /* 0x000fce0000410000 */
.L_x_11493:
[----:B------:R-:W-:Y:S05]  /*277d0*/  BSYNC B1 ;  /* 0x0000000000017941 */ /* 0x000fea0003800000 */
.L_x_11491:
[----:B------:R-:W-:Y:S01]  /*277e0*/  FADD.FTZ R0, R3, R0 ;  /* 0x0000000003007221 */ /* 0x000fe20000010000 */
[----:B------:R-:W-:Y:S01]  /*277f0*/  FADD.FTZ R25, R24, R25 ;  /* 0x0000001918197221 */ /* 0x000fe20000010000 */
[----:B------:R-:W-:-:S03]  /*27800*/  PLOP3.LUT P0, PT, PT, PT, PT, 0x80, 0x0 ;  /* 0x000000000000781c */ /* 0x000fc60003f0f070 */
[----:B------:R-:W-:-:S06]  /*27810*/  FMUL.FTZ R25, R25, R0 ;  /* 0x0000000019197220 */ /* 0x000fcc0000410000 */
[----:B------:R-:W2:Y:S01]  /*27820*/  MUFU.SQRT R25, R25 ;  /* 0x0000001900197308 */ /* 0x000ea20000002000 */
[----:B------:R-:W-:Y:S05]  /*27830*/  BRA `(.L_x_11485) ;  /* 0x0000000000687947 */ /* 0x000fea0003800000 */
.L_x_11487:
        /* <DEDUP_REMOVED lines=15> */
.L_x_11486:
        /* <DEDUP_REMOVED lines=8> */
.L_x_11484:
[----:B------:R-:W-:Y:S01]  /*279b0*/  PLOP3.LUT P0, PT, PT, PT, PT, 0x80, 0x0 ;  /* 0x000000000000781c */ /* 0x000fe20003f0f070 */
[----:B------:R-:W-:Y:S01]  /*279c0*/  FMUL.FTZ R25, R25, 16777216 ;  /* 0x4b80000019197820 */ /* 0x000fe20000410000 */
[----:B------:R-:W-:-:S11]  /*279d0*/  FMUL.FTZ R24, R24, 16777216 ;  /* 0x4b80000018187820 */ /* 0x000fd60000410000 */
.L_x_11485:
[----:B------:R-:W-:Y:S05]  /*279e0*/  BSYNC B0 ;  /* 0x0000000000007941 */ /* 0x000fea0003800000 */
.L_x_11483:
        /* <DEDUP_REMOVED lines=33> */
.L_x_11496:
        /* <DEDUP_REMOVED lines=28> */
.L_x_11495:
        /* <DEDUP_REMOVED lines=20> */
.L_x_11500:
[----:B------:R-:W-:Y:S05]  /*27f00*/  BSYNC B5 ;  /* 0x0000000000057941 */ /* 0x000fea0003800000 */
.L_x_11499:
        /* <DEDUP_REMOVED lines=18> */
.L_x_11502:
[----:B------:R-:W-:Y:S02]  /*28030*/  ISETP.GE.AND P0, PT, R24, RZ, PT ;  /* 0x000000ff1800720c */ /* 0x000fe40003f06270 */
[----:B------:R-:W-:-:S11]  /*28040*/  MOV R3, 0x3fd774eb ;  /* 0x3fd774eb00037802 */ /* 0x000fd60000000f00 */
[----:B------:R-:W-:-:S04]  /*28050*/  @P0 FFMA.FTZ R0, R3, 0.93318945169448852539, -R0 ;  /* 0x3f6ee58103000823 */ /* 0x000fc80000010800 */
[----:B------:R-:W-:-:S07]  /*28060*/  @!P0 FFMA.FTZ R0, R3, 0.93318945169448852539, R0 ;  /* 0x3f6ee58103008823 */ /* 0x000fce0000010000 */
.L_x_11503:
[----:B------:R-:W-:Y:S05]  /*28070*/  BSYNC B0 ;  /* 0x0000000000007941 */ /* 0x000fea0003800000 */
.L_x_11501:
        /* <DEDUP_REMOVED lines=11> */
.L_x_11498:
        /* <DEDUP_REMOVED lines=17> */
.L_x_11505:
[----:B------:R-:W-:Y:S05]  /*28240*/  BSYNC B5 ;  /* 0x0000000000057941 */ /* 0x000fea0003800000 */
.L_x_11504:
        /* <DEDUP_REMOVED lines=18> */
.L_x_11507:
[----:B------:R-:W-:Y:S02]  /*28370*/  ISETP.GE.AND P0, PT, R24, RZ, PT ;  /* 0x000000ff1800720c */ /* 0x000fe40003f06270 */
[----:B------:R-:W-:-:S11]  /*28380*/  MOV R3, 0x3fd774eb ;  /* 0x3fd774eb00037802 */ /* 0x000fd60000000f00 */
[----:B------:R-:W-:-:S04]  /*28390*/  @P0 FFMA.FTZ R0, R3, 0.93318945169448852539, -R0 ;  /* 0x3f6ee58103000823 */ /* 0x000fc80000010800 */
[----:B------:R-:W-:-:S07]  /*283a0*/  @!P0 FFMA.FTZ R0, R3, 0.93318945169448852539, R0 ;  /* 0x3f6ee58103008823 */ /* 0x000fce0000010000 */
.L_x_11508:
[----:B------:R-:W-:Y:S05]  /*283b0*/  BSYNC B0 ;  /* 0x0000000000007941 */ /* 0x000fea0003800000 */
.L_x_11506:
        /* <DEDUP_REMOVED lines=10> */
.L_x_11497:
[----:B------:R-:W-:Y:S05]  /*28460*/  BSYNC B4 ;  /* 0x0000000000047941 */ /* 0x000fea0003800000 */
.L_x_11494:
[----:B------:R-:W-:-:S13]  /*28470*/  ISETP.NE.AND P0, PT, R9, RZ, PT ;  /* 0x000000ff0900720c */ /* 0x000fda0003f05270 */
[----:B-1----:R-:W-:-:S05]  /*28480*/  @!P0 FADD.FTZ R8, -R8, -RZ ;  /* 0x800000ff08088221 */ /* 0x002fca0000010100 */
[----:B------:R-:W-:Y:S01]  /*28490*/  MOV R24, R8 ;  /* 0x0000000800187202 */ /* 0x000fe20000000f00 */
[----:B------:R-:W-:Y:S06]  /*284a0*/  BRA `(.L_x_11509) ;  /* 0x0000000c006c7947 */ /* 0x000fec0003800000 */
.L_x_11472:
[----:B------:R-:W-:Y:S01]  /*284b0*/  FADD.FTZ R0, -R10, 6.1232342629258392722e-17 ;  /* 0x248d31320a007421 */ /* 0x000fe20000010100 */
[----:B------:R-:W-:-:S03]  /*284c0*/  FADD.FTZ R24, -R11, -RZ ;  /* 0x800000ff0b187221 */ /* 0x000fc60000010100 */
[----:B------:R-:W-:Y:S01]  /*284d0*/  FADD.FTZ R0, R0, 1.5707963705062866211 ;  /* 0x3fc90fdb00007421 */ /* 0x000fe20000010000 */
[----:B------:R-:W-:Y:S06]  /*284e0*/  BRA `(.L_x_11509) ;  /* 0x0000000c005c7947 */ /* 0x000fec0003800000 */
.L_x_11471:
[----:B------:R-:W-:Y:S01]  /*284f0*/  HFMA2.MMA R0, -RZ, RZ, 0, 0 ;  /* 0x00000000ff007435 */ /* 0x000fe200000001ff */
[----:B------:R-:W-:Y:S01]  /*28500*/  FADD.FTZ R24, -R11, -RZ ;  /* 0x800000ff0b187221 */ /* 0x000fe20000010100 */
[----:B------:R-:W-:Y:S09]  /*28510*/  BRA `(.L_x_11509) ;  /* 0x0000000c00507947 */ /* 0x000ff20003800000 */
.L_x_11470:
        /* <DEDUP_REMOVED lines=24> */
.L_x_11514:
[----:B------:R-:W-:Y:S05]  /*286a0*/  BSYNC B5 ;  /* 0x0000000000057941 */ /* 0x000fea0003800000 */
.L_x_11513:
        /* <DEDUP_REMOVED lines=18> */
.L_x_11516:
[----:B------:R-:W-:Y:S02]  /*287d0*/  ISETP.GE.AND P0, PT, R10, RZ, PT ;  /* 0x000000ff0a00720c */ /* 0x000fe40003f06270 */
[----:B------:R-:W-:-:S11]  /*287e0*/  MOV R3, 0x3fd774eb ;  /* 0x3fd774eb00037802 */ /* 0x000fd60000000f00 */
[----:B------:R-:W-:-:S04]  /*287f0*/  @P0 FFMA.FTZ R0, R3, 0.93318945169448852539, -R0 ;  /* 0x3f6ee58103000823 */ /* 0x000fc80000010800 */
[----:B------:R-:W-:-:S07]  /*28800*/  @!P0 FFMA.FTZ R0, R3, 0.93318945169448852539, R0 ;  /* 0x3f6ee58103008823 */ /* 0x000fce0000010000 */
.L_x_11517:
[----:B------:R-:W-:Y:S05]  /*28810*/  BSYNC B0 ;  /* 0x0000000000007941 */ /* 0x000fea0003800000 */
.L_x_11515:
        /* <DEDUP_REMOVED lines=13> */
.L_x_11512:
        /* <DEDUP_REMOVED lines=12> */
.L_x_11520:
[----:B------:R-:W-:Y:S05]  /*289b0*/  BSYNC B5 ;  /* 0x0000000000057941 */ /* 0x000fea0003800000 */
.L_x_11519:
        /* <DEDUP_REMOVED lines=18> */
.L_x_11522:
[----:B------:R-:W-:Y:S02]  /*28ae0*/  ISETP.GE.AND P0, PT, R10, RZ, PT ;  /* 0x000000ff0a00720c */ /* 0x000fe40003f06270 */
[----:B------:R-:W-:-:S11]  /*28af0*/  MOV R3, 0x3fd774eb ;  /* 0x3fd774eb00037802 */ /* 0x000fd60000000f00 */
[----:B------:R-:W-:-:S04]  /*28b00*/  @P0 FFMA.FTZ R0, R3, 0.93318945169448852539, -R0 ;  /* 0x3f6ee58103000823 */ /* 0x000fc80000010800 */
[----:B------:R-:W-:-:S07]  /*28b10*/  @!P0 FFMA.FTZ R0, R3, 0.93318945169448852539, R0 ;  /* 0x3f6ee58103008823 */ /* 0x000fce0000010000 */
.L_x_11523:
[----:B------:R-:W-:Y:S05]  /*28b20*/  BSYNC B0 ;  /* 0x0000000000007941 */ /* 0x000fea0003800000 */
.L_x_11521:
        /* <DEDUP_REMOVED lines=27> */
.L_x_11511:
        /* <DEDUP_REMOVED lines=33> */
.L_x_11525:
[----:B------:R-:W-:Y:S05]  /*28ef0*/  BSYNC B5 ;  /* 0x0000000000057941 */ /* 0x000fea0003800000 */
.L_x_11524:
        /* <DEDUP_REMOVED lines=18> */
.L_x_11527:
[----:B------:R-:W-:Y:S02]  /*29020*/  ISETP.GE.AND P0, PT, R10, RZ, PT ;  /* 0x000000ff0a00720c */ /* 0x000fe40003f06270 */
[----:B------:R-:W-:-:S11]  /*29030*/  MOV R3, 0x3fd774eb ;  /* 0x3fd774eb00037802 */ /* 0x000fd60000000f00 */
[----:B------:R-:W-:-:S04]  /*29040*/  @P0 FFMA.FTZ R0, R3, 0.93318945169448852539, -R0 ;  /* 0x3f6ee58103000823 */ /* 0x000fc80000010800 */
[----:B------:R-:W-:-:S07]  /*29050*/  @!P0 FFMA.FTZ R0, R3, 0.93318945169448852539, R0 ;  /* 0x3f6ee58103008823 */ /* 0x000fce0000010000 */
.L_x_11528:
[----:B------:R-:W-:Y:S05]  /*29060*/  BSYNC B0 ;  /* 0x0000000000007941 */ /* 0x000fea0003800000 */
.L_x_11526:
        /* <DEDUP_REMOVED lines=10> */
.L_x_11518:
[----:B------:R-:W-:Y:S05]  /*29110*/  BSYNC B4 ;  /* 0x0000000000047941 */ /* 0x000fea0003800000 */
.L_x_11510:
[----:B------:R-:W-:Y:S01]  /*29120*/  ISETP.NE.AND P0, PT, R9, RZ, PT ;  /* 0x000000ff0900720c */ /* 0x000fe20003f05270 */
[----:B------:R-:W-:Y:S01]  /*29130*/  FADD.FTZ R24, R32, 0.69314718246459960938 ;  /* 0x3f31721820187421 */ /* 0x000fe20000010000 */
[----:B------:R-:W-:-:S11]  /*29140*/  FADD.FTZ R0, |R0|, -RZ ;  /* 0x800000ff00007221 */ /* 0x000fd60000010200 */
[----:B------:R-:W-:Y:S01]  /*29150*/  @!P0 FADD.FTZ R24, -R24, -RZ ;  /* 0x800000ff18188221 */ /* 0x000fe20000010100 */
[----:B------:R-:W-:Y:S06]  /*29160*/  BRA `(.L_x_11509) ;  /* 0x00000000003c7947 */ /* 0x000fec0003800000 */
.L_x_11469:
        /* <DEDUP_REMOVED lines=15> */
.L_x_11509:
[----:B------:R-:W-:Y:S05]  /*29260*/  BSYNC B2 ;  /* 0x0000000000027941 */ /* 0x000fea0003800000 */
.L_x_11468:
        /* <DEDUP_REMOVED lines=9> */
.L_x_11529:
[----:B------:R-:W-:Y:S02]  /*29300*/  FSETP.GTU.FTZ.AND P0, PT, R3, +INF , PT ;  /* 0x7f8000000300780b */ /* 0x000fe40003f1c000 */
[----:B--2-4-:R-:W-:-:S11]  /*29310*/  MOV R25, R0 ;  /* 0x0000000000197202 */ /* 0x014fd60000000f00 */
[----:B------:R-:W-:-:S07]  /*29320*/  @!P0 MOV R24, R3 ;  /* 0x0000000300188202 */ /* 0x000fce0000000f00 */
.L_x_11467:
[----:B------:R-:W-:Y:S05]  /*29330*/  BSYNC B3 ;  /* 0x0000000000037941 */ /* 0x000fea0003800000 */
.L_x_11466:
        /* <DEDUP_REMOVED lines=23> */
.L_x_11532:
[----:B------:R-:W-:-:S13]  /*294b0*/  ISETP.GE.AND P0, PT, R0, R31, PT ;  /* 0x0000001f0000720c */ /* 0x000fda0003f06270 */
[----:B------:R-:W-:Y:S05]  /*294c0*/  @P0 BRA `(.L_x_11534) ;  /* 0x0000000000300947 */ /* 0x000fea0003800000 */
[----:B-1----:R-:W1:Y:S01]  /*294d0*/  LDC.64 R4, c[0x0][0x218] ;  /* 0x00008600ff047b82 */ /* 0x002e620000000a00 */
[----:B------:R-:W-:Y:S02]  /*294e0*/  IADD3 R3, R2, R0, RZ ;  /* 0x0000000002037210 */ /* 0x000fe40007ffe0ff */
[----:B------:R-:W-:-:S03]  /*294f0*/  IADD3 R0, R0, 0x80, RZ ;  /* 0x0000008000007810 */ /* 0x000fc60007ffe0ff */
[----:B-1----:R-:W-:-:S05]  /*29500*/  IMAD.WIDE.U32 R4, R3, 0x8, R4 ;  /* 0x0000000803047825 */ /* 0x002fca00078e0004 */
[----:B------:R2:W-:Y:S02]  /*29510*/  STG.E.64 desc[UR4][R4.64], R18 ;  /* 0x0000001204007986 */ /* 0x0005e4000c101b04 */
.L_x_11533:
[----:B------:R-:W-:-:S13]  /*29520*/  ISETP.GE.AND P0, PT, R0, R31, PT ;  /* 0x0000001f0000720c */ /* 0x000fda0003f06270 */
[----:B------:R-:W-:Y:S05]  /*29530*/  @P0 BRA `(.L_x_11535) ;  /* 0x0000000000340947 */ /* 0x000fea0003800000 */
[----:B-12---:R-:W1:Y:S01]  /*29540*/  LDC.64 R4, c[0x0][0x218] ;  /* 0x00008600ff047b82 */ /* 0x006e620000000a00 */
[----:B------:R-:W-:Y:S02]  /*29550*/  IADD3 R3, R2, R0, RZ ;  /* 0x0000000002037210 */ /* 0x000fe40007ffe0ff */
[----:B------:R-:W-:-:S03]  /*29560*/  IADD3 R0, R0, 0x80, RZ ;  /* 0x0000008000007810 */ /* 0x000fc60007ffe0ff */
[----:B-1----:R-:W-:-:S05]  /*29570*/  IMAD.WIDE.U32 R4, R3, 0x8, R4 ;  /* 0x0000000803047825 */ /* 0x002fca00078e0004 */
[----:B------:R2:W-:Y:S02]  /*29580*/  STG.E.64 desc[UR4][R4.64], R20 ;  /* 0x0000001404007986 */ /* 0x0005e4000c101b04 */
.L_x_11534:
        /* <DEDUP_REMOVED lines=8> */
.L_x_11535:
[----:B------:R-:W-:Y:S05]  /*29610*/  BSYNC B1 ;  /* 0x0000000000017941 */ /* 0x000fea0003800000 */
.L_x_11531:
[----:B------:R-:W-:-:S13]  /*29620*/  ISETP.GE.AND P0, PT, R0, R31, PT ;  /* 0x0000001f0000720c */ /* 0x000fda0003f06270 */
[----:B-123--:R-:W1:Y:S01]  /*29630*/  @!P0 LDC.64 R4, c[0x0][0x218] ;  /* 0x00008600ff048b82 */ /* 0x00ee620000000a00 */
[----:B------:R-:W-:Y:S02]  /*29640*/  @!P0 IADD3 R3, R2, R0, RZ ;  /* 0x0000000002038210 */ /* 0x000fe40007ffe0ff */
[----:B------:R-:W-:-:S03]  /*29650*/  @!P0 IADD3 R0, R0, 0x80, RZ ;  /* 0x0000008000008810 */ /* 0x000fc60007ffe0ff */
[----:B-1----:R-:W-:-:S05]  /*29660*/  @!P0 IMAD.WIDE.U32 R4, R3, 0x8, R4 ;  /* 0x0000000803048825 */ /* 0x002fca00078e0004 */
[----:B------:R3:W-:Y:S02]  /*29670*/  @!P0 STG.E.64 desc[UR4][R4.64], R26 ;  /* 0x0000001a04008986 */ /* 0x0007e4000c101b04 */
.L_x_11536:
[----:B------:R-:W-:Y:S05]  /*29680*/  BSYNC B0 ;  /* 0x0000000000007941 */ /* 0x000fea0003800000 */
.L_x_11530:
        /* <DEDUP_REMOVED lines=8> */
        .weak           $__internal_19_$__cuda_sm3x_div_rn_ftz_f32_slowpath
        .type           $__internal_19_$__cuda_sm3x_div_rn_ftz_f32_slowpath,@function
        .size           $__internal_19_$__cuda_sm3x_div_rn_ftz_f32_slowpath,(.L_x_21024 - $__internal_19_$__cuda_sm3x_div_rn_ftz_f32_slowpath)
$__internal_19_$__cuda_sm3x_div_rn_ftz_f32_slowpath:
        /* <DEDUP_REMOVED lines=32> */
.L_x_11539:
[----:B------:R-:W-:Y:S05]  /*29910*/  BSYNC B1 ;  /* 0x0000000000017941 */ /* 0x000fea0003800000 */
.L_x_11538:
        /* <DEDUP_REMOVED lines=27> */
.L_x_11545:
[----:B------:R-:W-:-:S07]  /*29ad0*/  LEA R0, R3, R0, 0x17 ;  /* 0x0000000003007211 */ /* 0x000fce00078eb8ff */
.L_x_11546:
[----:B------:R-:W-:Y:S05]  /*29ae0*/  BSYNC B1 ;  /* 0x0000000000017941 */ /* 0x000fea0003800000 */
.L_x_11544:
[----:B------:R-:W-:Y:S05]  /*29af0*/  BRA `(.L_x_11547) ;  /* 0x0000000000207947 */ /* 0x000fea0003800000 */
.L_x_11543:
[----:B------:R-:W-:-:S04]  /*29b00*/  LOP3.LUT R29, R0, 0x80000000, R29, 0x48, !PT ;  /* 0x80000000001d7812 */ /* 0x000fc800078e481d */
[----:B------:R-:W-:Y:S01]  /*29b10*/  LOP3.LUT R0, R29, 0x7f800000, RZ, 0xfc, !PT ;  /* 0x7f8000001d007812 */ /* 0x000fe200078efcff */
[----:B------:R-:W-:Y:S06]  /*29b20*/  BRA `(.L_x_11547) ;  /* 0x0000000000147947 */ /* 0x000fec0003800000 */
.L_x_11542:
[----:B------:R-:W-:Y:S01]  /*29b30*/  LOP3.LUT R0, R0, 0x80000000, R29, 0x48, !PT ;  /* 0x8000000000007812 */ /* 0x000fe200078e481d */
[----:B------:R-:W-:Y:S06]  /*29b40*/  BRA `(.L_x_11547) ;  /* 0x00000000000c7947 */ /* 0x000fec0003800000 */
.L_x_11541:
[----:B------:R-:W0:Y:S01]  /*29b50*/  MUFU.RSQ R0, -QNAN ;  /* 0xffc0000000007908 */ /* 0x000e220000001400 */
[----:B------:R-:W-:Y:S05]  /*29b60*/  BRA `(.L_x_11547) ;  /* 0x0000000000047947 */ /* 0x000fea0003800000 */
.L_x_11540:
[----:B------:R-:W-:-:S07]  /*29b70*/  FADD.FTZ R0, R29, R0 ;  /* 0x000000001d007221 */ /* 0x000fce0000010000 */
.L_x_11547:
[----:B------:R-:W-:Y:S05]  /*29b80*/  BSYNC B0 ;  /* 0x0000000000007941 */ /* 0x000fea0003800000 */
.L_x_11537:
[----:B------:R-:W-:Y:S01]  /*29b90*/  HFMA2.MMA R7, -RZ, RZ, 0, 0 ;  /* 0x00000000ff077435 */ /* 0x000fe200000001ff */
[----:B------:R-:W-:-:S05]  /*29ba0*/  MOV R6, R4 ;  /* 0x0000000400067202 */ /* 0x000fca0000000f00 */
[----:B0-----:R-:W-:Y:S05]  /*29bb0*/  RET.REL.NODEC R6 `(_ZN2at6native29vectorized_elementwise_kernelILi4EZZZNS0_17acosh_kernel_cudaERNS_18TensorIteratorBaseEENKUlvE_clEvENKUlvE0_clEvEUlN3c107complexIfEEE_St5arrayIPcLm2EEEEviT0_T1_) ;  /* 0xfffffd6406107950 */ /* 0x001fea0003c3ffff */
.L_x_11548:
        /* <DEDUP_REMOVED lines=12> */
.L_x_21024:


//--------------------- .text._ZN2at6native29vectorized_elementwise_kernelILi8EZZZNS0_17acosh_kernel_cudaERNS_18TensorIteratorBaseEENKUlvE_clEvENKUlvE0_clEvEUlN3c107complexIfEEE_St5arrayIPcLm2EEEEviT0_T1_ --------------------------
	.section	.text._ZN2at6native29vectorized_elementwise_kernelILi8EZZZNS0_17acosh_kernel_cudaERNS_18TensorIteratorBaseEENKUlvE_clEvENKUlvE0_clEvEUlN3c107complexIfEEE_St5arrayIPcLm2EEEEviT0_T1_,"ax",@progbits
	.align	128
        .global         _ZN2at6native29vectorized_elementwise_kernelILi8EZZZNS0_17acosh_kernel_cudaERNS_18TensorIteratorBaseEENKUlvE_clEvENKUlvE0_clEvEUlN3c107complexIfEEE_St5arrayIPcLm2EEEEviT0_T1_
        .type           _ZN2at6native29vectorized_elementwise_kernelILi8EZZZNS0_17acosh_kernel_cudaERNS_18TensorIteratorBaseEENKUlvE_clEvENKUlvE0_clEvEUlN3c107complexIfEEE_St5arrayIPcLm2EEEEviT0_T1_,@function
        .size           _ZN2at6native29vectorized_elementwise_kernelILi8EZZZNS0_17acosh_kernel_cudaERNS_18TensorIteratorBaseEENKUlvE_clEvENKUlvE0_clEvEUlN3c107complexIfEEE_St5arrayIPcLm2EEEEviT0_T1_,(.L_x_21025 - _ZN2at6native29vectorized_elementwise_kernelILi8EZZZNS0_17acosh_kernel_cudaERNS_18TensorIteratorBaseEENKUlvE_clEvENKUlvE0_clEvEUlN3c107complexIfEEE_St5arrayIPcLm2EEEEviT0_T1_)
        .other          _ZN2at6native29vectorized_elementwise_kernelILi8EZZZNS0_17acosh_kernel_cudaERNS_18TensorIteratorBaseEENKUlvE_clEvENKUlvE0_clEvEUlN3c107complexIfEEE_St5arrayIPcLm2EEEEviT0_T1_,@"STO_CUDA_ENTRY STV_DEFAULT"
_ZN2at6native29vectorized_elementwise_kernelILi8EZZZNS0_17acosh_kernel_cudaERNS_18TensorIteratorBaseEENKUlvE_clEvENKUlvE0_clEvEUlN3c107complexIfEEE_St5arrayIPcLm2EEEEviT0_T1_:
.text._ZN2at6native29vectorized_elementwise_kernelILi8EZZZNS0_17acosh_kernel_cudaERNS_18TensorIteratorBaseEENKUlvE_clEvENKUlvE0_clEvEUlN3c107complexIfEEE_St5arrayIPcLm2EEEEviT0_T1_:
        /* <DEDUP_REMOVED lines=124> */
.L_x_11558:
        /* <DEDUP_REMOVED lines=10> */
.L_x_11560:
[----:B------:R-:W-:-:S04]  /*0860*/  FADD.FTZ R6, -R0, R5 ;  /* 0x0000000500067221 */ /* 0x000fc80000010100 */
[----:B------:R-:W-:-:S07]  /*0870*/  FMUL.FTZ R6, R6, 0.5 ;  /* 0x3f00000006067820 */ /* 0x000fce0000410000 */
.L_x_11561:
[----:B------:R-:W-:Y:S05]  /*0880*/  BSYNC B1 ;  /* 0x0000000000017941 */ /* 0x000fea0003800000 */
.L_x_11559:
        /* <DEDUP_REMOVED lines=11> */
.L_x_11563:
[----:B------:R-:W-:-:S04]  /*0940*/  FADD.FTZ R7, R4, -R7 ;  /* 0x8000000704077221 */ /* 0x000fc80000010000 */
[----:B------:R-:W-:-:S07]  /*0950*/  FMUL.FTZ R7, R7, 0.5 ;  /* 0x3f00000007077820 */ /* 0x000fce0000410000 */
.L_x_11564:
[----:B------:R-:W-:Y:S05]  /*0960*/  BSYNC B1 ;  /* 0x0000000000017941 */ /* 0x000fea0003800000 */
.L_x_11562:
        /* <DEDUP_REMOVED lines=35> */
.L_x_11557:
[----:B------:R0:W1:Y:S02]  /*0ba0*/  MUFU.SQRT R12, R33 ;  /* 0x00000021000c7308 */ /* 0x0000640000002000 */
.L_x_11556:
[----:B------:R-:W-:Y:S05]  /*0bb0*/  BSYNC B0 ;  /* 0x0000000000007941 */ /* 0x000fea0003800000 */
.L_x_11555:
        /* <DEDUP_REMOVED lines=24> */
.L_x_11571:
[----:B------:R-:W-:-:S04]  /*0d40*/  FADD.FTZ R0, -R0, R5 ;  /* 0x0000000500007221 */ /* 0x000fc80000010100 */
[----:B------:R-:W-:-:S07]  /*0d50*/  FMUL.FTZ R0, R0, 0.5 ;  /* 0x3f00000000007820 */ /* 0x000fce0000410000 */
.L_x_11572:
[----:B------:R-:W-:Y:S05]  /*0d60*/  BSYNC B1 ;  /* 0x0000000000017941 */ /* 0x000fea0003800000 */
.L_x_11570:
        /* <DEDUP_REMOVED lines=10> */
.L_x_11574:
[----:B------:R-:W-:-:S04]  /*0e10*/  FADD.FTZ R3, -R3, R4 ;  /* 0x0000000403037221 */ /* 0x000fc80000010100 */
[----:B------:R-:W-:-:S07]  /*0e20*/  FMUL.FTZ R3, R3, 0.5 ;  /* 0x3f00000003037820 */ /* 0x000fce0000410000 */
.L_x_11575:
[----:B------:R-:W-:Y:S05]  /*0e30*/  BSYNC B1 ;  /* 0x0000000000017941 */ /* 0x000fea0003800000 */
.L_x_11573:
[----:B------:R-:W-:Y:S01]  /*0e40*/  FADD.FTZ R0, R3, R0 ;  /* 0x0000000003007221 */ /* 0x000fe20000010000 */
[----:B------:R-:W-:Y:S01]  /*0e50*/  FADD.FTZ R15, R14, R15 ;  /* 0x0000000f0e0f7221 */ /* 0x000fe20000010000 */
[----:B------:R-:W-:-:S03]  /*0e60*/  PLOP3.LUT P0, PT, PT, PT, PT, 0x80, 0x0 ;  /* 0x000000000000781c */ /* 0x000fc60003f0f070 */
[----:B------:R-:W-:-:S06]  /*0e70*/  FMUL.FTZ R15, R15, R0 ;  /* 0x000000000f0f7220 */ /* 0x000fcc0000410000 */
[----:B------:R-:W2:Y:S01]  /*0e80*/  MUFU.SQRT R15, R15 ;  /* 0x0000000f000f7308 */ /* 0x000ea20000002000 */
[----:B------:R-:W-:Y:S05]  /*0e90*/  BRA `(.L_x_11567) ;  /* 0x0000000000687947 */ /* 0x000fea0003800000 */
.L_x_11569:
        /* <DEDUP_REMOVED lines=15> */
.L_x_11568:
        /* <DEDUP_REMOVED lines=8> */
.L_x_11566:
[----:B------:R-:W-:Y:S01]  /*1010*/  PLOP3.LUT P0, PT, PT, PT, PT, 0x80, 0x0 ;  /* 0x000000000000781c */ /* 0x000fe20003f0f070 */
[----:B------:R-:W-:Y:S01]  /*1020*/  FMUL.FTZ R15, R15, 16777216 ;  /* 0x4b8000000f0f7820 */ /* 0x000fe20000410000 */
[----:B------:R-:W-:-:S11]  /*1030*/  FMUL.FTZ R14, R14, 16777216 ;  /* 0x4b8000000e0e7820 */ /* 0x000fd60000410000 */
.L_x_11567:
[----:B------:R-:W-:Y:S05]  /*1040*/  BSYNC B0 ;  /* 0x0000000000007941 */ /* 0x000fea0003800000 */
.L_x_11565:
        /* <DEDUP_REMOVED lines=33> */
.L_x_11578:
        /* <DEDUP_REMOVED lines=28> */
.L_x_11577:
        /* <DEDUP_REMOVED lines=19> */
[----:B01-3-5:R-:W-:Y:S05]  /*1550*/  CALL.REL.NOINC `($__internal_20_$__cuda_sm3x_div_rn_ftz_f32_slowpath) ;  /* 0x00000280006c7944 */ /* 0x02bfea0003c00000 */
.L_x_11582:
[----:B------:R-:W-:Y:S05]  /*1560*/  BSYNC B4 ;  /* 0x0000000000047941 */ /* 0x000fea0003800000 */
.L_x_11581:
        /* <DEDUP_REMOVED lines=18> */
.L_x_11584:
[----:B------:R-:W-:Y:S02]  /*1690*/  ISETP.GE.AND P0, PT, R14, RZ, PT ;  /* 0x000000ff0e00720c */ /* 0x000fe40003f06270 */
[----:B------:R-:W-:-:S11]  /*16a0*/  MOV R3, 0x3fd774eb ;  /* 0x3fd774eb00037802 */ /* 0x000fd60000000f00 */
[----:B------:R-:W-:-:S04]  /*16b0*/  @P0 FFMA.FTZ R0, R3, 0.93318945169448852539, -R0 ;  /* 0x3f6ee58103000823 */ /* 0x000fc80000010800 */
[----:B------:R-:W-:-:S07]  /*16c0*/  @!P0 FFMA.FTZ R0, R3, 0.93318945169448852539, R0 ;  /* 0x3f6ee58103008823 */ /* 0x000fce0000010000 */
.L_x_11585:
[----:B------:R-:W-:Y:S05]  /*16d0*/  BSYNC B0 ;  /* 0x0000000000007941 */ /* 0x000fea0003800000 */
.L_x_11583:
        /* <DEDUP_REMOVED lines=11> */
.L_x_11580:
        /* <DEDUP_REMOVED lines=17> */
.L_x_11587:
[----:B------:R-:W-:Y:S05]  /*18a0*/  BSYNC B4 ;  /* 0x0000000000047941 */ /* 0x000fea0003800000 */
.L_x_11586:
        /* <DEDUP_REMOVED lines=18> */
.L_x_11589:
[----:B------:R-:W-:Y:S02]  /*19d0*/  ISETP.GE.AND P0, PT, R14, RZ, PT ;  /* 0x000000ff0e00720c */ /* 0x000fe40003f06270 */
[----:B------:R-:W-:-:S11]  /*19e0*/  MOV R3, 0x3fd774eb ;  /* 0x3fd774eb00037802 */ /* 0x000fd60000000f00 */
[----:B------:R-:W-:-:S04]  /*19f0*/  @P0 FFMA.FTZ R0, R3, 0.93318945169448852539, -R0 ;  /* 0x3f6ee58103000823 */ /* 0x000fc80000010800 */
[----:B------:R-:W-:-:S07]  /*1a00*/  @!P0 FFMA.FTZ R0, R3, 0.93318945169448852539, R0 ;  /* 0x3f6ee58103008823 */ /* 0x000fce0000010000 */
.L_x_11590:
[----:B------:R-:W-:Y:S05]  /*1a10*/  BSYNC B0 ;  /* 0x0000000000007941 */ /* 0x000fea0003800000 */
.L_x_11588:
        /* <DEDUP_REMOVED lines=10> */
.L_x_11579:
[----:B------:R-:W-:Y:S05]  /*1ac0*/  BSYNC B3 ;  /* 0x0000000000037941 */ /* 0x000fea0003800000 */
.L_x_11576:
[----:B------:R-:W-:-:S13]  /*1ad0*/  ISETP.NE.AND P0, PT, R13, RZ, PT ;  /* 0x000000ff0d00720c */ /* 0x000fda0003f05270 */
[----:B-1----:R-:W-:Y:S01]  /*1ae0*/  @!P0 FADD.FTZ R12, -R12, -RZ ;  /* 0x800000ff0c0c8221 */ /* 0x002fe20000010100 */
[----:B------:R-:W-:Y:S06]  /*1af0*/  BRA `(.L_x_11591) ;  /* 0x0000000c006c7947 */ /* 0x000fec0003800000 */
.L_x_11554:
[----:B------:R-:W-:Y:S01]  /*1b00*/  FADD.FTZ R0, -R8, 6.1232342629258392722e-17 ;  /* 0x248d313208007421 */ /* 0x000fe20000010100 */
[----:B------:R-:W-:-:S03]  /*1b10*/  FADD.FTZ R12, -R9, -RZ ;  /* 0x800000ff090c7221 */ /* 0x000fc60000010100 */
[----:B------:R-:W-:Y:S01]  /*1b20*/  FADD.FTZ R0, R0, 1.5707963705062866211 ;  /* 0x3fc90fdb00007421 */ /* 0x000fe20000010000 */
[----:B------:R-:W-:Y:S06]  /*1b30*/  BRA `(.L_x_11591) ;  /* 0x0000000c005c7947 */ /* 0x000fec0003800000 */
.L_x_11553:
[----:B------:R-:W-:Y:S01]  /*1b40*/  MOV R0, RZ ;  /* 0x000000ff00007202 */ /* 0x000fe20000000f00 */
[----:B------:R-:W-:Y:S01]  /*1b50*/  FADD.FTZ R12, -R9, -RZ ;  /* 0x800000ff090c7221 */ /* 0x000fe20000010100 */
[----:B------:R-:W-:Y:S06]  /*1b60*/  BRA `(.L_x_11591) ;  /* 0x0000000c00507947 */ /* 0x000fec0003800000 */
.L_x_11552:
        /* <DEDUP_REMOVED lines=23> */
[----:B-----5:R-:W-:Y:S05]  /*1ce0*/  CALL.REL.NOINC `($__internal_20_$__cuda_sm3x_div_rn_ftz_f32_slowpath) ;  /* 0x0000027800887944 */ /* 0x020fea0003c00000 */
.L_x_11596:
[----:B------:R-:W-:Y:S05]  /*1cf0*/  BSYNC B4 ;  /* 0x0000000000047941 */ /* 0x000fea0003800000 */
.L_x_11595:
        /* <DEDUP_REMOVED lines=18> */
.L_x_11598:
[----:B------:R-:W-:Y:S02]  /*1e20*/  ISETP.GE.AND P0, PT, R8, RZ, PT ;  /* 0x000000ff0800720c */ /* 0x000fe40003f06270 */
[----:B------:R-:W-:-:S11]  /*1e30*/  MOV R3, 0x3fd774eb ;  /* 0x3fd774eb00037802 */ /* 0x000fd60000000f00 */
[----:B------:R-:W-:-:S04]  /*1e40*/  @P0 FFMA.FTZ R0, R3, 0.93318945169448852539, -R0 ;  /* 0x3f6ee58103000823 */ /* 0x000fc80000010800 */
[----:B------:R-:W-:-:S07]  /*1e50*/  @!P0 FFMA.FTZ R0, R3, 0.93318945169448852539, R0 ;  /* 0x3f6ee58103008823 */ /* 0x000fce0000010000 */
.L_x_11599:
[----:B------:R-:W-:Y:S05]  /*1e60*/  BSYNC B0 ;  /* 0x0000000000007941 */ /* 0x000fea0003800000 */
.L_x_11597:
        /* <DEDUP_REMOVED lines=13> */
.L_x_11594:
        /* <DEDUP_REMOVED lines=12> */
.L_x_11602:
[----:B------:R-:W-:Y:S05]  /*2000*/  BSYNC B4 ;  /* 0x0000000000047941 */ /* 0x000fea0003800000 */
.L_x_11601:
        /* <DEDUP_REMOVED lines=18> */
.L_x_11604:
[----:B------:R-:W-:Y:S02]  /*2130*/  ISETP.GE.AND P0, PT, R8, RZ, PT ;  /* 0x000000ff0800720c */ /* 0x000fe40003f06270 */
[----:B------:R-:W-:-:S11]  /*2140*/  MOV R3, 0x3fd774eb ;  /* 0x3fd774eb00037802 */ /* 0x000fd60000000f00 */
[----:B------:R-:W-:-:S04]  /*2150*/  @P0 FFMA.FTZ R0, R3, 0.93318945169448852539, -R0 ;  /* 0x3f6ee58103000823 */ /* 0x000fc80000010800 */
[----:B------:R-:W-:-:S07]  /*2160*/  @!P0 FFMA.FTZ R0, R3, 0.93318945169448852539, R0 ;  /* 0x3f6ee58103008823 */ /* 0x000fce0000010000 */
.L_x_11605:
[----:B------:R-:W-:Y:S05]  /*2170*/  BSYNC B0 ;  /* 0x0000000000007941 */ /* 0x000fea0003800000 */
.L_x_11603:
        /* <DEDUP_REMOVED lines=27> */
.L_x_11593:
        /* <DEDUP_REMOVED lines=32> */
[----:B-----5:R-:W-:Y:S05]  /*2530*/  CALL.REL.NOINC `($__internal_20_$__cuda_sm3x_div_rn_ftz_f32_slowpath) ;  /* 0x0000027000747944 */ /* 0x020fea0003c00000 */
.L_x_11607:
[----:B------:R-:W-:Y:S05]  /*2540*/  BSYNC B4 ;  /* 0x0000000000047941 */ /* 0x000fea0003800000 */
.L_x_11606:
        /* <DEDUP_REMOVED lines=18> */
.L_x_11609:
[----:B------:R-:W-:Y:S02]  /*2670*/  ISETP.GE.AND P0, PT, R8, RZ, PT ;  /* 0x000000ff0800720c */ /* 0x000fe40003f06270 */
[----:B------:R-:W-:-:S11]  /*2680*/  MOV R3, 0x3fd774eb ;  /* 0x3fd774eb00037802 */ /* 0x000fd60000000f00 */
[----:B------:R-:W-:-:S04]  /*2690*/  @P0 FFMA.FTZ R0, R3, 0.93318945169448852539, -R0 ;  /* 0x3f6ee58103000823 */ /* 0x000fc80000010800 */
[----:B------:R-:W-:-:S07]  /*26a0*/  @!P0 FFMA.FTZ R0, R3, 0.93318945169448852539, R0 ;  /* 0x3f6ee58103008823 */ /* 0x000fce0000010000 */
.L_x_11610:
[----:B------:R-:W-:Y:S05]  /*26b0*/  BSYNC B0 ;  /* 0x0000000000007941 */ /* 0x000fea0003800000 */
.L_x_11608:
        /* <DEDUP_REMOVED lines=10> */
.L_x_11600:
[----:B------:R-:W-:Y:S05]  /*2760*/  BSYNC B3 ;  /* 0x0000000000037941 */ /* 0x000fea0003800000 */
.L_x_11592:
[----:B------:R-:W-:Y:S01]  /*2770*/  ISETP.NE.AND P0, PT, R13, RZ, PT ;  /* 0x000000ff0d00720c */ /* 0x000fe20003f05270 */
[----:B------:R-:W-:Y:S01]  /*2780*/  FADD.FTZ R12, R32, 0.69314718246459960938 ;  /* 0x3f317218200c7421 */ /* 0x000fe20000010000 */
[----:B------:R-:W-:-:S11]  /*2790*/  FADD.FTZ R0, |R0|, -RZ ;  /* 0x800000ff00007221 */ /* 0x000fd60000010200 */
[----:B------:R-:W-:Y:S01]  /*27a0*/  @!P0 FADD.FTZ R12, -R12, -RZ ;  /* 0x800000ff0c0c8221 */ /* 0x000fe20000010100 */
[----:B------:R-:W-:Y:S06]  /*27b0*/  BRA `(.L_x_11591) ;  /* 0x00000000003c7947 */ /* 0x000fec0003800000 */
.L_x_11551:
        /* <DEDUP_REMOVED lines=15> */
.L_x_11591:
[----:B------:R-:W-:Y:S05]  /*28b0*/  BSYNC B2 ;  /* 0x0000000000027941 */ /* 0x000fea0003800000 */
.L_x_11550:
        /* <DEDUP_REMOVED lines=10> */
.L_x_11612:
[----:B------:R-:W-:Y:S02]  /*2960*/  FSETP.GTU.FTZ.AND P0, PT, R3, +INF , PT ;  /* 0x7f8000000300780b */ /* 0x000fe40003f1c000 */
[----:B------:R-:W-:-:S11]  /*2970*/  MOV R13, R0 ;  /* 0x00000000000d7202 */ /* 0x000fd60000000f00 */
[----:B------:R-:W-:-:S07]  /*2980*/  @!P0 MOV R12, R3 ;  /* 0x00000003000c8202 */ /* 0x000fce0000000f00 */
.L_x_11613:
[----:B------:R-:W-:Y:S05]  /*2990*/  BSYNC B0 ;  /* 0x0000000000007941 */ /* 0x000fea0003800000 */
.L_x_11611:
        /* <DEDUP_REMOVED lines=108> */
.L_x_11622:
        /* <DEDUP_REMOVED lines=10> */
.L_x_11624:
[----:B------:R-:W-:-:S04]  /*3100*/  FADD.FTZ R4, -R0, R5 ;  /* 0x0000000500047221 */ /* 0x000fc80000010100 */
[----:B------:R-:W-:-:S07]  /*3110*/  FMUL.FTZ R4, R4, 0.5 ;  /* 0x3f00000004047820 */ /* 0x000fce0000410000 */
.L_x_11625:
[----:B------:R-:W-:Y:S05]  /*3120*/  BSYNC B1 ;  /* 0x0000000000017941 */ /* 0x000fea0003800000 */
.L_x_11623:
        /* <DEDUP_REMOVED lines=11> */
.L_x_11627:
[----:B------:R-:W-:-:S04]  /*31e0*/  FADD.FTZ R7, R6, -R7 ;  /* 0x8000000706077221 */ /* 0x000fc80000010000 */
[----:B------:R-:W-:-:S07]  /*31f0*/  FMUL.FTZ R7, R7, 0.5 ;  /* 0x3f00000007077820 */ /* 0x000fce0000410000 */
.L_x_11628:
[----:B------:R-:W-:Y:S05]  /*3200*/  BSYNC B1 ;  /* 0x0000000000017941 */ /* 0x000fea0003800000 */
.L_x_11626:
        /* <DEDUP_REMOVED lines=35> */
.L_x_11621:
[----:B------:R0:W1:Y:S02]  /*3440*/  MUFU.SQRT R8, R33 ;  /* 0x0000002100087308 */ /* 0x0000640000002000 */
.L_x_11620:
[----:B------:R-:W-:Y:S05]  /*3450*/  BSYNC B0 ;  /* 0x0000000000007941 */ /* 0x000fea0003800000 */
.L_x_11619:
        /* <DEDUP_REMOVED lines=24> */
.L_x_11635:
[----:B------:R-:W-:-:S04]  /*35e0*/  FADD.FTZ R0, -R0, R5 ;  /* 0x0000000500007221 */ /* 0x000fc80000010100 */
[----:B------:R-:W-:-:S07]  /*35f0*/  FMUL.FTZ R0, R0, 0.5 ;  /* 0x3f00000000007820 */ /* 0x000fce0000410000 */
.L_x_11636:
[----:B------:R-:W-:Y:S05]  /*3600*/  BSYNC B1 ;  /* 0x0000000000017941 */ /* 0x000fea0003800000 */
.L_x_11634:
        /* <DEDUP_REMOVED lines=10> */
.L_x_11638:
[----:B------:R-:W-:-:S04]  /*36b0*/  FADD.FTZ R3, -R3, R6 ;  /* 0x0000000603037221 */ /* 0x000fc80000010100 */
[----:B------:R-:W-:-:S07]  /*36c0*/  FMUL.FTZ R3, R3, 0.5 ;  /* 0x3f00000003037820 */ /* 0x000fce0000410000 */
.L_x_11639:
[----:B------:R-:W-:Y:S05]  /*36d0*/  BSYNC B1 ;  /* 0x0000000000017941 */ /* 0x000fea0003800000 */
.L_x_11637:
[----:B------:R-:W-:Y:S01]  /*36e0*/  FADD.FTZ R0, R3, R0 ;  /* 0x0000000003007221 */ /* 0x000fe20000010000 */
[----:B------:R-:W-:Y:S01]  /*36f0*/  FADD.FTZ R15, R14, R15 ;  /* 0x0000000f0e0f7221 */ /* 0x000fe20000010000 */
[----:B------:R-:W-:-:S03]  /*3700*/  PLOP3.LUT P0, PT, PT, PT, PT, 0x80, 0x0 ;  /* 0x000000000000781c */ /* 0x000fc60003f0f070 */
[----:B------:R-:W-:-:S06]  /*3710*/  FMUL.FTZ R15, R15, R0 ;  /* 0x000000000f0f7220 */ /* 0x000fcc0000410000 */
[----:B------:R-:W2:Y:S01]  /*3720*/  MUFU.SQRT R15, R15 ;  /* 0x0000000f000f7308 */ /* 0x000ea20000002000 */
[----:B------:R-:W-:Y:S05]  /*3730*/  BRA `(.L_x_11631) ;  /* 0x0000000000687947 */ /* 0x000fea0003800000 */
.L_x_11633:
        /* <DEDUP_REMOVED lines=15> */
.L_x_11632:
        /* <DEDUP_REMOVED lines=8> */
.L_x_11630:
[----:B------:R-:W-:Y:S01]  /*38b0*/  PLOP3.LUT P0, PT, PT, PT, PT, 0x80, 0x0 ;  /* 0x000000000000781c */ /* 0x000fe20003f0f070 */
[----:B------:R-:W-:Y:S01]  /*38c0*/  FMUL.FTZ R15, R15, 16777216 ;  /* 0x4b8000000f0f7820 */ /* 0x000fe20000410000 */
[----:B------:R-:W-:-:S11]  /*38d0*/  FMUL.FTZ R14, R14, 16777216 ;  /* 0x4b8000000e0e7820 */ /* 0x000fd60000410000 */
.L_x_11631:
[----:B------:R-:W-:Y:S05]  /*38e0*/  BSYNC B0 ;  /* 0x0000000000007941 */ /* 0x000fea0003800000 */
.L_x_11629:
        /* <DEDUP_REMOVED lines=33> */
.L_x_11642:
        /* <DEDUP_REMOVED lines=28> */
.L_x_11641:
        /* <DEDUP_REMOVED lines=20> */
.L_x_11646:
[----:B------:R-:W-:Y:S05]  /*3e00*/  BSYNC B4 ;  /* 0x0000000000047941 */ /* 0x000fea0003800000 */
.L_x_11645:
        /* <DEDUP_REMOVED lines=18> */
.L_x_11648:
[----:B------:R-:W-:Y:S02]  /*3f30*/  ISETP.GE.AND P0, PT, R14, RZ, PT ;  /* 0x000000ff0e00720c */ /* 0x000fe40003f06270 */
[----:B------:R-:W-:-:S11]  /*3f40*/  MOV R3, 0x3fd774eb ;  /* 0x3fd774eb00037802 */ /* 0x000fd60000000f00 */
[----:B------:R-:W-:-:S04]  /*3f50*/  @P0 FFMA.FTZ R0, R3, 0.93318945169448852539, -R0 ;  /* 0x3f6ee58103000823 */ /* 0x000fc80000010800 */
[----:B------:R-:W-:-:S07]  /*3f60*/  @!P0 FFMA.FTZ R0, R3, 0.93318945169448852539, R0 ;  /* 0x3f6ee58103008823 */ /* 0x000fce0000010000 */
.L_x_11649:
[----:B------:R-:W-:Y:S05]  /*3f70*/  BSYNC B0 ;  /* 0x0000000000007941 */ /* 0x000fea0003800000 */
.L_x_11647:
        /* <DEDUP_REMOVED lines=11> */
.L_x_11644:
        /* <DEDUP_REMOVED lines=17> */
.L_x_11651:
[----:B------:R-:W-:Y:S05]  /*4140*/  BSYNC B4 ;  /* 0x0000000000047941 */ /* 0x000fea0003800000 */
.L_x_11650:
        /* <DEDUP_REMOVED lines=18> */
.L_x_11653:
[----:B------:R-:W-:Y:S02]  /*4270*/  ISETP.GE.AND P0, PT, R14, RZ, PT ;  /* 0x000000ff0e00720c */ /* 0x000fe40003f06270 */
[----:B------:R-:W-:-:S11]  /*4280*/  MOV R3, 0x3fd774eb ;  /* 0x3fd774eb00037802 */ /* 0x000fd60000000f00 */
[----:B------:R-:W-:-:S04]  /*4290*/  @P0 FFMA.FTZ R0, R3, 0.93318945169448852539, -R0 ;  /* 0x3f6ee58103000823 */ /* 0x000fc80000010800 */
[----:B------:R-:W-:-:S07]  /*42a0*/  @!P0 FFMA.FTZ R0, R3, 0.93318945169448852539, R0 ;  /* 0x3f6ee58103008823 */ /* 0x000fce0000010000 */
.L_x_11654:
[----:B------:R-:W-:Y:S05]  /*42b0*/  BSYNC B0 ;  /* 0x0000000000007941 */ /* 0x000fea0003800000 */
.L_x_11652:
        /* <DEDUP_REMOVED lines=10> */
.L_x_11643:
[----:B------:R-:W-:Y:S05]  /*4360*/  BSYNC B3 ;  /* 0x0000000000037941 */ /* 0x000fea0003800000 */
.L_x_11640:
[----:B------:R-:W-:-:S13]  /*4370*/  ISETP.NE.AND P0, PT, R9, RZ, PT ;  /* 0x000000ff0900720c */ /* 0x000fda0003f05270 */
[----:B-1----:R-:W-:-:S05]  /*4380*/  @!P0 FADD.FTZ R8, -R8, -RZ ;  /* 0x800000ff08088221 */ /* 0x002fca0000010100 */
[----:B------:R-:W-:Y:S01]  /*4390*/  MOV R14, R8 ;  /* 0x00000008000e7202 */ /* 0x000fe20000000f00 */
[----:B------:R-:W-:Y:S06]  /*43a0*/  BRA `(.L_x_11655) ;  /* 0x0000000c006c7947 */ /* 0x000fec0003800000 */
.L_x_11618:
[----:B------:R-:W-:Y:S01]  /*43b0*/  FADD.FTZ R0, -R10, 6.1232342629258392722e-17 ;  /* 0x248d31320a007421 */ /* 0x000fe20000010100 */
[----:B------:R-:W-:-:S03]  /*43c0*/  FADD.FTZ R14, -R11, -RZ ;  /* 0x800000ff0b0e7221 */ /* 0x000fc60000010100 */
[----:B------:R-:W-:Y:S01]  /*43d0*/  FADD.FTZ R0, R0, 1.5707963705062866211 ;  /* 0x3fc90fdb00007421 */ /* 0x000fe20000010000 */
[----:B------:R-:W-:Y:S06]  /*43e0*/  BRA `(.L_x_11655) ;  /* 0x0000000c005c7947 */ /* 0x000fec0003800000 */
.L_x_11617:
[----:B------:R-:W-:Y:S01]  /*43f0*/  HFMA2.MMA R0, -RZ, RZ, 0, 0 ;  /* 0x00000000ff007435 */ /* 0x000fe200000001ff */
[----:B------:R-:W-:Y:S01]  /*4400*/  FADD.FTZ R14, -R11, -RZ ;  /* 0x800000ff0b0e7221 */ /* 0x000fe20000010100 */
[----:B------:R-:W-:Y:S09]  /*4410*/  BRA `(.L_x_11655) ;  /* 0x0000000c00507947 */ /* 0x000ff20003800000 */
.L_x_11616:
        /* <DEDUP_REMOVED lines=23> */
[----:B---3-5:R-:W-:Y:S05]  /*4590*/  CALL.REL.NOINC `($__internal_20_$__cuda_sm3x_div_rn_ftz_f32_slowpath) ;  /* 0x00000250005c7944 */ /* 0x028fea0003c00000 */
.L_x_11660:
[----:B------:R-:W-:Y:S05]  /*45a0*/  BSYNC B4 ;  /* 0x0000000000047941 */ /* 0x000fea0003800000 */
.L_x_11659:
        /* <DEDUP_REMOVED lines=18> */
.L_x_11662:
[----:B------:R-:W-:Y:S02]  /*46d0*/  ISETP.GE.AND P0, PT, R10, RZ, PT ;  /* 0x000000ff0a00720c */ /* 0x000fe40003f06270 */
[----:B------:R-:W-:-:S11]  /*46e0*/  MOV R3, 0x3fd774eb ;  /* 0x3fd774eb00037802 */ /* 0x000fd60000000f00 */
[----:B------:R-:W-:-:S04]  /*46f0*/  @P0 FFMA.FTZ R0, R3, 0.93318945169448852539, -R0 ;  /* 0x3f6ee58103000823 */ /* 0x000fc80000010800 */
[----:B------:R-:W-:-:S07]  /*4700*/  @!P0 FFMA.FTZ R0, R3, 0.93318945169448852539, R0 ;  /* 0x3f6ee58103008823 */ /* 0x000fce0000010000 */
.L_x_11663:
[----:B------:R-:W-:Y:S05]  /*4710*/  BSYNC B0 ;  /* 0x0000000000007941 */ /* 0x000fea0003800000 */
.L_x_11661:
        /* <DEDUP_REMOVED lines=13> */
.L_x_11658:
        /* <DEDUP_REMOVED lines=12> */
.L_x_11666:
[----:B------:R-:W-:Y:S05]  /*48b0*/  BSYNC B4 ;  /* 0x0000000000047941 */ /* 0x000fea0003800000 */
.L_x_11665:
        /* <DEDUP_REMOVED lines=18> */
.L_x_11668:
[----:B------:R-:W-:Y:S02]  /*49e0*/  ISETP.GE.AND P0, PT, R10, RZ, PT ;  /* 0x000000ff0a00720c */ /* 0x000fe40003f06270 */
[----:B------:R-:W-:-:S11]  /*49f0*/  MOV R3, 0x3fd774eb ;  /* 0x3fd774eb00037802 */ /* 0x000fd60000000f00 */
[----:B------:R-:W-:-:S04]  /*4a00*/  @P0 FFMA.FTZ R0, R3, 0.93318945169448852539, -R0 ;  /* 0x3f6ee58103000823 */ /* 0x000fc80000010800 */
[----:B------:R-:W-:-:S07]  /*4a10*/  @!P0 FFMA.FTZ R0, R3, 0.93318945169448852539, R0 ;  /* 0x3f6ee58103008823 */ /* 0x000fce0000010000 */
.L_x_11669:
[----:B------:R-:W-:Y:S05]  /*4a20*/  BSYNC B0 ;  /* 0x0000000000007941 */ /* 0x000fea0003800000 */
.L_x_11667:
        /* <DEDUP_REMOVED lines=27> */
.L_x_11657:
        /* <DEDUP_REMOVED lines=33> */
.L_x_11671:
[----:B------:R-:W-:Y:S05]  /*4df0*/  BSYNC B4 ;  /* 0x0000000000047941 */ /* 0x000fea0003800000 */
.L_x_11670:
        /* <DEDUP_REMOVED lines=18> */
.L_x_11673:
[----:B------:R-:W-:Y:S02]  /*4f20*/  ISETP.GE.AND P0, PT, R10, RZ, PT ;  /* 0x000000ff0a00720c */ /* 0x000fe40003f06270 */
[----:B------:R-:W-:-:S11]  /*4f30*/  MOV R3, 0x3fd774eb ;  /* 0x3fd774eb00037802 */ /* 0x000fd60000000f00 */
[----:B------:R-:W-:-:S04]  /*4f40*/  @P0 FFMA.FTZ R0, R3, 0.93318945169448852539, -R0 ;  /* 0x3f6ee58103000823 */ /* 0x000fc80000010800 */
[----:B------:R-:W-:-:S07]  /*4f50*/  @!P0 FFMA.FTZ R0, R3, 0.93318945169448852539, R0 ;  /* 0x3f6ee58103008823 */ /* 0x000fce0000010000 */
.L_x_11674:
[----:B------:R-:W-:Y:S05]  /*4f60*/  BSYNC B0 ;  /* 0x0000000000007941 */ /* 0x000fea0003800000 */
.L_x_11672:
        /* <DEDUP_REMOVED lines=10> */
.L_x_11664:
[----:B------:R-:W-:Y:S05]  /*5010*/  BSYNC B3 ;  /* 0x0000000000037941 */ /* 0x000fea0003800000 */
.L_x_11656:
[----:B------:R-:W-:Y:S01]  /*5020*/  ISETP.NE.AND P0, PT, R9, RZ, PT ;  /* 0x000000ff0900720c */ /* 0x000fe20003f05270 */
[----:B------:R-:W-:Y:S01]  /*5030*/  FADD.FTZ R14, R32, 0.69314718246459960938 ;  /* 0x3f317218200e7421 */ /* 0x000fe20000010000 */
[----:B------:R-:W-:-:S11]  /*5040*/  FADD.FTZ R0, |R0|, -RZ ;  /* 0x800000ff00007221 */ /* 0x000fd60000010200 */
[----:B------:R-:W-:Y:S01]  /*5050*/  @!P0 FADD.FTZ R14, -R14, -RZ ;  /* 0x800000ff0e0e8221 */ /* 0x000fe20000010100 */
[----:B------:R-:W-:Y:S06]  /*5060*/  BRA `(.L_x_11655) ;  /* 0x00000000003c7947 */ /* 0x000fec0003800000 */
.L_x_11615:
        /* <DEDUP_REMOVED lines=15> */
.L_x_11655:
[----:B------:R-:W-:Y:S05]  /*5160*/  BSYNC B2 ;  /* 0x0000000000027941 */ /* 0x000fea0003800000 */
.L_x_11614:
        /* <DEDUP_REMOVED lines=10> */
.L_x_11676:
[----:B------:R-:W-:Y:S02]  /*5210*/  FSETP.GTU.FTZ.AND P0, PT, R3, +INF , PT ;  /* 0x7f8000000300780b */ /* 0x000fe40003f1c000 */
[----:B--2-4-:R-:W-:-:S11]  /*5220*/  MOV R15, R0 ;  /* 0x00000000000f7202 */ /* 0x014fd60000000f00 */
[----:B------:R-:W-:-:S07]  /*5230*/  @!P0 MOV R14, R3 ;  /* 0x00000003000e8202 */ /* 0x000fce0000000f00 */
.L_x_11677:
[----:B------:R-:W-:Y:S05]  /*5240*/  BSYNC B0 ;  /* 0x0000000000007941 */ /* 0x000fea0003800000 */
.L_x_11675:
        /* <DEDUP_REMOVED lines=108> */
.L_x_11686:
        /* <DEDUP_REMOVED lines=10> */
.L_x_11688:
[----:B------:R-:W-:-:S04]  /*59b0*/  FADD.FTZ R4, -R0, R5 ;  /* 0x0000000500047221 */ /* 0x000fc80000010100 */
[----:B------:R-:W-:-:S07]  /*59c0*/  FMUL.FTZ R4, R4, 0.5 ;  /* 0x3f00000004047820 */ /* 0x000fce0000410000 */
.L_x_11689:
[----:B------:R-:W-:Y:S05]  /*59d0*/  BSYNC B1 ;  /* 0x0000000000017941 */ /* 0x000fea0003800000 */
.L_x_11687:
        /* <DEDUP_REMOVED lines=11> */
.L_x_11691:
[----:B------:R-:W-:-:S04]  /*5a90*/  FADD.FTZ R7, R6, -R7 ;  /* 0x8000000706077221 */ /* 0x000fc80000010000 */
[----:B------:R-:W-:-:S07]  /*5aa0*/  FMUL.FTZ R7, R7, 0.5 ;  /* 0x3f00000007077820 */ /* 0x000fce0000410000 */
.L_x_11692:
[----:B------:R-:W-:Y:S05]  /*5ab0*/  BSYNC B1 ;  /* 0x0000000000017941 */ /* 0x000fea0003800000 */
.L_x_11690:
        /* <DEDUP_REMOVED lines=35> */
.L_x_11685:
[----:B------:R0:W1:Y:S02]  /*5cf0*/  MUFU.SQRT R8, R33 ;  /* 0x0000002100087308 */ /* 0x0000640000002000 */
.L_x_11684:
[----:B------:R-:W-:Y:S05]  /*5d00*/  BSYNC B0 ;  /* 0x0000000000007941 */ /* 0x000fea0003800000 */
.L_x_11683:
        /* <DEDUP_REMOVED lines=24> */
.L_x_11699:
[----:B------:R-:W-:-:S04]  /*5e90*/  FADD.FTZ R0, -R0, R5 ;  /* 0x0000000500007221 */ /* 0x000fc80000010100 */
[----:B------:R-:W-:-:S07]  /*5ea0*/  FMUL.FTZ R0, R0, 0.5 ;  /* 0x3f00000000007820 */ /* 0x000fce0000410000 */
.L_x_11700:
[----:B------:R-:W-:Y:S05]  /*5eb0*/  BSYNC B1 ;  /* 0x0000000000017941 */ /* 0x000fea0003800000 */
.L_x_11698:
        /* <DEDUP_REMOVED lines=10> */
.L_x_11702:
[----:B------:R-:W-:-:S04]  /*5f60*/  FADD.FTZ R3, -R3, R6 ;  /* 0x0000000603037221 */ /* 0x000fc80000010100 */
[----:B------:R-:W-:-:S07]  /*5f70*/  FMUL.FTZ R3, R3, 0.5 ;  /* 0x3f00000003037820 */ /* 0x000fce0000410000 */
.L_x_11703:
[----:B------:R-:W-:Y:S05]  /*5f80*/  BSYNC B1 ;  /* 0x0000000000017941 */ /* 0x000fea0003800000 */
.L_x_11701:
[----:B------:R-:W-:Y:S01]  /*5f90*/  FADD.FTZ R0, R3, R0 ;  /* 0x0000000003007221 */ /* 0x000fe20000010000 */
[----:B------:R-:W-:Y:S01]  /*5fa0*/  FADD.FTZ R11, R10, R11 ;  /* 0x0000000b0a0b7221 */ /* 0x000fe20000010000 */
[----:B------:R-:W-:-:S03]  /*5fb0*/  PLOP3.LUT P0, PT, PT, PT, PT, 0x80, 0x0 ;  /* 0x000000000000781c */ /* 0x000fc60003f0f070 */
[----:B------:R-:W-:-:S06]  /*5fc0*/  FMUL.FTZ R11, R11, R0 ;  /* 0x000000000b0b7220 */ /* 0x000fcc0000410000 */
[----:B------:R-:W4:Y:S01]  /*5fd0*/  MUFU.SQRT R11, R11 ;  /* 0x0000000b000b7308 */ /* 0x000f220000002000 */
[----:B------:R-:W-:Y:S05]  /*5fe0*/  BRA `(.L_x_11695) ;  /* 0x0000000000687947 */ /* 0x000fea0003800000 */
.L_x_11697:
        /* <DEDUP_REMOVED lines=15> */
.L_x_11696:
        /* <DEDUP_REMOVED lines=8> */
.L_x_11694:
[----:B------:R-:W-:Y:S01]  /*6160*/  PLOP3.LUT P0, PT, PT, PT, PT, 0x80, 0x0 ;  /* 0x000000000000781c */ /* 0x000fe20003f0f070 */
[----:B------:R-:W-:Y:S01]  /*6170*/  FMUL.FTZ R11, R11, 16777216 ;  /* 0x4b8000000b0b7820 */ /* 0x000fe20000410000 */
[----:B------:R-:W-:-:S11]  /*6180*/  FMUL.FTZ R10, R10, 16777216 ;  /* 0x4b8000000a0a7820 */ /* 0x000fd60000410000 */
.L_x_11695:
[----:B------:R-:W-:Y:S05]  /*6190*/  BSYNC B0 ;  /* 0x0000000000007941 */ /* 0x000fea0003800000 */
.L_x_11693:
        /* <DEDUP_REMOVED lines=33> */
.L_x_11706:
        /* <DEDUP_REMOVED lines=28> */
.L_x_11705:
        /* <DEDUP_REMOVED lines=19> */
[----:B012---:R-:W-:Y:S05]  /*66a0*/  CALL.REL.NOINC `($__internal_20_$__cuda_sm3x_div_rn_ftz_f32_slowpath) ;  /* 0x0000023000187944 */ /* 0x007fea0003c00000 */
.L_x_11710:
[----:B------:R-:W-:Y:S05]  /*66b0*/  BSYNC B4 ;  /* 0x0000000000047941 */ /* 0x000fea0003800000 */
.L_x_11709:
        /* <DEDUP_REMOVED lines=18> */
.L_x_11712:
[----:B------:R-:W-:Y:S02]  /*67e0*/  ISETP.GE.AND P0, PT, R10, RZ, PT ;  /* 0x000000ff0a00720c */ /* 0x000fe40003f06270 */
[----:B------:R-:W-:-:S11]  /*67f0*/  MOV R3, 0x3fd774eb ;  /* 0x3fd774eb00037802 */ /* 0x000fd60000000f00 */
[----:B------:R-:W-:-:S04]  /*6800*/  @P0 FFMA.FTZ R0, R3, 0.93318945169448852539, -R0 ;  /* 0x3f6ee58103000823 */ /* 0x000fc80000010800 */
[----:B------:R-:W-:-:S07]  /*6810*/  @!P0 FFMA.FTZ R0, R3, 0.93318945169448852539, R0 ;  /* 0x3f6ee58103008823 */ /* 0x000fce0000010000 */
.L_x_11713:
[----:B------:R-:W-:Y:S05]  /*6820*/  BSYNC B0 ;  /* 0x0000000000007941 */ /* 0x000fea0003800000 */
.L_x_11711:
        /* <DEDUP_REMOVED lines=11> */
.L_x_11708:
        /* <DEDUP_REMOVED lines=17> */
.L_x_11715:
[----:B------:R-:W-:Y:S05]  /*69f0*/  BSYNC B4 ;  /* 0x0000000000047941 */ /* 0x000fea0003800000 */
.L_x_11714:
        /* <DEDUP_REMOVED lines=18> */
.L_x_11717:
[----:B------:R-:W-:Y:S02]  /*6b20*/  ISETP.GE.AND P0, PT, R10, RZ, PT ;  /* 0x000000ff0a00720c */ /* 0x000fe40003f06270 */
[----:B------:R-:W-:-:S11]  /*6b30*/  MOV R3, 0x3fd774eb ;  /* 0x3fd774eb00037802 */ /* 0x000fd60000000f00 */
[----:B------:R-:W-:-:S04]  /*6b40*/  @P0 FFMA.FTZ R0, R3, 0.93318945169448852539, -R0 ;  /* 0x3f6ee58103000823 */ /* 0x000fc80000010800 */
[----:B------:R-:W-:-:S07]  /*6b50*/  @!P0 FFMA.FTZ R0, R3, 0.93318945169448852539, R0 ;  /* 0x3f6ee58103008823 */ /* 0x000fce0000010000 */
.L_x_11718:
[----:B------:R-:W-:Y:S05]  /*6b60*/  BSYNC B0 ;  /* 0x0000000000007941 */ /* 0x000fea0003800000 */
.L_x_11716:
        /* <DEDUP_REMOVED lines=10> */
.L_x_11707:
[----:B------:R-:W-:Y:S05]  /*6c10*/  BSYNC B3 ;  /* 0x0000000000037941 */ /* 0x000fea0003800000 */
.L_x_11704:
[----:B------:R-:W-:-:S13]  /*6c20*/  ISETP.NE.AND P0, PT, R9, RZ, PT ;  /* 0x000000ff0900720c */ /* 0x000fda0003f05270 */
[----:B-1----:R-:W-:Y:S01]  /*6c30*/  @!P0 FADD.FTZ R8, -R8, -RZ ;  /* 0x800000ff08088221 */ /* 0x002fe20000010100 */
[----:B------:R-:W-:Y:S06]  /*6c40*/  BRA `(.L_x_11719) ;  /* 0x0000000c006c7947 */ /* 0x000fec0003800000 */
.L_x_11682:
[----:B------:R-:W-:Y:S01]  /*6c50*/  FADD.FTZ R0, -R24, 6.1232342629258392722e-17 ;  /* 0x248d313218007421 */ /* 0x000fe20000010100 */
[----:B------:R-:W-:-:S03]  /*6c60*/  FADD.FTZ R8, -R25, -RZ ;  /* 0x800000ff19087221 */ /* 0x000fc60000010100 */
[----:B------:R-:W-:Y:S01]  /*6c70*/  FADD.FTZ R0, R0, 1.5707963705062866211 ;  /* 0x3fc90fdb00007421 */ /* 0x000fe20000010000 */
[----:B------:R-:W-:Y:S06]  /*6c80*/  BRA `(.L_x_11719) ;  /* 0x0000000c005c7947 */ /* 0x000fec0003800000 */
.L_x_11681:
[----:B------:R-:W-:Y:S01]  /*6c90*/  MOV R0, RZ ;  /* 0x000000ff00007202 */ /* 0x000fe20000000f00 */
[----:B------:R-:W-:Y:S01]  /*6ca0*/  FADD.FTZ R8, -R25, -RZ ;  /* 0x800000ff19087221 */ /* 0x000fe20000010100 */
[----:B------:R-:W-:Y:S06]  /*6cb0*/  BRA `(.L_x_11719) ;  /* 0x0000000c00507947 */ /* 0x000fec0003800000 */
.L_x_11680:
        /* <DEDUP_REMOVED lines=23> */
[----:B---3--:R-:W-:Y:S05]  /*6e30*/  CALL.REL.NOINC `($__internal_20_$__cuda_sm3x_div_rn_ftz_f32_slowpath) ;  /* 0x0000022800347944 */ /* 0x008fea0003c00000 */
.L_x_11724:
[----:B------:R-:W-:Y:S05]  /*6e40*/  BSYNC B4 ;  /* 0x0000000000047941 */ /* 0x000fea0003800000 */
.L_x_11723:
        /* <DEDUP_REMOVED lines=18> */
.L_x_11726:
[----:B------:R-:W-:Y:S02]  /*6f70*/  ISETP.GE.AND P0, PT, R24, RZ, PT ;  /* 0x000000ff1800720c */ /* 0x000fe40003f06270 */
[----:B------:R-:W-:-:S11]  /*6f80*/  MOV R3, 0x3fd774eb ;  /* 0x3fd774eb00037802 */ /* 0x000fd60000000f00 */
[----:B------:R-:W-:-:S04]  /*6f90*/  @P0 FFMA.FTZ R0, R3, 0.93318945169448852539, -R0 ;  /* 0x3f6ee58103000823 */ /* 0x000fc80000010800 */
[----:B------:R-:W-:-:S07]  /*6fa0*/  @!P0 FFMA.FTZ R0, R3, 0.93318945169448852539, R0 ;  /* 0x3f6ee58103008823 */ /* 0x000fce0000010000 */
.L_x_11727:
[----:B------:R-:W-:Y:S05]  /*6fb0*/  BSYNC B0 ;  /* 0x0000000000007941 */ /* 0x000fea0003800000 */
.L_x_11725:
        /* <DEDUP_REMOVED lines=13> */
.L_x_11722:
        /* <DEDUP_REMOVED lines=12> */
.L_x_11730:
[----:B------:R-:W-:Y:S05]  /*7150*/  BSYNC B4 ;  /* 0x0000000000047941 */ /* 0x000fea0003800000 */
.L_x_11729:
        /* <DEDUP_REMOVED lines=18> */
.L_x_11732:
[----:B------:R-:W-:Y:S02]  /*7280*/  ISETP.GE.AND P0, PT, R24, RZ, PT ;  /* 0x000000ff1800720c */ /* 0x000fe40003f06270 */
[----:B------:R-:W-:-:S11]  /*7290*/  MOV R3, 0x3fd774eb ;  /* 0x3fd774eb00037802 */ /* 0x000fd60000000f00 */
[----:B------:R-:W-:-:S04]  /*72a0*/  @P0 FFMA.FTZ R0, R3, 0.93318945169448852539, -R0 ;  /* 0x3f6ee58103000823 */ /* 0x000fc80000010800 */
[----:B------:R-:W-:-:S07]  /*72b0*/  @!P0 FFMA.FTZ R0, R3, 0.93318945169448852539, R0 ;  /* 0x3f6ee58103008823 */ /* 0x000fce0000010000 */
.L_x_11733:
[----:B------:R-:W-:Y:S05]  /*72c0*/  BSYNC B0 ;  /* 0x0000000000007941 */ /* 0x000fea0003800000 */
.L_x_11731:
        /* <DEDUP_REMOVED lines=27> */
.L_x_11721:
        /* <DEDUP_REMOVED lines=32> */
[----:B------:R-:W-:Y:S05]  /*7680*/  CALL.REL.NOINC `($__internal_20_$__cuda_sm3x_div_rn_ftz_f32_slowpath) ;  /* 0x0000022000207944 */ /* 0x000fea0003c00000 */
.L_x_11735:
[----:B------:R-:W-:Y:S05]  /*7690*/  BSYNC B4 ;  /* 0x0000000000047941 */ /* 0x000fea0003800000 */
.L_x_11734:
        /* <DEDUP_REMOVED lines=18> */
.L_x_11737:
[----:B------:R-:W-:Y:S02]  /*77c0*/  ISETP.GE.AND P0, PT, R24, RZ, PT ;  /* 0x000000ff1800720c */ /* 0x000fe40003f06270 */
[----:B------:R-:W-:-:S11]  /*77d0*/  MOV R3, 0x3fd774eb ;  /* 0x3fd774eb00037802 */ /* 0x000fd60000000f00 */
[----:B------:R-:W-:-:S04]  /*77e0*/  @P0 FFMA.FTZ R0, R3, 0.93318945169448852539, -R0 ;  /* 0x3f6ee58103000823 */ /* 0x000fc80000010800 */
[----:B------:R-:W-:-:S07]  /*77f0*/  @!P0 FFMA.FTZ R0, R3, 0.93318945169448852539, R0 ;  /* 0x3f6ee58103008823 */ /* 0x000fce0000010000 */
.L_x_11738:
[----:B------:R-:W-:Y:S05]  /*7800*/  BSYNC B0 ;  /* 0x0000000000007941 */ /* 0x000fea0003800000 */
.L_x_11736:
        /* <DEDUP_REMOVED lines=10> */
.L_x_11728:
[----:B------:R-:W-:Y:S05]  /*78b0*/  BSYNC B3 ;  /* 0x0000000000037941 */ /* 0x000fea0003800000 */
.L_x_11720:
[----:B------:R-:W-:Y:S01]  /*78c0*/  ISETP.NE.AND P0, PT, R9, RZ, PT ;  /* 0x000000ff0900720c */ /* 0x000fe20003f05270 */
[----:B------:R-:W-:Y:S01]  /*78d0*/  FADD.FTZ R8, R32, 0.69314718246459960938 ;  /* 0x3f31721820087421 */ /* 0x000fe20000010000 */
[----:B------:R-:W-:-:S11]  /*78e0*/  FADD.FTZ R0, |R0|, -RZ ;  /* 0x800000ff00007221 */ /* 0x000fd60000010200 */
[----:B------:R-:W-:Y:S01]  /*78f0*/  @!P0 FADD.FTZ R8, -R8, -RZ ;  /* 0x800000ff08088221 */ /* 0x000fe20000010100 */
[----:B------:R-:W-:Y:S06]  /*7900*/  BRA `(.L_x_11719) ;  /* 0x00000000003c7947 */ /* 0x000fec0003800000 */
.L_x_11679:
        /* <DEDUP_REMOVED lines=15> */
.L_x_11719:
[----:B------:R-:W-:Y:S05]  /*7a00*/  BSYNC B2 ;  /* 0x0000000000027941 */ /* 0x000fea0003800000 */
.L_x_11678:
        /* <DEDUP_REMOVED lines=10> */
.L_x_11740:
[----:B------:R-:W-:Y:S02]  /*7ab0*/  FSETP.GTU.FTZ.AND P0, PT, R3, +INF , PT ;  /* 0x7f8000000300780b */ /* 0x000fe40003f1c000 */
[----:B------:R-:W-:-:S11]  /*7ac0*/  MOV R9, R0 ;  /* 0x0000000000097202 */ /* 0x000fd60000000f00 */
[----:B------:R-:W-:-:S07]  /*7ad0*/  @!P0 MOV R8, R3 ;  /* 0x0000000300088202 */ /* 0x000fce0000000f00 */
.L_x_11741:
[----:B------:R-:W-:Y:S05]  /*7ae0*/  BSYNC B0 ;  /* 0x0000000000007941 */ /* 0x000fea0003800000 */
.L_x_11739:
        /* <DEDUP_REMOVED lines=108> */
.L_x_11750:
        /* <DEDUP_REMOVED lines=10> */
.L_x_11752:
[----:B------:R-:W-:-:S04]  /*8250*/  FADD.FTZ R4, -R0, R5 ;  /* 0x0000000500047221 */ /* 0x000fc80000010100 */
[----:B------:R-:W-:-:S07]  /*8260*/  FMUL.FTZ R4, R4, 0.5 ;  /* 0x3f00000004047820 */ /* 0x000fce0000410000 */
.L_x_11753:
[----:B------:R-:W-:Y:S05]  /*8270*/  BSYNC B1 ;  /* 0x0000000000017941 */ /* 0x000fea0003800000 */
.L_x_11751:
        /* <DEDUP_REMOVED lines=11> */
.L_x_11755:
[----:B------:R-:W-:-:S04]  /*8330*/  FADD.FTZ R7, R6, -R7 ;  /* 0x8000000706077221 */ /* 0x000fc80000010000 */
[----:B------:R-:W-:-:S07]  /*8340*/  FMUL.FTZ R7, R7, 0.5 ;  /* 0x3f00000007077820 */ /* 0x000fce0000410000 */
.L_x_11756:
[----:B------:R-:W-:Y:S05]  /*8350*/  BSYNC B1 ;  /* 0x0000000000017941 */ /* 0x000fea0003800000 */
.L_x_11754:
        /* <DEDUP_REMOVED lines=35> */
.L_x_11749:
[----:B------:R0:W1:Y:S02]  /*8590*/  MUFU.SQRT R10, R33 ;  /* 0x00000021000a7308 */ /* 0x0000640000002000 */
.L_x_11748:
[----:B------:R-:W-:Y:S05]  /*85a0*/  BSYNC B0 ;  /* 0x0000000000007941 */ /* 0x000fea0003800000 */
.L_x_11747:
        /* <DEDUP_REMOVED lines=24> */
.L_x_11763:
[----:B------:R-:W-:-:S04]  /*8730*/  FADD.FTZ R0, -R0, R5 ;  /* 0x0000000500007221 */ /* 0x000fc80000010100 */
[----:B------:R-:W-:-:S07]  /*8740*/  FMUL.FTZ R0, R0, 0.5 ;  /* 0x3f00000000007820 */ /* 0x000fce0000410000 */
.L_x_11764:
[----:B------:R-:W-:Y:S05]  /*8750*/  BSYNC B1 ;  /* 0x0000000000017941 */ /* 0x000fea0003800000 */
.L_x_11762:
        /* <DEDUP_REMOVED lines=10> */
.L_x_11766:
[----:B------:R-:W-:-:S04]  /*8800*/  FADD.FTZ R3, -R3, R6 ;  /* 0x0000000603037221 */ /* 0x000fc80000010100 */
[----:B------:R-:W-:-:S07]  /*8810*/  FMUL.FTZ R3, R3, 0.5 ;  /* 0x3f00000003037820 */ /* 0x000fce0000410000 */
.L_x_11767:
[----:B------:R-:W-:Y:S05]  /*8820*/  BSYNC B1 ;  /* 0x0000000000017941 */ /* 0x000fea0003800000 */
.L_x_11765:
[----:B------:R-:W-:Y:S01]  /*8830*/  FADD.FTZ R0, R3, R0 ;  /* 0x0000000003007221 */ /* 0x000fe20000010000 */
[----:B------:R-:W-:Y:S01]  /*8840*/  FADD.FTZ R25, R24, R25 ;  /* 0x0000001918197221 */ /* 0x000fe20000010000 */
[----:B------:R-:W-:-:S03]  /*8850*/  PLOP3.LUT P0, PT, PT, PT, PT, 0x80, 0x0 ;  /* 0x000000000000781c */ /* 0x000fc60003f0f070 */
[----:B------:R-:W-:-:S06]  /*8860*/  FMUL.FTZ R25, R25, R0 ;  /* 0x0000000019197220 */ /* 0x000fcc0000410000 */
[----:B------:R-:W4:Y:S01]  /*8870*/  MUFU.SQRT R25, R25 ;  /* 0x0000001900197308 */ /* 0x000f220000002000 */
[----:B------:R-:W-:Y:S05]  /*8880*/  BRA `(.L_x_11759) ;  /* 0x0000000000687947 */ /* 0x000fea0003800000 */
.L_x_11761:
        /* <DEDUP_REMOVED lines=15> */
.L_x_11760:
        /* <DEDUP_REMOVED lines=8> */
.L_x_11758:
[----:B------:R-:W-:Y:S01]  /*8a00*/  PLOP3.LUT P0, PT, PT, PT, PT, 0x80, 0x0 ;  /* 0x000000000000781c */ /* 0x000fe20003f0f070 */
[----:B------:R-:W-:Y:S01]  /*8a10*/  FMUL.FTZ R25, R25, 16777216 ;  /* 0x4b80000019197820 */ /* 0x000fe20000410000 */
[----:B------:R-:W-:-:S11]  /*8a20*/  FMUL.FTZ R24, R24, 16777216 ;  /* 0x4b80000018187820 */ /* 0x000fd60000410000 */
.L_x_11759:
[----:B------:R-:W-:Y:S05]  /*8a30*/  BSYNC B0 ;  /* 0x0000000000007941 */ /* 0x000fea0003800000 */
.L_x_11757:
        /* <DEDUP_REMOVED lines=33> */
.L_x_11770:
        /* <DEDUP_REMOVED lines=28> */
.L_x_11769:
        /* <DEDUP_REMOVED lines=20> */
.L_x_11774:
[----:B------:R-:W-:Y:S05]  /*8f50*/  BSYNC B4 ;  /* 0x0000000000047941 */ /* 0x000fea0003800000 */
.L_x_11773:
        /* <DEDUP_REMOVED lines=18> */
.L_x_11776:
[----:B------:R-:W-:Y:S02]  /*9080*/  ISETP.GE.AND P0, PT, R24, RZ, PT ;  /* 0x000000ff1800720c */ /* 0x000fe40003f06270 */
[----:B------:R-:W-:-:S11]  /*9090*/  MOV R3, 0x3fd774eb ;  /* 0x3fd774eb00037802 */ /* 0x000fd60000000f00 */
[----:B------:R-:W-:-:S04]  /*90a0*/  @P0 FFMA.FTZ R0, R3, 0.93318945169448852539, -R0 ;  /* 0x3f6ee58103000823 */ /* 0x000fc80000010800 */
[----:B------:R-:W-:-:S07]  /*90b0*/  @!P0 FFMA.FTZ R0, R3, 0.93318945169448852539, R0 ;  /* 0x3f6ee58103008823 */ /* 0x000fce0000010000 */
.L_x_11777:
[----:B------:R-:W-:Y:S05]  /*90c0*/  BSYNC B0 ;  /* 0x0000000000007941 */ /* 0x000fea0003800000 */
.L_x_11775:
        /* <DEDUP_REMOVED lines=11> */
.L_x_11772:
        /* <DEDUP_REMOVED lines=17> */
.L_x_11779:
[----:B------:R-:W-:Y:S05]  /*9290*/  BSYNC B4 ;  /* 0x0000000000047941 */ /* 0x000fea0003800000 */
.L_x_11778:
        /* <DEDUP_REMOVED lines=18> */
.L_x_11781:
[----:B------:R-:W-:Y:S02]  /*93c0*/  ISETP.GE.AND P0, PT, R24, RZ, PT ;  /* 0x000000ff1800720c */ /* 0x000fe40003f06270 */
[----:B------:R-:W-:-:S11]  /*93d0*/  MOV R3, 0x3fd774eb ;  /* 0x3fd774eb00037802 */ /* 0x000fd60000000f00 */
[----:B------:R-:W-:-:S04]  /*93e0*/  @P0 FFMA.FTZ R0, R3, 0.93318945169448852539, -R0 ;  /* 0x3f6ee58103000823 */ /* 0x000fc80000010800 */
[----:B------:R-:W-:-:S07]  /*93f0*/  @!P0 FFMA.FTZ R0, R3, 0.93318945169448852539, R0 ;  /* 0x3f6ee58103008823 */ /* 0x000fce0000010000 */
.L_x_11782:
[----:B------:R-:W-:Y:S05]  /*9400*/  BSYNC B0 ;  /* 0x0000000000007941 */ /* 0x000fea0003800000 */
.L_x_11780:
        /* <DEDUP_REMOVED lines=10> */
.L_x_11771:
[----:B------:R-:W-:Y:S05]  /*94b0*/  BSYNC B3 ;  /* 0x0000000000037941 */ /* 0x000fea0003800000 */
.L_x_11768:
[----:B------:R-:W-:-:S13]  /*94c0*/  ISETP.NE.AND P0, PT, R11, RZ, PT ;  /* 0x000000ff0b00720c */ /* 0x000fda0003f05270 */
[----:B-1----:R-:W-:Y:S01]  /*94d0*/  @!P0 FADD.FTZ R10, -R10, -RZ ;  /* 0x800000ff0a0a8221 */ /* 0x002fe20000010100 */
[----:B------:R-:W-:Y:S06]  /*94e0*/  BRA `(.L_x_11783) ;  /* 0x0000000c006c7947 */ /* 0x000fec0003800000 */
.L_x_11746:
[----:B------:R-:W-:Y:S01]  /*94f0*/  FADD.FTZ R0, -R26, 6.1232342629258392722e-17 ;  /* 0x248d31321a007421 */ /* 0x000fe20000010100 */
[----:B------:R-:W-:-:S03]  /*9500*/  FADD.FTZ R10, -R27, -RZ ;  /* 0x800000ff1b0a7221 */ /* 0x000fc60000010100 */
[----:B------:R-:W-:Y:S01]  /*9510*/  FADD.FTZ R0, R0, 1.5707963705062866211 ;  /* 0x3fc90fdb00007421 */ /* 0x000fe20000010000 */
[----:B------:R-:W-:Y:S06]  /*9520*/  BRA `(.L_x_11783) ;  /* 0x0000000c005c7947 */ /* 0x000fec0003800000 */
.L_x_11745:
[----:B------:R-:W-:Y:S01]  /*9530*/  MOV R0, RZ ;  /* 0x000000ff00007202 */ /* 0x000fe20000000f00 */
[----:B------:R-:W-:Y:S01]  /*9540*/  FADD.FTZ R10, -R27, -RZ ;  /* 0x800000ff1b0a7221 */ /* 0x000fe20000010100 */
[----:B------:R-:W-:Y:S06]  /*9550*/  BRA `(.L_x_11783) ;  /* 0x0000000c00507947 */ /* 0x000fec0003800000 */
.L_x_11744:
        /* <DEDUP_REMOVED lines=23> */
[----:B--2---:R-:W-:Y:S05]  /*96d0*/  CALL.REL.NOINC `($__internal_20_$__cuda_sm3x_div_rn_ftz_f32_slowpath) ;  /* 0x00000200000c7944 */ /* 0x004fea0003c00000 */
.L_x_11788:
[----:B------:R-:W-:Y:S05]  /*96e0*/  BSYNC B4 ;  /* 0x0000000000047941 */ /* 0x000fea0003800000 */
.L_x_11787:
        /* <DEDUP_REMOVED lines=18> */
.L_x_11790:
[----:B------:R-:W-:Y:S02]  /*9810*/  ISETP.GE.AND P0, PT, R26, RZ, PT ;  /* 0x000000ff1a00720c */ /* 0x000fe40003f06270 */
[----:B------:R-:W-:-:S11]  /*9820*/  MOV R3, 0x3fd774eb ;  /* 0x3fd774eb00037802 */ /* 0x000fd60000000f00 */
[----:B------:R-:W-:-:S04]  /*9830*/  @P0 FFMA.FTZ R0, R3, 0.93318945169448852539, -R0 ;  /* 0x3f6ee58103000823 */ /* 0x000fc80000010800 */
[----:B------:R-:W-:-:S07]  /*9840*/  @!P0 FFMA.FTZ R0, R3, 0.93318945169448852539, R0 ;  /* 0x3f6ee58103008823 */ /* 0x000fce0000010000 */
.L_x_11791:
[----:B------:R-:W-:Y:S05]  /*9850*/  BSYNC B0 ;  /* 0x0000000000007941 */ /* 0x000fea0003800000 */
.L_x_11789:
        /* <DEDUP_REMOVED lines=13> */
.L_x_11786:
        /* <DEDUP_REMOVED lines=12> */
.L_x_11794:
[----:B------:R-:W-:Y:S05]  /*99f0*/  BSYNC B4 ;  /* 0x0000000000047941 */ /* 0x000fea0003800000 */
.L_x_11793:
        /* <DEDUP_REMOVED lines=18> */
.L_x_11796:
[----:B------:R-:W-:Y:S02]  /*9b20*/  ISETP.GE.AND P0, PT, R26, RZ, PT ;  /* 0x000000ff1a00720c */ /* 0x000fe40003f06270 */
[----:B------:R-:W-:-:S11]  /*9b30*/  MOV R3, 0x3fd774eb ;  /* 0x3fd774eb00037802 */ /* 0x000fd60000000f00 */
[----:B------:R-:W-:-:S04]  /*9b40*/  @P0 FFMA.FTZ R0, R3, 0.93318945169448852539, -R0 ;  /* 0x3f6ee58103000823 */ /* 0x000fc80000010800 */
[----:B------:R-:W-:-:S07]  /*9b50*/  @!P0 FFMA.FTZ R0, R3, 0.93318945169448852539, R0 ;  /* 0x3f6ee58103008823 */ /* 0x000fce0000010000 */
.L_x_11797:
[----:B------:R-:W-:Y:S05]  /*9b60*/  BSYNC B0 ;  /* 0x0000000000007941 */ /* 0x000fea0003800000 */
.L_x_11795:
        /* <DEDUP_REMOVED lines=27> */
.L_x_11785:
        /* <DEDUP_REMOVED lines=33> */
.L_x_11799:
[----:B------:R-:W-:Y:S05]  /*9f30*/  BSYNC B4 ;  /* 0x0000000000047941 */ /* 0x000fea0003800000 */
.L_x_11798:
        /* <DEDUP_REMOVED lines=18> */
.L_x_11801:
[----:B------:R-:W-:Y:S02]  /*a060*/  ISETP.GE.AND P0, PT, R26, RZ, PT ;  /* 0x000000ff1a00720c */ /* 0x000fe40003f06270 */
[----:B------:R-:W-:-:S11]  /*a070*/  MOV R3, 0x3fd774eb ;  /* 0x3fd774eb00037802 */ /* 0x000fd60000000f00 */
[----:B------:R-:W-:-:S04]  /*a080*/  @P0 FFMA.FTZ R0, R3, 0.93318945169448852539, -R0 ;  /* 0x3f6ee58103000823 */ /* 0x000fc80000010800 */
[----:B------:R-:W-:-:S07]  /*a090*/  @!P0 FFMA.FTZ R0, R3, 0.93318945169448852539, R0 ;  /* 0x3f6ee58103008823 */ /* 0x000fce0000010000 */
.L_x_11802:
[----:B------:R-:W-:Y:S05]  /*a0a0*/  BSYNC B0 ;  /* 0x0000000000007941 */ /* 0x000fea0003800000 */
.L_x_11800:
        /* <DEDUP_REMOVED lines=10> */
.L_x_11792:
[----:B------:R-:W-:Y:S05]  /*a150*/  BSYNC B3 ;  /* 0x0000000000037941 */ /* 0x000fea0003800000 */
.L_x_11784:
[----:B------:R-:W-:Y:S01]  /*a160*/  ISETP.NE.AND P0, PT, R11, RZ, PT ;  /* 0x000000ff0b00720c */ /* 0x000fe20003f05270 */
[----:B------:R-:W-:Y:S01]  /*a170*/  FADD.FTZ R10, R32, 0.69314718246459960938 ;  /* 0x3f317218200a7421 */ /* 0x000fe20000010000 */
[----:B------:R-:W-:-:S11]  /*a180*/  FADD.FTZ R0, |R0|, -RZ ;  /* 0x800000ff00007221 */ /* 0x000fd60000010200 */
[----:B------:R-:W-:Y:S01]  /*a190*/  @!P0 FADD.FTZ R10, -R10, -RZ ;  /* 0x800000ff0a0a8221 */ /* 0x000fe20000010100 */
[----:B------:R-:W-:Y:S06]  /*a1a0*/  BRA `(.L_x_11783) ;  /* 0x00000000003c7947 */ /* 0x000fec0003800000 */
.L_x_11743:
        /* <DEDUP_REMOVED lines=15> */
.L_x_11783:
[----:B------:R-:W-:Y:S05]  /*a2a0*/  BSYNC B2 ;  /* 0x0000000000027941 */ /* 0x000fea0003800000 */
.L_x_11742:
        /* <DEDUP_REMOVED lines=10> */
.L_x_11804:
[----:B------:R-:W-:Y:S02]  /*a350*/  FSETP.GTU.FTZ.AND P0, PT, R3, +INF , PT ;  /* 0x7f8000000300780b */ /* 0x000fe40003f1c000 */
[----:B---34-:R-:W-:-:S11]  /*a360*/  MOV R11, R0 ;  /* 0x00000000000b7202 */ /* 0x018fd60000000f00 */
[----:B------:R-:W-:-:S07]  /*a370*/  @!P0 MOV R10, R3 ;  /* 0x00000003000a8202 */ /* 0x000fce0000000f00 */
.L_x_11805:
[----:B------:R-:W-:Y:S05]  /*a380*/  BSYNC B0 ;  /* 0x0000000000007941 */ /* 0x000fea0003800000 */
.L_x_11803:
        /* <DEDUP_REMOVED lines=108> */
.L_x_11814:
        /* <DEDUP_REMOVED lines=10> */
.L_x_11816:
[----:B------:R-:W-:-:S04]  /*aaf0*/  FADD.FTZ R4, -R0, R5 ;  /* 0x0000000500047221 */ /* 0x000fc80000010100 */
[----:B------:R-:W-:-:S07]  /*ab00*/  FMUL.FTZ R4, R4, 0.5 ;  /* 0x3f00000004047820 */ /* 0x000fce0000410000 */
.L_x_11817:
[----:B------:R-:W-:Y:S05]  /*ab10*/  BSYNC B1 ;  /* 0x0000000000017941 */ /* 0x000fea0003800000 */
.L_x_11815:
        /* <DEDUP_REMOVED lines=11> */
.L_x_11819:
[----:B------:R-:W-:-:S04]  /*abd0*/  FADD.FTZ R7, R6, -R7 ;  /* 0x8000000706077221 */ /* 0x000fc80000010000 */
[----:B------:R-:W-:-:S07]  /*abe0*/  FMUL.FTZ R7, R7, 0.5 ;  /* 0x3f00000007077820 */ /* 0x000fce0000410000 */
.L_x_11820:
[----:B------:R-:W-:Y:S05]  /*abf0*/  BSYNC B1 ;  /* 0x0000000000017941 */ /* 0x000fea0003800000 */
.L_x_11818:
        /* <DEDUP_REMOVED lines=35> */
.L_x_11813:
[----:B------:R0:W1:Y:S02]  /*ae30*/  MUFU.SQRT R24, R33 ;  /* 0x0000002100187308 */ /* 0x0000640000002000 */
.L_x_11812:
[----:B------:R-:W-:Y:S05]  /*ae40*/  BSYNC B0 ;  /* 0x0000000000007941 */ /* 0x000fea0003800000 */
.L_x_11811:
        /* <DEDUP_REMOVED lines=24> */
.L_x_11827:
[----:B------:R-:W-:-:S04]  /*afd0*/  FADD.FTZ R0, -R0, R5 ;  /* 0x0000000500007221 */ /* 0x000fc80000010100 */
[----:B------:R-:W-:-:S07]  /*afe0*/  FMUL.FTZ R0, R0, 0.5 ;  /* 0x3f00000000007820 */ /* 0x000fce0000410000 */
.L_x_11828:
[----:B------:R-:W-:Y:S05]  /*aff0*/  BSYNC B1 ;  /* 0x0000000000017941 */ /* 0x000fea0003800000 */
.L_x_11826:
        /* <DEDUP_REMOVED lines=10> */
.L_x_11830:
[----:B------:R-:W-:-:S04]  /*b0a0*/  FADD.FTZ R3, -R3, R6 ;  /* 0x0000000603037221 */ /* 0x000fc80000010100 */
[----:B------:R-:W-:-:S07]  /*b0b0*/  FMUL.FTZ R3, R3, 0.5 ;  /* 0x3f00000003037820 */ /* 0x000fce0000410000 */
.L_x_11831:
[----:B------:R-:W-:Y:S05]  /*b0c0*/  BSYNC B1 ;  /* 0x0000000000017941 */ /* 0x000fea0003800000 */
.L_x_11829:
[----:B------:R-:W-:Y:S01]  /*b0d0*/  FADD.FTZ R0, R3, R0 ;  /* 0x0000000003007221 */ /* 0x000fe20000010000 */
[----:B------:R-:W-:Y:S01]  /*b0e0*/  FADD.FTZ R27, R26, R27 ;  /* 0x0000001b1a1b7221 */ /* 0x000fe20000010000 */
[----:B------:R-:W-:-:S03]  /*b0f0*/  PLOP3.LUT P0, PT, PT, PT, PT, 0x80, 0x0 ;  /* 0x000000000000781c */ /* 0x000fc60003f0f070 */
[----:B------:R-:W-:-:S06]  /*b100*/  FMUL.FTZ R27, R27, R0 ;  /* 0x000000001b1b7220 */ /* 0x000fcc0000410000 */
[----:B------:R-:W4:Y:S01]  /*b110*/  MUFU.SQRT R27, R27 ;  /* 0x0000001b001b7308 */ /* 0x000f220000002000 */
[----:B------:R-:W-:Y:S05]  /*b120*/  BRA `(.L_x_11823) ;  /* 0x0000000000687947 */ /* 0x000fea0003800000 */
.L_x_11825:
        /* <DEDUP_REMOVED lines=15> */
.L_x_11824:
        /* <DEDUP_REMOVED lines=8> */
.L_x_11822:
[----:B------:R-:W-:Y:S01]  /*b2a0*/  PLOP3.LUT P0, PT, PT, PT, PT, 0x80, 0x0 ;  /* 0x000000000000781c */ /* 0x000fe20003f0f070 */
[----:B------:R-:W-:Y:S01]  /*b2b0*/  FMUL.FTZ R27, R27, 16777216 ;  /* 0x4b8000001b1b7820 */ /* 0x000fe20000410000 */
[----:B------:R-:W-:-:S11]  /*b2c0*/  FMUL.FTZ R26, R26, 16777216 ;  /* 0x4b8000001a1a7820 */ /* 0x000fd60000410000 */
.L_x_11823:
[----:B------:R-:W-:Y:S05]  /*b2d0*/  BSYNC B0 ;  /* 0x0000000000007941 */ /* 0x000fea0003800000 */
.L_x_11821:
        /* <DEDUP_REMOVED lines=33> */
.L_x_11834:
        /* <DEDUP_REMOVED lines=28> */
.L_x_11833:
        /* <DEDUP_REMOVED lines=20> */
.L_x_11838:
[----:B------:R-:W-:Y:S05]  /*b7f0*/  BSYNC B4 ;  /* 0x0000000000047941 */ /* 0x000fea0003800000 */
.L_x_11837:
        /* <DEDUP_REMOVED lines=18> */
.L_x_11840:
[----:B------:R-:W-:Y:S02]  /*b920*/  ISETP.GE.AND P0, PT, R26, RZ, PT ;  /* 0x000000ff1a00720c */ /* 0x000fe40003f06270 */
[----:B------:R-:W-:-:S11]  /*b930*/  MOV R3, 0x3fd774eb ;  /* 0x3fd774eb00037802 */ /* 0x000fd60000000f00 */
[----:B------:R-:W-:-:S04]  /*b940*/  @P0 FFMA.FTZ R0, R3, 0.93318945169448852539, -R0 ;  /* 0x3f6ee58103000823 */ /* 0x000fc80000010800 */
[----:B------:R-:W-:-:S07]  /*b950*/  @!P0 FFMA.FTZ R0, R3, 0.93318945169448852539, R0 ;  /* 0x3f6ee58103008823 */ /* 0x000fce0000010000 */
.L_x_11841:
[----:B------:R-:W-:Y:S05]  /*b960*/  BSYNC B0 ;  /* 0x0000000000007941 */ /* 0x000fea0003800000 */
.L_x_11839:
        /* <DEDUP_REMOVED lines=11> */
.L_x_11836:
        /* <DEDUP_REMOVED lines=17> */
.L_x_11843:
[----:B------:R-:W-:Y:S05]  /*bb30*/  BSYNC B4 ;  /* 0x0000000000047941 */ /* 0x000fea0003800000 */
.L_x_11842:
        /* <DEDUP_REMOVED lines=18> */
.L_x_11845:
[----:B------:R-:W-:Y:S02]  /*bc60*/  ISETP.GE.AND P0, PT, R26, RZ, PT ;  /* 0x000000ff1a00720c */ /* 0x000fe40003f06270 */
[----:B------:R-:W-:-:S11]  /*bc70*/  MOV R3, 0x3fd774eb ;  /* 0x3fd774eb00037802 */ /* 0x000fd60000000f00 */
[----:B------:R-:W-:-:S04]  /*bc80*/  @P0 FFMA.FTZ R0, R3, 0.93318945169448852539, -R0 ;  /* 0x3f6ee58103000823 */ /* 0x000fc80000010800 */
[----:B------:R-:W-:-:S07]  /*bc90*/  @!P0 FFMA.FTZ R0, R3, 0.93318945169448852539, R0 ;  /* 0x3f6ee58103008823 */ /* 0x000fce0000010000 */
.L_x_11846:
[----:B------:R-:W-:Y:S05]  /*bca0*/  BSYNC B0 ;  /* 0x0000000000007941 */ /* 0x000fea0003800000 */
.L_x_11844:
        /* <DEDUP_REMOVED lines=10> */
.L_x_11835:
[----:B------:R-:W-:Y:S05]  /*bd50*/  BSYNC B3 ;  /* 0x0000000000037941 */ /* 0x000fea0003800000 */
.L_x_11832:
[----:B------:R-:W-:-:S13]  /*bd60*/  ISETP.NE.AND P0, PT, R25, RZ, PT ;  /* 0x000000ff1900720c */ /* 0x000fda0003f05270 */
[----:B-1----:R-:W-:Y:S01]  /*bd70*/  @!P0 FADD.FTZ R24, -R24, -RZ ;  /* 0x800000ff18188221 */ /* 0x002fe20000010100 */
[----:B------:R-:W-:Y:S06]  /*bd80*/  BRA `(.L_x_11847) ;  /* 0x0000000c006c7947 */ /* 0x000fec0003800000 */
.L_x_11810:
[----:B------:R-:W-:Y:S01]  /*bd90*/  FADD.FTZ R0, -R20, 6.1232342629258392722e-17 ;  /* 0x248d313214007421 */ /* 0x000fe20000010100 */
[----:B------:R-:W-:-:S03]  /*bda0*/  FADD.FTZ R24, -R21, -RZ ;  /* 0x800000ff15187221 */ /* 0x000fc60000010100 */
[----:B------:R-:W-:Y:S01]  /*bdb0*/  FADD.FTZ R0, R0, 1.5707963705062866211 ;  /* 0x3fc90fdb00007421 */ /* 0x000fe20000010000 */
[----:B------:R-:W-:Y:S06]  /*bdc0*/  BRA `(.L_x_11847) ;  /* 0x0000000c005c7947 */ /* 0x000fec0003800000 */
.L_x_11809:
[----:B------:R-:W-:Y:S01]  /*bdd0*/  MOV R0, RZ ;  /* 0x000000ff00007202 */ /* 0x000fe20000000f00 */
[----:B------:R-:W-:Y:S01]  /*bde0*/  FADD.FTZ R24, -R21, -RZ ;  /* 0x800000ff15187221 */ /* 0x000fe20000010100 */
[----:B------:R-:W-:Y:S06]  /*bdf0*/  BRA `(.L_x_11847) ;  /* 0x0000000c00507947 */ /* 0x000fec0003800000 */
.L_x_11808:
        /* <DEDUP_REMOVED lines=24> */
.L_x_11852:
[----:B------:R-:W-:Y:S05]  /*bf80*/  BSYNC B4 ;  /* 0x0000000000047941 */ /* 0x000fea0003800000 */
.L_x_11851:
        /* <DEDUP_REMOVED lines=18> */
.L_x_11854:
[----:B------:R-:W-:Y:S02]  /*c0b0*/  ISETP.GE.AND P0, PT, R20, RZ, PT ;  /* 0x000000ff1400720c */ /* 0x000fe40003f06270 */
[----:B------:R-:W-:-:S11]  /*c0c0*/  MOV R3, 0x3fd774eb ;  /* 0x3fd774eb00037802 */ /* 0x000fd60000000f00 */
[----:B------:R-:W-:-:S04]  /*c0d0*/  @P0 FFMA.FTZ R0, R3, 0.93318945169448852539, -R0 ;  /* 0x3f6ee58103000823 */ /* 0x000fc80000010800 */
[----:B------:R-:W-:-:S07]  /*c0e0*/  @!P0 FFMA.FTZ R0, R3, 0.93318945169448852539, R0 ;  /* 0x3f6ee58103008823 */ /* 0x000fce0000010000 */
.L_x_11855:
[----:B------:R-:W-:Y:S05]  /*c0f0*/  BSYNC B0 ;  /* 0x0000000000007941 */ /* 0x000fea0003800000 */
.L_x_11853:
        /* <DEDUP_REMOVED lines=13> */
.L_x_11850:
        /* <DEDUP_REMOVED lines=12> */
.L_x_11858:
[----:B------:R-:W-:Y:S05]  /*c290*/  BSYNC B4 ;  /* 0x0000000000047941 */ /* 0x000fea0003800000 */
.L_x_11857:
        /* <DEDUP_REMOVED lines=18> */
.L_x_11860:
[----:B------:R-:W-:Y:S02]  /*c3c0*/  ISETP.GE.AND P0, PT, R20, RZ, PT ;  /* 0x000000ff1400720c */ /* 0x000fe40003f06270 */
[----:B------:R-:W-:-:S11]  /*c3d0*/  MOV R3, 0x3fd774eb ;  /* 0x3fd774eb00037802 */ /* 0x000fd60000000f00 */
[----:B------:R-:W-:-:S04]  /*c3e0*/  @P0 FFMA.FTZ R0, R3, 0.93318945169448852539, -R0 ;  /* 0x3f6ee58103000823 */ /* 0x000fc80000010800 */
[----:B------:R-:W-:-:S07]  /*c3f0*/  @!P0 FFMA.FTZ R0, R3, 0.93318945169448852539, R0 ;  /* 0x3f6ee58103008823 */ /* 0x000fce0000010000 */
.L_x_11861:
[----:B------:R-:W-:Y:S05]  /*c400*/  BSYNC B0 ;  /* 0x0000000000007941 */ /* 0x000fea0003800000 */
.L_x_11859:
        /* <DEDUP_REMOVED lines=27> */
.L_x_11849:
        /* <DEDUP_REMOVED lines=33> */
.L_x_11863:
[----:B------:R-:W-:Y:S05]  /*c7d0*/  BSYNC B4 ;  /* 0x0000000000047941 */ /* 0x000fea0003800000 */
.L_x_11862:
        /* <DEDUP_REMOVED lines=18> */
.L_x_11865:
[----:B------:R-:W-:Y:S02]  /*c900*/  ISETP.GE.AND P0, PT, R20, RZ, PT ;  /* 0x000000ff1400720c */ /* 0x000fe40003f06270 */
[----:B------:R-:W-:-:S11]  /*c910*/  MOV R3, 0x3fd774eb ;  /* 0x3fd774eb00037802 */ /* 0x000fd60000000f00 */
[----:B------:R-:W-:-:S04]  /*c920*/  @P0 FFMA.FTZ R0, R3, 0.93318945169448852539, -R0 ;  /* 0x3f6ee58103000823 */ /* 0x000fc80000010800 */
[----:B------:R-:W-:-:S07]  /*c930*/  @!P0 FFMA.FTZ R0, R3, 0.93318945169448852539, R0 ;  /* 0x3f6ee58103008823 */ /* 0x000fce0000010000 */
.L_x_11866:
[----:B------:R-:W-:Y:S05]  /*c940*/  BSYNC B0 ;  /* 0x0000000000007941 */ /* 0x000fea0003800000 */
.L_x_11864:
        /* <DEDUP_REMOVED lines=10> */
.L_x_11856:
[----:B------:R-:W-:Y:S05]  /*c9f0*/  BSYNC B3 ;  /* 0x0000000000037941 */ /* 0x000fea0003800000 */
.L_x_11848:
[----:B------:R-:W-:Y:S01]  /*ca00*/  ISETP.NE.AND P0, PT, R25, RZ, PT ;  /* 0x000000ff1900720c */ /* 0x000fe20003f05270 */
[----:B------:R-:W-:Y:S01]  /*ca10*/  FADD.FTZ R24, R32, 0.69314718246459960938 ;  /* 0x3f31721820187421 */ /* 0x000fe20000010000 */
[----:B------:R-:W-:-:S11]  /*ca20*/  FADD.FTZ R0, |R0|, -RZ ;  /* 0x800000ff00007221 */ /* 0x000fd60000010200 */
[----:B------:R-:W-:Y:S01]  /*ca30*/  @!P0 FADD.FTZ R24, -R24, -RZ ;  /* 0x800000ff18188221 */ /* 0x000fe20000010100 */
[----:B------:R-:W-:Y:S06]  /*ca40*/  BRA `(.L_x_11847) ;  /* 0x00000000003c7947 */ /* 0x000fec0003800000 */
.L_x_11807:
        /* <DEDUP_REMOVED lines=15> */
.L_x_11847:
[----:B------:R-:W-:Y:S05]  /*cb40*/  BSYNC B2 ;  /* 0x0000000000027941 */ /* 0x000fea0003800000 */
.L_x_11806:
        /* <DEDUP_REMOVED lines=10> */
.L_x_11868:
[----:B------:R-:W-:Y:S02]  /*cbf0*/  FSETP.GTU.FTZ.AND P0, PT, R3, +INF , PT ;  /* 0x7f8000000300780b */ /* 0x000fe40003f1c000 */
[----:B------:R-:W-:-:S11]  /*cc00*/  MOV R25, R0 ;  /* 0x0000000000197202 */ /* 0x000fd60000000f00 */
[----:B------:R-:W-:-:S07]  /*cc10*/  @!P0 MOV R24, R3 ;  /* 0x0000000300188202 */ /* 0x000fce0000000f00 */
.L_x_11869:
[----:B------:R-:W-:Y:S05]  /*cc20*/  BSYNC B0 ;  /* 0x0000000000007941 */ /* 0x000fea0003800000 */
.L_x_11867:
        /* <DEDUP_REMOVED lines=108> */
.L_x_11878:
        /* <DEDUP_REMOVED lines=10> */
.L_x_11880:
[----:B------:R-:W-:-:S04]  /*d390*/  FADD.FTZ R4, -R0, R5 ;  /* 0x0000000500047221 */ /* 0x000fc80000010100 */
[----:B------:R-:W-:-:S07]  /*d3a0*/  FMUL.FTZ R4, R4, 0.5 ;  /* 0x3f00000004047820 */ /* 0x000fce0000410000 */
.L_x_11881:
[----:B------:R-:W-:Y:S05]  /*d3b0*/  BSYNC B1 ;  /* 0x0000000000017941 */ /* 0x000fea0003800000 */
.L_x_11879:
        /* <DEDUP_REMOVED lines=11> */
.L_x_11883:
[----:B------:R-:W-:-:S04]  /*d470*/  FADD.FTZ R7, R6, -R7 ;  /* 0x8000000706077221 */ /* 0x000fc80000010000 */
[----:B------:R-:W-:-:S07]  /*d480*/  FMUL.FTZ R7, R7, 0.5 ;  /* 0x3f00000007077820 */ /* 0x000fce0000410000 */
.L_x_11884:
[----:B------:R-:W-:Y:S05]  /*d490*/  BSYNC B1 ;  /* 0x0000000000017941 */ /* 0x000fea0003800000 */
.L_x_11882:
        /* <DEDUP_REMOVED lines=35> */
.L_x_11877:
[----:B------:R0:W1:Y:S02]  /*d6d0*/  MUFU.SQRT R20, R33 ;  /* 0x0000002100147308 */ /* 0x0000640000002000 */
.L_x_11876:
[----:B------:R-:W-:Y:S05]  /*d6e0*/  BSYNC B0 ;  /* 0x0000000000007941 */ /* 0x000fea0003800000 */
.L_x_11875:
        /* <DEDUP_REMOVED lines=24> */
.L_x_11891:
[----:B------:R-:W-:-:S04]  /*d870*/  FADD.FTZ R0, -R0, R5 ;  /* 0x0000000500007221 */ /* 0x000fc80000010100 */
[----:B------:R-:W-:-:S07]  /*d880*/  FMUL.FTZ R0, R0, 0.5 ;  /* 0x3f00000000007820 */ /* 0x000fce0000410000 */
.L_x_11892:
[----:B------:R-:W-:Y:S05]  /*d890*/  BSYNC B1 ;  /* 0x0000000000017941 */ /* 0x000fea0003800000 */
.L_x_11890:
        /* <DEDUP_REMOVED lines=10> */
.L_x_11894:
[----:B------:R-:W-:-:S04]  /*d940*/  FADD.FTZ R3, -R3, R6 ;  /* 0x0000000603037221 */ /* 0x000fc80000010100 */
[----:B------:R-:W-:-:S07]  /*d950*/  FMUL.FTZ R3, R3, 0.5 ;  /* 0x3f00000003037820 */ /* 0x000fce0000410000 */
.L_x_11895:
[----:B------:R-:W-:Y:S05]  /*d960*/  BSYNC B1 ;  /* 0x0000000000017941 */ /* 0x000fea0003800000 */
.L_x_11893:
[----:B------:R-:W-:Y:S01]  /*d970*/  FADD.FTZ R0, R3, R0 ;  /* 0x0000000003007221 */ /* 0x000fe20000010000 */
[----:B------:R-:W-:Y:S01]  /*d980*/  FADD.FTZ R27, R26, R27 ;  /* 0x0000001b1a1b7221 */ /* 0x000fe20000010000 */
[----:B------:R-:W-:-:S03]  /*d990*/  PLOP3.LUT P0, PT, PT, PT, PT, 0x80, 0x0 ;  /* 0x000000000000781c */ /* 0x000fc60003f0f070 */
[----:B------:R-:W-:-:S06]  /*d9a0*/  FMUL.FTZ R27, R27, R0 ;  /* 0x000000001b1b7220 */ /* 0x000fcc0000410000 */
[----:B------:R-:W4:Y:S01]  /*d9b0*/  MUFU.SQRT R27, R27 ;  /* 0x0000001b001b7308 */ /* 0x000f220000002000 */
[----:B------:R-:W-:Y:S05]  /*d9c0*/  BRA `(.L_x_11887) ;  /* 0x0000000000687947 */ /* 0x000fea0003800000 */
.L_x_11889:
        /* <DEDUP_REMOVED lines=15> */
.L_x_11888:
        /* <DEDUP_REMOVED lines=8> */
.L_x_11886:
[----:B------:R-:W-:Y:S01]  /*db40*/  PLOP3.LUT P0, PT, PT, PT, PT, 0x80, 0x0 ;  /* 0x000000000000781c */ /* 0x000fe20003f0f070 */
[----:B------:R-:W-:Y:S01]  /*db50*/  FMUL.FTZ R27, R27, 16777216 ;  /* 0x4b8000001b1b7820 */ /* 0x000fe20000410000 */
[----:B------:R-:W-:-:S11]  /*db60*/  FMUL.FTZ R26, R26, 16777216 ;  /* 0x4b8000001a1a7820 */ /* 0x000fd60000410000 */
.L_x_11887:
[----:B------:R-:W-:Y:S05]  /*db70*/  BSYNC B0 ;  /* 0x0000000000007941 */ /* 0x000fea0003800000 */
.L_x_11885:
        /* <DEDUP_REMOVED lines=33> */
.L_x_11898:
        /* <DEDUP_REMOVED lines=28> */
.L_x_11897:
        /* <DEDUP_REMOVED lines=20> */
.L_x_11902:
[----:B------:R-:W-:Y:S05]  /*e090*/  BSYNC B4 ;  /* 0x0000000000047941 */ /* 0x000fea0003800000 */
.L_x_11901:
        /* <DEDUP_REMOVED lines=18> */
.L_x_11904:
[----:B------:R-:W-:Y:S02]  /*e1c0*/  ISETP.GE.AND P0, PT, R26, RZ, PT ;  /* 0x000000ff1a00720c */ /* 0x000fe40003f06270 */
[----:B------:R-:W-:-:S11]  /*e1d0*/  MOV R3, 0x3fd774eb ;  /* 0x3fd774eb00037802 */ /* 0x000fd60000000f00 */
[----:B------:R-:W-:-:S04]  /*e1e0*/  @P0 FFMA.FTZ R0, R3, 0.93318945169448852539, -R0 ;  /* 0x3f6ee58103000823 */ /* 0x000fc80000010800 */
[----:B------:R-:W-:-:S07]  /*e1f0*/  @!P0 FFMA.FTZ R0, R3, 0.93318945169448852539, R0 ;  /* 0x3f6ee58103008823 */ /* 0x000fce0000010000 */
.L_x_11905:
[----:B------:R-:W-:Y:S05]  /*e200*/  BSYNC B0 ;  /* 0x0000000000007941 */ /* 0x000fea0003800000 */
.L_x_11903:
        /* <DEDUP_REMOVED lines=11> */
.L_x_11900:
        /* <DEDUP_REMOVED lines=17> */
.L_x_11907:
[----:B------:R-:W-:Y:S05]  /*e3d0*/  BSYNC B4 ;  /* 0x0000000000047941 */ /* 0x000fea0003800000 */
.L_x_11906:
        /* <DEDUP_REMOVED lines=18> */
.L_x_11909:
[----:B------:R-:W-:Y:S02]  /*e500*/  ISETP.GE.AND P0, PT, R26, RZ, PT ;  /* 0x000000ff1a00720c */ /* 0x000fe40003f06270 */
[----:B------:R-:W-:-:S11]  /*e510*/  MOV R3, 0x3fd774eb ;  /* 0x3fd774eb00037802 */ /* 0x000fd60000000f00 */
[----:B------:R-:W-:-:S04]  /*e520*/  @P0 FFMA.FTZ R0, R3, 0.93318945169448852539, -R0 ;  /* 0x3f6ee58103000823 */ /* 0x000fc80000010800 */
[----:B------:R-:W-:-:S07]  /*e530*/  @!P0 FFMA.FTZ R0, R3, 0.93318945169448852539, R0 ;  /* 0x3f6ee58103008823 */ /* 0x000fce0000010000 */
.L_x_11910:
[----:B------:R-:W-:Y:S05]  /*e540*/  BSYNC B0 ;  /* 0x0000000000007941 */ /* 0x000fea0003800000 */
.L_x_11908:
        /* <DEDUP_REMOVED lines=10> */
.L_x_11899:
[----:B------:R-:W-:Y:S05]  /*e5f0*/  BSYNC B3 ;  /* 0x0000000000037941 */ /* 0x000fea0003800000 */
.L_x_11896:
[----:B------:R-:W-:-:S13]  /*e600*/  ISETP.NE.AND P0, PT, R21, RZ, PT ;  /* 0x000000ff1500720c */ /* 0x000fda0003f05270 */
[----:B-1----:R-:W-:-:S05]  /*e610*/  @!P0 FADD.FTZ R20, -R20, -RZ ;  /* 0x800000ff14148221 */ /* 0x002fca0000010100 */
[----:B------:R-:W-:Y:S01]  /*e620*/  MOV R26, R20 ;  /* 0x00000014001a7202 */ /* 0x000fe20000000f00 */
[----:B------:R-:W-:Y:S06]  /*e630*/  BRA `(.L_x_11911) ;  /* 0x0000000c006c7947 */ /* 0x000fec0003800000 */
.L_x_11874:
[----:B------:R-:W-:Y:S01]  /*e640*/  FADD.FTZ R0, -R22, 6.1232342629258392722e-17 ;  /* 0x248d313216007421 */ /* 0x000fe20000010100 */
[----:B------:R-:W-:-:S03]  /*e650*/  FADD.FTZ R26, -R23, -RZ ;  /* 0x800000ff171a7221 */ /* 0x000fc60000010100 */
[----:B------:R-:W-:Y:S01]  /*e660*/  FADD.FTZ R0, R0, 1.5707963705062866211 ;  /* 0x3fc90fdb00007421 */ /* 0x000fe20000010000 */
[----:B------:R-:W-:Y:S06]  /*e670*/  BRA `(.L_x_11911) ;  /* 0x0000000c005c7947 */ /* 0x000fec0003800000 */
.L_x_11873:
[----:B------:R-:W-:Y:S01]  /*e680*/  HFMA2.MMA R0, -RZ, RZ, 0, 0 ;  /* 0x00000000ff007435 */ /* 0x000fe200000001ff */
[----:B------:R-:W-:Y:S01]  /*e690*/  FADD.FTZ R26, -R23, -RZ ;  /* 0x800000ff171a7221 */ /* 0x000fe20000010100 */
[----:B------:R-:W-:Y:S09]  /*e6a0*/  BRA `(.L_x_11911) ;  /* 0x0000000c00507947 */ /* 0x000ff20003800000 */
.L_x_11872:
        /* <DEDUP_REMOVED lines=24> */
.L_x_11916:
[----:B------:R-:W-:Y:S05]  /*e830*/  BSYNC B4 ;  /* 0x0000000000047941 */ /* 0x000fea0003800000 */
.L_x_11915:
        /* <DEDUP_REMOVED lines=18> */
.L_x_11918:
[----:B------:R-:W-:Y:S02]  /*e960*/  ISETP.GE.AND P0, PT, R22, RZ, PT ;  /* 0x000000ff1600720c */ /* 0x000fe40003f06270 */
[----:B------:R-:W-:-:S11]  /*e970*/  MOV R3, 0x3fd774eb ;  /* 0x3fd774eb00037802 */ /* 0x000fd60000000f00 */
[----:B------:R-:W-:-:S04]  /*e980*/  @P0 FFMA.FTZ R0, R3, 0.93318945169448852539, -R0 ;  /* 0x3f6ee58103000823 */ /* 0x000fc80000010800 */
[----:B------:R-:W-:-:S07]  /*e990*/  @!P0 FFMA.FTZ R0, R3, 0.93318945169448852539, R0 ;  /* 0x3f6ee58103008823 */ /* 0x000fce0000010000 */
.L_x_11919:
[----:B------:R-:W-:Y:S05]  /*e9a0*/  BSYNC B0 ;  /* 0x0000000000007941 */ /* 0x000fea0003800000 */
.L_x_11917:
        /* <DEDUP_REMOVED lines=13> */
.L_x_11914:
        /* <DEDUP_REMOVED lines=12> */
.L_x_11922:
[----:B------:R-:W-:Y:S05]  /*eb40*/  BSYNC B4 ;  /* 0x0000000000047941 */ /* 0x000fea0003800000 */
.L_x_11921:
        /* <DEDUP_REMOVED lines=18> */
.L_x_11924:
[----:B------:R-:W-:Y:S02]  /*ec70*/  ISETP.GE.AND P0, PT, R22, RZ, PT ;  /* 0x000000ff1600720c */ /* 0x000fe40003f06270 */
[----:B------:R-:W-:-:S11]  /*ec80*/  MOV R3, 0x3fd774eb ;  /* 0x3fd774eb00037802 */ /* 0x000fd60000000f00 */
[----:B------:R-:W-:-:S04]  /*ec90*/  @P0 FFMA.FTZ R0, R3, 0.93318945169448852539, -R0 ;  /* 0x3f6ee58103000823 */ /* 0x000fc80000010800 */
[----:B------:R-:W-:-:S07]  /*eca0*/  @!P0 FFMA.FTZ R0, R3, 0.93318945169448852539, R0 ;  /* 0x3f6ee58103008823 */ /* 0x000fce0000010000 */
.L_x_11925:
[----:B------:R-:W-:Y:S05]  /*ecb0*/  BSYNC B0 ;  /* 0x0000000000007941 */ /* 0x000fea0003800000 */
.L_x_11923:
        /* <DEDUP_REMOVED lines=27> */
.L_x_11913:
        /* <DEDUP_REMOVED lines=33> */
.L_x_11927:
[----:B------:R-:W-:Y:S05]  /*f080*/  BSYNC B4 ;  /* 0x0000000000047941 */ /* 0x000fea0003800000 */
.L_x_11926:
        /* <DEDUP_REMOVED lines=18> */
.L_x_11929:
[----:B------:R-:W-:Y:S02]  /*f1b0*/  ISETP.GE.AND P0, PT, R22, RZ, PT ;  /* 0x000000ff1600720c */ /* 0x000fe40003f06270 */
[----:B------:R-:W-:-:S11]  /*f1c0*/  MOV R3, 0x3fd774eb ;  /* 0x3fd774eb00037802 */ /* 0x000fd60000000f00 */
[----:B------:R-:W-:-:S04]  /*f1d0*/  @P0 FFMA.FTZ R0, R3, 0.93318945169448852539, -R0 ;  /* 0x3f6ee58103000823 */ /* 0x000fc80000010800 */
[----:B------:R-:W-:-:S07]  /*f1e0*/  @!P0 FFMA.FTZ R0, R3, 0.93318945169448852539, R0 ;  /* 0x3f6ee58103008823 */ /* 0x000fce0000010000 */
.L_x_11930:
[----:B------:R-:W-:Y:S05]  /*f1f0*/  BSYNC B0 ;  /* 0x0000000000007941 */ /* 0x000fea0003800000 */
.L_x_11928:
        /* <DEDUP_REMOVED lines=10> */
.L_x_11920:
[----:B------:R-:W-:Y:S05]  /*f2a0*/  BSYNC B3 ;  /* 0x0000000000037941 */ /* 0x000fea0003800000 */
.L_x_11912:
[----:B------:R-:W-:Y:S01]  /*f2b0*/  ISETP.NE.AND P0, PT, R21, RZ, PT ;  /* 0x000000ff1500720c */ /* 0x000fe20003f05270 */
[----:B------:R-:W-:Y:S01]  /*f2c0*/  FADD.FTZ R26, R32, 0.69314718246459960938 ;  /* 0x3f317218201a7421 */ /* 0x000fe20000010000 */
[----:B------:R-:W-:-:S11]  /*f2d0*/  FADD.FTZ R0, |R0|, -RZ ;  /* 0x800000ff00007221 */ /* 0x000fd60000010200 */
[----:B------:R-:W-:Y:S01]  /*f2e0*/  @!P0 FADD.FTZ R26, -R26, -RZ ;  /* 0x800000ff1a1a8221 */ /* 0x000fe20000010100 */
[----:B------:R-:W-:Y:S06]  /*f2f0*/  BRA `(.L_x_11911) ;  /* 0x00000000003c7947 */ /* 0x000fec0003800000 */
.L_x_11871:
        /* <DEDUP_REMOVED lines=15> */
.L_x_11911:
[----:B------:R-:W-:Y:S05]  /*f3f0*/  BSYNC B2 ;  /* 0x0000000000027941 */ /* 0x000fea0003800000 */
.L_x_11870:
        /* <DEDUP_REMOVED lines=10> */
.L_x_11932:
[----:B------:R-:W-:Y:S02]  /*f4a0*/  FSETP.GTU.FTZ.AND P0, PT, R3, +INF , PT ;  /* 0x7f8000000300780b */ /* 0x000fe40003f1c000 */
[----:B---34-:R-:W-:-:S11]  /*f4b0*/  MOV R27, R0 ;  /* 0x00000000001b7202 */ /* 0x018fd60000000f00 */
[----:B------:R-:W-:-:S07]  /*f4c0*/  @!P0 MOV R26, R3 ;  /* 0x00000003001a8202 */ /* 0x000fce0000000f00 */
.L_x_11933:
[----:B------:R-:W-:Y:S05]  /*f4d0*/  BSYNC B0 ;  /* 0x0000000000007941 */ /* 0x000fea0003800000 */
.L_x_11931:
        /* <DEDUP_REMOVED lines=108> */
.L_x_11942:
        /* <DEDUP_REMOVED lines=10> */
.L_x_11944:
[----:B------:R-:W-:-:S04]  /*fc40*/  FADD.FTZ R4, -R0, R5 ;  /* 0x0000000500047221 */ /* 0x000fc80000010100 */
[----:B------:R-:W-:-:S07]  /*fc50*/  FMUL.FTZ R4, R4, 0.5 ;  /* 0x3f00000004047820 */ /* 0x000fce0000410000 */
.L_x_11945:
[----:B------:R-:W-:Y:S05]  /*fc60*/  BSYNC B1 ;  /* 0x0000000000017941 */ /* 0x000fea0003800000 */
.L_x_11943:
        /* <DEDUP_REMOVED lines=11> */
.L_x_11947:
[----:B------:R-:W-:-:S04]  /*fd20*/  FADD.FTZ R7, R6, -R7 ;  /* 0x8000000706077221 */ /* 0x000fc80000010000 */
[----:B------:R-:W-:-:S07]  /*fd30*/  FMUL.FTZ R7, R7, 0.5 ;  /* 0x3f00000007077820 */ /* 0x000fce0000410000 */
.L_x_11948:
[----:B------:R-:W-:Y:S05]  /*fd40*/  BSYNC B1 ;  /* 0x0000000000017941 */ /* 0x000fea0003800000 */
.L_x_11946:
        /* <DEDUP_REMOVED lines=35> */
.L_x_11941:
[----:B------:R0:W1:Y:S02]  /*ff80*/  MUFU.SQRT R20, R33 ;  /* 0x0000002100147308 */ /* 0x0000640000002000 */
.L_x_11940:
[----:B------:R-:W-:Y:S05]  /*ff90*/  BSYNC B0 ;  /* 0x0000000000007941 */ /* 0x000fea0003800000 */
.L_x_11939:
        /* <DEDUP_REMOVED lines=24> */
.L_x_11955:
[----:B------:R-:W-:-:S04]  /*10120*/  FADD.FTZ R0, -R0, R5 ;  /* 0x0000000500007221 */ /* 0x000fc80000010100 */
[----:B------:R-:W-:-:S07]  /*10130*/  FMUL.FTZ R0, R0, 0.5 ;  /* 0x3f00000000007820 */ /* 0x000fce0000410000 */
.L_x_11956:
[----:B------:R-:W-:Y:S05]  /*10140*/  BSYNC B1 ;  /* 0x0000000000017941 */ /* 0x000fea0003800000 */
.L_x_11954:
        /* <DEDUP_REMOVED lines=10> */
.L_x_11958:
[----:B------:R-:W-:-:S04]  /*101f0*/  FADD.FTZ R3, -R3, R6 ;  /* 0x0000000603037221 */ /* 0x000fc80000010100 */
[----:B------:R-:W-:-:S07]  /*10200*/  FMUL.FTZ R3, R3, 0.5 ;  /* 0x3f00000003037820 */ /* 0x000fce0000410000 */
.L_x_11959:
[----:B------:R-:W-:Y:S05]  /*10210*/  BSYNC B1 ;  /* 0x0000000000017941 */ /* 0x000fea0003800000 */
.L_x_11957:
[----:B------:R-:W-:Y:S01]  /*10220*/  FADD.FTZ R0, R3, R0 ;  /* 0x0000000003007221 */ /* 0x000fe20000010000 */
[----:B------:R-:W-:Y:S01]  /*10230*/  FADD.FTZ R23, R22, R23 ;  /* 0x0000001716177221 */ /* 0x000fe20000010000 */
[----:B------:R-:W-:-:S03]  /*10240*/  PLOP3.LUT P0, PT, PT, PT, PT, 0x80, 0x0 ;  /* 0x000000000000781c */ /* 0x000fc60003f0f070 */
[----:B------:R-:W-:-:S06]  /*10250*/  FMUL.FTZ R23, R23, R0 ;  /* 0x0000000017177220 */ /* 0x000fcc0000410000 */
[----:B------:R-:W4:Y:S01]  /*10260*/  MUFU.SQRT R23, R23 ;  /* 0x0000001700177308 */ /* 0x000f220000002000 */
[----:B------:R-:W-:Y:S05]  /*10270*/  BRA `(.L_x_11951) ;  /* 0x0000000000687947 */ /* 0x000fea0003800000 */
.L_x_11953:
        /* <DEDUP_REMOVED lines=15> */
.L_x_11952:
        /* <DEDUP_REMOVED lines=8> */
.L_x_11950:
[----:B------:R-:W-:Y:S01]  /*103f0*/  PLOP3.LUT P0, PT, PT, PT, PT, 0x80, 0x0 ;  /* 0x000000000000781c */ /* 0x000fe20003f0f070 */
[----:B------:R-:W-:Y:S01]  /*10400*/  FMUL.FTZ R23, R23, 16777216 ;  /* 0x4b80000017177820 */ /* 0x000fe20000410000 */
[----:B------:R-:W-:-:S11]  /*10410*/  FMUL.FTZ R22, R22, 16777216 ;  /* 0x4b80000016167820 */ /* 0x000fd60000410000 */
.L_x_11951:
[----:B------:R-:W-:Y:S05]  /*10420*/  BSYNC B0 ;  /* 0x0000000000007941 */ /* 0x000fea0003800000 */
.L_x_11949:
        /* <DEDUP_REMOVED lines=33> */
.L_x_11962:
        /* <DEDUP_REMOVED lines=28> */
.L_x_11961:
        /* <DEDUP_REMOVED lines=20> */
.L_x_11966:
[----:B------:R-:W-:Y:S05]  /*10940*/  BSYNC B4 ;  /* 0x0000000000047941 */ /* 0x000fea0003800000 */
.L_x_11965:
        /* <DEDUP_REMOVED lines=18> */
.L_x_11968:
[----:B------:R-:W-:Y:S02]  /*10a70*/  ISETP.GE.AND P0, PT, R22, RZ, PT ;  /* 0x000000ff1600720c */ /* 0x000fe40003f06270 */
[----:B------:R-:W-:-:S11]  /*10a80*/  MOV R3, 0x3fd774eb ;  /* 0x3fd774eb00037802 */ /* 0x000fd60000000f00 */
[----:B------:R-:W-:-:S04]  /*10a90*/  @P0 FFMA.FTZ R0, R3, 0.93318945169448852539, -R0 ;  /* 0x3f6ee58103000823 */ /* 0x000fc80000010800 */
[----:B------:R-:W-:-:S07]  /*10aa0*/  @!P0 FFMA.FTZ R0, R3, 0.93318945169448852539, R0 ;  /* 0x3f6ee58103008823 */ /* 0x000fce0000010000 */
.L_x_11969:
[----:B------:R-:W-:Y:S05]  /*10ab0*/  BSYNC B0 ;  /* 0x0000000000007941 */ /* 0x000fea0003800000 */
.L_x_11967:
        /* <DEDUP_REMOVED lines=11> */
.L_x_11964:
        /* <DEDUP_REMOVED lines=17> */
.L_x_11971:
[----:B------:R-:W-:Y:S05]  /*10c80*/  BSYNC B4 ;  /* 0x0000000000047941 */ /* 0x000fea0003800000 */
.L_x_11970:
        /* <DEDUP_REMOVED lines=18> */
.L_x_11973:
[----:B------:R-:W-:Y:S02]  /*10db0*/  ISETP.GE.AND P0, PT, R22, RZ, PT ;  /* 0x000000ff1600720c */ /* 0x000fe40003f06270 */
[----:B------:R-:W-:-:S11]  /*10dc0*/  MOV R3, 0x3fd774eb ;  /* 0x3fd774eb00037802 */ /* 0x000fd60000000f00 */
[----:B------:R-:W-:-:S04]  /*10dd0*/  @P0 FFMA.FTZ R0, R3, 0.93318945169448852539, -R0 ;  /* 0x3f6ee58103000823 */ /* 0x000fc80000010800 */
[----:B------:R-:W-:-:S07]  /*10de0*/  @!P0 FFMA.FTZ R0, R3, 0.93318945169448852539, R0 ;  /* 0x3f6ee58103008823 */ /* 0x000fce0000010000 */
.L_x_11974:
[----:B------:R-:W-:Y:S05]  /*10df0*/  BSYNC B0 ;  /* 0x0000000000007941 */ /* 0x000fea0003800000 */
.L_x_11972:
        /* <DEDUP_REMOVED lines=10> */
.L_x_11963:
[----:B------:R-:W-:Y:S05]  /*10ea0*/  BSYNC B3 ;  /* 0x0000000000037941 */ /* 0x000fea0003800000 */
.L_x_11960:
[----:B------:R-:W-:-:S13]  /*10eb0*/  ISETP.NE.AND P0, PT, R21, RZ, PT ;  /* 0x000000ff1500720c */ /* 0x000fda0003f05270 */
[----:B-1----:R-:W-:Y:S01]  /*10ec0*/  @!P0 FADD.FTZ R20, -R20, -RZ ;  /* 0x800000ff14148221 */ /* 0x002fe20000010100 */
[----:B------:R-:W-:Y:S06]  /*10ed0*/  BRA `(.L_x_11975) ;  /* 0x0000000c006c7947 */ /* 0x000fec0003800000 */
.L_x_11938:
[----:B------:R-:W-:Y:S01]  /*10ee0*/  FADD.FTZ R0, -R16, 6.1232342629258392722e-17 ;  /* 0x248d313210007421 */ /* 0x000fe20000010100 */
[----:B------:R-:W-:-:S03]  /*10ef0*/  FADD.FTZ R20, -R17, -RZ ;  /* 0x800000ff11147221 */ /* 0x000fc60000010100 */
[----:B------:R-:W-:Y:S01]  /*10f00*/  FADD.FTZ R0, R0, 1.5707963705062866211 ;  /* 0x3fc90fdb00007421 */ /* 0x000fe20000010000 */
[----:B------:R-:W-:Y:S06]  /*10f10*/  BRA `(.L_x_11975) ;  /* 0x0000000c005c7947 */ /* 0x000fec0003800000 */
.L_x_11937:
[----:B------:R-:W-:Y:S01]  /*10f20*/  MOV R0, RZ ;  /* 0x000000ff00007202 */ /* 0x000fe20000000f00 */
[----:B------:R-:W-:Y:S01]  /*10f30*/  FADD.FTZ R20, -R17, -RZ ;  /* 0x800000ff11147221 */ /* 0x000fe20000010100 */
[----:B------:R-:W-:Y:S06]  /*10f40*/  BRA `(.L_x_11975) ;  /* 0x0000000c00507947 */ /* 0x000fec0003800000 */
.L_x_11936:
        /* <DEDUP_REMOVED lines=24> */
.L_x_11980:
[----:B------:R-:W-:Y:S05]  /*110d0*/  BSYNC B4 ;  /* 0x0000000000047941 */ /* 0x000fea0003800000 */
.L_x_11979:
        /* <DEDUP_REMOVED lines=18> */
.L_x_11982:
[----:B------:R-:W-:Y:S02]  /*11200*/  ISETP.GE.AND P0, PT, R16, RZ, PT ;  /* 0x000000ff1000720c */ /* 0x000fe40003f06270 */
[----:B------:R-:W-:-:S11]  /*11210*/  MOV R3, 0x3fd774eb ;  /* 0x3fd774eb00037802 */ /* 0x000fd60000000f00 */
[----:B------:R-:W-:-:S04]  /*11220*/  @P0 FFMA.FTZ R0, R3, 0.93318945169448852539, -R0 ;  /* 0x3f6ee58103000823 */ /* 0x000fc80000010800 */
[----:B------:R-:W-:-:S07]  /*11230*/  @!P0 FFMA.FTZ R0, R3, 0.93318945169448852539, R0 ;  /* 0x3f6ee58103008823 */ /* 0x000fce0000010000 */
.L_x_11983:
[----:B------:R-:W-:Y:S05]  /*11240*/  BSYNC B0 ;  /* 0x0000000000007941 */ /* 0x000fea0003800000 */
.L_x_11981:
        /* <DEDUP_REMOVED lines=13> */
.L_x_11978:
        /* <DEDUP_REMOVED lines=12> */
.L_x_11986:
[----:B------:R-:W-:Y:S05]  /*113e0*/  BSYNC B4 ;  /* 0x0000000000047941 */ /* 0x000fea0003800000 */
.L_x_11985:
        /* <DEDUP_REMOVED lines=18> */
.L_x_11988:
[----:B------:R-:W-:Y:S02]  /*11510*/  ISETP.GE.AND P0, PT, R16, RZ, PT ;  /* 0x000000ff1000720c */ /* 0x000fe40003f06270 */
[----:B------:R-:W-:-:S11]  /*11520*/  MOV R3, 0x3fd774eb ;  /* 0x3fd774eb00037802 */ /* 0x000fd60000000f00 */
[----:B------:R-:W-:-:S04]  /*11530*/  @P0 FFMA.FTZ R0, R3, 0.93318945169448852539, -R0 ;  /* 0x3f6ee58103000823 */ /* 0x000fc80000010800 */
[----:B------:R-:W-:-:S07]  /*11540*/  @!P0 FFMA.FTZ R0, R3, 0.93318945169448852539, R0 ;  /* 0x3f6ee58103008823 */ /* 0x000fce0000010000 */
.L_x_11989:
[----:B------:R-:W-:Y:S05]  /*11550*/  BSYNC B0 ;  /* 0x0000000000007941 */ /* 0x000fea0003800000 */
.L_x_11987:
        /* <DEDUP_REMOVED lines=27> */
.L_x_11977:
        /* <DEDUP_REMOVED lines=33> */
.L_x_11991:
[----:B------:R-:W-:Y:S05]  /*11920*/  BSYNC B4 ;  /* 0x0000000000047941 */ /* 0x000fea0003800000 */
.L_x_11990:
        /* <DEDUP_REMOVED lines=18> */
.L_x_11993:
[----:B------:R-:W-:Y:S02]  /*11a50*/  ISETP.GE.AND P0, PT, R16, RZ, PT ;  /* 0x000000ff1000720c */ /* 0x000fe40003f06270 */
[----:B------:R-:W-:-:S11]  /*11a60*/  MOV R3, 0x3fd774eb ;  /* 0x3fd774eb00037802 */ /* 0x000fd60000000f00 */
[----:B------:R-:W-:-:S04]  /*11a70*/  @P0 FFMA.FTZ R0, R3, 0.93318945169448852539, -R0 ;  /* 0x3f6ee58103000823 */ /* 0x000fc80000010800 */
[----:B------:R-:W-:-:S07]  /*11a80*/  @!P0 FFMA.FTZ R0, R3, 0.93318945169448852539, R0 ;  /* 0x3f6ee58103008823 */ /* 0x000fce0000010000 */
.L_x_11994:
[----:B------:R-:W-:Y:S05]  /*11a90*/  BSYNC B0 ;  /* 0x0000000000007941 */ /* 0x000fea0003800000 */
.L_x_11992:
        /* <DEDUP_REMOVED lines=10> */
.L_x_11984:
[----:B------:R-:W-:Y:S05]  /*11b40*/  BSYNC B3 ;  /* 0x0000000000037941 */ /* 0x000fea0003800000 */
.L_x_11976:
[----:B------:R-:W-:Y:S01]  /*11b50*/  ISETP.NE.AND P0, PT, R21, RZ, PT ;  /* 0x000000ff1500720c */ /* 0x000fe20003f05270 */
[----:B------:R-:W-:Y:S01]  /*11b60*/  FADD.FTZ R20, R32, 0.69314718246459960938 ;  /* 0x3f31721820147421 */ /* 0x000fe20000010000 */
[----:B------:R-:W-:-:S11]  /*11b70*/  FADD.FTZ R0, |R0|, -RZ ;  /* 0x800000ff00007221 */ /* 0x000fd60000010200 */
[----:B------:R-:W-:Y:S01]  /*11b80*/  @!P0 FADD.FTZ R20, -R20, -RZ ;  /* 0x800000ff14148221 */ /* 0x000fe20000010100 */
[----:B------:R-:W-:Y:S06]  /*11b90*/  BRA `(.L_x_11975) ;  /* 0x00000000003c7947 */ /* 0x000fec0003800000 */
.L_x_11935:
        /* <DEDUP_REMOVED lines=15> */
.L_x_11975:
[----:B------:R-:W-:Y:S05]  /*11c90*/  BSYNC B2 ;  /* 0x0000000000027941 */ /* 0x000fea0003800000 */
.L_x_11934:
        /* <DEDUP_REMOVED lines=10> */
.L_x_11996:
[----:B------:R-:W-:Y:S02]  /*11d40*/  FSETP.GTU.FTZ.AND P0, PT, R3, +INF , PT ;  /* 0x7f8000000300780b */ /* 0x000fe40003f1c000 */
[----:B------:R-:W-:-:S11]  /*11d50*/  MOV R21, R0 ;  /* 0x0000000000157202 */ /* 0x000fd60000000f00 */
[----:B------:R-:W-:-:S07]  /*11d60*/  @!P0 MOV R20, R3 ;  /* 0x0000000300148202 */ /* 0x000fce0000000f00 */
.L_x_11997:
[----:B------:R-:W-:Y:S05]  /*11d70*/  BSYNC B0 ;  /* 0x0000000000007941 */ /* 0x000fea0003800000 */
.L_x_11995:
        /* <DEDUP_REMOVED lines=108> */
.L_x_12006:
        /* <DEDUP_REMOVED lines=10> */
.L_x_12008:
[----:B------:R-:W-:-:S04]  /*124e0*/  FADD.FTZ R4, -R0, R5 ;  /* 0x0000000500047221 */ /* 0x000fc80000010100 */
[----:B------:R-:W-:-:S07]  /*124f0*/  FMUL.FTZ R4, R4, 0.5 ;  /* 0x3f00000004047820 */ /* 0x000fce0000410000 */
.L_x_12009:
[----:B------:R-:W-:Y:S05]  /*12500*/  BSYNC B1 ;  /* 0x0000000000017941 */ /* 0x000fea0003800000 */
.L_x_12007:
        /* <DEDUP_REMOVED lines=11> */
.L_x_12011:
[----:B------:R-:W-:-:S04]  /*125c0*/  FADD.FTZ R7, R6, -R7 ;  /* 0x8000000706077221 */ /* 0x000fc80000010000 */
[----:B------:R-:W-:-:S07]  /*125d0*/  FMUL.FTZ R7, R7, 0.5 ;  /* 0x3f00000007077820 */ /* 0x000fce0000410000 */
.L_x_12012:
[----:B------:R-:W-:Y:S05]  /*125e0*/  BSYNC B1 ;  /* 0x0000000000017941 */ /* 0x000fea0003800000 */
.L_x_12010:
        /* <DEDUP_REMOVED lines=35> */
.L_x_12005:
[----:B------:R0:W1:Y:S02]  /*12820*/  MUFU.SQRT R16, R33 ;  /* 0x0000002100107308 */ /* 0x0000640000002000 */
.L_x_12004:
[----:B------:R-:W-:Y:S05]  /*12830*/  BSYNC B0 ;  /* 0x0000000000007941 */ /* 0x000fea0003800000 */
.L_x_12003:
        /* <DEDUP_REMOVED lines=24> */
.L_x_12019:
[----:B------:R-:W-:-:S04]  /*129c0*/  FADD.FTZ R0, -R0, R5 ;  /* 0x0000000500007221 */ /* 0x000fc80000010100 */
[----:B------:R-:W-:-:S07]  /*129d0*/  FMUL.FTZ R0, R0, 0.5 ;  /* 0x3f00000000007820 */ /* 0x000fce0000410000 */
.L_x_12020:
[----:B------:R-:W-:Y:S05]  /*129e0*/  BSYNC B1 ;  /* 0x0000000000017941 */ /* 0x000fea0003800000 */
.L_x_12018:
        /* <DEDUP_REMOVED lines=10> */
.L_x_12022:
[----:B------:R-:W-:-:S04]  /*12a90*/  FADD.FTZ R3, -R3, R6 ;  /* 0x0000000603037221 */ /* 0x000fc80000010100 */
[----:B------:R-:W-:-:S07]  /*12aa0*/  FMUL.FTZ R3, R3, 0.5 ;  /* 0x3f00000003037820 */ /* 0x000fce0000410000 */
.L_x_12023:
[----:B------:R-:W-:Y:S05]  /*12ab0*/  BSYNC B1 ;  /* 0x0000000000017941 */ /* 0x000fea0003800000 */
.L_x_12021:
[----:B------:R-:W-:Y:S01]  /*12ac0*/  FADD.FTZ R0, R3, R0 ;  /* 0x0000000003007221 */ /* 0x000fe20000010000 */
[----:B------:R-:W-:Y:S01]  /*12ad0*/  FADD.FTZ R23, R22, R23 ;  /* 0x0000001716177221 */ /* 0x000fe20000010000 */
[----:B------:R-:W-:-:S03]  /*12ae0*/  PLOP3.LUT P0, PT, PT, PT, PT, 0x80, 0x0 ;  /* 0x000000000000781c */ /* 0x000fc60003f0f070 */
[----:B------:R-:W-:-:S06]  /*12af0*/  FMUL.FTZ R23, R23, R0 ;  /* 0x0000000017177220 */ /* 0x000fcc0000410000 */
[----:B------:R-:W2:Y:S01]  /*12b00*/  MUFU.SQRT R23, R23 ;  /* 0x0000001700177308 */ /* 0x000ea20000002000 */
[----:B------:R-:W-:Y:S05]  /*12b10*/  BRA `(.L_x_12015) ;  /* 0x0000000000687947 */ /* 0x000fea0003800000 */
.L_x_12017:
        /* <DEDUP_REMOVED lines=15> */
.L_x_12016:
        /* <DEDUP_REMOVED lines=8> */
.L_x_12014:
[----:B------:R-:W-:Y:S01]  /*12c90*/  PLOP3.LUT P0, PT, PT, PT, PT, 0x80, 0x0 ;  /* 0x000000000000781c */ /* 0x000fe20003f0f070 */
[----:B------:R-:W-:Y:S01]  /*12ca0*/  FMUL.FTZ R23, R23, 16777216 ;  /* 0x4b80000017177820 */ /* 0x000fe20000410000 */
[----:B------:R-:W-:-:S11]  /*12cb0*/  FMUL.FTZ R22, R22, 16777216 ;  /* 0x4b80000016167820 */ /* 0x000fd60000410000 */
.L_x_12015:
[----:B------:R-:W-:Y:S05]  /*12cc0*/  BSYNC B0 ;  /* 0x0000000000007941 */ /* 0x000fea0003800000 */
.L_x_12013:
        /* <DEDUP_REMOVED lines=33> */
.L_x_12026:
        /* <DEDUP_REMOVED lines=28> */
.L_x_12025:
        /* <DEDUP_REMOVED lines=19> */
[----:B01-3--:R-:W-:Y:S05]  /*131d0*/  CALL.REL.NOINC `($__internal_20_$__cuda_sm3x_div_rn_ftz_f32_slowpath) ;  /* 0x00000164004c7944 */ /* 0x00bfea0003c00000 */
.L_x_12030:
[----:B------:R-:W-:Y:S05]  /*131e0*/  BSYNC B4 ;  /* 0x0000000000047941 */ /* 0x000fea0003800000 */
.L_x_12029:
        /* <DEDUP_REMOVED lines=18> */
.L_x_12032:
[----:B------:R-:W-:Y:S02]  /*13310*/  ISETP.GE.AND P0, PT, R22, RZ, PT ;  /* 0x000000ff1600720c */ /* 0x000fe40003f06270 */
[----:B------:R-:W-:-:S11]  /*13320*/  MOV R3, 0x3fd774eb ;  /* 0x3fd774eb00037802 */ /* 0x000fd60000000f00 */
[----:B------:R-:W-:-:S04]  /*13330*/  @P0 FFMA.FTZ R0, R3, 0.93318945169448852539, -R0 ;  /* 0x3f6ee58103000823 */ /* 0x000fc80000010800 */
[----:B------:R-:W-:-:S07]  /*13340*/  @!P0 FFMA.FTZ R0, R3, 0.93318945169448852539, R0 ;  /* 0x3f6ee58103008823 */ /* 0x000fce0000010000 */
.L_x_12033:
[----:B------:R-:W-:Y:S05]  /*13350*/  BSYNC B0 ;  /* 0x0000000000007941 */ /* 0x000fea0003800000 */
.L_x_12031:
        /* <DEDUP_REMOVED lines=11> */
.L_x_12028:
        /* <DEDUP_REMOVED lines=17> */
.L_x_12035:
[----:B------:R-:W-:Y:S05]  /*13520*/  BSYNC B4 ;  /* 0x0000000000047941 */ /* 0x000fea0003800000 */
.L_x_12034:
        /* <DEDUP_REMOVED lines=18> */
.L_x_12037:
[----:B------:R-:W-:Y:S02]  /*13650*/  ISETP.GE.AND P0, PT, R22, RZ, PT ;  /* 0x000000ff1600720c */ /* 0x000fe40003f06270 */
[----:B------:R-:W-:-:S11]  /*13660*/  MOV R3, 0x3fd774eb ;  /* 0x3fd774eb00037802 */ /* 0x000fd60000000f00 */
[----:B------:R-:W-:-:S04]  /*13670*/  @P0 FFMA.FTZ R0, R3, 0.93318945169448852539, -R0 ;  /* 0x3f6ee58103000823 */ /* 0x000fc80000010800 */
[----:B------:R-:W-:-:S07]  /*13680*/  @!P0 FFMA.FTZ R0, R3, 0.93318945169448852539, R0 ;  /* 0x3f6ee58103008823 */ /* 0x000fce0000010000 */
.L_x_12038:
[----:B------:R-:W-:Y:S05]  /*13690*/  BSYNC B0 ;  /* 0x0000000000007941 */ /* 0x000fea0003800000 */
.L_x_12036:
        /* <DEDUP_REMOVED lines=10> */
.L_x_12027:
[----:B------:R-:W-:Y:S05]  /*13740*/  BSYNC B3 ;  /* 0x0000000000037941 */ /* 0x000fea0003800000 */
.L_x_12024:
[----:B------:R-:W-:-:S13]  /*13750*/  ISETP.NE.AND P0, PT, R17, RZ, PT ;  /* 0x000000ff1100720c */ /* 0x000fda0003f05270 */
[----:B-1----:R-:W-:-:S05]  /*13760*/  @!P0 FADD.FTZ R16, -R16, -RZ ;  /* 0x800000ff10108221 */ /* 0x002fca0000010100 */
[----:B------:R-:W-:Y:S01]  /*13770*/  MOV R22, R16 ;  /* 0x0000001000167202 */ /* 0x000fe20000000f00 */
[----:B------:R-:W-:Y:S06]  /*13780*/  BRA `(.L_x_12039) ;  /* 0x0000000c006c7947 */ /* 0x000fec0003800000 */
.L_x_12002:
[----:B------:R-:W-:Y:S01]  /*13790*/  FADD.FTZ R0, -R18, 6.1232342629258392722e-17 ;  /* 0x248d313212007421 */ /* 0x000fe20000010100 */
[----:B------:R-:W-:-:S03]  /*137a0*/  FADD.FTZ R22, -R19, -RZ ;  /* 0x800000ff13167221 */ /* 0x000fc60000010100 */
[----:B------:R-:W-:Y:S01]  /*137b0*/  FADD.FTZ R0, R0, 1.5707963705062866211 ;  /* 0x3fc90fdb00007421 */ /* 0x000fe20000010000 */
[----:B------:R-:W-:Y:S06]  /*137c0*/  BRA `(.L_x_12039) ;  /* 0x0000000c005c7947 */ /* 0x000fec0003800000 */
.L_x_12001:
[----:B------:R-:W-:Y:S01]  /*137d0*/  HFMA2.MMA R0, -RZ, RZ, 0, 0 ;  /* 0x00000000ff007435 */ /* 0x000fe200000001ff */
[----:B------:R-:W-:Y:S01]  /*137e0*/  FADD.FTZ R22, -R19, -RZ ;  /* 0x800000ff13167221 */ /* 0x000fe20000010100 */
[----:B------:R-:W-:Y:S09]  /*137f0*/  BRA `(.L_x_12039) ;  /* 0x0000000c00507947 */ /* 0x000ff20003800000 */
.L_x_12000:
        /* <DEDUP_REMOVED lines=24> */
.L_x_12044:
[----:B------:R-:W-:Y:S05]  /*13980*/  BSYNC B4 ;  /* 0x0000000000047941 */ /* 0x000fea0003800000 */
.L_x_12043:
        /* <DEDUP_REMOVED lines=18> */
.L_x_12046:
[----:B------:R-:W-:Y:S02]  /*13ab0*/  ISETP.GE.AND P0, PT, R18, RZ, PT ;  /* 0x000000ff1200720c */ /* 0x000fe40003f06270 */
[----:B------:R-:W-:-:S11]  /*13ac0*/  MOV R3, 0x3fd774eb ;  /* 0x3fd774eb00037802 */ /* 0x000fd60000000f00 */
[----:B------:R-:W-:-:S04]  /*13ad0*/  @P0 FFMA.FTZ R0, R3, 0.93318945169448852539, -R0 ;  /* 0x3f6ee58103000823 */ /* 0x000fc80000010800 */
[----:B------:R-:W-:-:S07]  /*13ae0*/  @!P0 FFMA.FTZ R0, R3, 0.93318945169448852539, R0 ;  /* 0x3f6ee58103008823 */ /* 0x000fce0000010000 */
.L_x_12047:
[----:B------:R-:W-:Y:S05]  /*13af0*/  BSYNC B0 ;  /* 0x0000000000007941 */ /* 0x000fea0003800000 */
.L_x_12045:
        /* <DEDUP_REMOVED lines=13> */
.L_x_12042:
        /* <DEDUP_REMOVED lines=12> */
.L_x_12050:
[----:B------:R-:W-:Y:S05]  /*13c90*/  BSYNC B4 ;  /* 0x0000000000047941 */ /* 0x000fea0003800000 */
.L_x_12049:
        /* <DEDUP_REMOVED lines=18> */
.L_x_12052:
[----:B------:R-:W-:Y:S02]  /*13dc0*/  ISETP.GE.AND P0, PT, R18, RZ, PT ;  /* 0x000000ff1200720c */ /* 0x000fe40003f06270 */
[----:B------:R-:W-:-:S11]  /*13dd0*/  MOV R3, 0x3fd774eb ;  /* 0x3fd774eb00037802 */ /* 0x000fd60000000f00 */
[----:B------:R-:W-:-:S04]  /*13de0*/  @P0 FFMA.FTZ R0, R3, 0.93318945169448852539, -R0 ;  /* 0x3f6ee58103000823 */ /* 0x000fc80000010800 */
[----:B------:R-:W-:-:S07]  /*13df0*/  @!P0 FFMA.FTZ R0, R3, 0.93318945169448852539, R0 ;  /* 0x3f6ee58103008823 */ /* 0x000fce0000010000 */
.L_x_12053:
[----:B------:R-:W-:Y:S05]  /*13e00*/  BSYNC B0 ;  /* 0x0000000000007941 */ /* 0x000fea0003800000 */
.L_x_12051:
        /* <DEDUP_REMOVED lines=27> */
.L_x_12041:
        /* <DEDUP_REMOVED lines=33> */
.L_x_12055:
[----:B------:R-:W-:Y:S05]  /*141d0*/  BSYNC B4 ;  /* 0x0000000000047941 */ /* 0x000fea0003800000 */
.L_x_12054:
        /* <DEDUP_REMOVED lines=18> */
.L_x_12057:
[----:B------:R-:W-:Y:S02]  /*14300*/  ISETP.GE.AND P0, PT, R18, RZ, PT ;  /* 0x000000ff1200720c */ /* 0x000fe40003f06270 */
[----:B------:R-:W-:-:S11]  /*14310*/  MOV R3, 0x3fd774eb ;  /* 0x3fd774eb00037802 */ /* 0x000fd60000000f00 */
[----:B------:R-:W-:-:S04]  /*14320*/  @P0 FFMA.FTZ R0, R3, 0.93318945169448852539, -R0 ;  /* 0x3f6ee58103000823 */ /* 0x000fc80000010800 */
[----:B------:R-:W-:-:S07]  /*14330*/  @!P0 FFMA.FTZ R0, R3, 0.93318945169448852539, R0 ;  /* 0x3f6ee58103008823 */ /* 0x000fce0000010000 */
.L_x_12058:
[----:B------:R-:W-:Y:S05]  /*14340*/  BSYNC B0 ;  /* 0x0000000000007941 */ /* 0x000fea0003800000 */
.L_x_12056:
        /* <DEDUP_REMOVED lines=10> */
.L_x_12048:
[----:B------:R-:W-:Y:S05]  /*143f0*/  BSYNC B3 ;  /* 0x0000000000037941 */ /* 0x000fea0003800000 */
.L_x_12040:
[----:B------:R-:W-:Y:S01]  /*14400*/  ISETP.NE.AND P0, PT, R17, RZ, PT ;  /* 0x000000ff1100720c */ /* 0x000fe20003f05270 */
[----:B------:R-:W-:Y:S01]  /*14410*/  FADD.FTZ R22, R32, 0.69314718246459960938 ;  /* 0x3f31721820167421 */ /* 0x000fe20000010000 */
[----:B------:R-:W-:-:S11]  /*14420*/  FADD.FTZ R0, |R0|, -RZ ;  /* 0x800000ff00007221 */ /* 0x000fd60000010200 */
[----:B------:R-:W-:Y:S01]  /*14430*/  @!P0 FADD.FTZ R22, -R22, -RZ ;  /* 0x800000ff16168221 */ /* 0x000fe20000010100 */
[----:B------:R-:W-:Y:S06]  /*14440*/  BRA `(.L_x_12039) ;  /* 0x00000000003c7947 */ /* 0x000fec0003800000 */
.L_x_11999:
        /* <DEDUP_REMOVED lines=15> */
.L_x_12039:
[----:B------:R-:W-:Y:S05]  /*14540*/  BSYNC B2 ;  /* 0x0000000000027941 */ /* 0x000fea0003800000 */
.L_x_11998:
        /* <DEDUP_REMOVED lines=10> */
.L_x_12060:
[----:B------:R-:W-:Y:S02]  /*145f0*/  FSETP.GTU.FTZ.AND P0, PT, R3, +INF , PT ;  /* 0x7f8000000300780b */ /* 0x000fe40003f1c000 */
[----:B--234-:R-:W-:-:S11]  /*14600*/  MOV R23, R0 ;  /* 0x0000000000177202 */ /* 0x01cfd60000000f00 */
[----:B------:R-:W-:-:S07]  /*14610*/  @!P0 MOV R22, R3 ;  /* 0x0000000300168202 */ /* 0x000fce0000000f00 */
.L_x_12061:
[----:B------:R-:W-:Y:S05]  /*14620*/  BSYNC B0 ;  /* 0x0000000000007941 */ /* 0x000fea0003800000 */
.L_x_12059:
        /* <DEDUP_REMOVED lines=8> */
.L_x_11549:
        /* <DEDUP_REMOVED lines=166> */
.L_x_12072:
        /* <DEDUP_REMOVED lines=10> */
.L_x_12074:
[----:B------:R-:W-:-:S04]  /*151b0*/  FADD.FTZ R6, -R0, R5 ;  /* 0x0000000500067221 */ /* 0x000fc80000010100 */
[----:B------:R-:W-:-:S07]  /*151c0*/  FMUL.FTZ R6, R6, 0.5 ;  /* 0x3f00000006067820 */ /* 0x000fce0000410000 */
.L_x_12075:
[----:B------:R-:W-:Y:S05]  /*151d0*/  BSYNC B1 ;  /* 0x0000000000017941 */ /* 0x000fea0003800000 */
.L_x_12073:
        /* <DEDUP_REMOVED lines=11> */
.L_x_12077:
[----:B------:R-:W-:-:S04]  /*15290*/  FADD.FTZ R13, R4, -R13 ;  /* 0x8000000d040d7221 */ /* 0x000fc80000010000 */
[----:B------:R-:W-:-:S07]  /*152a0*/  FMUL.FTZ R13, R13, 0.5 ;  /* 0x3f0000000d0d7820 */ /* 0x000fce0000410000 */
.L_x_12078:
[----:B------:R-:W-:Y:S05]  /*152b0*/  BSYNC B1 ;  /* 0x0000000000017941 */ /* 0x000fea0003800000 */
.L_x_12076:
        /* <DEDUP_REMOVED lines=35> */
.L_x_12071:
[----:B------:R0:W1:Y:S02]  /*154f0*/  MUFU.SQRT R13, R29 ;  /* 0x0000001d000d7308 */ /* 0x0000640000002000 */
.L_x_12070:
[----:B------:R-:W-:Y:S05]  /*15500*/  BSYNC B0 ;  /* 0x0000000000007941 */ /* 0x000fea0003800000 */
.L_x_12069:
        /* <DEDUP_REMOVED lines=24> */
.L_x_12085:
[----:B------:R-:W-:-:S04]  /*15690*/  FADD.FTZ R0, -R0, R5 ;  /* 0x0000000500007221 */ /* 0x000fc80000010100 */
[----:B------:R-:W-:-:S07]  /*156a0*/  FMUL.FTZ R0, R0, 0.5 ;  /* 0x3f00000000007820 */ /* 0x000fce0000410000 */
.L_x_12086:
[----:B------:R-:W-:Y:S05]  /*156b0*/  BSYNC B1 ;  /* 0x0000000000017941 */ /* 0x000fea0003800000 */
.L_x_12084:
        /* <DEDUP_REMOVED lines=10> */
.L_x_12088:
[----:B------:R-:W-:-:S04]  /*15760*/  FADD.FTZ R3, -R3, R4 ;  /* 0x0000000403037221 */ /* 0x000fc80000010100 */
[----:B------:R-:W-:-:S07]  /*15770*/  FMUL.FTZ R3, R3, 0.5 ;  /* 0x3f00000003037820 */ /* 0x000fce0000410000 */
.L_x_12089:
[----:B------:R-:W-:Y:S05]  /*15780*/  BSYNC B1 ;  /* 0x0000000000017941 */ /* 0x000fea0003800000 */
.L_x_12087:
[----:B------:R-:W-:Y:S01]  /*15790*/  FADD.FTZ R0, R3, R0 ;  /* 0x0000000003007221 */ /* 0x000fe20000010000 */
[----:B------:R-:W-:Y:S01]  /*157a0*/  FADD.FTZ R7, R7, |R14| ;  /* 0x4000000e07077221 */ /* 0x000fe20000010000 */
[----:B------:R-:W-:-:S03]  /*157b0*/  PLOP3.LUT P0, PT, PT, PT, PT, 0x80, 0x0 ;  /* 0x000000000000781c */ /* 0x000fc60003f0f070 */
[----:B------:R-:W-:-:S04]  /*157c0*/  FMUL.FTZ R0, R7, R0 ;  /* 0x0000000007007220 */ /* 0x000fc80000410000 */
[----:B------:R4:W2:Y:S01]  /*157d0*/  MUFU.SQRT R26, R0 ;  /* 0x00000000001a7308 */ /* 0x0008a20000002000 */
[----:B------:R-:W-:Y:S05]  /*157e0*/  BRA `(.L_x_12081) ;  /* 0x0000000000687947 */ /* 0x000fea0003800000 */
.L_x_12083:
        /* <DEDUP_REMOVED lines=15> */
.L_x_12082:
        /* <DEDUP_REMOVED lines=8> */
.L_x_12080:
[----:B------:R-:W-:Y:S01]  /*15960*/  PLOP3.LUT P0, PT, PT, PT, PT, 0x80, 0x0 ;  /* 0x000000000000781c */ /* 0x000fe20003f0f070 */
[----:B------:R-:W-:Y:S01]  /*15970*/  FMUL.FTZ R26, R7, 16777216 ;  /* 0x4b800000071a7820 */ /* 0x000fe20000410000 */
[----:B------:R-:W-:-:S11]  /*15980*/  FMUL.FTZ R12, |R14|, 16777216 ;  /* 0x4b8000000e0c7820 */ /* 0x000fd60000410200 */
.L_x_12081:
[----:B------:R-:W-:Y:S05]  /*15990*/  BSYNC B0 ;  /* 0x0000000000007941 */ /* 0x000fea0003800000 */
.L_x_12079:
        /* <DEDUP_REMOVED lines=33> */
.L_x_12092:
        /* <DEDUP_REMOVED lines=28> */
.L_x_12091:
        /* <DEDUP_REMOVED lines=19> */
[----:B-1----:R-:W-:Y:S05]  /*15ea0*/  CALL.REL.NOINC `($__internal_20_$__cuda_sm3x_div_rn_ftz_f32_slowpath) ;  /* 0x0000013800187944 */ /* 0x002fea0003c00000 */
.L_x_12096:
[----:B------:R-:W-:Y:S05]  /*15eb0*/  BSYNC B5 ;  /* 0x0000000000057941 */ /* 0x000fea0003800000 */
.L_x_12095:
        /* <DEDUP_REMOVED lines=19> */
.L_x_12098:
[----:B------:R-:W-:Y:S01]  /*15ff0*/  FADD.FTZ R3, -R12, -RZ ;  /* 0x800000ff0c037221 */ /* 0x000fe20000010100 */
[----:B------:R-:W-:-:S04]  /*16000*/  MOV R5, 0x3fd774eb ;  /* 0x3fd774eb00057802 */ /* 0x000fc80000000f00 */
[----:B------:R-:W-:-:S13]  /*16010*/  ISETP.GE.AND P0, PT, R3, RZ, PT ;  /* 0x000000ff0300720c */ /* 0x000fda0003f06270 */
[----:B------:R-:W-:-:S04]  /*16020*/  @P0 FFMA.FTZ R0, R5, 0.93318945169448852539, -R0 ;  /* 0x3f6ee58105000823 */ /* 0x000fc80000010800 */
[----:B------:R-:W-:-:S07]  /*16030*/  @!P0 FFMA.FTZ R0, R5, 0.93318945169448852539, R0 ;  /* 0x3f6ee58105008823 */ /* 0x000fce0000010000 */
.L_x_12099:
[----:B------:R-:W-:Y:S05]  /*16040*/  BSYNC B0 ;  /* 0x0000000000007941 */ /* 0x000fea0003800000 */
.L_x_12097:
        /* <DEDUP_REMOVED lines=14> */
.L_x_12094:
        /* <DEDUP_REMOVED lines=17> */
.L_x_12101:
[----:B------:R-:W-:Y:S05]  /*16240*/  BSYNC B5 ;  /* 0x0000000000057941 */ /* 0x000fea0003800000 */
.L_x_12100:
        /* <DEDUP_REMOVED lines=18> */
.L_x_12103:
[----:B------:R-:W-:Y:S02]  /*16370*/  ISETP.GE.AND P0, PT, R12, RZ, PT ;  /* 0x000000ff0c00720c */ /* 0x000fe40003f06270 */
[----:B------:R-:W-:-:S11]  /*16380*/  MOV R3, 0x3fd774eb ;  /* 0x3fd774eb00037802 */ /* 0x000fd60000000f00 */
[----:B------:R-:W-:-:S04]  /*16390*/  @P0 FFMA.FTZ R0, R3, 0.93318945169448852539, -R0 ;  /* 0x3f6ee58103000823 */ /* 0x000fc80000010800 */
[----:B------:R-:W-:-:S07]  /*163a0*/  @!P0 FFMA.FTZ R0, R3, 0.93318945169448852539, R0 ;  /* 0x3f6ee58103008823 */ /* 0x000fce0000010000 */
.L_x_12104:
[----:B------:R-:W-:Y:S05]  /*163b0*/  BSYNC B0 ;  /* 0x0000000000007941 */ /* 0x000fea0003800000 */
.L_x_12102:
        /* <DEDUP_REMOVED lines=13> */
.L_x_12093:
[----:B------:R-:W-:Y:S05]  /*16490*/  BSYNC B4 ;  /* 0x0000000000047941 */ /* 0x000fea0003800000 */
.L_x_12090:
[----:B------:R-:W-:-:S04]  /*164a0*/  SHF.R.U32.HI R3, RZ, 0x1f, R15 ;  /* 0x0000001fff037819 */ /* 0x000fc8000001160f */
[----:B------:R-:W-:-:S13]  /*164b0*/  ISETP.NE.AND P0, PT, R3, RZ, PT ;  /* 0x000000ff0300720c */ /* 0x000fda0003f05270 */
[----:B-1----:R-:W-:-:S05]  /*164c0*/  @!P0 FADD.FTZ R13, -R13, -RZ ;  /* 0x800000ff0d0d8221 */ /* 0x002fca0000010100 */
[----:B------:R-:W-:Y:S01]  /*164d0*/  MOV R12, R13 ;  /* 0x0000000d000c7202 */ /* 0x000fe20000000f00 */
[----:B------:R-:W-:Y:S06]  /*164e0*/  BRA `(.L_x_12105) ;  /* 0x0000000c00747947 */ /* 0x000fec0003800000 */
.L_x_12068:
[----:B------:R-:W-:Y:S01]  /*164f0*/  FADD.FTZ R0, -R14, 6.1232342629258392722e-17 ;  /* 0x248d31320e007421 */ /* 0x000fe20000010100 */
[----:B------:R-:W-:-:S03]  /*16500*/  FADD.FTZ R12, -R15, -RZ ;  /* 0x800000ff0f0c7221 */ /* 0x000fc60000010100 */
[----:B------:R-:W-:Y:S01]  /*16510*/  FADD.FTZ R0, R0, 1.5707963705062866211 ;  /* 0x3fc90fdb00007421 */ /* 0x000fe20000010000 */
[----:B------:R-:W-:Y:S06]  /*16520*/  BRA `(.L_x_12105) ;  /* 0x0000000c00647947 */ /* 0x000fec0003800000 */
.L_x_12067:
[----:B------:R-:W-:Y:S01]  /*16530*/  HFMA2.MMA R0, -RZ, RZ, 0, 0 ;  /* 0x00000000ff007435 */ /* 0x000fe200000001ff */
[----:B------:R-:W-:Y:S01]  /*16540*/  FADD.FTZ R12, -R15, -RZ ;  /* 0x800000ff0f0c7221 */ /* 0x000fe20000010100 */
[----:B------:R-:W-:Y:S09]  /*16550*/  BRA `(.L_x_12105) ;  /* 0x0000000c00587947 */ /* 0x000ff20003800000 */
.L_x_12066:
        /* <DEDUP_REMOVED lines=23> */
[----:B------:R-:W-:Y:S05]  /*166d0*/  CALL.REL.NOINC `($__internal_20_$__cuda_sm3x_div_rn_ftz_f32_slowpath) ;  /* 0x00000130000c7944 */ /* 0x000fea0003c00000 */
.L_x_12110:
[----:B------:R-:W-:Y:S05]  /*166e0*/  BSYNC B5 ;  /* 0x0000000000057941 */ /* 0x000fea0003800000 */
.L_x_12109:
        /* <DEDUP_REMOVED lines=18> */
.L_x_12112:
[----:B------:R-:W-:Y:S02]  /*16810*/  ISETP.GE.AND P0, PT, R14, RZ, PT ;  /* 0x000000ff0e00720c */ /* 0x000fe40003f06270 */
[----:B------:R-:W-:-:S11]  /*16820*/  MOV R3, 0x3fd774eb ;  /* 0x3fd774eb00037802 */ /* 0x000fd60000000f00 */
[----:B------:R-:W-:-:S04]  /*16830*/  @P0 FFMA.FTZ R0, R3, 0.93318945169448852539, -R0 ;  /* 0x3f6ee58103000823 */ /* 0x000fc80000010800 */
[----:B------:R-:W-:-:S07]  /*16840*/  @!P0 FFMA.FTZ R0, R3, 0.93318945169448852539, R0 ;  /* 0x3f6ee58103008823 */ /* 0x000fce0000010000 */
.L_x_12113:
[----:B------:R-:W-:Y:S05]  /*16850*/  BSYNC B0 ;  /* 0x0000000000007941 */ /* 0x000fea0003800000 */
.L_x_12111:
        /* <DEDUP_REMOVED lines=13> */
.L_x_12108:
        /* <DEDUP_REMOVED lines=12> */
.L_x_12116:
[----:B------:R-:W-:Y:S05]  /*169f0*/  BSYNC B5 ;  /* 0x0000000000057941 */ /* 0x000fea0003800000 */
.L_x_12115:
        /* <DEDUP_REMOVED lines=18> */
.L_x_12118:
[----:B------:R-:W-:Y:S02]  /*16b20*/  ISETP.GE.AND P0, PT, R14, RZ, PT ;  /* 0x000000ff0e00720c */ /* 0x000fe40003f06270 */
[----:B------:R-:W-:-:S11]  /*16b30*/  MOV R3, 0x3fd774eb ;  /* 0x3fd774eb00037802 */ /* 0x000fd60000000f00 */
[----:B------:R-:W-:-:S04]  /*16b40*/  @P0 FFMA.FTZ R0, R3, 0.93318945169448852539, -R0 ;  /* 0x3f6ee58103000823 */ /* 0x000fc80000010800 */
[----:B------:R-:W-:-:S07]  /*16b50*/  @!P0 FFMA.FTZ R0, R3, 0.93318945169448852539, R0 ;  /* 0x3f6ee58103008823 */ /* 0x000fce0000010000 */
.L_x_12119:
[----:B------:R-:W-:Y:S05]  /*16b60*/  BSYNC B0 ;  /* 0x0000000000007941 */ /* 0x000fea0003800000 */
.L_x_12117:
        /* <DEDUP_REMOVED lines=28> */
.L_x_12107:
        /* <DEDUP_REMOVED lines=33> */
.L_x_12121:
[----:B------:R-:W-:Y:S05]  /*16f40*/  BSYNC B5 ;  /* 0x0000000000057941 */ /* 0x000fea0003800000 */
.L_x_12120:
        /* <DEDUP_REMOVED lines=18> */
.L_x_12123:
[----:B------:R-:W-:Y:S02]  /*17070*/  ISETP.GE.AND P0, PT, R14, RZ, PT ;  /* 0x000000ff0e00720c */ /* 0x000fe40003f06270 */
[----:B------:R-:W-:-:S11]  /*17080*/  MOV R3, 0x3fd774eb ;  /* 0x3fd774eb00037802 */ /* 0x000fd60000000f00 */
[----:B------:R-:W-:-:S04]  /*17090*/  @P0 FFMA.FTZ R0, R3, 0.93318945169448852539, -R0 ;  /* 0x3f6ee58103000823 */ /* 0x000fc80000010800 */
[----:B------:R-:W-:-:S07]  /*170a0*/  @!P0 FFMA.FTZ R0, R3, 0.93318945169448852539, R0 ;  /* 0x3f6ee58103008823 */ /* 0x000fce0000010000 */
.L_x_12124:
[----:B------:R-:W-:Y:S05]  /*170b0*/  BSYNC B0 ;  /* 0x0000000000007941 */ /* 0x000fea0003800000 */
.L_x_12122:
        /* <DEDUP_REMOVED lines=10> */
.L_x_12114:
[----:B------:R-:W-:Y:S05]  /*17160*/  BSYNC B4 ;  /* 0x0000000000047941 */ /* 0x000fea0003800000 */
.L_x_12106:
[----:B------:R-:W-:Y:S01]  /*17170*/  SHF.R.U32.HI R3, RZ, 0x1f, R15 ;  /* 0x0000001fff037819 */ /* 0x000fe2000001160f */
[----:B------:R-:W-:Y:S01]  /*17180*/  FADD.FTZ R12, R26, 0.69314718246459960938 ;  /* 0x3f3172181a0c7421 */ /* 0x000fe20000010000 */
[----:B------:R-:W-:Y:S02]  /*17190*/  FADD.FTZ R0, |R0|, -RZ ;  /* 0x800000ff00007221 */ /* 0x000fe40000010200 */
[----:B------:R-:W-:-:S13]  /*171a0*/  ISETP.NE.AND P0, PT, R3, RZ, PT ;  /* 0x000000ff0300720c */ /* 0x000fda0003f05270 */
[----:B------:R-:W-:Y:S01]  /*171b0*/  @!P0 FADD.FTZ R12, -R12, -RZ ;  /* 0x800000ff0c0c8221 */ /* 0x000fe20000010100 */
[----:B------:R-:W-:Y:S06]  /*171c0*/  BRA `(.L_x_12105) ;  /* 0x00000000003c7947 */ /* 0x000fec0003800000 */
.L_x_12065:
        /* <DEDUP_REMOVED lines=15> */
.L_x_12105:
[----:B------:R-:W-:Y:S05]  /*172c0*/  BSYNC B2 ;  /* 0x0000000000027941 */ /* 0x000fea0003800000 */
.L_x_12064:
        /* <DEDUP_REMOVED lines=9> */
.L_x_12125:
[----:B------:R-:W-:Y:S02]  /*17360*/  FSETP.GTU.FTZ.AND P0, PT, R3, +INF , PT ;  /* 0x7f8000000300780b */ /* 0x000fe40003f1c000 */
[----:B------:R-:W-:-:S11]  /*17370*/  MOV R13, R0 ;  /* 0x00000000000d7202 */ /* 0x000fd60000000f00 */
[----:B------:R-:W-:-:S07]  /*17380*/  @!P0 MOV R12, R3 ;  /* 0x00000003000c8202 */ /* 0x000fce0000000f00 */
.L_x_12063:
[----:B------:R-:W-:Y:S05]  /*17390*/  BSYNC B3 ;  /* 0x0000000000037941 */ /* 0x000fea0003800000 */
.L_x_12062:
        /* <DEDUP_REMOVED lines=113> */
.L_x_12136:
        /* <DEDUP_REMOVED lines=10> */
.L_x_12138:
[----:B------:R-:W-:-:S04]  /*17b50*/  FADD.FTZ R4, -R0, R5 ;  /* 0x0000000500047221 */ /* 0x000fc80000010100 */
[----:B------:R-:W-:-:S07]  /*17b60*/  FMUL.FTZ R4, R4, 0.5 ;  /* 0x3f00000004047820 */ /* 0x000fce0000410000 */
.L_x_12139:
[----:B------:R-:W-:Y:S05]  /*17b70*/  BSYNC B1 ;  /* 0x0000000000017941 */ /* 0x000fea0003800000 */
.L_x_12137:
        /* <DEDUP_REMOVED lines=11> */
.L_x_12141:
[----:B------:R-:W-:-:S04]  /*17c30*/  FADD.FTZ R26, R6, -R27 ;  /* 0x8000001b061a7221 */ /* 0x000fc80000010000 */
[----:B------:R-:W-:-:S07]  /*17c40*/  FMUL.FTZ R27, R26, 0.5 ;  /* 0x3f0000001a1b7820 */ /* 0x000fce0000410000 */
.L_x_12142:
[----:B------:R-:W-:Y:S05]  /*17c50*/  BSYNC B1 ;  /* 0x0000000000017941 */ /* 0x000fea0003800000 */
.L_x_12140:
        /* <DEDUP_REMOVED lines=35> */
.L_x_12135:
[----:B------:R0:W1:Y:S02]  /*17e90*/  MUFU.SQRT R26, R14 ;  /* 0x0000000e001a7308 */ /* 0x0000640000002000 */
.L_x_12134:
[----:B------:R-:W-:Y:S05]  /*17ea0*/  BSYNC B0 ;  /* 0x0000000000007941 */ /* 0x000fea0003800000 */
.L_x_12133:
        /* <DEDUP_REMOVED lines=24> */
.L_x_12149:
[----:B------:R-:W-:-:S04]  /*18030*/  FADD.FTZ R0, -R0, R5 ;  /* 0x0000000500007221 */ /* 0x000fc80000010100 */
[----:B------:R-:W-:-:S07]  /*18040*/  FMUL.FTZ R0, R0, 0.5 ;  /* 0x3f00000000007820 */ /* 0x000fce0000410000 */
.L_x_12150:
[----:B------:R-:W-:Y:S05]  /*18050*/  BSYNC B1 ;  /* 0x0000000000017941 */ /* 0x000fea0003800000 */
.L_x_12148:
        /* <DEDUP_REMOVED lines=10> */
.L_x_12152:
[----:B------:R-:W-:-:S04]  /*18100*/  FADD.FTZ R3, -R3, R6 ;  /* 0x0000000603037221 */ /* 0x000fc80000010100 */
[----:B------:R-:W-:-:S07]  /*18110*/  FMUL.FTZ R3, R3, 0.5 ;  /* 0x3f00000003037820 */ /* 0x000fce0000410000 */
.L_x_12153:
[----:B------:R-:W-:Y:S05]  /*18120*/  BSYNC B1 ;  /* 0x0000000000017941 */ /* 0x000fea0003800000 */
.L_x_12151:
[----:B------:R-:W-:Y:S01]  /*18130*/  FADD.FTZ R0, R3, R0 ;  /* 0x0000000003007221 */ /* 0x000fe20000010000 */
[----:B------:R-:W-:Y:S01]  /*18140*/  FADD.FTZ R7, R7, |R16| ;  /* 0x4000001007077221 */ /* 0x000fe20000010000 */
[----:B------:R-:W-:-:S03]  /*18150*/  PLOP3.LUT P0, PT, PT, PT, PT, 0x80, 0x0 ;  /* 0x000000000000781c */ /* 0x000fc60003f0f070 */
[----:B------:R-:W-:-:S04]  /*18160*/  FMUL.FTZ R0, R7, R0 ;  /* 0x0000000007007220 */ /* 0x000fc80000410000 */
[----:B------:R2:W3:Y:S01]  /*18170*/  MUFU.SQRT R32, R0 ;  /* 0x0000000000207308 */ /* 0x0004e20000002000 */
[----:B------:R-:W-:Y:S05]  /*18180*/  BRA `(.L_x_12145) ;  /* 0x0000000000687947 */ /* 0x000fea0003800000 */
.L_x_12147:
        /* <DEDUP_REMOVED lines=15> */
.L_x_12146:
        /* <DEDUP_REMOVED lines=8> */
.L_x_12144:
[----:B------:R-:W-:Y:S01]  /*18300*/  PLOP3.LUT P0, PT, PT, PT, PT, 0x80, 0x0 ;  /* 0x000000000000781c */ /* 0x000fe20003f0f070 */
[----:B------:R-:W-:Y:S01]  /*18310*/  FMUL.FTZ R32, R7, 16777216 ;  /* 0x4b80000007207820 */ /* 0x000fe20000410000 */
[----:B------:R-:W-:-:S11]  /*18320*/  FMUL.FTZ R15, |R16|, 16777216 ;  /* 0x4b800000100f7820 */ /* 0x000fd60000410200 */
.L_x_12145:
[----:B------:R-:W-:Y:S05]  /*18330*/  BSYNC B0 ;  /* 0x0000000000007941 */ /* 0x000fea0003800000 */
.L_x_12143:
        /* <DEDUP_REMOVED lines=33> */
.L_x_12156:
        /* <DEDUP_REMOVED lines=28> */
.L_x_12155:
        /* <DEDUP_REMOVED lines=19> */
[----:B-1--4-:R-:W-:Y:S05]  /*18840*/  CALL.REL.NOINC `($__internal_20_$__cuda_sm3x_div_rn_ftz_f32_slowpath) ;  /* 0x0000010c00b07944 */ /* 0x012fea0003c00000 */
.L_x_12160:
[----:B------:R-:W-:Y:S05]  /*18850*/  BSYNC B5 ;  /* 0x0000000000057941 */ /* 0x000fea0003800000 */
.L_x_12159:
        /* <DEDUP_REMOVED lines=19> */
.L_x_12162:
[----:B------:R-:W-:Y:S01]  /*18990*/  FADD.FTZ R15, -R15, -RZ ;  /* 0x800000ff0f0f7221 */ /* 0x000fe20000010100 */
[----:B------:R-:W-:-:S04]  /*189a0*/  MOV R3, 0x3fd774eb ;  /* 0x3fd774eb00037802 */ /* 0x000fc80000000f00 */
[----:B------:R-:W-:-:S13]  /*189b0*/  ISETP.GE.AND P0, PT, R15, RZ, PT ;  /* 0x000000ff0f00720c */ /* 0x000fda0003f06270 */
[----:B------:R-:W-:-:S04]  /*189c0*/  @P0 FFMA.FTZ R0, R3, 0.93318945169448852539, -R0 ;  /* 0x3f6ee58103000823 */ /* 0x000fc80000010800 */
[----:B------:R-:W-:-:S07]  /*189d0*/  @!P0 FFMA.FTZ R0, R3, 0.93318945169448852539, R0 ;  /* 0x3f6ee58103008823 */ /* 0x000fce0000010000 */
.L_x_12163:
[----:B------:R-:W-:Y:S05]  /*189e0*/  BSYNC B0 ;  /* 0x0000000000007941 */ /* 0x000fea0003800000 */
.L_x_12161:
        /* <DEDUP_REMOVED lines=14> */
.L_x_12158:
        /* <DEDUP_REMOVED lines=17> */
.L_x_12165:
[----:B------:R-:W-:Y:S05]  /*18be0*/  BSYNC B5 ;  /* 0x0000000000057941 */ /* 0x000fea0003800000 */
.L_x_12164:
        /* <DEDUP_REMOVED lines=18> */
.L_x_12167:
[----:B------:R-:W-:Y:S02]  /*18d10*/  ISETP.GE.AND P0, PT, R15, RZ, PT ;  /* 0x000000ff0f00720c */ /* 0x000fe40003f06270 */
[----:B------:R-:W-:-:S11]  /*18d20*/  MOV R3, 0x3fd774eb ;  /* 0x3fd774eb00037802 */ /* 0x000fd60000000f00 */
[----:B------:R-:W-:-:S04]  /*18d30*/  @P0 FFMA.FTZ R0, R3, 0.93318945169448852539, -R0 ;  /* 0x3f6ee58103000823 */ /* 0x000fc80000010800 */
[----:B------:R-:W-:-:S07]  /*18d40*/  @!P0 FFMA.FTZ R0, R3, 0.93318945169448852539, R0 ;  /* 0x3f6ee58103008823 */ /* 0x000fce0000010000 */
.L_x_12168:
[----:B------:R-:W-:Y:S05]  /*18d50*/  BSYNC B0 ;  /* 0x0000000000007941 */ /* 0x000fea0003800000 */
.L_x_12166:
        /* <DEDUP_REMOVED lines=13> */
.L_x_12157:
[----:B------:R-:W-:Y:S05]  /*18e30*/  BSYNC B4 ;  /* 0x0000000000047941 */ /* 0x000fea0003800000 */
.L_x_12154:
[----:B------:R-:W-:-:S04]  /*18e40*/  SHF.R.U32.HI R3, RZ, 0x1f, R17 ;  /* 0x0000001fff037819 */ /* 0x000fc80000011611 */
[----:B------:R-:W-:-:S13]  /*18e50*/  ISETP.NE.AND P0, PT, R3, RZ, PT ;  /* 0x000000ff0300720c */ /* 0x000fda0003f05270 */
[----:B-1----:R-:W-:-:S05]  /*18e60*/  @!P0 FADD.FTZ R26, -R26, -RZ ;  /* 0x800000ff1a1a8221 */ /* 0x002fca0000010100 */
[----:B0-----:R-:W-:Y:S01]  /*18e70*/  MOV R14, R26 ;  /* 0x0000001a000e7202 */ /* 0x001fe20000000f00 */
[----:B------:R-:W-:Y:S06]  /*18e80*/  BRA `(.L_x_12169) ;  /* 0x0000000c00707947 */ /* 0x000fec0003800000 */
.L_x_12132:
[----:B------:R-:W-:Y:S01]  /*18e90*/  FADD.FTZ R0, -R16, 6.1232342629258392722e-17 ;  /* 0x248d313210007421 */ /* 0x000fe20000010100 */
[----:B------:R-:W-:-:S03]  /*18ea0*/  FADD.FTZ R14, -R17, -RZ ;  /* 0x800000ff110e7221 */ /* 0x000fc60000010100 */
[----:B------:R-:W-:Y:S01]  /*18eb0*/  FADD.FTZ R0, R0, 1.5707963705062866211 ;  /* 0x3fc90fdb00007421 */ /* 0x000fe20000010000 */
[----:B------:R-:W-:Y:S06]  /*18ec0*/  BRA `(.L_x_12169) ;  /* 0x0000000c00607947 */ /* 0x000fec0003800000 */
.L_x_12131:
[----:B------:R-:W-:Y:S01]  /*18ed0*/  HFMA2.MMA R0, -RZ, RZ, 0, 0 ;  /* 0x00000000ff007435 */ /* 0x000fe200000001ff */
[----:B------:R-:W-:Y:S01]  /*18ee0*/  FADD.FTZ R14, -R17, -RZ ;  /* 0x800000ff110e7221 */ /* 0x000fe20000010100 */
[----:B------:R-:W-:Y:S09]  /*18ef0*/  BRA `(.L_x_12169) ;  /* 0x0000000c00547947 */ /* 0x000ff20003800000 */
.L_x_12130:
        /* <DEDUP_REMOVED lines=23> */
[----:B------:R-:W-:Y:S05]  /*19070*/  CALL.REL.NOINC `($__internal_20_$__cuda_sm3x_div_rn_ftz_f32_slowpath) ;  /* 0x0000010400a47944 */ /* 0x000fea0003c00000 */
.L_x_12174:
[----:B------:R-:W-:Y:S05]  /*19080*/  BSYNC B5 ;  /* 0x0000000000057941 */ /* 0x000fea0003800000 */
.L_x_12173:
        /* <DEDUP_REMOVED lines=18> */
.L_x_12176:
[----:B------:R-:W-:Y:S02]  /*191b0*/  ISETP.GE.AND P0, PT, R16, RZ, PT ;  /* 0x000000ff1000720c */ /* 0x000fe40003f06270 */
[----:B------:R-:W-:-:S11]  /*191c0*/  MOV R3, 0x3fd774eb ;  /* 0x3fd774eb00037802 */ /* 0x000fd60000000f00 */
[----:B------:R-:W-:-:S04]  /*191d0*/  @P0 FFMA.FTZ R0, R3, 0.93318945169448852539, -R0 ;  /* 0x3f6ee58103000823 */ /* 0x000fc80000010800 */
[----:B------:R-:W-:-:S07]  /*191e0*/  @!P0 FFMA.FTZ R0, R3, 0.93318945169448852539, R0 ;  /* 0x3f6ee58103008823 */ /* 0x000fce0000010000 */
.L_x_12177:
[----:B------:R-:W-:Y:S05]  /*191f0*/  BSYNC B0 ;  /* 0x0000000000007941 */ /* 0x000fea0003800000 */
.L_x_12175:
        /* <DEDUP_REMOVED lines=13> */
.L_x_12172:
        /* <DEDUP_REMOVED lines=12> */
.L_x_12180:
[----:B------:R-:W-:Y:S05]  /*19390*/  BSYNC B5 ;  /* 0x0000000000057941 */ /* 0x000fea0003800000 */
.L_x_12179:
        /* <DEDUP_REMOVED lines=18> */
.L_x_12182:
[----:B------:R-:W-:Y:S02]  /*194c0*/  ISETP.GE.AND P0, PT, R16, RZ, PT ;  /* 0x000000ff1000720c */ /* 0x000fe40003f06270 */
[----:B------:R-:W-:-:S11]  /*194d0*/  MOV R3, 0x3fd774eb ;  /* 0x3fd774eb00037802 */ /* 0x000fd60000000f00 */
[----:B------:R-:W-:-:S04]  /*194e0*/  @P0 FFMA.FTZ R0, R3, 0.93318945169448852539, -R0 ;  /* 0x3f6ee58103000823 */ /* 0x000fc80000010800 */
[----:B------:R-:W-:-:S07]  /*194f0*/  @!P0 FFMA.FTZ R0, R3, 0.93318945169448852539, R0 ;  /* 0x3f6ee58103008823 */ /* 0x000fce0000010000 */
.L_x_12183:
[----:B------:R-:W-:Y:S05]  /*19500*/  BSYNC B0 ;  /* 0x0000000000007941 */ /* 0x000fea0003800000 */
.L_x_12181:
        /* <DEDUP_REMOVED lines=27> */
.L_x_12171:
        /* <DEDUP_REMOVED lines=32> */
[----:B------:R-:W-:Y:S05]  /*198c0*/  CALL.REL.NOINC `($__internal_20_$__cuda_sm3x_div_rn_ftz_f32_slowpath) ;  /* 0x000000fc00907944 */ /* 0x000fea0003c00000 */
.L_x_12185:
[----:B------:R-:W-:Y:S05]  /*198d0*/  BSYNC B5 ;  /* 0x0000000000057941 */ /* 0x000fea0003800000 */
.L_x_12184:
        /* <DEDUP_REMOVED lines=18> */
.L_x_12187:
[----:B------:R-:W-:Y:S02]  /*19a00*/  ISETP.GE.AND P0, PT, R16, RZ, PT ;  /* 0x000000ff1000720c */ /* 0x000fe40003f06270 */
[----:B------:R-:W-:-:S11]  /*19a10*/  MOV R3, 0x3fd774eb ;  /* 0x3fd774eb00037802 */ /* 0x000fd60000000f00 */
[----:B------:R-:W-:-:S04]  /*19a20*/  @P0 FFMA.FTZ R0, R3, 0.93318945169448852539, -R0 ;  /* 0x3f6ee58103000823 */ /* 0x000fc80000010800 */
[----:B------:R-:W-:-:S07]  /*19a30*/  @!P0 FFMA.FTZ R0, R3, 0.93318945169448852539, R0 ;  /* 0x3f6ee58103008823 */ /* 0x000fce0000010000 */
.L_x_12188:
[----:B------:R-:W-:Y:S05]  /*19a40*/  BSYNC B0 ;  /* 0x0000000000007941 */ /* 0x000fea0003800000 */
.L_x_12186:
        /* <DEDUP_REMOVED lines=10> */
.L_x_12178:
[----:B------:R-:W-:Y:S05]  /*19af0*/  BSYNC B4 ;  /* 0x0000000000047941 */ /* 0x000fea0003800000 */
.L_x_12170:
[----:B------:R-:W-:Y:S01]  /*19b00*/  SHF.R.U32.HI R3, RZ, 0x1f, R17 ;  /* 0x0000001fff037819 */ /* 0x000fe20000011611 */
[----:B------:R-:W-:Y:S01]  /*19b10*/  FADD.FTZ R14, R15, 0.69314718246459960938 ;  /* 0x3f3172180f0e7421 */ /* 0x000fe20000010000 */
[----:B------:R-:W-:Y:S02]  /*19b20*/  FADD.FTZ R0, |R0|, -RZ ;  /* 0x800000ff00007221 */ /* 0x000fe40000010200 */
[----:B------:R-:W-:-:S13]  /*19b30*/  ISETP.NE.AND P0, PT, R3, RZ, PT ;  /* 0x000000ff0300720c */ /* 0x000fda0003f05270 */
[----:B------:R-:W-:Y:S01]  /*19b40*/  @!P0 FADD.FTZ R14, -R14, -RZ ;  /* 0x800000ff0e0e8221 */ /* 0x000fe20000010100 */
[----:B------:R-:W-:Y:S06]  /*19b50*/  BRA `(.L_x_12169) ;  /* 0x00000000003c7947 */ /* 0x000fec0003800000 */
.L_x_12129:
        /* <DEDUP_REMOVED lines=15> */
.L_x_12169:
[----:B------:R-:W-:Y:S05]  /*19c50*/  BSYNC B2 ;  /* 0x0000000000027941 */ /* 0x000fea0003800000 */
.L_x_12128:
        /* <DEDUP_REMOVED lines=9> */
.L_x_12189:
[----:B------:R-:W-:Y:S02]  /*19cf0*/  FSETP.GTU.FTZ.AND P0, PT, R3, +INF , PT ;  /* 0x7f8000000300780b */ /* 0x000fe40003f1c000 */
[----:B------:R-:W-:-:S11]  /*19d00*/  MOV R15, R0 ;  /* 0x00000000000f7202 */ /* 0x000fd60000000f00 */
[----:B------:R-:W-:-:S07]  /*19d10*/  @!P0 MOV R14, R3 ;  /* 0x00000003000e8202 */ /* 0x000fce0000000f00 */
.L_x_12127:
[----:B------:R-:W-:Y:S05]  /*19d20*/  BSYNC B3 ;  /* 0x0000000000037941 */ /* 0x000fea0003800000 */
.L_x_12126:
        /* <DEDUP_REMOVED lines=114> */
.L_x_12200:
        /* <DEDUP_REMOVED lines=10> */
.L_x_12202:
[----:B------:R-:W-:-:S04]  /*1a4f0*/  FADD.FTZ R4, -R0, R5 ;  /* 0x0000000500047221 */ /* 0x000fc80000010100 */
[----:B------:R-:W-:-:S07]  /*1a500*/  FMUL.FTZ R4, R4, 0.5 ;  /* 0x3f00000004047820 */ /* 0x000fce0000410000 */
.L_x_12203:
[----:B------:R-:W-:Y:S05]  /*1a510*/  BSYNC B1 ;  /* 0x0000000000017941 */ /* 0x000fea0003800000 */
.L_x_12201:
        /* <DEDUP_REMOVED lines=11> */
.L_x_12205:
[----:B------:R-:W-:-:S04]  /*1a5d0*/  FADD.FTZ R26, R6, -R27 ;  /* 0x8000001b061a7221 */ /* 0x000fc80000010000 */
[----:B------:R-:W-:-:S07]  /*1a5e0*/  FMUL.FTZ R27, R26, 0.5 ;  /* 0x3f0000001a1b7820 */ /* 0x000fce0000410000 */
.L_x_12206:
[----:B------:R-:W-:Y:S05]  /*1a5f0*/  BSYNC B1 ;  /* 0x0000000000017941 */ /* 0x000fea0003800000 */
.L_x_12204:
        /* <DEDUP_REMOVED lines=35> */
.L_x_12199:
[----:B------:R0:W1:Y:S02]  /*1a830*/  MUFU.SQRT R26, R16 ;  /* 0x00000010001a7308 */ /* 0x0000640000002000 */
.L_x_12198:
[----:B------:R-:W-:Y:S05]  /*1a840*/  BSYNC B0 ;  /* 0x0000000000007941 */ /* 0x000fea0003800000 */
.L_x_12197:
        /* <DEDUP_REMOVED lines=24> */
.L_x_12213:
[----:B------:R-:W-:-:S04]  /*1a9d0*/  FADD.FTZ R0, -R0, R5 ;  /* 0x0000000500007221 */ /* 0x000fc80000010100 */
[----:B------:R-:W-:-:S07]  /*1a9e0*/  FMUL.FTZ R0, R0, 0.5 ;  /* 0x3f00000000007820 */ /* 0x000fce0000410000 */
.L_x_12214:
[----:B------:R-:W-:Y:S05]  /*1a9f0*/  BSYNC B1 ;  /* 0x0000000000017941 */ /* 0x000fea0003800000 */
.L_x_12212:
        /* <DEDUP_REMOVED lines=10> */
.L_x_12216:
[----:B------:R-:W-:-:S04]  /*1aaa0*/  FADD.FTZ R3, -R3, R6 ;  /* 0x0000000603037221 */ /* 0x000fc80000010100 */
[----:B------:R-:W-:-:S07]  /*1aab0*/  FMUL.FTZ R3, R3, 0.5 ;  /* 0x3f00000003037820 */ /* 0x000fce0000410000 */
.L_x_12217:
[----:B------:R-:W-:Y:S05]  /*1aac0*/  BSYNC B1 ;  /* 0x0000000000017941 */ /* 0x000fea0003800000 */
.L_x_12215:
[----:B------:R-:W-:Y:S01]  /*1aad0*/  FADD.FTZ R0, R3, R0 ;  /* 0x0000000003007221 */ /* 0x000fe20000010000 */
[----:B------:R-:W-:Y:S01]  /*1aae0*/  FADD.FTZ R7, R7, |R18| ;  /* 0x4000001207077221 */ /* 0x000fe20000010000 */
[----:B------:R-:W-:-:S03]  /*1aaf0*/  PLOP3.LUT P0, PT, PT, PT, PT, 0x80, 0x0 ;  /* 0x000000000000781c */ /* 0x000fc60003f0f070 */
[----:B------:R-:W-:-:S04]  /*1ab00*/  FMUL.FTZ R0, R7, R0 ;  /* 0x0000000007007220 */ /* 0x000fc80000410000 */
[----:B------:R2:W3:Y:S01]  /*1ab10*/  MUFU.SQRT R32, R0 ;  /* 0x0000000000207308 */ /* 0x0004e20000002000 */
[----:B------:R-:W-:Y:S05]  /*1ab20*/  BRA `(.L_x_12209) ;  /* 0x0000000000687947 */ /* 0x000fea0003800000 */
.L_x_12211:
        /* <DEDUP_REMOVED lines=15> */
.L_x_12210:
        /* <DEDUP_REMOVED lines=8> */
.L_x_12208:
[----:B------:R-:W-:Y:S01]  /*1aca0*/  PLOP3.LUT P0, PT, PT, PT, PT, 0x80, 0x0 ;  /* 0x000000000000781c */ /* 0x000fe20003f0f070 */
[----:B------:R-:W-:Y:S01]  /*1acb0*/  FMUL.FTZ R32, R7, 16777216 ;  /* 0x4b80000007207820 */ /* 0x000fe20000410000 */
[----:B------:R-:W-:-:S11]  /*1acc0*/  FMUL.FTZ R17, |R18|, 16777216 ;  /* 0x4b80000012117820 */ /* 0x000fd60000410200 */
.L_x_12209:
[----:B------:R-:W-:Y:S05]  /*1acd0*/  BSYNC B0 ;  /* 0x0000000000007941 */ /* 0x000fea0003800000 */
.L_x_12207:
        /* <DEDUP_REMOVED lines=33> */
.L_x_12220:
        /* <DEDUP_REMOVED lines=28> */
.L_x_12219:
        /* <DEDUP_REMOVED lines=20> */
.L_x_12224:
[----:B------:R-:W-:Y:S05]  /*1b1f0*/  BSYNC B5 ;  /* 0x0000000000057941 */ /* 0x000fea0003800000 */
.L_x_12223:
        /* <DEDUP_REMOVED lines=18> */
.L_x_12226:
[----:B------:R-:W-:Y:S02]  /*1b320*/  ISETP.GE.AND P0, PT, R17, RZ, PT ;  /* 0x000000ff1100720c */ /* 0x000fe40003f06270 */
[----:B------:R-:W-:-:S11]  /*1b330*/  MOV R3, 0x3fd774eb ;  /* 0x3fd774eb00037802 */ /* 0x000fd60000000f00 */
[----:B------:R-:W-:-:S04]  /*1b340*/  @P0 FFMA.FTZ R0, R3, 0.93318945169448852539, -R0 ;  /* 0x3f6ee58103000823 */ /* 0x000fc80000010800 */
[----:B------:R-:W-:-:S07]  /*1b350*/  @!P0 FFMA.FTZ R0, R3, 0.93318945169448852539, R0 ;  /* 0x3f6ee58103008823 */ /* 0x000fce0000010000 */
.L_x_12227:
[----:B------:R-:W-:Y:S05]  /*1b360*/  BSYNC B0 ;  /* 0x0000000000007941 */ /* 0x000fea0003800000 */
.L_x_12225:
        /* <DEDUP_REMOVED lines=11> */
.L_x_12222:
        /* <DEDUP_REMOVED lines=16> */
[----:B-1--4-:R-:W-:Y:S05]  /*1b520*/  CALL.REL.NOINC `($__internal_20_$__cuda_sm3x_div_rn_ftz_f32_slowpath) ;  /* 0x000000e000787944 */ /* 0x012fea0003c00000 */
.L_x_12229:
[----:B------:R-:W-:Y:S05]  /*1b530*/  BSYNC B5 ;  /* 0x0000000000057941 */ /* 0x000fea0003800000 */
.L_x_12228:
        /* <DEDUP_REMOVED lines=18> */
.L_x_12231:
[----:B------:R-:W-:Y:S02]  /*1b660*/  ISETP.GE.AND P0, PT, R17, RZ, PT ;  /* 0x000000ff1100720c */ /* 0x000fe40003f06270 */
[----:B------:R-:W-:-:S11]  /*1b670*/  MOV R3, 0x3fd774eb ;  /* 0x3fd774eb00037802 */ /* 0x000fd60000000f00 */
[----:B------:R-:W-:-:S04]  /*1b680*/  @P0 FFMA.FTZ R0, R3, 0.93318945169448852539, -R0 ;  /* 0x3f6ee58103000823 */ /* 0x000fc80000010800 */
[----:B------:R-:W-:-:S07]  /*1b690*/  @!P0 FFMA.FTZ R0, R3, 0.93318945169448852539, R0 ;  /* 0x3f6ee58103008823 */ /* 0x000fce0000010000 */
.L_x_12232:
[----:B------:R-:W-:Y:S05]  /*1b6a0*/  BSYNC B0 ;  /* 0x0000000000007941 */ /* 0x000fea0003800000 */
.L_x_12230:
        /* <DEDUP_REMOVED lines=10> */
.L_x_12221:
[----:B------:R-:W-:Y:S05]  /*1b750*/  BSYNC B4 ;  /* 0x0000000000047941 */ /* 0x000fea0003800000 */
.L_x_12218:
[----:B------:R-:W-:-:S04]  /*1b760*/  SHF.R.U32.HI R3, RZ, 0x1f, R19 ;  /* 0x0000001fff037819 */ /* 0x000fc80000011613 */
[----:B------:R-:W-:-:S13]  /*1b770*/  ISETP.NE.AND P0, PT, R3, RZ, PT ;  /* 0x000000ff0300720c */ /* 0x000fda0003f05270 */
[----:B-1----:R-:W-:-:S05]  /*1b780*/  @!P0 FADD.FTZ R26, -R26, -RZ ;  /* 0x800000ff1a1a8221 */ /* 0x002fca0000010100 */
[----:B0-----:R-:W-:Y:S01]  /*1b790*/  MOV R16, R26 ;  /* 0x0000001a00107202 */ /* 0x001fe20000000f00 */
[----:B------:R-:W-:Y:S06]  /*1b7a0*/  BRA `(.L_x_12233) ;  /* 0x0000000c006c7947 */ /* 0x000fec0003800000 */
.L_x_12196:
[----:B------:R-:W-:Y:S01]  /*1b7b0*/  FADD.FTZ R0, -R18, 6.1232342629258392722e-17 ;  /* 0x248d313212007421 */ /* 0x000fe20000010100 */
[----:B------:R-:W-:-:S03]  /*1b7c0*/  FADD.FTZ R16, -R19, -RZ ;  /* 0x800000ff13107221 */ /* 0x000fc60000010100 */
[----:B------:R-:W-:Y:S01]  /*1b7d0*/  FADD.FTZ R0, R0, 1.5707963705062866211 ;  /* 0x3fc90fdb00007421 */ /* 0x000fe20000010000 */
[----:B------:R-:W-:Y:S06]  /*1b7e0*/  BRA `(.L_x_12233) ;  /* 0x0000000c005c7947 */ /* 0x000fec0003800000 */
.L_x_12195:
[----:B------:R-:W-:Y:S01]  /*1b7f0*/  HFMA2.MMA R0, -RZ, RZ, 0, 0 ;  /* 0x00000000ff007435 */ /* 0x000fe200000001ff */
[----:B------:R-:W-:Y:S01]  /*1b800*/  FADD.FTZ R16, -R19, -RZ ;  /* 0x800000ff13107221 */ /* 0x000fe20000010100 */
[----:B------:R-:W-:Y:S09]  /*1b810*/  BRA `(.L_x_12233) ;  /* 0x0000000c00507947 */ /* 0x000ff20003800000 */
.L_x_12194:
        /* <DEDUP_REMOVED lines=23> */
[----:B----4-:R-:W-:Y:S05]  /*1b990*/  CALL.REL.NOINC `($__internal_20_$__cuda_sm3x_div_rn_ftz_f32_slowpath) ;  /* 0x000000dc005c7944 */ /* 0x010fea0003c00000 */
.L_x_12238:
[----:B------:R-:W-:Y:S05]  /*1b9a0*/  BSYNC B5 ;  /* 0x0000000000057941 */ /* 0x000fea0003800000 */
.L_x_12237:
        /* <DEDUP_REMOVED lines=18> */
.L_x_12240:
[----:B------:R-:W-:Y:S02]  /*1bad0*/  ISETP.GE.AND P0, PT, R18, RZ, PT ;  /* 0x000000ff1200720c */ /* 0x000fe40003f06270 */
[----:B------:R-:W-:-:S11]  /*1bae0*/  MOV R3, 0x3fd774eb ;  /* 0x3fd774eb00037802 */ /* 0x000fd60000000f00 */
[----:B------:R-:W-:-:S04]  /*1baf0*/  @P0 FFMA.FTZ R0, R3, 0.93318945169448852539, -R0 ;  /* 0x3f6ee58103000823 */ /* 0x000fc80000010800 */
[----:B------:R-:W-:-:S07]  /*1bb00*/  @!P0 FFMA.FTZ R0, R3, 0.93318945169448852539, R0 ;  /* 0x3f6ee58103008823 */ /* 0x000fce0000010000 */
.L_x_12241:
[----:B------:R-:W-:Y:S05]  /*1bb10*/  BSYNC B0 ;  /* 0x0000000000007941 */ /* 0x000fea0003800000 */
.L_x_12239:
        /* <DEDUP_REMOVED lines=13> */
.L_x_12236:
        /* <DEDUP_REMOVED lines=12> */
.L_x_12244:
[----:B------:R-:W-:Y:S05]  /*1bcb0*/  BSYNC B5 ;  /* 0x0000000000057941 */ /* 0x000fea0003800000 */
.L_x_12243:
        /* <DEDUP_REMOVED lines=18> */
.L_x_12246:
[----:B------:R-:W-:Y:S02]  /*1bde0*/  ISETP.GE.AND P0, PT, R18, RZ, PT ;  /* 0x000000ff1200720c */ /* 0x000fe40003f06270 */
[----:B------:R-:W-:-:S11]  /*1bdf0*/  MOV R3, 0x3fd774eb ;  /* 0x3fd774eb00037802 */ /* 0x000fd60000000f00 */
[----:B------:R-:W-:-:S04]  /*1be00*/  @P0 FFMA.FTZ R0, R3, 0.93318945169448852539, -R0 ;  /* 0x3f6ee58103000823 */ /* 0x000fc80000010800 */
[----:B------:R-:W-:-:S07]  /*1be10*/  @!P0 FFMA.FTZ R0, R3, 0.93318945169448852539, R0 ;  /* 0x3f6ee58103008823 */ /* 0x000fce0000010000 */
.L_x_12247:
[----:B------:R-:W-:Y:S05]  /*1be20*/  BSYNC B0 ;  /* 0x0000000000007941 */ /* 0x000fea0003800000 */
.L_x_12245:
        /* <DEDUP_REMOVED lines=27> */
.L_x_12235:
        /* <DEDUP_REMOVED lines=33> */
.L_x_12249:
[----:B------:R-:W-:Y:S05]  /*1c1f0*/  BSYNC B5 ;  /* 0x0000000000057941 */ /* 0x000fea0003800000 */
.L_x_12248:
        /* <DEDUP_REMOVED lines=18> */
.L_x_12251:
[----:B------:R-:W-:Y:S02]  /*1c320*/  ISETP.GE.AND P0, PT, R18, RZ, PT ;  /* 0x000000ff1200720c */ /* 0x000fe40003f06270 */
[----:B------:R-:W-:-:S11]  /*1c330*/  MOV R3, 0x3fd774eb ;  /* 0x3fd774eb00037802 */ /* 0x000fd60000000f00 */
[----:B------:R-:W-:-:S04]  /*1c340*/  @P0 FFMA.FTZ R0, R3, 0.93318945169448852539, -R0 ;  /* 0x3f6ee58103000823 */ /* 0x000fc80000010800 */
[----:B------:R-:W-:-:S07]  /*1c350*/  @!P0 FFMA.FTZ R0, R3, 0.93318945169448852539, R0 ;  /* 0x3f6ee58103008823 */ /* 0x000fce0000010000 */
.L_x_12252:
[----:B------:R-:W-:Y:S05]  /*1c360*/  BSYNC B0 ;  /* 0x0000000000007941 */ /* 0x000fea0003800000 */
.L_x_12250:
        /* <DEDUP_REMOVED lines=10> */
.L_x_12242:
[----:B------:R-:W-:Y:S05]  /*1c410*/  BSYNC B4 ;  /* 0x0000000000047941 */ /* 0x000fea0003800000 */
.L_x_12234:
[----:B------:R-:W-:Y:S01]  /*1c420*/  ISETP.NE.AND P0, PT, R26, RZ, PT ;  /* 0x000000ff1a00720c */ /* 0x000fe20003f05270 */
[----:B------:R-:W-:Y:S01]  /*1c430*/  FADD.FTZ R16, R17, 0.69314718246459960938 ;  /* 0x3f31721811107421 */ /* 0x000fe20000010000 */
[----:B------:R-:W-:-:S11]  /*1c440*/  FADD.FTZ R0, |R0|, -RZ ;  /* 0x800000ff00007221 */ /* 0x000fd60000010200 */
[----:B------:R-:W-:Y:S01]  /*1c450*/  @!P0 FADD.FTZ R16, -R16, -RZ ;  /* 0x800000ff10108221 */ /* 0x000fe20000010100 */
[----:B------:R-:W-:Y:S06]  /*1c460*/  BRA `(.L_x_12233) ;  /* 0x00000000003c7947 */ /* 0x000fec0003800000 */
.L_x_12193:
        /* <DEDUP_REMOVED lines=15> */
.L_x_12233:
[----:B------:R-:W-:Y:S05]  /*1c560*/  BSYNC B2 ;  /* 0x0000000000027941 */ /* 0x000fea0003800000 */
.L_x_12192:
        /* <DEDUP_REMOVED lines=9> */
.L_x_12253:
[----:B------:R-:W-:Y:S02]  /*1c600*/  FSETP.GTU.FTZ.AND P0, PT, R3, +INF , PT ;  /* 0x7f8000000300780b */ /* 0x000fe40003f1c000 */
[----:B------:R-:W-:-:S11]  /*1c610*/  MOV R17, R0 ;  /* 0x0000000000117202 */ /* 0x000fd60000000f00 */
[----:B------:R-:W-:-:S07]  /*1c620*/  @!P0 MOV R16, R3 ;  /* 0x0000000300108202 */ /* 0x000fce0000000f00 */
.L_x_12191:
[----:B------:R-:W-:Y:S05]  /*1c630*/  BSYNC B3 ;  /* 0x0000000000037941 */ /* 0x000fea0003800000 */
.L_x_12190:
        /* <DEDUP_REMOVED lines=114> */
.L_x_12264:
        /* <DEDUP_REMOVED lines=10> */
.L_x_12266:
[----:B------:R-:W-:-:S04]  /*1ce00*/  FADD.FTZ R4, -R0, R5 ;  /* 0x0000000500047221 */ /* 0x000fc80000010100 */
[----:B------:R-:W-:-:S07]  /*1ce10*/  FMUL.FTZ R4, R4, 0.5 ;  /* 0x3f00000004047820 */ /* 0x000fce0000410000 */
.L_x_12267:
[----:B------:R-:W-:Y:S05]  /*1ce20*/  BSYNC B1 ;  /* 0x0000000000017941 */ /* 0x000fea0003800000 */
.L_x_12265:
        /* <DEDUP_REMOVED lines=11> */
.L_x_12269:
[----:B------:R-:W-:-:S04]  /*1cee0*/  FADD.FTZ R7, R6, -R7 ;  /* 0x8000000706077221 */ /* 0x000fc80000010000 */
[----:B------:R-:W-:-:S07]  /*1cef0*/  FMUL.FTZ R7, R7, 0.5 ;  /* 0x3f00000007077820 */ /* 0x000fce0000410000 */
.L_x_12270:
[----:B------:R-:W-:Y:S05]  /*1cf00*/  BSYNC B1 ;  /* 0x0000000000017941 */ /* 0x000fea0003800000 */
.L_x_12268:
        /* <DEDUP_REMOVED lines=35> */
.L_x_12263:
[----:B------:R0:W1:Y:S02]  /*1d140*/  MUFU.SQRT R18, R33 ;  /* 0x0000002100127308 */ /* 0x0000640000002000 */
.L_x_12262:
[----:B------:R-:W-:Y:S05]  /*1d150*/  BSYNC B0 ;  /* 0x0000000000007941 */ /* 0x000fea0003800000 */
.L_x_12261:
        /* <DEDUP_REMOVED lines=24> */
.L_x_12277:
[----:B------:R-:W-:-:S04]  /*1d2e0*/  FADD.FTZ R0, -R0, R5 ;  /* 0x0000000500007221 */ /* 0x000fc80000010100 */
[----:B------:R-:W-:-:S07]  /*1d2f0*/  FMUL.FTZ R0, R0, 0.5 ;  /* 0x3f00000000007820 */ /* 0x000fce0000410000 */
.L_x_12278:
[----:B------:R-:W-:Y:S05]  /*1d300*/  BSYNC B1 ;  /* 0x0000000000017941 */ /* 0x000fea0003800000 */
.L_x_12276:
        /* <DEDUP_REMOVED lines=10> */
.L_x_12280:
[----:B------:R-:W-:-:S04]  /*1d3b0*/  FADD.FTZ R3, -R3, R6 ;  /* 0x0000000603037221 */ /* 0x000fc80000010100 */
[----:B------:R-:W-:-:S07]  /*1d3c0*/  FMUL.FTZ R3, R3, 0.5 ;  /* 0x3f00000003037820 */ /* 0x000fce0000410000 */
.L_x_12281:
[----:B------:R-:W-:Y:S05]  /*1d3d0*/  BSYNC B1 ;  /* 0x0000000000017941 */ /* 0x000fea0003800000 */
.L_x_12279:
[----:B------:R-:W-:Y:S01]  /*1d3e0*/  FADD.FTZ R0, R3, R0 ;  /* 0x0000000003007221 */ /* 0x000fe20000010000 */
[----:B------:R-:W-:Y:S01]  /*1d3f0*/  FADD.FTZ R19, R26, R19 ;  /* 0x000000131a137221 */ /* 0x000fe20000010000 */
[----:B------:R-:W-:-:S03]  /*1d400*/  PLOP3.LUT P0, PT, PT, PT, PT, 0x80, 0x0 ;  /* 0x000000000000781c */ /* 0x000fc60003f0f070 */
[----:B------:R-:W-:-:S06]  /*1d410*/  FMUL.FTZ R19, R19, R0 ;  /* 0x0000000013137220 */ /* 0x000fcc0000410000 */
[----:B------:R-:W2:Y:S01]  /*1d420*/  MUFU.SQRT R19, R19 ;  /* 0x0000001300137308 */ /* 0x000ea20000002000 */
[----:B------:R-:W-:Y:S05]  /*1d430*/  BRA `(.L_x_12273) ;  /* 0x0000000000687947 */ /* 0x000fea0003800000 */
.L_x_12275:
        /* <DEDUP_REMOVED lines=15> */
.L_x_12274:
        /* <DEDUP_REMOVED lines=8> */
.L_x_12272:
[----:B------:R-:W-:Y:S01]  /*1d5b0*/  PLOP3.LUT P0, PT, PT, PT, PT, 0x80, 0x0 ;  /* 0x000000000000781c */ /* 0x000fe20003f0f070 */
[----:B------:R-:W-:Y:S01]  /*1d5c0*/  FMUL.FTZ R19, R19, 16777216 ;  /* 0x4b80000013137820 */ /* 0x000fe20000410000 */
[----:B------:R-:W-:-:S11]  /*1d5d0*/  FMUL.FTZ R26, R26, 16777216 ;  /* 0x4b8000001a1a7820 */ /* 0x000fd60000410000 */
.L_x_12273:
[----:B------:R-:W-:Y:S05]  /*1d5e0*/  BSYNC B0 ;  /* 0x0000000000007941 */ /* 0x000fea0003800000 */
.L_x_12271:
        /* <DEDUP_REMOVED lines=33> */
.L_x_12284:
        /* <DEDUP_REMOVED lines=28> */
.L_x_12283:
        /* <DEDUP_REMOVED lines=20> */
.L_x_12288:
[----:B------:R-:W-:Y:S05]  /*1db00*/  BSYNC B5 ;  /* 0x0000000000057941 */ /* 0x000fea0003800000 */
.L_x_12287:
        /* <DEDUP_REMOVED lines=18> */
.L_x_12290:
[----:B------:R-:W-:Y:S02]  /*1dc30*/  ISETP.GE.AND P0, PT, R26, RZ, PT ;  /* 0x000000ff1a00720c */ /* 0x000fe40003f06270 */
[----:B------:R-:W-:-:S11]  /*1dc40*/  MOV R3, 0x3fd774eb ;  /* 0x3fd774eb00037802 */ /* 0x000fd60000000f00 */
[----:B------:R-:W-:-:S04]  /*1dc50*/  @P0 FFMA.FTZ R0, R3, 0.93318945169448852539, -R0 ;  /* 0x3f6ee58103000823 */ /* 0x000fc80000010800 */
[----:B------:R-:W-:-:S07]  /*1dc60*/  @!P0 FFMA.FTZ R0, R3, 0.93318945169448852539, R0 ;  /* 0x3f6ee58103008823 */ /* 0x000fce0000010000 */
.L_x_12291:
[----:B------:R-:W-:Y:S05]  /*1dc70*/  BSYNC B0 ;  /* 0x0000000000007941 */ /* 0x000fea0003800000 */
.L_x_12289:
        /* <DEDUP_REMOVED lines=11> */
.L_x_12286:
        /* <DEDUP_REMOVED lines=17> */
.L_x_12293:
[----:B------:R-:W-:Y:S05]  /*1de40*/  BSYNC B5 ;  /* 0x0000000000057941 */ /* 0x000fea0003800000 */
.L_x_12292:
        /* <DEDUP_REMOVED lines=18> */
.L_x_12295:
[----:B------:R-:W-:Y:S02]  /*1df70*/  ISETP.GE.AND P0, PT, R26, RZ, PT ;  /* 0x000000ff1a00720c */ /* 0x000fe40003f06270 */
[----:B------:R-:W-:-:S11]  /*1df80*/  MOV R3, 0x3fd774eb ;  /* 0x3fd774eb00037802 */ /* 0x000fd60000000f00 */
[----:B------:R-:W-:-:S04]  /*1df90*/  @P0 FFMA.FTZ R0, R3, 0.93318945169448852539, -R0 ;  /* 0x3f6ee58103000823 */ /* 0x000fc80000010800 */
[----:B------:R-:W-:-:S07]  /*1dfa0*/  @!P0 FFMA.FTZ R0, R3, 0.93318945169448852539, R0 ;  /* 0x3f6ee58103008823 */ /* 0x000fce0000010000 */
.L_x_12296:
[----:B------:R-:W-:Y:S05]  /*1dfb0*/  BSYNC B0 ;  /* 0x0000000000007941 */ /* 0x000fea0003800000 */
.L_x_12294:
        /* <DEDUP_REMOVED lines=10> */
.L_x_12285:
[----:B------:R-:W-:Y:S05]  /*1e060*/  BSYNC B4 ;  /* 0x0000000000047941 */ /* 0x000fea0003800000 */
.L_x_12282:
[----:B------:R-:W-:-:S04]  /*1e070*/  SHF.R.U32.HI R3, RZ, 0x1f, R21 ;  /* 0x0000001fff037819 */ /* 0x000fc80000011615 */
[----:B------:R-:W-:-:S13]  /*1e080*/  ISETP.NE.AND P0, PT, R3, RZ, PT ;  /* 0x000000ff0300720c */ /* 0x000fda0003f05270 */
[----:B-1----:R-:W-:Y:S01]  /*1e090*/  @!P0 FADD.FTZ R18, -R18, -RZ ;  /* 0x800000ff12128221 */ /* 0x002fe20000010100 */
[----:B------:R-:W-:Y:S06]  /*1e0a0*/  BRA `(.L_x_12297) ;  /* 0x0000000c006c7947 */ /* 0x000fec0003800000 */
.L_x_12260:
[----:B------:R-:W-:Y:S01]  /*1e0b0*/  FADD.FTZ R0, -R20, 6.1232342629258392722e-17 ;  /* 0x248d313214007421 */ /* 0x000fe20000010100 */
[----:B------:R-:W-:-:S03]  /*1e0c0*/  FADD.FTZ R18, -R21, -RZ ;  /* 0x800000ff15127221 */ /* 0x000fc60000010100 */
[----:B------:R-:W-:Y:S01]  /*1e0d0*/  FADD.FTZ R0, R0, 1.5707963705062866211 ;  /* 0x3fc90fdb00007421 */ /* 0x000fe20000010000 */
[----:B------:R-:W-:Y:S06]  /*1e0e0*/  BRA `(.L_x_12297) ;  /* 0x0000000c005c7947 */ /* 0x000fec0003800000 */
.L_x_12259:
[----:B------:R-:W-:Y:S01]  /*1e0f0*/  MOV R0, RZ ;  /* 0x000000ff00007202 */ /* 0x000fe20000000f00 */
[----:B------:R-:W-:Y:S01]  /*1e100*/  FADD.FTZ R18, -R21, -RZ ;  /* 0x800000ff15127221 */ /* 0x000fe20000010100 */
[----:B------:R-:W-:Y:S06]  /*1e110*/  BRA `(.L_x_12297) ;  /* 0x0000000c00507947 */ /* 0x000fec0003800000 */
.L_x_12258:
        /* <DEDUP_REMOVED lines=24> */
.L_x_12302:
[----:B------:R-:W-:Y:S05]  /*1e2a0*/  BSYNC B5 ;  /* 0x0000000000057941 */ /* 0x000fea0003800000 */
.L_x_12301:
        /* <DEDUP_REMOVED lines=18> */
.L_x_12304:
[----:B------:R-:W-:Y:S02]  /*1e3d0*/  ISETP.GE.AND P0, PT, R20, RZ, PT ;  /* 0x000000ff1400720c */ /* 0x000fe40003f06270 */
[----:B------:R-:W-:-:S11]  /*1e3e0*/  MOV R3, 0x3fd774eb ;  /* 0x3fd774eb00037802 */ /* 0x000fd60000000f00 */
[----:B------:R-:W-:-:S04]  /*1e3f0*/  @P0 FFMA.FTZ R0, R3, 0.93318945169448852539, -R0 ;  /* 0x3f6ee58103000823 */ /* 0x000fc80000010800 */
[----:B------:R-:W-:-:S07]  /*1e400*/  @!P0 FFMA.FTZ R0, R3, 0.93318945169448852539, R0 ;  /* 0x3f6ee58103008823 */ /* 0x000fce0000010000 */
.L_x_12305:
[----:B------:R-:W-:Y:S05]  /*1e410*/  BSYNC B0 ;  /* 0x0000000000007941 */ /* 0x000fea0003800000 */
.L_x_12303:
        /* <DEDUP_REMOVED lines=13> */
.L_x_12300:
        /* <DEDUP_REMOVED lines=12> */
.L_x_12308:
[----:B------:R-:W-:Y:S05]  /*1e5b0*/  BSYNC B5 ;  /* 0x0000000000057941 */ /* 0x000fea0003800000 */
.L_x_12307:
        /* <DEDUP_REMOVED lines=18> */
.L_x_12310:
[----:B------:R-:W-:Y:S02]  /*1e6e0*/  ISETP.GE.AND P0, PT, R20, RZ, PT ;  /* 0x000000ff1400720c */ /* 0x000fe40003f06270 */
[----:B------:R-:W-:-:S11]  /*1e6f0*/  MOV R3, 0x3fd774eb ;  /* 0x3fd774eb00037802 */ /* 0x000fd60000000f00 */
[----:B------:R-:W-:-:S04]  /*1e700*/  @P0 FFMA.FTZ R0, R3, 0.93318945169448852539, -R0 ;  /* 0x3f6ee58103000823 */ /* 0x000fc80000010800 */
[----:B------:R-:W-:-:S07]  /*1e710*/  @!P0 FFMA.FTZ R0, R3, 0.93318945169448852539, R0 ;  /* 0x3f6ee58103008823 */ /* 0x000fce0000010000 */
.L_x_12311:
[----:B------:R-:W-:Y:S05]  /*1e720*/  BSYNC B0 ;  /* 0x0000000000007941 */ /* 0x000fea0003800000 */
.L_x_12309:
        /* <DEDUP_REMOVED lines=27> */
.L_x_12299:
        /* <DEDUP_REMOVED lines=33> */
.L_x_12313:
[----:B------:R-:W-:Y:S05]  /*1eaf0*/  BSYNC B5 ;  /* 0x0000000000057941 */ /* 0x000fea0003800000 */
.L_x_12312:
        /* <DEDUP_REMOVED lines=18> */
.L_x_12315:
[----:B------:R-:W-:Y:S02]  /*1ec20*/  ISETP.GE.AND P0, PT, R20, RZ, PT ;  /* 0x000000ff1400720c */ /* 0x000fe40003f06270 */
[----:B------:R-:W-:-:S11]  /*1ec30*/  MOV R3, 0x3fd774eb ;  /* 0x3fd774eb00037802 */ /* 0x000fd60000000f00 */
[----:B------:R-:W-:-:S04]  /*1ec40*/  @P0 FFMA.FTZ R0, R3, 0.93318945169448852539, -R0 ;  /* 0x3f6ee58103000823 */ /* 0x000fc80000010800 */
[----:B------:R-:W-:-:S07]  /*1ec50*/  @!P0 FFMA.FTZ R0, R3, 0.93318945169448852539, R0 ;  /* 0x3f6ee58103008823 */ /* 0x000fce0000010000 */
.L_x_12316:
[----:B------:R-:W-:Y:S05]  /*1ec60*/  BSYNC B0 ;  /* 0x0000000000007941 */ /* 0x000fea0003800000 */
.L_x_12314:
        /* <DEDUP_REMOVED lines=10> */
.L_x_12306:
[----:B------:R-:W-:Y:S05]  /*1ed10*/  BSYNC B4 ;  /* 0x0000000000047941 */ /* 0x000fea0003800000 */
.L_x_12298:
[----:B------:R-:W-:Y:S01]  /*1ed20*/  ISETP.NE.AND P0, PT, R19, RZ, PT ;  /* 0x000000ff1300720c */ /* 0x000fe20003f05270 */
[----:B------:R-:W-:Y:S01]  /*1ed30*/  FADD.FTZ R18, R32, 0.69314718246459960938 ;  /* 0x3f31721820127421 */ /* 0x000fe20000010000 */
[----:B------:R-:W-:-:S11]  /*1ed40*/  FADD.FTZ R0, |R0|, -RZ ;  /* 0x800000ff00007221 */ /* 0x000fd60000010200 */
[----:B------:R-:W-:Y:S01]  /*1ed50*/  @!P0 FADD.FTZ R18, -R18, -RZ ;  /* 0x800000ff12128221 */ /* 0x000fe20000010100 */
[----:B------:R-:W-:Y:S06]  /*1ed60*/  BRA `(.L_x_12297) ;  /* 0x00000000003c7947 */ /* 0x000fec0003800000 */
.L_x_12257:
        /* <DEDUP_REMOVED lines=15> */
.L_x_12297:
[----:B------:R-:W-:Y:S05]  /*1ee60*/  BSYNC B2 ;  /* 0x0000000000027941 */ /* 0x000fea0003800000 */
.L_x_12256:
        /* <DEDUP_REMOVED lines=9> */
.L_x_12317:
[----:B------:R-:W-:Y:S02]  /*1ef00*/  FSETP.GTU.FTZ.AND P0, PT, R3, +INF , PT ;  /* 0x7f8000000300780b */ /* 0x000fe40003f1c000 */
[----:B--2-4-:R-:W-:-:S11]  /*1ef10*/  MOV R19, R0 ;  /* 0x0000000000137202 */ /* 0x014fd60000000f00 */
[----:B------:R-:W-:-:S07]  /*1ef20*/  @!P0 MOV R18, R3 ;  /* 0x0000000300128202 */ /* 0x000fce0000000f00 */
.L_x_12255:
[----:B------:R-:W-:Y:S05]  /*1ef30*/  BSYNC B3 ;  /* 0x0000000000037941 */ /* 0x000fea0003800000 */
.L_x_12254:
        /* <DEDUP_REMOVED lines=114> */
.L_x_12328:
        /* <DEDUP_REMOVED lines=10> */
.L_x_12330:
[----:B------:R-:W-:-:S04]  /*1f700*/  FADD.FTZ R4, -R0, R5 ;  /* 0x0000000500047221 */ /* 0x000fc80000010100 */
[----:B------:R-:W-:-:S07]  /*1f710*/  FMUL.FTZ R4, R4, 0.5 ;  /* 0x3f00000004047820 */ /* 0x000fce0000410000 */
.L_x_12331:
[----:B------:R-:W-:Y:S05]  /*1f720*/  BSYNC B1 ;  /* 0x0000000000017941 */ /* 0x000fea0003800000 */
.L_x_12329:
        /* <DEDUP_REMOVED lines=11> */
.L_x_12333:
[----:B------:R-:W-:-:S04]  /*1f7e0*/  FADD.FTZ R7, R6, -R7 ;  /* 0x8000000706077221 */ /* 0x000fc80000010000 */
[----:B------:R-:W-:-:S07]  /*1f7f0*/  FMUL.FTZ R7, R7, 0.5 ;  /* 0x3f00000007077820 */ /* 0x000fce0000410000 */
.L_x_12334:
[----:B------:R-:W-:Y:S05]  /*1f800*/  BSYNC B1 ;  /* 0x0000000000017941 */ /* 0x000fea0003800000 */
.L_x_12332:
        /* <DEDUP_REMOVED lines=35> */
.L_x_12327:
[----:B------:R0:W1:Y:S02]  /*1fa40*/  MUFU.SQRT R20, R33 ;  /* 0x0000002100147308 */ /* 0x0000640000002000 */
.L_x_12326:
[----:B------:R-:W-:Y:S05]  /*1fa50*/  BSYNC B0 ;  /* 0x0000000000007941 */ /* 0x000fea0003800000 */
.L_x_12325:
        /* <DEDUP_REMOVED lines=24> */
.L_x_12341:
[----:B------:R-:W-:-:S04]  /*1fbe0*/  FADD.FTZ R0, -R0, R5 ;  /* 0x0000000500007221 */ /* 0x000fc80000010100 */
[----:B------:R-:W-:-:S07]  /*1fbf0*/  FMUL.FTZ R0, R0, 0.5 ;  /* 0x3f00000000007820 */ /* 0x000fce0000410000 */
.L_x_12342:
[----:B------:R-:W-:Y:S05]  /*1fc00*/  BSYNC B1 ;  /* 0x0000000000017941 */ /* 0x000fea0003800000 */
.L_x_12340:
        /* <DEDUP_REMOVED lines=10> */
.L_x_12344:
[----:B------:R-:W-:-:S04]  /*1fcb0*/  FADD.FTZ R3, -R3, R6 ;  /* 0x0000000603037221 */ /* 0x000fc80000010100 */
[----:B------:R-:W-:-:S07]  /*1fcc0*/  FMUL.FTZ R3, R3, 0.5 ;  /* 0x3f00000003037820 */ /* 0x000fce0000410000 */
.L_x_12345:
[----:B------:R-:W-:Y:S05]  /*1fcd0*/  BSYNC B1 ;  /* 0x0000000000017941 */ /* 0x000fea0003800000 */
.L_x_12343:
[----:B------:R-:W-:Y:S01]  /*1fce0*/  FADD.FTZ R0, R3, R0 ;  /* 0x0000000003007221 */ /* 0x000fe20000010000 */
[----:B------:R-:W-:Y:S01]  /*1fcf0*/  FADD.FTZ R21, R26, R21 ;  /* 0x000000151a157221 */ /* 0x000fe20000010000 */
[----:B------:R-:W-:-:S03]  /*1fd00*/  PLOP3.LUT P0, PT, PT, PT, PT, 0x80, 0x0 ;  /* 0x000000000000781c */ /* 0x000fc60003f0f070 */
[----:B------:R-:W-:-:S06]  /*1fd10*/  FMUL.FTZ R21, R21, R0 ;  /* 0x0000000015157220 */ /* 0x000fcc0000410000 */
[----:B------:R-:W2:Y:S01]  /*1fd20*/  MUFU.SQRT R21, R21 ;  /* 0x0000001500157308 */ /* 0x000ea20000002000 */
[----:B------:R-:W-:Y:S05]  /*1fd30*/  BRA `(.L_x_12337) ;  /* 0x0000000000687947 */ /* 0x000fea0003800000 */
.L_x_12339:
        /* <DEDUP_REMOVED lines=15> */
.L_x_12338:
        /* <DEDUP_REMOVED lines=8> */
.L_x_12336:
[----:B------:R-:W-:Y:S01]  /*1feb0*/  PLOP3.LUT P0, PT, PT, PT, PT, 0x80, 0x0 ;  /* 0x000000000000781c */ /* 0x000fe20003f0f070 */
[----:B------:R-:W-:Y:S01]  /*1fec0*/  FMUL.FTZ R21, R21, 16777216 ;  /* 0x4b80000015157820 */ /* 0x000fe20000410000 */
[----:B------:R-:W-:-:S11]  /*1fed0*/  FMUL.FTZ R26, R26, 16777216 ;  /* 0x4b8000001a1a7820 */ /* 0x000fd60000410000 */
.L_x_12337:
[----:B------:R-:W-:Y:S05]  /*1fee0*/  BSYNC B0 ;  /* 0x0000000000007941 */ /* 0x000fea0003800000 */
.L_x_12335:
        /* <DEDUP_REMOVED lines=33> */
.L_x_12348:
        /* <DEDUP_REMOVED lines=28> */
.L_x_12347:
        /* <DEDUP_REMOVED lines=20> */
.L_x_12352:
[----:B------:R-:W-:Y:S05]  /*20400*/  BSYNC B5 ;  /* 0x0000000000057941 */ /* 0x000fea0003800000 */
.L_x_12351:
        /* <DEDUP_REMOVED lines=18> */
.L_x_12354:
[----:B------:R-:W-:Y:S02]  /*20530*/  ISETP.GE.AND P0, PT, R26, RZ, PT ;  /* 0x000000ff1a00720c */ /* 0x000fe40003f06270 */
[----:B------:R-:W-:-:S11]  /*20540*/  MOV R3, 0x3fd774eb ;  /* 0x3fd774eb00037802 */ /* 0x000fd60000000f00 */
[----:B------:R-:W-:-:S04]  /*20550*/  @P0 FFMA.FTZ R0, R3, 0.93318945169448852539, -R0 ;  /* 0x3f6ee58103000823 */ /* 0x000fc80000010800 */
[----:B------:R-:W-:-:S07]  /*20560*/  @!P0 FFMA.FTZ R0, R3, 0.93318945169448852539, R0 ;  /* 0x3f6ee58103008823 */ /* 0x000fce0000010000 */
.L_x_12355:
[----:B------:R-:W-:Y:S05]  /*20570*/  BSYNC B0 ;  /* 0x0000000000007941 */ /* 0x000fea0003800000 */
.L_x_12353:
        /* <DEDUP_REMOVED lines=11> */
.L_x_12350:
        /* <DEDUP_REMOVED lines=17> */
.L_x_12357:
[----:B------:R-:W-:Y:S05]  /*20740*/  BSYNC B5 ;  /* 0x0000000000057941 */ /* 0x000fea0003800000 */
.L_x_12356:
        /* <DEDUP_REMOVED lines=18> */
.L_x_12359:
[----:B------:R-:W-:Y:S02]  /*20870*/  ISETP.GE.AND P0, PT, R26, RZ, PT ;  /* 0x000000ff1a00720c */ /* 0x000fe40003f06270 */
[----:B------:R-:W-:-:S11]  /*20880*/  MOV R3, 0x3fd774eb ;  /* 0x3fd774eb00037802 */ /* 0x000fd60000000f00 */
[----:B------:R-:W-:-:S04]  /*20890*/  @P0 FFMA.FTZ R0, R3, 0.93318945169448852539, -R0 ;  /* 0x3f6ee58103000823 */ /* 0x000fc80000010800 */
[----:B------:R-:W-:-:S07]  /*208a0*/  @!P0 FFMA.FTZ R0, R3, 0.93318945169448852539, R0 ;  /* 0x3f6ee58103008823 */ /* 0x000fce0000010000 */
.L_x_12360:
[----:B------:R-:W-:Y:S05]  /*208b0*/  BSYNC B0 ;  /* 0x0000000000007941 */ /* 0x000fea0003800000 */
.L_x_12358:
        /* <DEDUP_REMOVED lines=10> */
.L_x_12349:
[----:B------:R-:W-:Y:S05]  /*20960*/  BSYNC B4 ;  /* 0x0000000000047941 */ /* 0x000fea0003800000 */
.L_x_12346:
[----:B------:R-:W-:-:S04]  /*20970*/  SHF.R.U32.HI R3, RZ, 0x1f, R23 ;  /* 0x0000001fff037819 */ /* 0x000fc80000011617 */
[----:B------:R-:W-:-:S13]  /*20980*/  ISETP.NE.AND P0, PT, R3, RZ, PT ;  /* 0x000000ff0300720c */ /* 0x000fda0003f05270 */
[----:B-1----:R-:W-:Y:S01]  /*20990*/  @!P0 FADD.FTZ R20, -R20, -RZ ;  /* 0x800000ff14148221 */ /* 0x002fe20000010100 */
[----:B------:R-:W-:Y:S06]  /*209a0*/  BRA `(.L_x_12361) ;  /* 0x0000000c006c7947 */ /* 0x000fec0003800000 */
.L_x_12324:
[----:B------:R-:W-:Y:S01]  /*209b0*/  FADD.FTZ R0, -R22, 6.1232342629258392722e-17 ;  /* 0x248d313216007421 */ /* 0x000fe20000010100 */
[----:B------:R-:W-:-:S03]  /*209c0*/  FADD.FTZ R20, -R23, -RZ ;  /* 0x800000ff17147221 */ /* 0x000fc60000010100 */
[----:B------:R-:W-:Y:S01]  /*209d0*/  FADD.FTZ R0, R0, 1.5707963705062866211 ;  /* 0x3fc90fdb00007421 */ /* 0x000fe20000010000 */
[----:B------:R-:W-:Y:S06]  /*209e0*/  BRA `(.L_x_12361) ;  /* 0x0000000c005c7947 */ /* 0x000fec0003800000 */
.L_x_12323:
[----:B------:R-:W-:Y:S01]  /*209f0*/  MOV R0, RZ ;  /* 0x000000ff00007202 */ /* 0x000fe20000000f00 */
[----:B------:R-:W-:Y:S01]  /*20a00*/  FADD.FTZ R20, -R23, -RZ ;  /* 0x800000ff17147221 */ /* 0x000fe20000010100 */
[----:B------:R-:W-:Y:S06]  /*20a10*/  BRA `(.L_x_12361) ;  /* 0x0000000c00507947 */ /* 0x000fec0003800000 */
.L_x_12322:
        /* <DEDUP_REMOVED lines=24> */
.L_x_12366:
[----:B------:R-:W-:Y:S05]  /*20ba0*/  BSYNC B5 ;  /* 0x0000000000057941 */ /* 0x000fea0003800000 */
.L_x_12365:
        /* <DEDUP_REMOVED lines=18> */
.L_x_12368:
[----:B------:R-:W-:Y:S02]  /*20cd0*/  ISETP.GE.AND P0, PT, R22, RZ, PT ;  /* 0x000000ff1600720c */ /* 0x000fe40003f06270 */
[----:B------:R-:W-:-:S11]  /*20ce0*/  MOV R3, 0x3fd774eb ;  /* 0x3fd774eb00037802 */ /* 0x000fd60000000f00 */
[----:B------:R-:W-:-:S04]  /*20cf0*/  @P0 FFMA.FTZ R0, R3, 0.93318945169448852539, -R0 ;  /* 0x3f6ee58103000823 */ /* 0x000fc80000010800 */
[----:B------:R-:W-:-:S07]  /*20d00*/  @!P0 FFMA.FTZ R0, R3, 0.93318945169448852539, R0 ;  /* 0x3f6ee58103008823 */ /* 0x000fce0000010000 */
.L_x_12369:
[----:B------:R-:W-:Y:S05]  /*20d10*/  BSYNC B0 ;  /* 0x0000000000007941 */ /* 0x000fea0003800000 */
.L_x_12367:
        /* <DEDUP_REMOVED lines=13> */
.L_x_12364:
        /* <DEDUP_REMOVED lines=12> */
.L_x_12372:
[----:B------:R-:W-:Y:S05]  /*20eb0*/  BSYNC B5 ;  /* 0x0000000000057941 */ /* 0x000fea0003800000 */
.L_x_12371:
        /* <DEDUP_REMOVED lines=18> */
.L_x_12374:
[----:B------:R-:W-:Y:S02]  /*20fe0*/  ISETP.GE.AND P0, PT, R22, RZ, PT ;  /* 0x000000ff1600720c */ /* 0x000fe40003f06270 */
[----:B------:R-:W-:-:S11]  /*20ff0*/  MOV R3, 0x3fd774eb ;  /* 0x3fd774eb00037802 */ /* 0x000fd60000000f00 */
[----:B------:R-:W-:-:S04]  /*21000*/  @P0 FFMA.FTZ R0, R3, 0.93318945169448852539, -R0 ;  /* 0x3f6ee58103000823 */ /* 0x000fc80000010800 */
[----:B------:R-:W-:-:S07]  /*21010*/  @!P0 FFMA.FTZ R0, R3, 0.93318945169448852539, R0 ;  /* 0x3f6ee58103008823 */ /* 0x000fce0000010000 */
.L_x_12375:
[----:B------:R-:W-:Y:S05]  /*21020*/  BSYNC B0 ;  /* 0x0000000000007941 */ /* 0x000fea0003800000 */
.L_x_12373:
        /* <DEDUP_REMOVED lines=27> */
.L_x_12363:
        /* <DEDUP_REMOVED lines=33> */
.L_x_12377:
[----:B------:R-:W-:Y:S05]  /*213f0*/  BSYNC B5 ;  /* 0x0000000000057941 */ /* 0x000fea0003800000 */
.L_x_12376:
        /* <DEDUP_REMOVED lines=18> */
.L_x_12379:
[----:B------:R-:W-:Y:S02]  /*21520*/  ISETP.GE.AND P0, PT, R22, RZ, PT ;  /* 0x000000ff1600720c */ /* 0x000fe40003f06270 */
[----:B------:R-:W-:-:S11]  /*21530*/  MOV R3, 0x3fd774eb ;  /* 0x3fd774eb00037802 */ /* 0x000fd60000000f00 */
[----:B------:R-:W-:-:S04]  /*21540*/  @P0 FFMA.FTZ R0, R3, 0.93318945169448852539, -R0 ;  /* 0x3f6ee58103000823 */ /* 0x000fc80000010800 */
[----:B------:R-:W-:-:S07]  /*21550*/  @!P0 FFMA.FTZ R0, R3, 0.93318945169448852539, R0 ;  /* 0x3f6ee58103008823 */ /* 0x000fce0000010000 */
.L_x_12380:
[----:B------:R-:W-:Y:S05]  /*21560*/  BSYNC B0 ;  /* 0x0000000000007941 */ /* 0x000fea0003800000 */
.L_x_12378:
        /* <DEDUP_REMOVED lines=10> */
.L_x_12370:
[----:B------:R-:W-:Y:S05]  /*21610*/  BSYNC B4 ;  /* 0x0000000000047941 */ /* 0x000fea0003800000 */
.L_x_12362:
[----:B------:R-:W-:Y:S01]  /*21620*/  ISETP.NE.AND P0, PT, R21, RZ, PT ;  /* 0x000000ff1500720c */ /* 0x000fe20003f05270 */
[----:B------:R-:W-:Y:S01]  /*21630*/  FADD.FTZ R20, R32, 0.69314718246459960938 ;  /* 0x3f31721820147421 */ /* 0x000fe20000010000 */
[----:B------:R-:W-:-:S11]  /*21640*/  FADD.FTZ R0, |R0|, -RZ ;  /* 0x800000ff00007221 */ /* 0x000fd60000010200 */
[----:B------:R-:W-:Y:S01]  /*21650*/  @!P0 FADD.FTZ R20, -R20, -RZ ;  /* 0x800000ff14148221 */ /* 0x000fe20000010100 */
[----:B------:R-:W-:Y:S06]  /*21660*/  BRA `(.L_x_12361) ;  /* 0x00000000003c7947 */ /* 0x000fec0003800000 */
.L_x_12321:
        /* <DEDUP_REMOVED lines=15> */
.L_x_12361:
[----:B------:R-:W-:Y:S05]  /*21760*/  BSYNC B2 ;  /* 0x0000000000027941 */ /* 0x000fea0003800000 */
.L_x_12320:
        /* <DEDUP_REMOVED lines=9> */
.L_x_12381:
[----:B------:R-:W-:Y:S02]  /*21800*/  FSETP.GTU.FTZ.AND P0, PT, R3, +INF , PT ;  /* 0x7f8000000300780b */ /* 0x000fe40003f1c000 */
[----:B--2-4-:R-:W-:-:S11]  /*21810*/  MOV R21, R0 ;  /* 0x0000000000157202 */ /* 0x014fd60000000f00 */
[----:B------:R-:W-:-:S07]  /*21820*/  @!P0 MOV R20, R3 ;  /* 0x0000000300148202 */ /* 0x000fce0000000f00 */
.L_x_12319:
[----:B------:R-:W-:Y:S05]  /*21830*/  BSYNC B3 ;  /* 0x0000000000037941 */ /* 0x000fea0003800000 */
.L_x_12318:
        /* <DEDUP_REMOVED lines=114> */
.L_x_12392:
        /* <DEDUP_REMOVED lines=10> */
.L_x_12394:
[----:B------:R-:W-:-:S04]  /*22000*/  FADD.FTZ R4, -R0, R5 ;  /* 0x0000000500047221 */ /* 0x000fc80000010100 */
[----:B------:R-:W-:-:S07]  /*22010*/  FMUL.FTZ R4, R4, 0.5 ;  /* 0x3f00000004047820 */ /* 0x000fce0000410000 */
.L_x_12395:
[----:B------:R-:W-:Y:S05]  /*22020*/  BSYNC B1 ;  /* 0x0000000000017941 */ /* 0x000fea0003800000 */
.L_x_12393:
        /* <DEDUP_REMOVED lines=11> */
.L_x_12397:
[----:B------:R-:W-:-:S04]  /*220e0*/  FADD.FTZ R7, R6, -R7 ;  /* 0x8000000706077221 */ /* 0x000fc80000010000 */
[----:B------:R-:W-:-:S07]  /*220f0*/  FMUL.FTZ R7, R7, 0.5 ;  /* 0x3f00000007077820 */ /* 0x000fce0000410000 */
.L_x_12398:
[----:B------:R-:W-:Y:S05]  /*22100*/  BSYNC B1 ;  /* 0x0000000000017941 */ /* 0x000fea0003800000 */
.L_x_12396:
        /* <DEDUP_REMOVED lines=35> */
.L_x_12391:
[----:B------:R0:W1:Y:S02]  /*22340*/  MUFU.SQRT R22, R33 ;  /* 0x0000002100167308 */ /* 0x0000640000002000 */
.L_x_12390:
[----:B------:R-:W-:Y:S05]  /*22350*/  BSYNC B0 ;  /* 0x0000000000007941 */ /* 0x000fea0003800000 */
.L_x_12389:
        /* <DEDUP_REMOVED lines=24> */
.L_x_12405:
[----:B------:R-:W-:-:S04]  /*224e0*/  FADD.FTZ R0, -R0, R5 ;  /* 0x0000000500007221 */ /* 0x000fc80000010100 */
[----:B------:R-:W-:-:S07]  /*224f0*/  FMUL.FTZ R0, R0, 0.5 ;  /* 0x3f00000000007820 */ /* 0x000fce0000410000 */
.L_x_12406:
[----:B------:R-:W-:Y:S05]  /*22500*/  BSYNC B1 ;  /* 0x0000000000017941 */ /* 0x000fea0003800000 */
.L_x_12404:
        /* <DEDUP_REMOVED lines=10> */
.L_x_12408:
[----:B------:R-:W-:-:S04]  /*225b0*/  FADD.FTZ R3, -R3, R6 ;  /* 0x0000000603037221 */ /* 0x000fc80000010100 */
[----:B------:R-:W-:-:S07]  /*225c0*/  FMUL.FTZ R3, R3, 0.5 ;  /* 0x3f00000003037820 */ /* 0x000fce0000410000 */
.L_x_12409:
[----:B------:R-:W-:Y:S05]  /*225d0*/  BSYNC B1 ;  /* 0x0000000000017941 */ /* 0x000fea0003800000 */
.L_x_12407:
[----:B------:R-:W-:Y:S01]  /*225e0*/  FADD.FTZ R0, R3, R0 ;  /* 0x0000000003007221 */ /* 0x000fe20000010000 */
[----:B------:R-:W-:Y:S01]  /*225f0*/  FADD.FTZ R27, R26, R27 ;  /* 0x0000001b1a1b7221 */ /* 0x000fe20000010000 */
[----:B------:R-:W-:-:S03]  /*22600*/  PLOP3.LUT P0, PT, PT, PT, PT, 0x80, 0x0 ;  /* 0x000000000000781c */ /* 0x000fc60003f0f070 */
[----:B------:R-:W-:-:S06]  /*22610*/  FMUL.FTZ R27, R27, R0 ;  /* 0x000000001b1b7220 */ /* 0x000fcc0000410000 */
[----:B------:R-:W4:Y:S01]  /*22620*/  MUFU.SQRT R27, R27 ;  /* 0x0000001b001b7308 */ /* 0x000f220000002000 */
[----:B------:R-:W-:Y:S05]  /*22630*/  BRA `(.L_x_12401) ;  /* 0x0000000000687947 */ /* 0x000fea0003800000 */
.L_x_12403:
        /* <DEDUP_REMOVED lines=15> */
.L_x_12402:
        /* <DEDUP_REMOVED lines=8> */
.L_x_12400:
[----:B------:R-:W-:Y:S01]  /*227b0*/  PLOP3.LUT P0, PT, PT, PT, PT, 0x80, 0x0 ;  /* 0x000000000000781c */ /* 0x000fe20003f0f070 */
[----:B------:R-:W-:Y:S01]  /*227c0*/  FMUL.FTZ R27, R27, 16777216 ;  /* 0x4b8000001b1b7820 */ /* 0x000fe20000410000 */
[----:B------:R-:W-:-:S11]  /*227d0*/  FMUL.FTZ R26, R26, 16777216 ;  /* 0x4b8000001a1a7820 */ /* 0x000fd60000410000 */
.L_x_12401:
[----:B------:R-:W-:Y:S05]  /*227e0*/  BSYNC B0 ;  /* 0x0000000000007941 */ /* 0x000fea0003800000 */
.L_x_12399:
        /* <DEDUP_REMOVED lines=33> */
.L_x_12412:
        /* <DEDUP_REMOVED lines=28> */
.L_x_12411:
        /* <DEDUP_REMOVED lines=20> */
.L_x_12416:
[----:B------:R-:W-:Y:S05]  /*22d00*/  BSYNC B5 ;  /* 0x0000000000057941 */ /* 0x000fea0003800000 */
.L_x_12415:
        /* <DEDUP_REMOVED lines=18> */
.L_x_12418:
[----:B------:R-:W-:Y:S02]  /*22e30*/  ISETP.GE.AND P0, PT, R26, RZ, PT ;  /* 0x000000ff1a00720c */ /* 0x000fe40003f06270 */
[----:B------:R-:W-:-:S11]  /*22e40*/  MOV R3, 0x3fd774eb ;  /* 0x3fd774eb00037802 */ /* 0x000fd60000000f00 */
[----:B------:R-:W-:-:S04]  /*22e50*/  @P0 FFMA.FTZ R0, R3, 0.93318945169448852539, -R0 ;  /* 0x3f6ee58103000823 */ /* 0x000fc80000010800 */
[----:B------:R-:W-:-:S07]  /*22e60*/  @!P0 FFMA.FTZ R0, R3, 0.93318945169448852539, R0 ;  /* 0x3f6ee58103008823 */ /* 0x000fce0000010000 */
.L_x_12419:
[----:B------:R-:W-:Y:S05]  /*22e70*/  BSYNC B0 ;  /* 0x0000000000007941 */ /* 0x000fea0003800000 */
.L_x_12417:
        /* <DEDUP_REMOVED lines=11> */
.L_x_12414:
        /* <DEDUP_REMOVED lines=17> */
.L_x_12421:
[----:B------:R-:W-:Y:S05]  /*23040*/  BSYNC B5 ;  /* 0x0000000000057941 */ /* 0x000fea0003800000 */
.L_x_12420:
        /* <DEDUP_REMOVED lines=18> */
.L_x_12423:
[----:B------:R-:W-:Y:S02]  /*23170*/  ISETP.GE.AND P0, PT, R26, RZ, PT ;  /* 0x000000ff1a00720c */ /* 0x000fe40003f06270 */
[----:B------:R-:W-:-:S11]  /*23180*/  MOV R3, 0x3fd774eb ;  /* 0x3fd774eb00037802 */ /* 0x000fd60000000f00 */
[----:B------:R-:W-:-:S04]  /*23190*/  @P0 FFMA.FTZ R0, R3, 0.93318945169448852539, -R0 ;  /* 0x3f6ee58103000823 */ /* 0x000fc80000010800 */
[----:B------:R-:W-:-:S07]  /*231a0*/  @!P0 FFMA.FTZ R0, R3, 0.93318945169448852539, R0 ;  /* 0x3f6ee58103008823 */ /* 0x000fce0000010000 */
.L_x_12424:
[----:B------:R-:W-:Y:S05]  /*231b0*/  BSYNC B0 ;  /* 0x0000000000007941 */ /* 0x000fea0003800000 */
.L_x_12422:
        /* <DEDUP_REMOVED lines=10> */
.L_x_12413:
[----:B------:R-:W-:Y:S05]  /*23260*/  BSYNC B4 ;  /* 0x0000000000047941 */ /* 0x000fea0003800000 */
.L_x_12410:
[----:B------:R-:W-:-:S13]  /*23270*/  ISETP.NE.AND P0, PT, R23, RZ, PT ;  /* 0x000000ff1700720c */ /* 0x000fda0003f05270 */
[----:B-1----:R-:W-:Y:S01]  /*23280*/  @!P0 FADD.FTZ R22, -R22, -RZ ;  /* 0x800000ff16168221 */ /* 0x002fe20000010100 */
[----:B------:R-:W-:Y:S06]  /*23290*/  BRA `(.L_x_12425) ;  /* 0x0000000c006c7947 */ /* 0x000fec0003800000 */
.L_x_12388:
[----:B------:R-:W-:Y:S01]  /*232a0*/  FADD.FTZ R0, -R24, 6.1232342629258392722e-17 ;  /* 0x248d313218007421 */ /* 0x000fe20000010100 */
[----:B------:R-:W-:-:S03]  /*232b0*/  FADD.FTZ R22, -R25, -RZ ;  /* 0x800000ff19167221 */ /* 0x000fc60000010100 */
[----:B------:R-:W-:Y:S01]  /*232c0*/  FADD.FTZ R0, R0, 1.5707963705062866211 ;  /* 0x3fc90fdb00007421 */ /* 0x000fe20000010000 */
[----:B------:R-:W-:Y:S06]  /*232d0*/  BRA `(.L_x_12425) ;  /* 0x0000000c005c7947 */ /* 0x000fec0003800000 */
.L_x_12387:
[----:B------:R-:W-:Y:S01]  /*232e0*/  MOV R0, RZ ;  /* 0x000000ff00007202 */ /* 0x000fe20000000f00 */
[----:B------:R-:W-:Y:S01]  /*232f0*/  FADD.FTZ R22, -R25, -RZ ;  /* 0x800000ff19167221 */ /* 0x000fe20000010100 */
[----:B------:R-:W-:Y:S06]  /*23300*/  BRA `(.L_x_12425) ;  /* 0x0000000c00507947 */ /* 0x000fec0003800000 */
.L_x_12386:
        /* <DEDUP_REMOVED lines=24> */
.L_x_12430:
[----:B------:R-:W-:Y:S05]  /*23490*/  BSYNC B5 ;  /* 0x0000000000057941 */ /* 0x000fea0003800000 */
.L_x_12429:
        /* <DEDUP_REMOVED lines=18> */
.L_x_12432:
[----:B------:R-:W-:Y:S02]  /*235c0*/  ISETP.GE.AND P0, PT, R24, RZ, PT ;  /* 0x000000ff1800720c */ /* 0x000fe40003f06270 */
[----:B------:R-:W-:-:S11]  /*235d0*/  MOV R3, 0x3fd774eb ;  /* 0x3fd774eb00037802 */ /* 0x000fd60000000f00 */
[----:B------:R-:W-:-:S04]  /*235e0*/  @P0 FFMA.FTZ R0, R3, 0.93318945169448852539, -R0 ;  /* 0x3f6ee58103000823 */ /* 0x000fc80000010800 */
[----:B------:R-:W-:-:S07]  /*235f0*/  @!P0 FFMA.FTZ R0, R3, 0.93318945169448852539, R0 ;  /* 0x3f6ee58103008823 */ /* 0x000fce0000010000 */
.L_x_12433:
[----:B------:R-:W-:Y:S05]  /*23600*/  BSYNC B0 ;  /* 0x0000000000007941 */ /* 0x000fea0003800000 */
.L_x_12431:
        /* <DEDUP_REMOVED lines=13> */
.L_x_12428:
        /* <DEDUP_REMOVED lines=12> */
.L_x_12436:
[----:B------:R-:W-:Y:S05]  /*237a0*/  BSYNC B5 ;  /* 0x0000000000057941 */ /* 0x000fea0003800000 */
.L_x_12435:
        /* <DEDUP_REMOVED lines=18> */
.L_x_12438:
[----:B------:R-:W-:Y:S02]  /*238d0*/  ISETP.GE.AND P0, PT, R24, RZ, PT ;  /* 0x000000ff1800720c */ /* 0x000fe40003f06270 */
[----:B------:R-:W-:-:S11]  /*238e0*/  MOV R3, 0x3fd774eb ;  /* 0x3fd774eb00037802 */ /* 0x000fd60000000f00 */
[----:B------:R-:W-:-:S04]  /*238f0*/  @P0 FFMA.FTZ R0, R3, 0.93318945169448852539, -R0 ;  /* 0x3f6ee58103000823 */ /* 0x000fc80000010800 */
[----:B------:R-:W-:-:S07]  /*23900*/  @!P0 FFMA.FTZ R0, R3, 0.93318945169448852539, R0 ;  /* 0x3f6ee58103008823 */ /* 0x000fce0000010000 */
.L_x_12439:
[----:B------:R-:W-:Y:S05]  /*23910*/  BSYNC B0 ;  /* 0x0000000000007941 */ /* 0x000fea0003800000 */
.L_x_12437:
        /* <DEDUP_REMOVED lines=27> */
.L_x_12427:
        /* <DEDUP_REMOVED lines=33> */
.L_x_12441:
[----:B------:R-:W-:Y:S05]  /*23ce0*/  BSYNC B5 ;  /* 0x0000000000057941 */ /* 0x000fea0003800000 */
.L_x_12440:
        /* <DEDUP_REMOVED lines=18> */
.L_x_12443:
[----:B------:R-:W-:Y:S02]  /*23e10*/  ISETP.GE.AND P0, PT, R24, RZ, PT ;  /* 0x000000ff1800720c */ /* 0x000fe40003f06270 */
[----:B------:R-:W-:-:S11]  /*23e20*/  MOV R3, 0x3fd774eb ;  /* 0x3fd774eb00037802 */ /* 0x000fd60000000f00 */
[----:B------:R-:W-:-:S04]  /*23e30*/  @P0 FFMA.FTZ R0, R3, 0.93318945169448852539, -R0 ;  /* 0x3f6ee58103000823 */ /* 0x000fc80000010800 */
[----:B------:R-:W-:-:S07]  /*23e40*/  @!P0 FFMA.FTZ R0, R3, 0.93318945169448852539, R0 ;  /* 0x3f6ee58103008823 */ /* 0x000fce0000010000 */
.L_x_12444:
[----:B------:R-:W-:Y:S05]  /*23e50*/  BSYNC B0 ;  /* 0x0000000000007941 */ /* 0x000fea0003800000 */
.L_x_12442:
        /* <DEDUP_REMOVED lines=10> */
.L_x_12434:
[----:B------:R-:W-:Y:S05]  /*23f00*/  BSYNC B4 ;  /* 0x0000000000047941 */ /* 0x000fea0003800000 */
.L_x_12426:
[----:B------:R-:W-:Y:S01]  /*23f10*/  ISETP.NE.AND P0, PT, R23, RZ, PT ;  /* 0x000000ff1700720c */ /* 0x000fe20003f05270 */
[----:B------:R-:W-:Y:S01]  /*23f20*/  FADD.FTZ R22, R32, 0.69314718246459960938 ;  /* 0x3f31721820167421 */ /* 0x000fe20000010000 */
[----:B------:R-:W-:-:S11]  /*23f30*/  FADD.FTZ R0, |R0|, -RZ ;  /* 0x800000ff00007221 */ /* 0x000fd60000010200 */
[----:B------:R-:W-:Y:S01]  /*23f40*/  @!P0 FADD.FTZ R22, -R22, -RZ ;  /* 0x800000ff16168221 */ /* 0x000fe20000010100 */
[----:B------:R-:W-:Y:S06]  /*23f50*/  BRA `(.L_x_12425) ;  /* 0x00000000003c7947 */ /* 0x000fec0003800000 */
.L_x_12385:
        /* <DEDUP_REMOVED lines=15> */
.L_x_12425:
[----:B------:R-:W-:Y:S05]  /*24050*/  BSYNC B2 ;  /* 0x0000000000027941 */ /* 0x000fea0003800000 */
.L_x_12384:
        /* <DEDUP_REMOVED lines=9> */
.L_x_12445:
[----:B------:R-:W-:Y:S02]  /*240f0*/  FSETP.GTU.FTZ.AND P0, PT, R3, +INF , PT ;  /* 0x7f8000000300780b */ /* 0x000fe40003f1c000 */
[----:B------:R-:W-:-:S11]  /*24100*/  MOV R23, R0 ;  /* 0x0000000000177202 */ /* 0x000fd60000000f00 */
[----:B------:R-:W-:-:S07]  /*24110*/  @!P0 MOV R22, R3 ;  /* 0x0000000300168202 */ /* 0x000fce0000000f00 */
.L_x_12383:
[----:B------:R-:W-:Y:S05]  /*24120*/  BSYNC B3 ;  /* 0x0000000000037941 */ /* 0x000fea0003800000 */
.L_x_12382:
        /* <DEDUP_REMOVED lines=115> */
.L_x_12456:
        /* <DEDUP_REMOVED lines=10> */
.L_x_12458:
[----:B------:R-:W-:-:S04]  /*24900*/  FADD.FTZ R4, -R0, R5 ;  /* 0x0000000500047221 */ /* 0x000fc80000010100 */
[----:B------:R-:W-:-:S07]  /*24910*/  FMUL.FTZ R4, R4, 0.5 ;  /* 0x3f00000004047820 */ /* 0x000fce0000410000 */
.L_x_12459:
[----:B------:R-:W-:Y:S05]  /*24920*/  BSYNC B1 ;  /* 0x0000000000017941 */ /* 0x000fea0003800000 */
.L_x_12457:
        /* <DEDUP_REMOVED lines=11> */
.L_x_12461:
[----:B------:R-:W-:-:S04]  /*249e0*/  FADD.FTZ R7, R6, -R7 ;  /* 0x8000000706077221 */ /* 0x000fc80000010000 */
[----:B------:R-:W-:-:S07]  /*249f0*/  FMUL.FTZ R7, R7, 0.5 ;  /* 0x3f00000007077820 */ /* 0x000fce0000410000 */
.L_x_12462:
[----:B------:R-:W-:Y:S05]  /*24a00*/  BSYNC B1 ;  /* 0x0000000000017941 */ /* 0x000fea0003800000 */
.L_x_12460:
        /* <DEDUP_REMOVED lines=35> */
.L_x_12455:
[----:B------:R0:W1:Y:S02]  /*24c40*/  MUFU.SQRT R24, R33 ;  /* 0x0000002100187308 */ /* 0x0000640000002000 */
.L_x_12454:
[----:B------:R-:W-:Y:S05]  /*24c50*/  BSYNC B0 ;  /* 0x0000000000007941 */ /* 0x000fea0003800000 */
.L_x_12453:
        /* <DEDUP_REMOVED lines=24> */
.L_x_12469:
[----:B------:R-:W-:-:S04]  /*24de0*/  FADD.FTZ R0, -R0, R5 ;  /* 0x0000000500007221 */ /* 0x000fc80000010100 */
[----:B------:R-:W-:-:S07]  /*24df0*/  FMUL.FTZ R0, R0, 0.5 ;  /* 0x3f00000000007820 */ /* 0x000fce0000410000 */
.L_x_12470:
[----:B------:R-:W-:Y:S05]  /*24e00*/  BSYNC B1 ;  /* 0x0000000000017941 */ /* 0x000fea0003800000 */
.L_x_12468:
        /* <DEDUP_REMOVED lines=10> */
.L_x_12472:
[----:B------:R-:W-:-:S04]  /*24eb0*/  FADD.FTZ R3, -R3, R6 ;  /* 0x0000000603037221 */ /* 0x000fc80000010100 */
[----:B------:R-:W-:-:S07]  /*24ec0*/  FMUL.FTZ R3, R3, 0.5 ;  /* 0x3f00000003037820 */ /* 0x000fce0000410000 */
.L_x_12473:
[----:B------:R-:W-:Y:S05]  /*24ed0*/  BSYNC B1 ;  /* 0x0000000000017941 */ /* 0x000fea0003800000 */
.L_x_12471:
[----:B------:R-:W-:Y:S01]  /*24ee0*/  FADD.FTZ R0, R3, R0 ;  /* 0x0000000003007221 */ /* 0x000fe20000010000 */
[----:B------:R-:W-:Y:S01]  /*24ef0*/  FADD.FTZ R27, R32, R27 ;  /* 0x0000001b201b7221 */ /* 0x000fe20000010000 */
[----:B------:R-:W-:-:S03]  /*24f00*/  PLOP3.LUT P0, PT, PT, PT, PT, 0x80, 0x0 ;  /* 0x000000000000781c */ /* 0x000fc60003f0f070 */
[----:B------:R-:W-:-:S06]  /*24f10*/  FMUL.FTZ R27, R27, R0 ;  /* 0x000000001b1b7220 */ /* 0x000fcc0000410000 */
[----:B------:R-:W4:Y:S01]  /*24f20*/  MUFU.SQRT R27, R27 ;  /* 0x0000001b001b7308 */ /* 0x000f220000002000 */
[----:B------:R-:W-:Y:S05]  /*24f30*/  BRA `(.L_x_12465) ;  /* 0x0000000000687947 */ /* 0x000fea0003800000 */
.L_x_12467:
        /* <DEDUP_REMOVED lines=15> */
.L_x_12466:
        /* <DEDUP_REMOVED lines=8> */
.L_x_12464:
[----:B------:R-:W-:Y:S01]  /*250b0*/  PLOP3.LUT P0, PT, PT, PT, PT, 0x80, 0x0 ;  /* 0x000000000000781c */ /* 0x000fe20003f0f070 */
[----:B------:R-:W-:Y:S01]  /*250c0*/  FMUL.FTZ R27, R27, 16777216 ;  /* 0x4b8000001b1b7820 */ /* 0x000fe20000410000 */
[----:B------:R-:W-:-:S11]  /*250d0*/  FMUL.FTZ R32, R32, 16777216 ;  /* 0x4b80000020207820 */ /* 0x000fd60000410000 */
.L_x_12465:
[----:B------:R-:W-:Y:S05]  /*250e0*/  BSYNC B0 ;  /* 0x0000000000007941 */ /* 0x000fea0003800000 */
.L_x_12463:
        /* <DEDUP_REMOVED lines=33> */
.L_x_12476:
        /* <DEDUP_REMOVED lines=28> */
.L_x_12475:
        /* <DEDUP_REMOVED lines=20> */
.L_x_12480:
[----:B------:R-:W-:Y:S05]  /*25600*/  BSYNC B5 ;  /* 0x0000000000057941 */ /* 0x000fea0003800000 */
.L_x_12479:
        /* <DEDUP_REMOVED lines=18> */
.L_x_12482:
[----:B------:R-:W-:Y:S02]  /*25730*/  ISETP.GE.AND P0, PT, R32, RZ, PT ;  /* 0x000000ff2000720c */ /* 0x000fe40003f06270 */
[----:B------:R-:W-:-:S11]  /*25740*/  MOV R3, 0x3fd774eb ;  /* 0x3fd774eb00037802 */ /* 0x000fd60000000f00 */
[----:B------:R-:W-:-:S04]  /*25750*/  @P0 FFMA.FTZ R0, R3, 0.93318945169448852539, -R0 ;  /* 0x3f6ee58103000823 */ /* 0x000fc80000010800 */
[----:B------:R-:W-:-:S07]  /*25760*/  @!P0 FFMA.FTZ R0, R3, 0.93318945169448852539, R0 ;  /* 0x3f6ee58103008823 */ /* 0x000fce0000010000 */
.L_x_12483:
[----:B------:R-:W-:Y:S05]  /*25770*/  BSYNC B0 ;  /* 0x0000000000007941 */ /* 0x000fea0003800000 */
.L_x_12481:
        /* <DEDUP_REMOVED lines=11> */
.L_x_12478:
        /* <DEDUP_REMOVED lines=17> */
.L_x_12485:
[----:B------:R-:W-:Y:S05]  /*25940*/  BSYNC B5 ;  /* 0x0000000000057941 */ /* 0x000fea0003800000 */
.L_x_12484:
        /* <DEDUP_REMOVED lines=18> */
.L_x_12487:
[----:B------:R-:W-:Y:S02]  /*25a70*/  ISETP.GE.AND P0, PT, R32, RZ, PT ;  /* 0x000000ff2000720c */ /* 0x000fe40003f06270 */
[----:B------:R-:W-:-:S11]  /*25a80*/  MOV R3, 0x3fd774eb ;  /* 0x3fd774eb00037802 */ /* 0x000fd60000000f00 */
[----:B------:R-:W-:-:S04]  /*25a90*/  @P0 FFMA.FTZ R0, R3, 0.93318945169448852539, -R0 ;  /* 0x3f6ee58103000823 */ /* 0x000fc80000010800 */
[----:B------:R-:W-:-:S07]  /*25aa0*/  @!P0 FFMA.FTZ R0, R3, 0.93318945169448852539, R0 ;  /* 0x3f6ee58103008823 */ /* 0x000fce0000010000 */
.L_x_12488:
[----:B------:R-:W-:Y:S05]  /*25ab0*/  BSYNC B0 ;  /* 0x0000000000007941 */ /* 0x000fea0003800000 */
.L_x_12486:
        /* <DEDUP_REMOVED lines=10> */
.L_x_12477:
[----:B------:R-:W-:Y:S05]  /*25b60*/  BSYNC B4 ;  /* 0x0000000000047941 */ /* 0x000fea0003800000 */
.L_x_12474:
[----:B------:R-:W-:-:S13]  /*25b70*/  ISETP.NE.AND P0, PT, R26, RZ, PT ;  /* 0x000000ff1a00720c */ /* 0x000fda0003f05270 */
[----:B-1----:R-:W-:-:S05]  /*25b80*/  @!P0 FADD.FTZ R24, -R24, -RZ ;  /* 0x800000ff18188221 */ /* 0x002fca0000010100 */
[----:B------:R-:W-:Y:S01]  /*25b90*/  MOV R26, R24 ;  /* 0x00000018001a7202 */ /* 0x000fe20000000f00 */
[----:B------:R-:W-:Y:S06]  /*25ba0*/  BRA `(.L_x_12489) ;  /* 0x0000000c006c7947 */ /* 0x000fec0003800000 */
.L_x_12452:
[----:B------:R-:W-:Y:S01]  /*25bb0*/  FADD.FTZ R0, -R8, 6.1232342629258392722e-17 ;  /* 0x248d313208007421 */ /* 0x000fe20000010100 */
[----:B------:R-:W-:-:S03]  /*25bc0*/  FADD.FTZ R26, -R9, -RZ ;  /* 0x800000ff091a7221 */ /* 0x000fc60000010100 */
[----:B------:R-:W-:Y:S01]  /*25bd0*/  FADD.FTZ R0, R0, 1.5707963705062866211 ;  /* 0x3fc90fdb00007421 */ /* 0x000fe20000010000 */
[----:B------:R-:W-:Y:S06]  /*25be0*/  BRA `(.L_x_12489) ;  /* 0x0000000c005c7947 */ /* 0x000fec0003800000 */
.L_x_12451:
[----:B------:R-:W-:Y:S01]  /*25bf0*/  HFMA2.MMA R0, -RZ, RZ, 0, 0 ;  /* 0x00000000ff007435 */ /* 0x000fe200000001ff */
[----:B------:R-:W-:Y:S01]  /*25c00*/  FADD.FTZ R26, -R9, -RZ ;  /* 0x800000ff091a7221 */ /* 0x000fe20000010100 */
[----:B------:R-:W-:Y:S09]  /*25c10*/  BRA `(.L_x_12489) ;  /* 0x0000000c00507947 */ /* 0x000ff20003800000 */
.L_x_12450:
        /* <DEDUP_REMOVED lines=24> */
.L_x_12494:
[----:B------:R-:W-:Y:S05]  /*25da0*/  BSYNC B5 ;  /* 0x0000000000057941 */ /* 0x000fea0003800000 */
.L_x_12493:
        /* <DEDUP_REMOVED lines=18> */
.L_x_12496:
[----:B------:R-:W-:Y:S02]  /*25ed0*/  ISETP.GE.AND P0, PT, R8, RZ, PT ;  /* 0x000000ff0800720c */ /* 0x000fe40003f06270 */
[----:B------:R-:W-:-:S11]  /*25ee0*/  MOV R3, 0x3fd774eb ;  /* 0x3fd774eb00037802 */ /* 0x000fd60000000f00 */
[----:B------:R-:W-:-:S04]  /*25ef0*/  @P0 FFMA.FTZ R0, R3, 0.93318945169448852539, -R0 ;  /* 0x3f6ee58103000823 */ /* 0x000fc80000010800 */
[----:B------:R-:W-:-:S07]  /*25f00*/  @!P0 FFMA.FTZ R0, R3, 0.93318945169448852539, R0 ;  /* 0x3f6ee58103008823 */ /* 0x000fce0000010000 */
.L_x_12497:
[----:B------:R-:W-:Y:S05]  /*25f10*/  BSYNC B0 ;  /* 0x0000000000007941 */ /* 0x000fea0003800000 */
.L_x_12495:
        /* <DEDUP_REMOVED lines=13> */
.L_x_12492:
        /* <DEDUP_REMOVED lines=12> */
.L_x_12500:
[----:B------:R-:W-:Y:S05]  /*260b0*/  BSYNC B5 ;  /* 0x0000000000057941 */ /* 0x000fea0003800000 */
.L_x_12499:
        /* <DEDUP_REMOVED lines=18> */
.L_x_12502:
[----:B------:R-:W-:Y:S02]  /*261e0*/  ISETP.GE.AND P0, PT, R8, RZ, PT ;  /* 0x000000ff0800720c */ /* 0x000fe40003f06270 */
[----:B------:R-:W-:-:S11]  /*261f0*/  MOV R3, 0x3fd774eb ;  /* 0x3fd774eb00037802 */ /* 0x000fd60000000f00 */
[----:B------:R-:W-:-:S04]  /*26200*/  @P0 FFMA.FTZ R0, R3, 0.93318945169448852539, -R0 ;  /* 0x3f6ee58103000823 */ /* 0x000fc80000010800 */
[----:B------:R-:W-:-:S07]  /*26210*/  @!P0 FFMA.FTZ R0, R3, 0.93318945169448852539, R0 ;  /* 0x3f6ee58103008823 */ /* 0x000fce0000010000 */
.L_x_12503:
[----:B------:R-:W-:Y:S05]  /*26220*/  BSYNC B0 ;  /* 0x0000000000007941 */ /* 0x000fea0003800000 */
.L_x_12501:
        /* <DEDUP_REMOVED lines=27> */
.L_x_12491:
        /* <DEDUP_REMOVED lines=33> */
.L_x_12505:
[----:B------:R-:W-:Y:S05]  /*265f0*/  BSYNC B5 ;  /* 0x0000000000057941 */ /* 0x000fea0003800000 */
.L_x_12504:
        /* <DEDUP_REMOVED lines=18> */
.L_x_12507:
[----:B------:R-:W-:Y:S02]  /*26720*/  ISETP.GE.AND P0, PT, R8, RZ, PT ;  /* 0x000000ff0800720c */ /* 0x000fe40003f06270 */
[----:B------:R-:W-:-:S11]  /*26730*/  MOV R3, 0x3fd774eb ;  /* 0x3fd774eb00037802 */ /* 0x000fd60000000f00 */
[----:B------:R-:W-:-:S04]  /*26740*/  @P0 FFMA.FTZ R0, R3, 0.93318945169448852539, -R0 ;  /* 0x3f6ee58103000823 */ /* 0x000fc80000010800 */
[----:B------:R-:W-:-:S07]  /*26750*/  @!P0 FFMA.FTZ R0, R3, 0.93318945169448852539, R0 ;  /* 0x3f6ee58103008823 */ /* 0x000fce0000010000 */
.L_x_12508:
[----:B------:R-:W-:Y:S05]  /*26760*/  BSYNC B0 ;  /* 0x0000000000007941 */ /* 0x000fea0003800000 */
.L_x_12506:
        /* <DEDUP_REMOVED lines=10> */
.L_x_12498:
[----:B------:R-:W-:Y:S05]  /*26810*/  BSYNC B4 ;  /* 0x0000000000047941 */ /* 0x000fea0003800000 */
.L_x_12490:
[----:B------:R-:W-:Y:S01]  /*26820*/  ISETP.NE.AND P0, PT, R26, RZ, PT ;  /* 0x000000ff1a00720c */ /* 0x000fe20003f05270 */
[----:B------:R-:W-:Y:S01]  /*26830*/  FADD.FTZ R26, R33, 0.69314718246459960938 ;  /* 0x3f317218211a7421 */ /* 0x000fe20000010000 */
[----:B------:R-:W-:-:S11]  /*26840*/  FADD.FTZ R0, |R0|, -RZ ;  /* 0x800000ff00007221 */ /* 0x000fd60000010200 */
[----:B------:R-:W-:Y:S01]  /*26850*/  @!P0 FADD.FTZ R26, -R26, -RZ ;  /* 0x800000ff1a1a8221 */ /* 0x000fe20000010100 */
[----:B------:R-:W-:Y:S06]  /*26860*/  BRA `(.L_x_12489) ;  /* 0x00000000003c7947 */ /* 0x000fec0003800000 */
.L_x_12449:
        /* <DEDUP_REMOVED lines=15> */
.L_x_12489:
[----:B------:R-:W-:Y:S05]  /*26960*/  BSYNC B2 ;  /* 0x0000000000027941 */ /* 0x000fea0003800000 */
.L_x_12448:
        /* <DEDUP_REMOVED lines=9> */
.L_x_12509:
[----:B------:R-:W-:Y:S02]  /*26a00*/  FSETP.GTU.FTZ.AND P0, PT, R3, +INF , PT ;  /* 0x7f8000000300780b */ /* 0x000fe40003f1c000 */
[----:B---34-:R-:W-:-:S11]  /*26a10*/  MOV R27, R0 ;  /* 0x00000000001b7202 */ /* 0x018fd60000000f00 */
[----:B------:R-:W-:-:S07]  /*26a20*/  @!P0 MOV R26, R3 ;  /* 0x00000003001a8202 */ /* 0x000fce0000000f00 */
.L_x_12447:
[----:B------:R-:W-:Y:S05]  /*26a30*/  BSYNC B3 ;  /* 0x0000000000037941 */ /* 0x000fea0003800000 */
.L_x_12446:
        /* <DEDUP_REMOVED lines=114> */
.L_x_12520:
        /* <DEDUP_REMOVED lines=10> */
.L_x_12522:
[----:B------:R-:W-:-:S04]  /*27200*/  FADD.FTZ R4, -R0, R5 ;  /* 0x0000000500047221 */ /* 0x000fc80000010100 */
[----:B------:R-:W-:-:S07]  /*27210*/  FMUL.FTZ R4, R4, 0.5 ;  /* 0x3f00000004047820 */ /* 0x000fce0000410000 */
.L_x_12523:
[----:B------:R-:W-:Y:S05]  /*27220*/  BSYNC B1 ;  /* 0x0000000000017941 */ /* 0x000fea0003800000 */
.L_x_12521:
        /* <DEDUP_REMOVED lines=11> */
.L_x_12525:
[----:B------:R-:W-:-:S04]  /*272e0*/  FADD.FTZ R7, R6, -R7 ;  /* 0x8000000706077221 */ /* 0x000fc80000010000 */
[----:B------:R-:W-:-:S07]  /*272f0*/  FMUL.FTZ R7, R7, 0.5 ;  /* 0x3f00000007077820 */ /* 0x000fce0000410000 */
.L_x_12526:
[----:B------:R-:W-:Y:S05]  /*27300*/  BSYNC B1 ;  /* 0x0000000000017941 */ /* 0x000fea0003800000 */
.L_x_12524:
        /* <DEDUP_REMOVED lines=35> */
.L_x_12519:
[----:B------:R0:W1:Y:S02]  /*27540*/  MUFU.SQRT R8, R33 ;  /* 0x0000002100087308 */ /* 0x0000640000002000 */
.L_x_12518:
[----:B------:R-:W-:Y:S05]  /*27550*/  BSYNC B0 ;  /* 0x0000000000007941 */ /* 0x000fea0003800000 */
.L_x_12517:
        /* <DEDUP_REMOVED lines=24> */
.L_x_12533:
[----:B------:R-:W-:-:S04]  /*276e0*/  FADD.FTZ R0, -R0, R5 ;  /* 0x0000000500007221 */ /* 0x000fc80000010100 */
[----:B------:R-:W-:-:S07]  /*276f0*/  FMUL.FTZ R0, R0, 0.5 ;  /* 0x3f00000000007820 */ /* 0x000fce0000410000 */
.L_x_12534:
[----:B------:R-:W-:Y:S05]  /*27700*/  BSYNC B1 ;  /* 0x0000000000017941 */ /* 0x000fea0003800000 */
.L_x_12532:
        /* <DEDUP_REMOVED lines=10> */
.L_x_12536:
[----:B------:R-:W-:-:S04]  /*277b0*/  FADD.FTZ R3, -R3, R6 ;  /* 0x0000000603037221 */ /* 0x000fc80000010100 */
[----:B------:R-:W-:-:S07]  /*277c0*/  FMUL.FTZ R3, R3, 0.5 ;  /* 0x3f00000003037820 */ /* 0x000fce0000410000 */
.L_x_12537:
[----:B------:R-:W-:Y:S05]  /*277d0*/  BSYNC B1 ;  /* 0x0000000000017941 */ /* 0x000fea0003800000 */
.L_x_12535:
[----:B------:R-:W-:Y:S01]  /*277e0*/  FADD.FTZ R0, R3, R0 ;  /* 0x0000000003007221 */ /* 0x000fe20000010000 */
[----:B------:R-:W-:Y:S01]  /*277f0*/  FADD.FTZ R25, R24, R25 ;  /* 0x0000001918197221 */ /* 0x000fe20000010000 */
[----:B------:R-:W-:-:S03]  /*27800*/  PLOP3.LUT P0, PT, PT, PT, PT, 0x80, 0x0 ;  /* 0x000000000000781c */ /* 0x000fc60003f0f070 */
[----:B------:R-:W-:-:S06]  /*27810*/  FMUL.FTZ R25, R25, R0 ;  /* 0x0000000019197220 */ /* 0x000fcc0000410000 */
[----:B------:R-:W2:Y:S01]  /*27820*/  MUFU.SQRT R25, R25 ;  /* 0x0000001900197308 */ /* 0x000ea20000002000 */
[----:B------:R-:W-:Y:S05]  /*27830*/  BRA `(.L_x_12529) ;  /* 0x0000000000687947 */ /* 0x000fea0003800000 */
.L_x_12531:
        /* <DEDUP_REMOVED lines=15> */
.L_x_12530:
        /* <DEDUP_REMOVED lines=8> */
.L_x_12528:
[----:B------:R-:W-:Y:S01]  /*279b0*/  PLOP3.LUT P0, PT, PT, PT, PT, 0x80, 0x0 ;  /* 0x000000000000781c */ /* 0x000fe20003f0f070 */
[----:B------:R-:W-:Y:S01]  /*279c0*/  FMUL.FTZ R25, R25, 16777216 ;  /* 0x4b80000019197820 */ /* 0x000fe20000410000 */
[----:B------:R-:W-:-:S11]  /*279d0*/  FMUL.FTZ R24, R24, 16777216 ;  /* 0x4b80000018187820 */ /* 0x000fd60000410000 */
.L_x_12529:
[----:B------:R-:W-:Y:S05]  /*279e0*/  BSYNC B0 ;  /* 0x0000000000007941 */ /* 0x000fea0003800000 */
.L_x_12527:
        /* <DEDUP_REMOVED lines=33> */
.L_x_12540:
        /* <DEDUP_REMOVED lines=28> */
.L_x_12539:
        /* <DEDUP_REMOVED lines=20> */
.L_x_12544:
[----:B------:R-:W-:Y:S05]  /*27f00*/  BSYNC B5 ;  /* 0x0000000000057941 */ /* 0x000fea0003800000 */
.L_x_12543:
        /* <DEDUP_REMOVED lines=18> */
.L_x_12546:
[----:B------:R-:W-:Y:S02]  /*28030*/  ISETP.GE.AND P0, PT, R24, RZ, PT ;  /* 0x000000ff1800720c */ /* 0x000fe40003f06270 */
[----:B------:R-:W-:-:S11]  /*28040*/  MOV R3, 0x3fd774eb ;  /* 0x3fd774eb00037802 */ /* 0x000fd60000000f00 */
[----:B------:R-:W-:-:S04]  /*28050*/  @P0 FFMA.FTZ R0, R3, 0.93318945169448852539, -R0 ;  /* 0x3f6ee58103000823 */ /* 0x000fc80000010800 */
[----:B------:R-:W-:-:S07]  /*28060*/  @!P0 FFMA.FTZ R0, R3, 0.93318945169448852539, R0 ;  /* 0x3f6ee58103008823 */ /* 0x000fce0000010000 */
.L_x_12547:
[----:B------:R-:W-:Y:S05]  /*28070*/  BSYNC B0 ;  /* 0x0000000000007941 */ /* 0x000fea0003800000 */
.L_x_12545:
        /* <DEDUP_REMOVED lines=11> */
.L_x_12542:
        /* <DEDUP_REMOVED lines=17> */
.L_x_12549:
[----:B------:R-:W-:Y:S05]  /*28240*/  BSYNC B5 ;  /* 0x0000000000057941 */ /* 0x000fea0003800000 */
.L_x_12548:
        /* <DEDUP_REMOVED lines=18> */
.L_x_12551:
[----:B------:R-:W-:Y:S02]  /*28370*/  ISETP.GE.AND P0, PT, R24, RZ, PT ;  /* 0x000000ff1800720c */ /* 0x000fe40003f06270 */
[----:B------:R-:W-:-:S11]  /*28380*/  MOV R3, 0x3fd774eb ;  /* 0x3fd774eb00037802 */ /* 0x000fd60000000f00 */
[----:B------:R-:W-:-:S04]  /*28390*/  @P0 FFMA.FTZ R0, R3, 0.93318945169448852539, -R0 ;  /* 0x3f6ee58103000823 */ /* 0x000fc80000010800 */
[----:B------:R-:W-:-:S07]  /*283a0*/  @!P0 FFMA.FTZ R0, R3, 0.93318945169448852539, R0 ;  /* 0x3f6ee58103008823 */ /* 0x000fce0000010000 */
.L_x_12552:
[----:B------:R-:W-:Y:S05]  /*283b0*/  BSYNC B0 ;  /* 0x0000000000007941 */ /* 0x000fea0003800000 */
.L_x_12550:
        /* <DEDUP_REMOVED lines=10> */
.L_x_12541:
[----:B------:R-:W-:Y:S05]  /*28460*/  BSYNC B4 ;  /* 0x0000000000047941 */ /* 0x000fea0003800000 */
.L_x_12538:
[----:B------:R-:W-:-:S13]  /*28470*/  ISETP.NE.AND P0, PT, R9, RZ, PT ;  /* 0x000000ff0900720c */ /* 0x000fda0003f05270 */
[----:B-1----:R-:W-:-:S05]  /*28480*/  @!P0 FADD.FTZ R8, -R8, -RZ ;  /* 0x800000ff08088221 */ /* 0x002fca0000010100 */
[----:B------:R-:W-:Y:S01]  /*28490*/  MOV R24, R8 ;  /* 0x0000000800187202 */ /* 0x000fe20000000f00 */
[----:B------:R-:W-:Y:S06]  /*284a0*/  BRA `(.L_x_12553) ;  /* 0x0000000c006c7947 */ /* 0x000fec0003800000 */
.L_x_12516:
[----:B------:R-:W-:Y:S01]  /*284b0*/  FADD.FTZ R0, -R10, 6.1232342629258392722e-17 ;  /* 0x248d31320a007421 */ /* 0x000fe20000010100 */
[----:B------:R-:W-:-:S03]  /*284c0*/  FADD.FTZ R24, -R11, -RZ ;  /* 0x800000ff0b187221 */ /* 0x000fc60000010100 */
[----:B------:R-:W-:Y:S01]  /*284d0*/  FADD.FTZ R0, R0, 1.5707963705062866211 ;  /* 0x3fc90fdb00007421 */ /* 0x000fe20000010000 */
[----:B------:R-:W-:Y:S06]  /*284e0*/  BRA `(.L_x_12553) ;  /* 0x0000000c005c7947 */ /* 0x000fec0003800000 */
.L_x_12515:
[----:B------:R-:W-:Y:S01]  /*284f0*/  HFMA2.MMA R0, -RZ, RZ, 0, 0 ;  /* 0x00000000ff007435 */ /* 0x000fe200000001ff */
[----:B------:R-:W-:Y:S01]  /*28500*/  FADD.FTZ R24, -R11, -RZ ;  /* 0x800000ff0b187221 */ /* 0x000fe20000010100 */
[----:B------:R-:W-:Y:S09]  /*28510*/  BRA `(.L_x_12553) ;  /* 0x0000000c00507947 */ /* 0x000ff20003800000 */
.L_x_12514:
        /* <DEDUP_REMOVED lines=24> */
.L_x_12558:
[----:B------:R-:W-:Y:S05]  /*286a0*/  BSYNC B5 ;  /* 0x0000000000057941 */ /* 0x000fea0003800000 */
.L_x_12557:
        /* <DEDUP_REMOVED lines=18> */
.L_x_12560:
[----:B------:R-:W-:Y:S02]  /*287d0*/  ISETP.GE.AND P0, PT, R10, RZ, PT ;  /* 0x000000ff0a00720c */ /* 0x000fe40003f06270 */
[----:B------:R-:W-:-:S11]  /*287e0*/  MOV R3, 0x3fd774eb ;  /* 0x3fd774eb00037802 */ /* 0x000fd60000000f00 */
[----:B------:R-:W-:-:S04]  /*287f0*/  @P0 FFMA.FTZ R0, R3, 0.93318945169448852539, -R0 ;  /* 0x3f6ee58103000823 */ /* 0x000fc80000010800 */
[----:B------:R-:W-:-:S07]  /*28800*/  @!P0 FFMA.FTZ R0, R3, 0.93318945169448852539, R0 ;  /* 0x3f6ee58103008823 */ /* 0x000fce0000010000 */
.L_x_12561:
[----:B------:R-:W-:Y:S05]  /*28810*/  BSYNC B0 ;  /* 0x0000000000007941 */ /* 0x000fea0003800000 */
.L_x_12559:
        /* <DEDUP_REMOVED lines=13> */
.L_x_12556:
        /* <DEDUP_REMOVED lines=12> */
.L_x_12564:
[----:B------:R-:W-:Y:S05]  /*289b0*/  BSYNC B5 ;  /* 0x0000000000057941 */ /* 0x000fea0003800000 */
.L_x_12563:
        /* <DEDUP_REMOVED lines=18> */
.L_x_12566:
[----:B------:R-:W-:Y:S02]  /*28ae0*/  ISETP.GE.AND P0, PT, R10, RZ, PT ;  /* 0x000000ff0a00720c */ /* 0x000fe40003f06270 */
[----:B------:R-:W-:-:S11]  /*28af0*/  MOV R3, 0x3fd774eb ;  /* 0x3fd774eb00037802 */ /* 0x000fd60000000f00 */
[----:B------:R-:W-:-:S04]  /*28b00*/  @P0 FFMA.FTZ R0, R3, 0.93318945169448852539, -R0 ;  /* 0x3f6ee58103000823 */ /* 0x000fc80000010800 */
[----:B------:R-:W-:-:S07]  /*28b10*/  @!P0 FFMA.FTZ R0, R3, 0.93318945169448852539, R0 ;  /* 0x3f6ee58103008823 */ /* 0x000fce0000010000 */
.L_x_12567:
[----:B------:R-:W-:Y:S05]  /*28b20*/  BSYNC B0 ;  /* 0x0000000000007941 */ /* 0x000fea0003800000 */
.L_x_12565:
        /* <DEDUP_REMOVED lines=27> */
.L_x_12555:
        /* <DEDUP_REMOVED lines=33> */
.L_x_12569:
[----:B------:R-:W-:Y:S05]  /*28ef0*/  BSYNC B5 ;  /* 0x0000000000057941 */ /* 0x000fea0003800000 */
.L_x_12568:
        /* <DEDUP_REMOVED lines=18> */
.L_x_12571:
[----:B------:R-:W-:Y:S02]  /*29020*/  ISETP.GE.AND P0, PT, R10, RZ, PT ;  /* 0x000000ff0a00720c */ /* 0x000fe40003f06270 */
[----:B------:R-:W-:-:S11]  /*29030*/  MOV R3, 0x3fd774eb ;  /* 0x3fd774eb00037802 */ /* 0x000fd60000000f00 */
[----:B------:R-:W-:-:S04]  /*29040*/  @P0 FFMA.FTZ R0, R3, 0.93318945169448852539, -R0 ;  /* 0x3f6ee58103000823 */ /* 0x000fc80000010800 */
[----:B------:R-:W-:-:S07]  /*29050*/  @!P0 FFMA.FTZ R0, R3, 0.93318945169448852539, R0 ;  /* 0x3f6ee58103008823 */ /* 0x000fce0000010000 */
.L_x_12572:
[----:B------:R-:W-:Y:S05]  /*29060*/  BSYNC B0 ;  /* 0x0000000000007941 */ /* 0x000fea0003800000 */
.L_x_12570:
        /* <DEDUP_REMOVED lines=10> */
.L_x_12562:
[----:B------:R-:W-:Y:S05]  /*29110*/  BSYNC B4 ;  /* 0x0000000000047941 */ /* 0x000fea0003800000 */
.L_x_12554:
[----:B------:R-:W-:Y:S01]  /*29120*/  ISETP.NE.AND P0, PT, R9, RZ, PT ;  /* 0x000000ff0900720c */ /* 0x000fe20003f05270 */
[----:B------:R-:W-:Y:S01]  /*29130*/  FADD.FTZ R24, R32, 0.69314718246459960938 ;  /* 0x3f31721820187421 */ /* 0x000fe20000010000 */
[----:B------:R-:W-:-:S11]  /*29140*/  FADD.FTZ R0, |R0|, -RZ ;  /* 0x800000ff00007221 */ /* 0x000fd60000010200 */
[----:B------:R-:W-:Y:S01]  /*29150*/  @!P0 FADD.FTZ R24, -R24, -RZ ;  /* 0x800000ff18188221 */ /* 0x000fe20000010100 */
[----:B------:R-:W-:Y:S06]  /*29160*/  BRA `(.L_x_12553) ;  /* 0x00000000003c7947 */ /* 0x000fec0003800000 */
.L_x_12513:
        /* <DEDUP_REMOVED lines=15> */
.L_x_12553:
[----:B------:R-:W-:Y:S05]  /*29260*/  BSYNC B2 ;  /* 0x0000000000027941 */ /* 0x000fea0003800000 */
.L_x_12512:
        /* <DEDUP_REMOVED lines=9> */
.L_x_12573:
[----:B------:R-:W-:Y:S02]  /*29300*/  FSETP.GTU.FTZ.AND P0, PT, R3, +INF , PT ;  /* 0x7f8000000300780b */ /* 0x000fe40003f1c000 */
[----:B--2-4-:R-:W-:-:S11]  /*29310*/  MOV R25, R0 ;  /* 0x0000000000197202 */ /* 0x014fd60000000f00 */
[----:B------:R-:W-:-:S07]  /*29320*/  @!P0 MOV R24, R3 ;  /* 0x0000000300188202 */ /* 0x000fce0000000f00 */
.L_x_12511:
[----:B------:R-:W-:Y:S05]  /*29330*/  BSYNC B3 ;  /* 0x0000000000037941 */ /* 0x000fea0003800000 */
.L_x_12510:
        /* <DEDUP_REMOVED lines=23> */
.L_x_12576:
[----:B------:R-:W-:-:S13]  /*294b0*/  ISETP.GE.AND P0, PT, R0, R31, PT ;  /* 0x0000001f0000720c */ /* 0x000fda0003f06270 */
[----:B------:R-:W-:Y:S05]  /*294c0*/  @P0 BRA `(.L_x_12578) ;  /* 0x0000000000300947 */ /* 0x000fea0003800000 */
[----:B-1----:R-:W1:Y:S01]  /*294d0*/  LDC.64 R4, c[0x0][0x218] ;  /* 0x00008600ff047b82 */ /* 0x002e620000000a00 */
[----:B------:R-:W-:Y:S02]  /*294e0*/  IADD3 R3, R2, R0, RZ ;  /* 0x0000000002037210 */ /* 0x000fe40007ffe0ff */
[----:B------:R-:W-:-:S03]  /*294f0*/  IADD3 R0, R0, 0x80, RZ ;  /* 0x0000008000007810 */ /* 0x000fc60007ffe0ff */
[----:B-1----:R-:W-:-:S05]  /*29500*/  IMAD.WIDE.U32 R4, R3, 0x8, R4 ;  /* 0x0000000803047825 */ /* 0x002fca00078e0004 */
[----:B------:R2:W-:Y:S02]  /*29510*/  STG.E.64 desc[UR4][R4.64], R18 ;  /* 0x0000001204007986 */ /* 0x0005e4000c101b04 */
.L_x_12577:
[----:B------:R-:W-:-:S13]  /*29520*/  ISETP.GE.AND P0, PT, R0, R31, PT ;  /* 0x0000001f0000720c */ /* 0x000fda0003f06270 */
[----:B------:R-:W-:Y:S05]  /*29530*/  @P0 BRA `(.L_x_12579) ;  /* 0x0000000000340947 */ /* 0x000fea0003800000 */
[----:B-12---:R-:W1:Y:S01]  /*29540*/  LDC.64 R4, c[0x0][0x218] ;  /* 0x00008600ff047b82 */ /* 0x006e620000000a00 */
[----:B------:R-:W-:Y:S02]  /*29550*/  IADD3 R3, R2, R0, RZ ;  /* 0x0000000002037210 */ /* 0x000fe40007ffe0ff */
[----:B------:R-:W-:-:S03]  /*29560*/  IADD3 R0, R0, 0x80, RZ ;  /* 0x0000008000007810 */ /* 0x000fc60007ffe0ff */
[----:B-1----:R-:W-:-:S05]  /*29570*/  IMAD.WIDE.U32 R4, R3, 0x8, R4 ;  /* 0x0000000803047825 */ /* 0x002fca00078e0004 */
[----:B------:R2:W-:Y:S02]  /*29580*/  STG.E.64 desc[UR4][R4.64], R20 ;  /* 0x0000001404007986 */ /* 0x0005e4000c101b04 */
.L_x_12578:
        /* <DEDUP_REMOVED lines=8> */
.L_x_12579:
[----:B------:R-:W-:Y:S05]  /*29610*/  BSYNC B1 ;  /* 0x0000000000017941 */ /* 0x000fea0003800000 */
.L_x_12575:
[----:B------:R-:W-:-:S13]  /*29620*/  ISETP.GE.AND P0, PT, R0, R31, PT ;  /* 0x0000001f0000720c */ /* 0x000fda0003f06270 */
[----:B-123--:R-:W1:Y:S01]  /*29630*/  @!P0 LDC.64 R4, c[0x0][0x218] ;  /* 0x00008600ff048b82 */ /* 0x00ee620000000a00 */
[----:B------:R-:W-:Y:S02]  /*29640*/  @!P0 IADD3 R3, R2, R0, RZ ;  /* 0x0000000002038210 */ /* 0x000fe40007ffe0ff */
[----:B------:R-:W-:-:S03]  /*29650*/  @!P0 IADD3 R0, R0, 0x80, RZ ;  /* 0x0000008000008810 */ /* 0x000fc60007ffe0ff */
[----:B-1----:R-:W-:-:S05]  /*29660*/  @!P0 IMAD.WIDE.U32 R4, R3, 0x8, R4 ;  /* 0x0000000803048825 */ /* 0x002fca00078e0004 */
[----:B------:R3:W-:Y:S02]  /*29670*/  @!P0 STG.E.64 desc[UR4][R4.64], R26 ;  /* 0x0000001a04008986 */ /* 0x0007e4000c101b04 */
.L_x_12580:
[----:B------:R-:W-:Y:S05]  /*29680*/  BSYNC B0 ;  /* 0x0000000000007941 */ /* 0x000fea0003800000 */
.L_x_12574:
        /* <DEDUP_REMOVED lines=8> */
        .weak           $__internal_20_$__cuda_sm3x_div_rn_ftz_f32_slowpath
        .type           $__internal_20_$__cuda_sm3x_div_rn_ftz_f32_slowpath,@function
        .size           $__internal_20_$__cuda_sm3x_div_rn_ftz_f32_slowpath,(.L_x_21025 - $__internal_20_$__cuda_sm3x_div_rn_ftz_f32_slowpath)
$__internal_20_$__cuda_sm3x_div_rn_ftz_f32_slowpath:
        /* <DEDUP_REMOVED lines=32> */
.L_x_12583:
[----:B------:R-:W-:Y:S05]  /*29910*/  BSYNC B1 ;  /* 0x0000000000017941 */ /* 0x000fea0003800000 */
.L_x_12582:
        /* <DEDUP_REMOVED lines=27> */
.L_x_12589:
[----:B------:R-:W-:-:S07]  /*29ad0*/  LEA R0, R3, R0, 0x17 ;  /* 0x0000000003007211 */ /* 0x000fce00078eb8ff */
.L_x_12590:
[----:B------:R-:W-:Y:S05]  /*29ae0*/  BSYNC B1 ;  /* 0x0000000000017941 */ /* 0x000fea0003800000 */
.L_x_12588:
[----:B------:R-:W-:Y:S05]  /*29af0*/  BRA `(.L_x_12591) ;  /* 0x0000000000207947 */ /* 0x000fea0003800000 */
.L_x_12587:
[----:B------:R-:W-:-:S04]  /*29b00*/  LOP3.LUT R29, R0, 0x80000000, R29, 0x48, !PT ;  /* 0x80000000001d7812 */ /* 0x000fc800078e481d */
[----:B------:R-:W-:Y:S01]  /*29b10*/  LOP3.LUT R0, R29, 0x7f800000, RZ, 0xfc, !PT ;  /* 0x7f8000001d007812 */ /* 0x000fe200078efcff */
[----:B------:R-:W-:Y:S06]  /*29b20*/  BRA `(.L_x_12591) ;  /* 0x0000000000147947 */ /* 0x000fec0003800000 */
.L_x_12586:
[----:B------:R-:W-:Y:S01]  /*29b30*/  LOP3.LUT R0, R0, 0x80000000, R29, 0x48, !PT ;  /* 0x8000000000007812 */ /* 0x000fe200078e481d */
[----:B------:R-:W-:Y:S06]  /*29b40*/  BRA `(.L_x_12591) ;  /* 0x00000000000c7947 */ /* 0x000fec0003800000 */
.L_x_12585:
[----:B------:R-:W0:Y:S01]  /*29b50*/  MUFU.RSQ R0, -QNAN ;  /* 0xffc0000000007908 */ /* 0x000e220000001400 */
[----:B------:R-:W-:Y:S05]  /*29b60*/  BRA `(.L_x_12591) ;  /* 0x0000000000047947 */ /* 0x000fea0003800000 */
.L_x_12584:
[----:B------:R-:W-:-:S07]  /*29b70*/  FADD.FTZ R0, R29, R0 ;  /* 0x000000001d007221 */ /* 0x000fce0000010000 */
.L_x_12591:
[----:B------:R-:W-:Y:S05]  /*29b80*/  BSYNC B0 ;  /* 0x0000000000007941 */ /* 0x000fea0003800000 */
.L_x_12581:
[----:B------:R-:W-:Y:S01]  /*29b90*/  HFMA2.MMA R7, -RZ, RZ, 0, 0 ;  /* 0x00000000ff077435 */ /* 0x000fe200000001ff */
[----:B------:R-:W-:-:S05]  /*29ba0*/  MOV R6, R4 ;  /* 0x0000000400067202 */ /* 0x000fca0000000f00 */
[----:B0-----:R-:W-:Y:S05]  /*29bb0*/  RET.REL.NODEC R6 `(_ZN2at6native29vectorized_elementwise_kernelILi8EZZZNS0_17acosh_kernel_cudaERNS_18TensorIteratorBaseEENKUlvE_clEvENKUlvE0_clEvEUlN3c107complexIfEEE_St5arrayIPcLm2EEEEviT0_T1_) ;  /* 0xfffffd6406107950 */ /* 0x001fea0003c3ffff */
.L_x_12592:
        /* <DEDUP_REMOVED lines=12> */
.L_x_21025:


//--------------------- .text._ZN2at6native18elementwise_kernelILi128ELi4EZNS0_15gpu_kernel_implIZZZNS0_17acosh_kernel_cudaERNS_18TensorIteratorBaseEENKUlvE_clEvENKUlvE_clEvEUlN3c107complexIdEEE_EEvS4_RKT_EUliE_EEviT1_ --------------------------
	.section	.text._ZN2at6native18elementwise_kernelILi128ELi4EZNS0_15gpu_kernel_implIZZZNS0_17acosh_kernel_cudaERNS_18TensorIteratorBaseEENKUlvE_clEvENKUlvE_clEvEUlN3c107complexIdEEE_EEvS4_RKT_EUliE_EEviT1_,"ax",@progbits
	.align	128
        .global         _ZN2at6native18elementwise_kernelILi128ELi4EZNS0_15gpu_kernel_implIZZZNS0_17acosh_kernel_cudaERNS_18TensorIteratorBaseEENKUlvE_clEvENKUlvE_clEvEUlN3c107complexIdEEE_EEvS4_RKT_EUliE_EEviT1_
        .type           _ZN2at6native18elementwise_kernelILi128ELi4EZNS0_15gpu_kernel_implIZZZNS0_17acosh_kernel_cudaERNS_18TensorIteratorBaseEENKUlvE_clEvENKUlvE_clEvEUlN3c107complexIdEEE_EEvS4_RKT_EUliE_EEviT1_,@function
        .size           _ZN2at6native18elementwise_kernelILi128ELi4EZNS0_15gpu_kernel_implIZZZNS0_17acosh_kernel_cudaERNS_18TensorIteratorBaseEENKUlvE_clEvENKUlvE_clEvEUlN3c107complexIdEEE_EEvS4_RKT_EUliE_EEviT1_,(.L_x_21027 - _ZN2at6native18elementwise_kernelILi128ELi4EZNS0_15gpu_kernel_implIZZZNS0_17acosh_kernel_cudaERNS_18TensorIteratorBaseEENKUlvE_clEvENKUlvE_clEvEUlN3c107complexIdEEE_EEvS4_RKT_EUliE_EEviT1_)
        .other          _ZN2at6native18elementwise_kernelILi128ELi4EZNS0_15gpu_kernel_implIZZZNS0_17acosh_kernel_cudaERNS_18TensorIteratorBaseEENKUlvE_clEvENKUlvE_clEvEUlN3c107complexIdEEE_EEvS4_RKT_EUliE_EEviT1_,@"STO_CUDA_ENTRY STV_DEFAULT"
_ZN2at6native18elementwise_kernelILi128ELi4EZNS0_15gpu_kernel_implIZZZNS0_17acosh_kernel_cudaERNS_18TensorIteratorBaseEENKUlvE_clEvENKUlvE_clEvEUlN3c107complexIdEEE_EEvS4_RKT_EUliE_EEviT1_:
.text._ZN2at6native18elementwise_kernelILi128ELi4EZNS0_15gpu_kernel_implIZZZNS0_17acosh_kernel_cudaERNS_18TensorIteratorBaseEENKUlvE_clEvENKUlvE_clEvEUlN3c107complexIdEEE_EEvS4_RKT_EUliE_EEviT1_:
[----:B------:R-:W0:Y:S01]  /*0000*/  LDC R1, c[0x0][0x28] ;  /* 0x00000a00ff017b82 */ /* 0x000e220000000800 */
[----:B------:R-:W1:Y:S01]  /*0010*/  S2R R42, SR_CTAID.X ;  /* 0x00000000002a7919 */ /* 0x000e620000002500 */
[----:B------:R-:W-:Y:S01]  /*0020*/  ULDC UR4, c[0x0][0x210] ;  /* 0x0000840000047ab9 */ /* 0x000fe20000000800 */
[----:B------:R-:W-:Y:S01]  /*0030*/  ULDC.64 UR36, c[0x0][0x208] ;  /* 0x0000820000247ab9 */ /* 0x000fe20000000a00 */
[----:B------:R-:W-:Y:S01]  /*0040*/  BSSY B6, `(.L_x_12593) ;  /* 0x0000c6c000067945 */ /* 0x000fe20003800000 */
[----:B------:R-:W1:Y:S01]  /*0050*/  S2R R3, SR_TID.X ;  /* 0x0000000000037919 */ /* 0x000e620000002100 */
[----:B0-----:R-:W-:Y:S02]  /*0060*/  VIADD R1, R1, 0xfffffff0 ;  /* 0xfffffff001017836 */ /* 0x001fe40000000000 */
[----:B-1----:R-:W-:-:S05]  /*0070*/  IMAD R42, R42, 0x200, R3 ;  /* 0x000002002a2a7824 */ /* 0x002fca00078e0203 */
[----:B------:R-:W-:-:S13]  /*0080*/  ISETP.GE.AND P0, PT, R42, UR4, PT ;  /* 0x000000042a007c0c */ /* 0x000fda000bf06270 */
[----:B------:R-:W-:Y:S05]  /*0090*/  @P0 BRA `(.L_x_12594) ;  /* 0x000000c400980947 */ /* 0x000fea0003800000 */
        /* <DEDUP_REMOVED lines=304> */
.L_x_12595:
[----:B------:R-:W0:Y:S01]  /*13a0*/  LDC.U8 R5, c[0x0][0x422] ;  /* 0x00010880ff057b82 */ /* 0x000e220000000000 */
[----:B------:R-:W-:Y:S02]  /*13b0*/  ULDC.64 UR4, c[0x0][0x418] ;  /* 0x0001060000047ab9 */ /* 0x000fe40000000a00 */
[----:B------:R-:W-:-:S05]  /*13c0*/  IADD3 R2, P1, R0, UR4, RZ ;  /* 0x0000000400027c10 */ /* 0x000fca000ff3e0ff */
        /* <DEDUP_REMOVED lines=13> */
[----:B------:R-:W-:Y:S01]  /*14a0*/  CS2R R18, SRZ ;  /* 0x0000000000127805 */ /* 0x000fe2000001ff00 */
[----:B--2---:R0:W1:Y:S01]  /*14b0*/  I2F.F64.S16 R16, R2 ;  /* 0x0000000200107312 */ /* 0x0040620000101c00 */
[----:B------:R-:W-:Y:S05]  /*14c0*/  BRA `(.L_x_12601) ;  /* 0x0000000c00d87947 */ /* 0x000fea0003800000 */
.L_x_12599:
[----:B------:R-:W2:Y:S01]  /*14d0*/  LDG.E.U8 R2, desc[UR36][R2.64] ;  /* 0x0000002402027981 */ /* 0x000ea2000c1e1100 */
[----:B------:R-:W-:Y:S01]  /*14e0*/  CS2R R18, SRZ ;  /* 0x0000000000127805 */ /* 0x000fe2000001ff00 */
[----:B--2---:R0:W1:Y:S01]  /*14f0*/  I2F.F64.U16 R16, R2 ;  /* 0x0000000200107312 */ /* 0x0040620000101800 */
[----:B------:R-:W-:Y:S05]  /*1500*/  BRA `(.L_x_12601) ;  /* 0x0000000c00c87947 */ /* 0x000fea0003800000 */
.L_x_12598:
[----:B------:R-:W-:-:S13]  /*1510*/  ISETP.NE.AND P0, PT, R4, 0x2, PT ;  /* 0x000000020400780c */ /* 0x000fda0003f05270 */
[----:B------:R-:W-:Y:S05]  /*1520*/  @!P0 BRA `(.L_x_12602) ;  /* 0x0000000000308947 */ /* 0x000fea0003800000 */
[----:B------:R-:W-:-:S13]  /*1530*/  ISETP.NE.AND P0, PT, R4, 0x3, PT ;  /* 0x000000030400780c */ /* 0x000fda0003f05270 */
[----:B------:R-:W-:Y:S05]  /*1540*/  @!P0 BRA `(.L_x_12603) ;  /* 0x0000000000188947 */ /* 0x000fea0003800000 */
[----:B------:R-:W-:-:S13]  /*1550*/  ISETP.NE.AND P0, PT, R4, 0x4, PT ;  /* 0x000000040400780c */ /* 0x000fda0003f05270 */
[----:B------:R-:W-:Y:S05]  /*1560*/  @P0 BRA `(.L_x_12600) ;  /* 0x0000000c00480947 */ /* 0x000fea0003800000 */
[----:B------:R-:W2:Y:S01]  /*1570*/  LDG.E.64 R16, desc[UR36][R2.64] ;  /* 0x0000002402107981 */ /* 0x000ea2000c1e1b00 */
[----:B------:R-:W-:Y:S01]  /*1580*/  CS2R R18, SRZ ;  /* 0x0000000000127805 */ /* 0x000fe2000001ff00 */
[----:B--2---:R-:W0:Y:S01]  /*1590*/  I2F.F64.S64 R16, R16 ;  /* 0x0000001000107312 */ /* 0x004e220000301c00 */
[----:B------:R-:W-:Y:S05]  /*15a0*/  BRA `(.L_x_12601) ;  /* 0x0000000c00a07947 */ /* 0x000fea0003800000 */
.L_x_12603:
[----:B------:R-:W2:Y:S01]  /*15b0*/  LDG.E R2, desc[UR36][R2.64] ;  /* 0x0000002402027981 */ /* 0x000ea2000c1e1900 */
[----:B------:R-:W-:Y:S01]  /*15c0*/  CS2R R18, SRZ ;  /* 0x0000000000127805 */ /* 0x000fe2000001ff00 */
[----:B--2---:R0:W1:Y:S01]  /*15d0*/  I2F.F64 R16, R2 ;  /* 0x0000000200107312 */ /* 0x0040620000201c00 */
[----:B------:R-:W-:Y:S05]  /*15e0*/  BRA `(.L_x_12601) ;  /* 0x0000000c00907947 */ /* 0x000fea0003800000 */
.L_x_12602:
[----:B------:R-:W2:Y:S01]  /*15f0*/  LDG.E.U16 R2, desc[UR36][R2.64] ;  /* 0x0000002402027981 */ /* 0x000ea2000c1e1500 */
[----:B------:R-:W-:Y:S01]  /*1600*/  CS2R R18, SRZ ;  /* 0x0000000000127805 */ /* 0x000fe2000001ff00 */
[----:B--2---:R0:W1:Y:S01]  /*1610*/  I2F.F64.S16 R16, R2 ;  /* 0x0000000200107312 */ /* 0x0040620000101c00 */
[----:B------:R-:W-:Y:S05]  /*1620*/  BRA `(.L_x_12601) ;  /* 0x0000000c00807947 */ /* 0x000fea0003800000 */
.L_x_12597:
[----:B------:R-:W-:-:S13]  /*1630*/  ISETP.GT.AND P0, PT, R4, 0x6, PT ;  /* 0x000000060400780c */ /* 0x000fda0003f04270 */
[----:B------:R-:W-:Y:S05]  /*1640*/  @P0 BRA `(.L_x_12604) ;  /* 0x00000000003c0947 */ /* 0x000fea0003800000 */
[----:B------:R-:W-:-:S13]  /*1650*/  ISETP.NE.AND P0, PT, R4, 0x5, PT ;  /* 0x000000050400780c */ /* 0x000fda0003f05270 */
[----:B------:R-:W-:Y:S05]  /*1660*/  @!P0 BRA `(.L_x_12605) ;  /* 0x00000000001c8947 */ /* 0x000fea0003800000 */
[----:B------:R-:W-:-:S13]  /*1670*/  ISETP.NE.AND P0, PT, R4, 0x6, PT ;  /* 0x000000060400780c */ /* 0x000fda0003f05270 */
[----:B------:R-:W-:Y:S05]  /*1680*/  @P0 BRA `(.L_x_12600) ;  /* 0x0000000c00000947 */ /* 0x000fea0003800000 */
[----:B------:R-:W2:Y:S01]  /*1690*/  LDG.E R16, desc[UR36][R2.64] ;  /* 0x0000002402107981 */ /* 0x000ea2000c1e1900 */
[----:B------:R-:W-:Y:S01]  /*16a0*/  CS2R R18, SRZ ;  /* 0x0000000000127805 */ /* 0x000fe2000001ff00 */
[----:B--2---:R-:W-:-:S06]  /*16b0*/  FMUL.FTZ R16, R16, 1 ;  /* 0x3f80000010107820 */ /* 0x004fcc0000410000 */
[----:B------:R-:W0:Y:S01]  /*16c0*/  F2F.F64.F32 R16, R16 ;  /* 0x0000001000107310 */ /* 0x000e220000201800 */
[----:B------:R-:W-:Y:S05]  /*16d0*/  BRA `(.L_x_12601) ;  /* 0x0000000c00547947 */ /* 0x000fea0003800000 */
.L_x_12605:
[----:B------:R-:W2:Y:S01]  /*16e0*/  LDG.E.U16 R0, desc[UR36][R2.64] ;  /* 0x0000002402007981 */ /* 0x000ea2000c1e1500 */
[----:B------:R-:W-:Y:S01]  /*16f0*/  CS2R R18, SRZ ;  /* 0x0000000000127805 */ /* 0x000fe2000001ff00 */
[----:B--2---:R-:W-:-:S05]  /*1700*/  HADD2.F32 R0, -RZ, R0.H0_H0 ;  /* 0x20000000ff007230 */ /* 0x004fca0000004100 */
[----:B------:R-:W-:-:S04]  /*1710*/  FMUL.FTZ R0, R0, 1 ;  /* 0x3f80000000007820 */ /* 0x000fc80000410000 */
[----:B------:R0:W1:Y:S01]  /*1720*/  F2F.F64.F32 R16, R0 ;  /* 0x0000000000107310 */ /* 0x0000620000201800 */
[----:B------:R-:W-:Y:S05]  /*1730*/  BRA `(.L_x_12601) ;  /* 0x0000000c003c7947 */ /* 0x000fea0003800000 */
.L_x_12604:
[----:B------:R-:W-:-:S13]  /*1740*/  ISETP.NE.AND P0, PT, R4, 0x7, PT ;  /* 0x000000070400780c */ /* 0x000fda0003f05270 */
[----:B------:R-:W-:Y:S05]  /*1750*/  @!P0 BRA `(.L_x_12606) ;  /* 0x0000000000488947 */ /* 0x000fea0003800000 */
[----:B------:R-:W-:-:S13]  /*1760*/  ISETP.NE.AND P0, PT, R4, 0x8, PT ;  /* 0x000000080400780c */ /* 0x000fda0003f05270 */
[----:B------:R-:W-:Y:S05]  /*1770*/  @!P0 BRA `(.L_x_12607) ;  /* 0x0000000000208947 */ /* 0x000fea0003800000 */
[----:B------:R-:W-:-:S13]  /*1780*/  ISETP.NE.AND P0, PT, R4, 0x9, PT ;  /* 0x000000090400780c */ /* 0x000fda0003f05270 */
[----:B------:R-:W-:Y:S05]  /*1790*/  @P0 BRA `(.L_x_12600) ;  /* 0x0000000800bc0947 */ /* 0x000fea0003800000 */
[----:B------:R-:W2:Y:S02]  /*17a0*/  LDG.E.64 R2, desc[UR36][R2.64] ;  /* 0x0000002402027981 */ /* 0x000ea4000c1e1b00 */
[----:B--2---:R-:W-:Y:S01]  /*17b0*/  FMUL.FTZ R18, R3, 1 ;  /* 0x3f80000003127820 */ /* 0x004fe20000410000 */
[----:B------:R-:W-:-:S05]  /*17c0*/  FMUL.FTZ R16, R2, 1 ;  /* 0x3f80000002107820 */ /* 0x000fca0000410000 */
[----:B------:R-:W0:Y:S08]  /*17d0*/  F2F.F64.F32 R18, R18 ;  /* 0x0000001200127310 */ /* 0x000e300000201800 */
[----:B------:R-:W1:Y:S01]  /*17e0*/  F2F.F64.F32 R16, R16 ;  /* 0x0000001000107310 */ /* 0x000e620000201800 */
[----:B------:R-:W-:Y:S05]  /*17f0*/  BRA `(.L_x_12601) ;  /* 0x0000000c000c7947 */ /* 0x000fea0003800000 */
.L_x_12607:
[----:B------:R-:W2:Y:S02]  /*1800*/  LDG.E R0, desc[UR36][R2.64] ;  /* 0x0000002402007981 */ /* 0x000ea4000c1e1900 */
[--C-:B--2---:R-:W-:Y:S02]  /*1810*/  HADD2.F32 R4, -RZ, R0.reuse.H1_H1 ;  /* 0x30000000ff047230 */ /* 0x104fe40000004100 */
[----:B------:R-:W-:-:S03]  /*1820*/  HADD2.F32 R0, -RZ, R0.H0_H0 ;  /* 0x20000000ff007230 */ /* 0x000fc60000004100 */
[----:B------:R-:W-:Y:S02]  /*1830*/  FMUL.FTZ R4, R4, 1 ;  /* 0x3f80000004047820 */ /* 0x000fe40000410000 */
[----:B------:R-:W-:Y:S02]  /*1840*/  FMUL.FTZ R0, R0, 1 ;  /* 0x3f80000000007820 */ /* 0x000fe40000410000 */
[----:B------:R0:W1:Y:S08]  /*1850*/  F2F.F64.F32 R18, R4 ;  /* 0x0000000400127310 */ /* 0x0000700000201800 */
[----:B------:R0:W2:Y:S01]  /*1860*/  F2F.F64.F32 R16, R0 ;  /* 0x0000000000107310 */ /* 0x0000a20000201800 */
[----:B------:R-:W-:Y:S05]  /*1870*/  BRA `(.L_x_12601) ;  /* 0x0000000800ec7947 */ /* 0x000fea0003800000 */
.L_x_12606:
[----:B------:R0:W5:Y:S01]  /*1880*/  LDG.E.64 R16, desc[UR36][R2.64] ;  /* 0x0000002402107981 */ /* 0x000162000c1e1b00 */
[----:B------:R-:W-:Y:S01]  /*1890*/  CS2R R18, SRZ ;  /* 0x0000000000127805 */ /* 0x000fe2000001ff00 */
[----:B------:R-:W-:Y:S06]  /*18a0*/  BRA `(.L_x_12601) ;  /* 0x0000000800e07947 */ /* 0x000fec0003800000 */
.L_x_12596:
        /* <DEDUP_REMOVED lines=9> */
[----:B------:R-:W-:Y:S01]  /*1940*/  CS2R R18, SRZ ;  /* 0x0000000000127805 */ /* 0x000fe2000001ff00 */
[----:B------:R-:W-:Y:S01]  /*1950*/  IMAD.MOV.U32 R16, RZ, RZ, RZ ;  /* 0x000000ffff107224 */ /* 0x000fe200078e00ff */
[----:B--2---:R-:W-:-:S04]  /*1960*/  ISETP.NE.AND P0, PT, R2, RZ, PT ;  /* 0x000000ff0200720c */ /* 0x004fc80003f05270 */
[----:B------:R-:W-:Y:S01]  /*1970*/  FSEL R17, RZ, 1.875, !P0 ;  /* 0x3ff00000ff117808 */ /* 0x000fe20004000000 */
[----:B------:R-:W-:Y:S08]  /*1980*/  BRA `(.L_x_12601) ;  /* 0x0000000800a87947 */ /* 0x000ff00003800000 */
.L_x_12610:
[----:B------:R0:W5:Y:S01]  /*1990*/  LDG.E.128 R16, desc[UR36][R2.64] ;  /* 0x0000002402107981 */ /* 0x000162000c1e1d00 */
[----:B------:R-:W-:Y:S05]  /*19a0*/  BRA `(.L_x_12601) ;  /* 0x0000000800a07947 */ /* 0x000fea0003800000 */
.L_x_12609:
        /* <DEDUP_REMOVED lines=8> */
[----:B------:R-:W-:Y:S01]  /*1a30*/  CS2R R18, SRZ ;  /* 0x0000000000127805 */ /* 0x000fe2000001ff00 */
        /* <DEDUP_REMOVED lines=20> */
.L_x_12612:
[----:B------:R-:W2:Y:S01]  /*1b80*/  LDG.E.U8 R2, desc[UR36][R2.64] ;  /* 0x0000002402027981 */ /* 0x000ea2000c1e1100 */
[----:B------:R-:W-:Y:S01]  /*1b90*/  CS2R R18, SRZ ;  /* 0x0000000000127805 */ /* 0x000fe2000001ff00 */
        /* <DEDUP_REMOVED lines=10> */
[----:B------:R-:W-:-:S05]  /*1c40*/  LOP3.LUT R4, R4, 0x80000000, R5, 0xf8, !PT ;  /* 0x8000000004047812 */ /* 0x000fca00078ef805 */
[----:B------:R-:W-:-:S04]  /*1c50*/  FMUL.FTZ R4, R4, 1 ;  /* 0x3f80000004047820 */ /* 0x000fc80000410000 */
[----:B------:R0:W1:Y:S01]  /*1c60*/  F2F.F64.F32 R16, R4 ;  /* 0x0000000400107310 */ /* 0x0000620000201800 */
[----:B------:R-:W-:Y:S05]  /*1c70*/  BRA `(.L_x_12601) ;  /* 0x0000000400ec7947 */ /* 0x000fea0003800000 */
.L_x_12611:
[----:B------:R-:W2:Y:S01]  /*1c80*/  LDG.E.U16 R0, desc[UR36][R2.64] ;  /* 0x0000002402007981 */ /* 0x000ea2000c1e1500 */
[----:B------:R-:W-:Y:S01]  /*1c90*/  CS2R R18, SRZ ;  /* 0x0000000000127805 */ /* 0x000fe2000001ff00 */
[----:B--2---:R-:W-:-:S04]  /*1ca0*/  IMAD.U32 R0, R0, 0x10000, RZ ;  /* 0x0001000000007824 */ /* 0x004fc800078e00ff */
[----:B------:R-:W-:-:S04]  /*1cb0*/  FMUL.FTZ R0, R0, 1 ;  /* 0x3f80000000007820 */ /* 0x000fc80000410000 */
[----:B------:R0:W1:Y:S01]  /*1cc0*/  F2F.F64.F32 R16, R0 ;  /* 0x0000000000107310 */ /* 0x0000620000201800 */
[----:B------:R-:W-:Y:S05]  /*1cd0*/  BRA `(.L_x_12601) ;  /* 0x0000000400d47947 */ /* 0x000fea0003800000 */
.L_x_12608:
        /* <DEDUP_REMOVED lines=9> */
[----:B------:R-:W-:Y:S01]  /*1d70*/  CS2R R18, SRZ ;  /* 0x0000000000127805 */ /* 0x000fe2000001ff00 */
[----:B--2---:R0:W1:Y:S01]  /*1d80*/  I2F.F64.U16 R16, R2 ;  /* 0x0000000200107312 */ /* 0x0040620000101800 */
[----:B------:R-:W-:Y:S05]  /*1d90*/  BRA `(.L_x_12601) ;  /* 0x0000000400a47947 */ /* 0x000fea0003800000 */
.L_x_12615:
        /* <DEDUP_REMOVED lines=21> */
.L_x_12619:
[----:B------:R-:W-:Y:S05]  /*1ef0*/  BSYNC B1 ;  /* 0x0000000000017941 */ /* 0x000fea0003800000 */
.L_x_12618:
[----:B------:R-:W-:Y:S01]  /*1f00*/  LEA R3, R0, 0x3b800000, 0x17 ;  /* 0x3b80000000037811 */ /* 0x000fe200078eb8ff */
[----:B------:R-:W-:-:S05]  /*1f10*/  IMAD.SHL.U32 R0, R2, 0x100000, RZ ;  /* 0x0010000002007824 */ /* 0x000fca00078e00ff */
[----:B------:R-:W-:-:S07]  /*1f20*/  LOP3.LUT R0, R3, R0, R4, 0xfe, !PT ;  /* 0x0000000003007212 */ /* 0x000fce00078efe04 */
.L_x_12617:
[----:B------:R-:W-:Y:S05]  /*1f30*/  BSYNC B0 ;  /* 0x0000000000007941 */ /* 0x000fea0003800000 */
.L_x_12616:
[----:B------:R-:W-:Y:S01]  /*1f40*/  FMUL.FTZ R0, R0, 1 ;  /* 0x3f80000000007820 */ /* 0x000fe20000410000 */
[----:B------:R-:W-:-:S03]  /*1f50*/  CS2R R18, SRZ ;  /* 0x0000000000127805 */ /* 0x000fc6000001ff00 */
[----:B------:R2:W3:Y:S01]  /*1f60*/  F2F.F64.F32 R16, R0 ;  /* 0x0000000000107310 */ /* 0x0004e20000201800 */
[----:B------:R-:W-:Y:S05]  /*1f70*/  BRA `(.L_x_12601) ;  /* 0x00000004002c7947 */ /* 0x000fea0003800000 */
.L_x_12614:
        /* <DEDUP_REMOVED lines=21> */
.L_x_12623:
[----:B------:R-:W-:Y:S05]  /*20d0*/  BSYNC B1 ;  /* 0x0000000000017941 */ /* 0x000fea0003800000 */
.L_x_12622:
[----:B------:R-:W-:Y:S01]  /*20e0*/  LEA R3, R0, 0x37800000, 0x17 ;  /* 0x3780000000037811 */ /* 0x000fe200078eb8ff */
[----:B------:R-:W-:-:S05]  /*20f0*/  IMAD.SHL.U32 R0, R2, 0x200000, RZ ;  /* 0x0020000002007824 */ /* 0x000fca00078e00ff */
[----:B------:R-:W-:-:S07]  /*2100*/  LOP3.LUT R0, R3, R0, R4, 0xfe, !PT ;  /* 0x0000000003007212 */ /* 0x000fce00078efe04 */
.L_x_12621:
[----:B------:R-:W-:Y:S05]  /*2110*/  BSYNC B0 ;  /* 0x0000000000007941 */ /* 0x000fea0003800000 */
.L_x_12620:
[----:B------:R-:W-:Y:S01]  /*2120*/  FMUL.FTZ R0, R0, 1 ;  /* 0x3f80000000007820 */ /* 0x000fe20000410000 */
[----:B------:R-:W-:-:S03]  /*2130*/  CS2R R18, SRZ ;  /* 0x0000000000127805 */ /* 0x000fc6000001ff00 */
[----:B------:R4:W0:Y:S01]  /*2140*/  F2F.F64.F32 R16, R0 ;  /* 0x0000000000107310 */ /* 0x0008220000201800 */
[----:B------:R-:W-:Y:S05]  /*2150*/  BRA `(.L_x_12601) ;  /* 0x0000000000b47947 */ /* 0x000fea0003800000 */
.L_x_12613:
        /* <DEDUP_REMOVED lines=14> */
.L_x_12627:
[----:B------:R-:W-:Y:S05]  /*2240*/  BSYNC B0 ;  /* 0x0000000000007941 */ /* 0x000fea0003800000 */
.L_x_12626:
[----:B------:R-:W-:Y:S01]  /*2250*/  FMUL.FTZ R0, R0, 1 ;  /* 0x3f80000000007820 */ /* 0x000fe20000410000 */
[----:B------:R-:W-:-:S03]  /*2260*/  CS2R R18, SRZ ;  /* 0x0000000000127805 */ /* 0x000fc6000001ff00 */
[----:B------:R0:W1:Y:S01]  /*2270*/  F2F.F64.F32 R16, R0 ;  /* 0x0000000000107310 */ /* 0x0000620000201800 */
[----:B------:R-:W-:Y:S05]  /*2280*/  BRA `(.L_x_12601) ;  /* 0x0000000000687947 */ /* 0x000fea0003800000 */
.L_x_12600:
        /* <DEDUP_REMOVED lines=16> */
.L_x_12628:
[----:B------:R-:W-:Y:S02]  /*2390*/  CS2R R16, SRZ ;  /* 0x0000000000107805 */ /* 0x000fe4000001ff00 */
[----:B------:R-:W-:Y:S01]  /*23a0*/  CS2R R18, SRZ ;  /* 0x0000000000127805 */ /* 0x000fe2000001ff00 */
[----:B------:R-:W-:Y:S06]  /*23b0*/  BRA `(.L_x_12601) ;  /* 0x00000000001c7947 */ /* 0x000fec0003800000 */
.L_x_12625:
[----:B------:R-:W2:Y:S01]  /*23c0*/  LDG.E.64 R16, desc[UR36][R2.64] ;  /* 0x0000002402107981 */ /* 0x000ea2000c1e1b00 */
[----:B------:R-:W-:Y:S01]  /*23d0*/  CS2R R18, SRZ ;  /* 0x0000000000127805 */ /* 0x000fe2000001ff00 */
[----:B--2---:R-:W0:Y:S01]  /*23e0*/  I2F.F64.U64 R16, R16 ;  /* 0x0000001000107312 */ /* 0x004e220000301800 */
[----:B------:R-:W-:Y:S05]  /*23f0*/  BRA `(.L_x_12601) ;  /* 0x00000000000c7947 */ /* 0x000fea0003800000 */
.L_x_12624:
[----:B------:R-:W2:Y:S01]  /*2400*/  LDG.E R2, desc[UR36][R2.64] ;  /* 0x0000002402027981 */ /* 0x000ea2000c1e1900 */
[----:B------:R-:W-:Y:S01]  /*2410*/  CS2R R18, SRZ ;  /* 0x0000000000127805 */ /* 0x000fe2000001ff00 */
[----:B--2---:R0:W1:Y:S06]  /*2420*/  I2F.F64.U32 R16, R2 ;  /* 0x0000000200107312 */ /* 0x00406c0000201800 */
.L_x_12601:
[----:B------:R-:W-:Y:S01]  /*2430*/  HFMA2.MMA R8, -RZ, RZ, 0.22119140625, 257.75 ;  /* 0x33145c07ff087435 */ /* 0x000fe200000001ff */
[----:B------:R-:W-:Y:S01]  /*2440*/  IMAD.MOV.U32 R9, RZ, RZ, 0x3c91a626 ;  /* 0x3c91a626ff097424 */ /* 0x000fe200078e00ff */
[----:B01---5:R-:W-:Y:S01]  /*2450*/  DSETP.GTU.AND P0, PT, |R18|, +INF , PT ;  /* 0x7ff000001200742a */ /* 0x023fe20003f0c200 */
[----:B------:R-:W-:Y:S01]  /*2460*/  ULDC.64 UR4, c[0x0][0x410] ;  /* 0x0001040000047ab9 */ /* 0x000fe20000000a00 */
[----:B------:R-:W-:Y:S01]  /*2470*/  BSSY B1, `(.L_x_12629) ;  /* 0x00008ff000017945 */ /* 0x000fe20003800000 */
[----:B------:R-:W-:Y:S01]  /*2480*/  IADD3 R2, P1, R22, UR4, RZ ;  /* 0x0000000416027c10 */ /* 0x000fe2000ff3e0ff */
[----:B--23--:R-:W-:Y:S01]  /*2490*/  DADD R4, -RZ, |R16| ;  /* 0x00000000ff047229 */ /* 0x00cfe20000000510 */
[----:B------:R0:W-:Y:S01]  /*24a0*/  STL.64 [R1+0x8], R8 ;  /* 0x0000080801007387 */ /* 0x0001e20000100a00 */
[----:B------:R-:W-:Y:S02]  /*24b0*/  DSETP.GTU.OR P0, PT, |R16|, +INF , P0 ;  /* 0x7ff000001000742a */ /* 0x000fe4000070c600 */
[----:B------:R-:W-:Y:S01]  /*24c0*/  IMAD.X R3, RZ, RZ, UR5, P1 ;  /* 0x00000005ff037e24 */ /* 0x000fe200088e06ff */
[----:B------:R-:W-:-:S11]  /*24d0*/  DADD R6, -RZ, |R18| ;  /* 0x00000000ff067229 */ /* 0x000fd60000000512 */
[----:B0-----:R-:W-:Y:S05]  /*24e0*/  @P0 BRA `(.L_x_12630) ;  /* 0x0000008c00880947 */ /* 0x001fea0003800000 */
[----:B------:R-:W-:Y:S01]  /*24f0*/  DSETP.GT.AND P0, PT, R6, 4.50359962737049600000e+15, PT ;  /* 0x433000000600742a */ /* 0x000fe20003f04000 */
[----:B------:R-:W-:-:S05]  /*2500*/  SHF.R.U32.HI R32, RZ, 0x1f, R19 ;  /* 0x0000001fff207819 */ /* 0x000fca0000011613 */
[----:B------:R-:W-:-:S14]  /*2510*/  DSETP.GT.OR P0, PT, R4, 4.50359962737049600000e+15, P0 ;  /* 0x433000000400742a */ /* 0x000fdc0000704400 */
[----:B------:R-:W-:Y:S05]  /*2520*/  @P0 BRA `(.L_x_12631) ;  /* 0x0000005c00c40947 */ /* 0x000fea0003800000 */
[----:B------:R-:W-:Y:S02]  /*2530*/  DSETP.NEU.AND P0, PT, R18, RZ, PT ;  /* 0x000000ff1200722a */ /* 0x000fe40003f0d000 */
[----:B------:R-:W-:-:S14]  /*2540*/  DSETP.EQ.AND P1, PT, R16, 1, PT ;  /* 0x3ff000001000742a */ /* 0x000fdc0003f22000 */
[----:B------:R-:W-:Y:S05]  /*2550*/  @!P0 BRA P1, `(.L_x_12632) ;  /* 0x0000005c00ac8947 */ /* 0x000fea0000800000 */
[----:B------:R-:W-:Y:S01]  /*2560*/  IMAD.MOV.U32 R9, RZ, RZ, 0xd800000 ;  /* 0x0d800000ff097424 */ /* 0x000fe200078e00ff */
[----:B------:R-:W-:Y:S01]  /*2570*/  UMOV UR4, 0x1409212f ;  /* 0x1409212f00047882 */ /* 0x000fe20000000000 */
[----:B------:R-:W-:Y:S01]  /*2580*/  IMAD.MOV.U32 R8, RZ, RZ, 0xd800000 ;  /* 0x0d800000ff087424 */ /* 0x000fe200078e00ff */
[----:B------:R-:W-:Y:S01]  /*2590*/  UMOV UR5, 0x3e43988e ;  /* 0x3e43988e00057882 */ /* 0x000fe20000000000 */
[----:B------:R-:W-:Y:S01]  /*25a0*/  FADD.FTZ R9, R9, 1 ;  /* 0x3f80000009097421 */ /* 0x000fe20000010000 */
[----:B------:R-:W-:Y:S02]  /*25b0*/  DSETP.GEU.AND P0, PT, R6, UR4, PT ;  /* 0x0000000406007e2a */ /* 0x000fe4000bf0e000 */
[----:B------:R-:W-:Y:S02]  /*25c0*/  DSETP.LT.AND P1, PT, R4, UR4, PT ;  /* 0x0000000404007e2a */ /* 0x000fe4000bf21000 */
[----:B------:R0:W-:-:S12]  /*25d0*/  STL.64 [R1], R8 ;  /* 0x0000000801007387 */ /* 0x0001d80000100a00 */
[----:B0-----:R-:W-:Y:S05]  /*25e0*/  @!P0 BRA P1, `(.L_x_12633) ;  /* 0x0000005c006c8947 */ /* 0x001fea0000800000 */
[C---:B------:R-:W-:Y:S01]  /*25f0*/  DADD R20, R4.reuse, 1 ;  /* 0x3ff0000004147429 */ /* 0x040fe20000000000 */
[----:B------:R-:W-:Y:S01]  /*2600*/  IMAD.MOV.U32 R12, RZ, RZ, RZ ;  /* 0x000000ffff0c7224 */ /* 0x000fe200078e00ff */
[----:B------:R-:W-:Y:S01]  /*2610*/  DADD R22, R4, -1 ;  /* 0xbff0000004167429 */ /* 0x000fe20000000000 */
[----:B------:R-:W-:Y:S01]  /*2620*/  UMOV UR4, 0xffffffff ;  /* 0xffffffff00047882 */ /* 0x000fe20000000000 */
[----:B------:R-:W-:Y:S01]  /*2630*/  DADD R24, -RZ, |R6| ;  /* 0x00000000ff187229 */ /* 0x000fe20000000506 */
[----:B------:R-:W-:Y:S01]  /*2640*/  UMOV UR5, 0x7fefffff ;  /* 0x7fefffff00057882 */ /* 0x000fe20000000000 */
[----:B------:R-:W-:Y:S01]  /*2650*/  UMOV UR7, UR4 ;  /* 0x0000000400077c82 */ /* 0x000fe20008000000 */
[----:B------:R-:W-:Y:S01]  /*2660*/  UMOV UR6, UR5 ;  /* 0x0000000500067c82 */ /* 0x000fe20008000000 */
[----:B------:R-:W-:Y:S01]  /*2670*/  DADD R8, -RZ, |R20| ;  /* 0x00000000ff087229 */ /* 0x000fe20000000514 */
[----:B------:R-:W-:Y:S01]  /*2680*/  IMAD.MOV.U32 R28, RZ, RZ, RZ ;  /* 0x000000ffff1c7224 */ /* 0x000fe200078e00ff */
[----:B------:R-:W-:Y:S01]  /*2690*/  DADD R26, -RZ, |R22| ;  /* 0x00000000ff1a7229 */ /* 0x000fe20000000516 */
[----:B------:R-:W-:Y:S01]  /*26a0*/  IMAD.MOV.U32 R46, RZ, RZ, 0x0 ;  /* 0x00000000ff2e7424 */ /* 0x000fe200078e00ff */
[----:B------:R-:W-:Y:S01]  /*26b0*/  BSSY B2, `(.L_x_12634) ;  /* 0x00002ae000027945 */ /* 0x000fe20003800000 */
[----:B------:R-:W-:-:S05]  /*26c0*/  IMAD.MOV.U32 R47, RZ, RZ, 0x3fd80000 ;  /* 0x3fd80000ff2f7424 */ /* 0x000fca00078e00ff */
[CC--:B------:R-:W-:Y:S02]  /*26d0*/  ISETP.GT.U32.AND P1, PT, R8.reuse, R24.reuse, PT ;  /* 0x000000180800720c */ /* 0x0c0fe40003f24070 */
[-C--:B------:R-:W-:Y:S02]  /*26e0*/  ISETP.LT.U32.AND P0, PT, R8, R24.reuse, PT ;  /* 0x000000180800720c */ /* 0x080fe40003f01070 */
[CC--:B------:R-:W-:Y:S02]  /*26f0*/  ISETP.GT.U32.AND.EX P1, PT, R9.reuse, R25.reuse, PT, P1 ;  /* 0x000000190900720c */ /* 0x0c0fe40003f24110 */
[----:B------:R-:W-:Y:S02]  /*2700*/  ISETP.GT.U32.AND P3, PT, R26, R24, PT ;  /* 0x000000181a00720c */ /* 0x000fe40003f64070 */
[CC--:B------:R-:W-:Y:S02]  /*2710*/  ISETP.LT.U32.AND.EX P0, PT, R9.reuse, R25.reuse, PT, P0 ;  /* 0x000000190900720c */ /* 0x0c0fe40003f01100 */
[----:B------:R-:W-:-:S02]  /*2720*/  SEL R37, R9, R25, P1 ;  /* 0x0000001909257207 */ /* 0x000fc40000800000 */
[-C--:B------:R-:W-:Y:S02]  /*2730*/  ISETP.LT.U32.AND P2, PT, R26, R24.reuse, PT ;  /* 0x000000181a00720c */ /* 0x080fe40003f41070 */
[-C--:B------:R-:W-:Y:S02]  /*2740*/  ISETP.GT.U32.AND.EX P3, PT, R27, R25.reuse, PT, P3 ;  /* 0x000000191b00720c */ /* 0x080fe40003f64130 */
[----:B------:R-:W-:Y:S02]  /*2750*/  SEL R34, R8, R24, P0 ;  /* 0x0000001808227207 */ /* 0x000fe40000000000 */
[-C--:B------:R-:W-:Y:S02]  /*2760*/  SEL R35, R9, R25.reuse, P0 ;  /* 0x0000001909237207 */ /* 0x080fe40000000000 */
[----:B----4-:R-:W-:Y:S02]  /*2770*/  LOP3.LUT R0, R37, 0xffc00000, RZ, 0xc0, !PT ;  /* 0xffc0000025007812 */ /* 0x010fe400078ec0ff */
[----:B------:R-:W-:-:S02]  /*2780*/  ISETP.LT.U32.AND.EX P0, PT, R27, R25, PT, P2 ;  /* 0x000000191b00720c */ /* 0x000fc40003f01120 */
[CC--:B------:R-:W-:Y:S02]  /*2790*/  SEL R41, R27.reuse, R25.reuse, P3 ;  /* 0x000000191b297207 */ /* 0x0c0fe40001800000 */
[-C--:B------:R-:W-:Y:S01]  /*27a0*/  SEL R36, R8, R24.reuse, P1 ;  /* 0x0000001808247207 */ /* 0x080fe20000800000 */
[----:B------:R-:W-:Y:S01]  /*27b0*/  IMAD.MOV.U32 R8, RZ, RZ, RZ ;  /* 0x000000ffff087224 */ /* 0x000fe200078e00ff */
[----:B------:R-:W-:Y:S02]  /*27c0*/  IADD3 R9, -R0, 0x7fd00000, RZ ;  /* 0x7fd0000000097810 */ /* 0x000fe40007ffe1ff */
[-C--:B------:R-:W-:Y:S02]  /*27d0*/  SEL R44, R26, R24.reuse, P0 ;  /* 0x000000181a2c7207 */ /* 0x080fe40000000000 */
[----:B------:R-:W-:Y:S02]  /*27e0*/  SEL R45, R27, R25, P0 ;  /* 0x000000191b2d7207 */ /* 0x000fe40000000000 */
[----:B------:R-:W-:Y:S01]  /*27f0*/  LOP3.LUT R42, R41, 0xffc00000, RZ, 0xc0, !PT ;  /* 0xffc00000292a7812 */ /* 0x000fe200078ec0ff */
[----:B------:R-:W-:Y:S01]  /*2800*/  IMAD.MOV.U32 R38, RZ, RZ, R44 ;  /* 0x000000ffff267224 */ /* 0x000fe200078e002c */
[C---:B------:R-:W-:Y:S01]  /*2810*/  DMUL R10, R8.reuse, R34 ;  /* 0x00000022080a7228 */ /* 0x040fe20000000000 */
[----:B------:R-:W-:Y:S01]  /*2820*/  IMAD.MOV.U32 R39, RZ, RZ, R45 ;  /* 0x000000ffff277224 */ /* 0x000fe200078e002d */
[----:B------:R-:W-:Y:S01]  /*2830*/  IADD3 R13, -R42, 0x7fd00000, RZ ;  /* 0x7fd000002a0d7810 */ /* 0x000fe20007ffe1ff */
[----:B------:R-:W-:Y:S01]  /*2840*/  DMUL R8, R8, R36 ;  /* 0x0000002408087228 */ /* 0x000fe20000000000 */
[----:B------:R-:W-:-:S04]  /*2850*/  SEL R40, R26, R24, P3 ;  /* 0x000000181a287207 */ /* 0x000fc80001800000 */
[----:B------:R-:W-:Y:S02]  /*2860*/  DMUL R14, R12, R38 ;  /* 0x000000260c0e7228 */ /* 0x000fe40000000000 */
[----:B------:R-:W-:Y:S02]  /*2870*/  DMUL R10, R10, R10 ;  /* 0x0000000a0a0a7228 */ /* 0x000fe40000000000 */
[----:B------:R-:W-:-:S04]  /*2880*/  DMUL R12, R12, R40 ;  /* 0x000000280c0c7228 */ /* 0x000fc80000000000 */
[----:B------:R-:W-:Y:S02]  /*2890*/  DMUL R14, R14, R14 ;  /* 0x0000000e0e0e7228 */ /* 0x000fe40000000000 */
[----:B------:R-:W-:-:S06]  /*28a0*/  DFMA R10, R8, R8, R10 ;  /* 0x00000008080a722b */ /* 0x000fcc000000000a */
[----:B------:R-:W-:Y:S02]  /*28b0*/  DFMA R24, R12, R12, R14 ;  /* 0x0000000c0c18722b */ /* 0x000fe4000000000e */
[----:B------:R-:W-:Y:S01]  /*28c0*/  DSETP.MIN.AND P0, P1, R10, UR4, PT ;  /* 0x000000040a007e2a */ /* 0x000fe2000b900000 */
[----:B------:R-:W-:Y:S01]  /*28d0*/  IMAD.U32 R12, RZ, RZ, UR6 ;  /* 0x00000006ff0c7e24 */ /* 0x000fe2000f8e00ff */
[----:B------:R-:W-:Y:S01]  /*28e0*/  MOV R8, R11 ;  /* 0x0000000b00087202 */ /* 0x000fe20000000f00 */
[----:B------:R-:W-:-:S03]  /*28f0*/  IMAD.U32 R14, RZ, RZ, UR5 ;  /* 0x00000005ff0e7e24 */ /* 0x000fc6000f8e00ff */
[----:B------:R-:W-:Y:S01]  /*2900*/  DSETP.MIN.AND P2, P3, R24, UR4, PT ;  /* 0x0000000418007e2a */ /* 0x000fe2000bb40000 */
[----:B------:R-:W-:Y:S01]  /*2910*/  FSEL R9, R8, UR6, P0 ;  /* 0x0000000608097c08 */ /* 0x000fe20008000000 */
[----:B------:R-:W-:Y:S01]  /*2920*/  IMAD.MOV.U32 R13, RZ, RZ, R25 ;  /* 0x000000ffff0d7224 */ /* 0x000fe200078e0019 */
[----:B------:R-:W-:Y:S01]  /*2930*/  UMOV UR6, UR4 ;  /* 0x0000000400067c82 */ /* 0x000fe20008000000 */
[----:B------:R-:W-:-:S03]  /*2940*/  IMAD.MOV.U32 R8, RZ, RZ, R10 ;  /* 0x000000ffff087224 */ /* 0x000fc600078e000a */
[----:B------:R-:W-:Y:S02]  /*2950*/  FSEL R27, R13, UR5, P2 ;  /* 0x000000050d1b7c08 */ /* 0x000fe40009000000 */
[----:B------:R-:W-:Y:S01]  /*2960*/  @P1 LOP3.LUT R9, R12, 0x80000, RZ, 0xfc, !PT ;  /* 0x000800000c091812 */ /* 0x000fe200078efcff */
[----:B------:R-:W-:Y:S01]  /*2970*/  IMAD.MOV.U32 R12, RZ, RZ, R24 ;  /* 0x000000ffff0c7224 */ /* 0x000fe200078e0018 */
[----:B------:R-:W-:Y:S01]  /*2980*/  SEL R8, R8, UR6, P0 ;  /* 0x0000000608087c07 */ /* 0x000fe20008000000 */
[----:B------:R-:W-:Y:S01]  /*2990*/  DSETP.NEU.AND P0, PT, R34, RZ, PT ;  /* 0x000000ff2200722a */ /* 0x000fe20003f0d000 */
[----:B------:R-:W0:Y:S01]  /*29a0*/  MUFU.RSQ64H R13, R9 ;  /* 0x00000009000d7308 */ /* 0x000e220000001c00 */
[----:B------:R-:W-:Y:S02]  /*29b0*/  @P3 LOP3.LUT R27, R14, 0x80000, RZ, 0xfc, !PT ;  /* 0x000800000e1b3812 */ /* 0x000fe400078efcff */
[----:B------:R-:W-:Y:S01]  /*29c0*/  SEL R26, R12, UR7, P2 ;  /* 0x000000070c1a7c07 */ /* 0x000fe20009000000 */
[----:B------:R-:W-:Y:S01]  /*29d0*/  IMAD.MOV.U32 R12, RZ, RZ, RZ ;  /* 0x000000ffff0c7224 */ /* 0x000fe200078e00ff */
[----:B------:R-:W-:Y:S01]  /*29e0*/  ISETP.GE.U32.AND P1, PT, R35, 0x7ff00000, PT ;  /* 0x7ff000002300780c */ /* 0x000fe20003f26070 */
[----:B------:R-:W-:Y:S01]  /*29f0*/  DSETP.NEU.AND P2, PT, R38, RZ, PT ;  /* 0x000000ff2600722a */ /* 0x000fe20003f4d000 */
[----:B------:R-:W-:Y:S01]  /*2a00*/  ISETP.GE.U32.AND P3, PT, R45, 0x7ff00000, PT ;  /* 0x7ff000002d00780c */ /* 0x000fe20003f66070 */
[----:B------:R-:W1:Y:S02]  /*2a10*/  MUFU.RSQ64H R29, R27 ;  /* 0x0000001b001d7308 */ /* 0x000e640000001c00 */
[----:B0-----:R-:W-:-:S02]  /*2a20*/  DMUL R14, R12, R12 ;  /* 0x0000000c0c0e7228 */ /* 0x001fc40000000000 */
[----:B-1----:R-:W-:-:S06]  /*2a30*/  DMUL R30, R28, R28 ;  /* 0x0000001c1c1e7228 */ /* 0x002fcc0000000000 */
[----:B------:R-:W-:Y:S02]  /*2a40*/  DFMA R14, R8, -R14, 1 ;  /* 0x3ff00000080e742b */ /* 0x000fe4000000080e */
[----:B------:R-:W-:-:S06]  /*2a50*/  DFMA R30, R26, -R30, 1 ;  /* 0x3ff000001a1e742b */ /* 0x000fcc000000081e */
[----:B------:R-:W-:Y:S02]  /*2a60*/  DMUL R8, R12, R14 ;  /* 0x0000000e0c087228 */ /* 0x000fe40000000000 */
[-C--:B------:R-:W-:Y:S02]  /*2a70*/  DFMA R14, R14, R46.reuse, 0.5 ;  /* 0x3fe000000e0e742b */ /* 0x080fe4000000002e */
[----:B------:R-:W-:Y:S02]  /*2a80*/  DFMA R32, R30, R46, 0.5 ;  /* 0x3fe000001e20742b */ /* 0x000fe4000000002e */
[----:B------:R-:W-:-:S04]  /*2a90*/  DMUL R30, R28, R30 ;  /* 0x0000001e1c1e7228 */ /* 0x000fc80000000000 */
[----:B------:R-:W-:Y:S01]  /*2aa0*/  DFMA R8, R14, R8, R12 ;  /* 0x000000080e08722b */ /* 0x000fe2000000000c */
[----:B------:R-:W-:-:S03]  /*2ab0*/  LOP3.LUT R13, R42, 0x100000, RZ, 0xfc, !PT ;  /* 0x001000002a0d7812 */ /* 0x000fc600078efcff */
[----:B------:R-:W-:-:S04]  /*2ac0*/  DFMA R30, R32, R30, R28 ;  /* 0x0000001e201e722b */ /* 0x000fc8000000001c */
[----:B------:R-:W-:Y:S01]  /*2ad0*/  DMUL R8, R10, R8 ;  /* 0x000000080a087228 */ /* 0x000fe20000000000 */
[----:B------:R-:W-:Y:S01]  /*2ae0*/  LOP3.LUT R11, R0, 0x100000, RZ, 0xfc, !PT ;  /* 0x00100000000b7812 */ /* 0x000fe200078efcff */
[----:B------:R-:W-:Y:S02]  /*2af0*/  IMAD.MOV.U32 R10, RZ, RZ, RZ ;  /* 0x000000ffff0a7224 */ /* 0x000fe400078e00ff */
[----:B------:R-:W-:-:S04]  /*2b00*/  DMUL R30, R24, R30 ;  /* 0x0000001e181e7228 */ /* 0x000fc80000000000 */
[----:B------:R-:W-:-:S04]  /*2b10*/  DMUL R8, R8, R10 ;  /* 0x0000000a08087228 */ /* 0x000fc80000000000 */
[----:B------:R-:W-:-:S06]  /*2b20*/  DMUL R30, R30, R12 ;  /* 0x0000000c1e1e7228 */ /* 0x000fcc0000000000 */
[----:B------:R-:W-:Y:S02]  /*2b30*/  @!P1 FSEL R35, R37, R9, !P0 ;  /* 0x0000000925239208 */ /* 0x000fe40004000000 */
[----:B------:R-:W-:Y:S02]  /*2b40*/  @!P1 FSEL R34, R36, R8, !P0 ;  /* 0x0000000824229208 */ /* 0x000fe40004000000 */
[----:B------:R-:W-:Y:S01]  /*2b50*/  @!P3 FSEL R44, R40, R30, !P2 ;  /* 0x0000001e282cb208 */ /* 0x000fe20005000000 */
[----:B------:R-:W-:Y:S01]  /*2b60*/  IMAD.MOV.U32 R43, RZ, RZ, R35 ;  /* 0x000000ffff2b7224 */ /* 0x000fe200078e0023 */
[----:B------:R-:W-:Y:S02]  /*2b70*/  @!P3 FSEL R45, R41, R31, !P2 ;  /* 0x0000001f292db208 */ /* 0x000fe40005000000 */
[----:B------:R-:W-:-:S06]  /*2b80*/  MOV R42, R34 ;  /* 0x00000022002a7202 */ /* 0x000fcc0000000f00 */
[----:B------:R-:W-:-:S08]  /*2b90*/  DADD R8, R42, R44 ;  /* 0x000000002a087229 */ /* 0x000fd0000000002c */
[----:B------:R-:W-:-:S08]  /*2ba0*/  DMUL R8, R8, 0.5 ;  /* 0x3fe0000008087828 */ /* 0x000fd00000000000 */
[----:B------:R-:W-:-:S06]  /*2bb0*/  DSETP.GEU.AND P0, PT, R8, 1, PT ;  /* 0x3ff000000800742a */ /* 0x000fcc0003f0e000 */
[----:B------:R-:W-:Y:S02]  /*2bc0*/  FSEL R32, R8, RZ, P0 ;  /* 0x000000ff08207208 */ /* 0x000fe40000000000 */
[----:B------:R-:W-:-:S06]  /*2bd0*/  FSEL R33, R9, 1.875, P0 ;  /* 0x3ff0000009217808 */ /* 0x000fcc0000000000 */
[----:B------:R-:W-:-:S14]  /*2be0*/  DSETP.GEU.AND P0, PT, R32, 10, PT ;  /* 0x402400002000742a */ /* 0x000fdc0003f0e000 */
[----:B------:R-:W-:Y:S05]  /*2bf0*/  @!P0 BRA `(.L_x_12635) ;  /* 0x0000000400b08947 */ /* 0x000fea0003800000 */
[----:B------:R-:W-:Y:S01]  /*2c00*/  DFMA R14, R32, R32, -1 ;  /* 0xbff00000200e742b */ /* 0x000fe20000000020 */
[----:B------:R-:W-:Y:S05]  /*2c10*/  BSSY B3, `(.L_x_12636) ;  /* 0x0000018000037945 */ /* 0x000fea0003800000 */
[----:B------:R-:W0:Y:S04]  /*2c20*/  MUFU.RSQ64H R27, R15 ;  /* 0x0000000f001b7308 */ /* 0x000e280000001c00 */
[----:B------:R-:W-:-:S05]  /*2c30*/  VIADD R26, R15, 0xfcb00000 ;  /* 0xfcb000000f1a7836 */ /* 0x000fca0000000000 */
[----:B------:R-:W-:Y:S01]  /*2c40*/  ISETP.GE.U32.AND P0, PT, R26, 0x7ca00000, PT ;  /* 0x7ca000001a00780c */ /* 0x000fe20003f06070 */
[----:B0-----:R-:W-:-:S08]  /*2c50*/  DMUL R8, R26, R26 ;  /* 0x0000001a1a087228 */ /* 0x001fd00000000000 */
[----:B------:R-:W-:-:S08]  /*2c60*/  DFMA R8, R14, -R8, 1 ;  /* 0x3ff000000e08742b */ /* 0x000fd00000000808 */
[----:B------:R-:W-:Y:S02]  /*2c70*/  DFMA R10, R8, R46, 0.5 ;  /* 0x3fe00000080a742b */ /* 0x000fe4000000002e */
[----:B------:R-:W-:-:S08]  /*2c80*/  DMUL R8, R26, R8 ;  /* 0x000000081a087228 */ /* 0x000fd00000000000 */
[----:B------:R-:W-:-:S08]  /*2c90*/  DFMA R8, R10, R8, R26 ;  /* 0x000000080a08722b */ /* 0x000fd0000000001a */
[----:B------:R-:W-:Y:S02]  /*2ca0*/  DMUL R28, R14, R8 ;  /* 0x000000080e1c7228 */ /* 0x000fe40000000000 */
[----:B------:R-:W-:Y:S02]  /*2cb0*/  VIADD R25, R9, 0xfff00000 ;  /* 0xfff0000009197836 */ /* 0x000fe40000000000 */
[----:B------:R-:W-:-:S04]  /*2cc0*/  IMAD.MOV.U32 R24, RZ, RZ, R8 ;  /* 0x000000ffff187224 */ /* 0x000fc800078e0008 */
[----:B------:R-:W-:-:S08]  /*2cd0*/  DFMA R30, R28, -R28, R14 ;  /* 0x8000001c1c1e722b */ /* 0x000fd0000000000e */
[----:B------:R-:W-:Y:S01]  /*2ce0*/  DFMA R12, R30, R24, R28 ;  /* 0x000000181e0c722b */ /* 0x000fe2000000001c */
[----:B------:R-:W-:Y:S10]  /*2cf0*/  @!P0 BRA `(.L_x_12637) ;  /* 0x0000000000248947 */ /* 0x000ff40003800000 */
[----:B------:R-:W-:Y:S01]  /*2d00*/  IMAD.MOV.U32 R10, RZ, RZ, R14 ;  /* 0x000000ffff0a7224 */ /* 0x000fe200078e000e */
[----:B------:R-:W-:Y:S01]  /*2d10*/  MOV R14, R28 ;  /* 0x0000001c000e7202 */ /* 0x000fe20000000f00 */
[----:B------:R-:W-:Y:S01]  /*2d20*/  IMAD.MOV.U32 R11, RZ, RZ, R15 ;  /* 0x000000ffff0b7224 */ /* 0x000fe200078e000f */
[----:B------:R-:W-:Y:S01]  /*2d30*/  MOV R0, 0x2d90 ;  /* 0x00002d9000007802 */ /* 0x000fe20000000f00 */
[----:B------:R-:W-:Y:S02]  /*2d40*/  IMAD.MOV.U32 R24, RZ, RZ, R8 ;  /* 0x000000ffff187224 */ /* 0x000fe400078e0008 */
[----:B------:R-:W-:Y:S02]  /*2d50*/  IMAD.MOV.U32 R12, RZ, RZ, R30 ;  /* 0x000000ffff0c7224 */ /* 0x000fe400078e001e */
[----:B------:R-:W-:Y:S02]  /*2d60*/  IMAD.MOV.U32 R13, RZ, RZ, R31 ;  /* 0x000000ffff0d7224 */ /* 0x000fe400078e001f */
[----:B------:R-:W-:-:S07]  /*2d70*/  IMAD.MOV.U32 R15, RZ, RZ, R29 ;  /* 0x000000ffff0f7224 */ /* 0x000fce00078e001d */
[----:B------:R-:W-:Y:S05]  /*2d80*/  CALL.REL.NOINC `($__internal_22_$__cuda_sm20_dsqrt_rn_f64_mediumpath_v1) ;  /* 0x000002f000487944 */ /* 0x000fea0003c00000 */
.L_x_12637:
[----:B------:R-:W-:Y:S05]  /*2d90*/  BSYNC B3 ;  /* 0x0000000000037941 */ /* 0x000fea0003800000 */
.L_x_12636:
[----:B------:R-:W-:Y:S01]  /*2da0*/  DADD R12, R32, R12 ;  /* 0x00000000200c7229 */ /* 0x000fe2000000000c */
        /* <DEDUP_REMOVED lines=20> */
[----:B------:R-:W-:Y:S01]  /*2ef0*/  UMOV UR4, 0x3ae80f1e ;  /* 0x3ae80f1e00047882 */ /* 0x000fe20000000000 */
[----:B------:R-:W-:Y:S01]  /*2f00*/  IMAD.MOV.U32 R27, RZ, RZ, 0x3ed0ee25 ;  /* 0x3ed0ee25ff1b7424 */ /* 0x000fe200078e00ff */
[----:B------:R-:W-:Y:S01]  /*2f10*/  LOP3.LUT R9, R8, 0x3ff00000, RZ, 0xfc, !PT ;  /* 0x3ff0000008097812 */ /* 0x000fe200078efcff */
[----:B------:R-:W-:Y:S01]  /*2f20*/  IMAD.MOV.U32 R8, RZ, RZ, R12 ;  /* 0x000000ffff087224 */ /* 0x000fe200078e000c */
[----:B------:R-:W-:Y:S01]  /*2f30*/  UMOV UR5, 0x3eb1380b ;  /* 0x3eb1380b00057882 */ /* 0x000fe20000000000 */
[----:B------:R-:W-:Y:S01]  /*2f40*/  IMAD.MOV.U32 R12, RZ, RZ, RZ ;  /* 0x000000ffff0c7224 */ /* 0x000fe200078e00ff */
[----:B------:R-:W-:Y:S01]  /*2f50*/  ISETP.GE.AND P0, PT, R9, 0x3ff6a09f, PT ;  /* 0x3ff6a09f0900780c */ /* 0x000fe20003f06270 */
[----:B------:R-:W-:Y:S01]  /*2f60*/  UMOV UR6, 0x80000000 ;  /* 0x8000000000067882 */ /* 0x000fe20000000000 */
[----:B------:R-:W-:Y:S01]  /*2f70*/  LEA.HI R29, R0, R29, RZ, 0xc ;  /* 0x0000001d001d7211 */ /* 0x000fe200078f60ff */
[----:B------:R-:W-:-:S10]  /*2f80*/  UMOV UR7, 0x43300000 ;  /* 0x4330000000077882 */ /* 0x000fd40000000000 */
[----:B------:R-:W-:Y:S02]  /*2f90*/  @P0 VIADD R11, R9, 0xfff00000 ;  /* 0xfff00000090b0836 */ /* 0x000fe40000000000 */
[----:B------:R-:W-:Y:S02]  /*2fa0*/  @P0 VIADD R29, R29, 0x1 ;  /* 0x000000011d1d0836 */ /* 0x000fe40000000000 */
[----:B------:R-:W-:-:S03]  /*2fb0*/  @P0 IMAD.MOV.U32 R9, RZ, RZ, R11 ;  /* 0x000000ffff090224 */ /* 0x000fc600078e000b */
[----:B------:R-:W-:Y:S01]  /*2fc0*/  LOP3.LUT R28, R29, 0x80000000, RZ, 0x3c, !PT ;  /* 0x800000001d1c7812 */ /* 0x000fe200078e3cff */
[----:B------:R-:W-:Y:S02]  /*2fd0*/  IMAD.MOV.U32 R29, RZ, RZ, 0x43300000 ;  /* 0x43300000ff1d7424 */ /* 0x000fe400078e00ff */
[C---:B------:R-:W-:Y:S02]  /*2fe0*/  DADD R10, R8.reuse, 1 ;  /* 0x3ff00000080a7429 */ /* 0x040fe40000000000 */
[----:B------:R-:W-:Y:S02]  /*2ff0*/  DADD R8, R8, -1 ;  /* 0xbff0000008087429 */ /* 0x000fe40000000000 */
[----:B------:R-:W-:Y:S01]  /*3000*/  DADD R28, R28, -UR6 ;  /* 0x800000061c1c7e29 */ /* 0x000fe20008000000 */
[----:B------:R-:W-:Y:S01]  /*3010*/  UMOV UR6, 0xfefa39ef ;  /* 0xfefa39ef00067882 */ /* 0x000fe20000000000 */
[----:B------:R-:W0:Y:S01]  /*3020*/  MUFU.RCP64H R13, R11 ;  /* 0x0000000b000d7308 */ /* 0x000e220000001800 */
[----:B------:R-:W-:Y:S01]  /*3030*/  UMOV UR7, 0x3fe62e42 ;  /* 0x3fe62e4200077882 */ /* 0x000fe20000000000 */
[----:B0-----:R-:W-:-:S08]  /*3040*/  DFMA R14, -R10, R12, 1 ;  /* 0x3ff000000a0e742b */ /* 0x001fd0000000010c */
[----:B------:R-:W-:-:S08]  /*3050*/  DFMA R14, R14, R14, R14 ;  /* 0x0000000e0e0e722b */ /* 0x000fd0000000000e */
[----:B------:R-:W-:-:S08]  /*3060*/  DFMA R14, R12, R14, R12 ;  /* 0x0000000e0c0e722b */ /* 0x000fd0000000000c */
[----:B------:R-:W-:-:S08]  /*3070*/  DMUL R12, R14, R8 ;  /* 0x000000080e0c7228 */ /* 0x000fd00000000000 */
[----:B------:R-:W-:-:S08]  /*3080*/  DFMA R12, R14, R8, R12 ;  /* 0x000000080e0c722b */ /* 0x000fd0000000000c */
[----:B------:R-:W-:Y:S02]  /*3090*/  DMUL R24, R12, R12 ;  /* 0x0000000c0c187228 */ /* 0x000fe40000000000 */
[----:B------:R-:W-:-:S06]  /*30a0*/  DFMA R34, R28, UR6, R12 ;  /* 0x000000061c227c2b */ /* 0x000fcc000800000c */
[----:B------:R-:W-:Y:S01]  /*30b0*/  DFMA R10, R24, UR4, R26 ;  /* 0x00000004180a7c2b */ /* 0x000fe2000800001a */
[----:B------:R-:W-:Y:S01]  /*30c0*/  UMOV UR4, 0x9f02676f ;  /* 0x9f02676f00047882 */ /* 0x000fe20000000000 */
[----:B------:R-:W-:Y:S01]  /*30d0*/  UMOV UR5, 0x3ef3b266 ;  /* 0x3ef3b26600057882 */ /* 0x000fe20000000000 */
[----:B------:R-:W-:-:S05]  /*30e0*/  DADD R26, R8, -R12 ;  /* 0x00000000081a7229 */ /* 0x000fca000000080c */
[----:B------:R-:W-:Y:S01]  /*30f0*/  DFMA R10, R24, R10, UR4 ;  /* 0x00000004180a7e2b */ /* 0x000fe2000800000a */
[----:B------:R-:W-:Y:S01]  /*3100*/  UMOV UR4, 0xa9ab0956 ;  /* 0xa9ab095600047882 */ /* 0x000fe20000000000 */
[----:B------:R-:W-:Y:S01]  /*3110*/  UMOV UR5, 0x3f1745cb ;  /* 0x3f1745cb00057882 */ /* 0x000fe20000000000 */
[----:B------:R-:W-:-:S05]  /*3120*/  DADD R26, R26, R26 ;  /* 0x000000001a1a7229 */ /* 0x000fca000000001a */
[----:B------:R-:W-:Y:S01]  /*3130*/  DFMA R10, R24, R10, UR4 ;  /* 0x00000004180a7e2b */ /* 0x000fe2000800000a */
[----:B------:R-:W-:Y:S01]  /*3140*/  UMOV UR4, 0x2d1b5154 ;  /* 0x2d1b515400047882 */ /* 0x000fe20000000000 */
[----:B------:R-:W-:Y:S01]  /*3150*/  UMOV UR5, 0x3f3c71c7 ;  /* 0x3f3c71c700057882 */ /* 0x000fe20000000000 */
[----:B------:R-:W-:Y:S02]  /*3160*/  DFMA R26, R8, -R12, R26 ;  /* 0x8000000c081a722b */ /* 0x000fe4000000001a */
[----:B------:R-:W-:-:S03]  /*3170*/  DFMA R8, -R28, UR6, R34 ;  /* 0x000000061c087c2b */ /* 0x000fc60008000122 */
[----:B------:R-:W-:Y:S01]  /*3180*/  DFMA R10, R24, R10, UR4 ;  /* 0x00000004180a7e2b */ /* 0x000fe2000800000a */
[----:B------:R-:W-:Y:S01]  /*3190*/  UMOV UR4, 0x923be72d ;  /* 0x923be72d00047882 */ /* 0x000fe20000000000 */
[----:B------:R-:W-:Y:S01]  /*31a0*/  UMOV UR5, 0x3f624924 ;  /* 0x3f62492400057882 */ /* 0x000fe20000000000 */
[----:B------:R-:W-:Y:S02]  /*31b0*/  DMUL R26, R14, R26 ;  /* 0x0000001a0e1a7228 */ /* 0x000fe40000000000 */
        /* <DEDUP_REMOVED lines=16> */
.L_x_12635:
[----:B------:R-:W-:Y:S02]  /*32c0*/  DSETP.GEU.AND P0, PT, R6, 3.8518598887744717061e-34, PT ;  /* 0x390000000600742a */ /* 0x000fe40003f0e000 */
[----:B------:R-:W-:-:S14]  /*32d0*/  DSETP.EQ.AND P1, PT, R4, 1, PT ;  /* 0x3ff000000400742a */ /* 0x000fdc0003f22000 */
[----:B------:R-:W-:Y:S05]  /*32e0*/  @!P0 BRA P1, `(.L_x_12639) ;  /* 0x0000001c00448947 */ /* 0x000fea0000800000 */
[----:B------:R-:W-:-:S08]  /*32f0*/  DMUL R8, |R22|, 2.2204460492503130808e-16 ;  /* 0x3cb0000016087828 */ /* 0x000fd00000000200 */
[----:B------:R-:W-:-:S14]  /*3300*/  DSETP.GTU.AND P0, PT, R8, R6, PT ;  /* 0x000000060800722a */ /* 0x000fdc0003f0c000 */
[----:B------:R-:W-:Y:S05]  /*3310*/  @P0 BRA `(.L_x_12640) ;  /* 0x0000000c00c80947 */ /* 0x000fea0003800000 */
[----:B------:R-:W-:Y:S01]  /*3320*/  DSETP.GEU.AND P0, PT, R20, RZ, PT ;  /* 0x000000ff1400722a */ /* 0x000fe20003f0e000 */
[----:B------:R-:W-:-:S13]  /*3330*/  BSSY B3, `(.L_x_12641) ;  /* 0x0000022000037945 */ /* 0x000fda0003800000 */
[----:B------:R-:W-:Y:S05]  /*3340*/  @!P0 BRA `(.L_x_12642) ;  /* 0x00000000007c8947 */ /* 0x000fea0003800000 */
[----:B------:R-:W-:Y:S01]  /*3350*/  DSETP.NEU.AND P0, PT, R20, RZ, PT ;  /* 0x000000ff1400722a */ /* 0x000fe20003f0d000 */
[----:B------:R-:W-:Y:S01]  /*3360*/  MOV R8, R6 ;  /* 0x0000000600087202 */ /* 0x000fe20000000f00 */
[----:B------:R-:W-:-:S12]  /*3370*/  IMAD.MOV.U32 R9, RZ, RZ, R7 ;  /* 0x000000ffff097224 */ /* 0x000fd800078e0007 */
[----:B------:R-:W-:Y:S05]  /*3380*/  @!P0 BRA `(.L_x_12643) ;  /* 0x0000000000708947 */ /* 0x000fea0003800000 */
[----:B------:R-:W-:Y:S01]  /*3390*/  DADD R24, R20, R42 ;  /* 0x0000000014187229 */ /* 0x000fe2000000002a */
[----:B------:R-:W-:Y:S01]  /*33a0*/  IMAD.MOV.U32 R8, RZ, RZ, 0x1 ;  /* 0x00000001ff087424 */ /* 0x000fe200078e00ff */
[----:B------:R-:W-:Y:S01]  /*33b0*/  DMUL R14, R6, R6 ;  /* 0x00000006060e7228 */ /* 0x000fe20000000000 */
[----:B------:R-:W-:Y:S03]  /*33c0*/  BSSY B4, `(.L_x_12644) ;  /* 0x0000014000047945 */ /* 0x000fe60003800000 */
[----:B------:R-:W0:Y:S06]  /*33d0*/  MUFU.RCP64H R9, R25 ;  /* 0x0000001900097308 */ /* 0x000e2c0000001800 */
[----:B------:R-:W-:Y:S01]  /*33e0*/  FSETP.GEU.AND P1, PT, |R15|, 6.5827683646048100446e-37, PT ;  /* 0x036000000f00780b */ /* 0x000fe20003f2e200 */
        /* <DEDUP_REMOVED lines=13> */
[----:B------:R-:W-:Y:S02]  /*34c0*/  IMAD.MOV.U32 R13, RZ, RZ, R15 ;  /* 0x000000ffff0d7224 */ /* 0x000fe400078e000f */
[----:B------:R-:W-:Y:S02]  /*34d0*/  IMAD.MOV.U32 R10, RZ, RZ, R24 ;  /* 0x000000ffff0a7224 */ /* 0x000fe400078e0018 */
[----:B------:R-:W-:-:S07]  /*34e0*/  IMAD.MOV.U32 R11, RZ, RZ, R25 ;  /* 0x000000ffff0b7224 */ /* 0x000fce00078e0019 */
[----:B------:R-:W-:Y:S05]  /*34f0*/  CALL.REL.NOINC `($__internal_21_$__cuda_sm20_div_rn_f64_full) ;  /* 0x000002e000d47944 */ /* 0x000fea0003c00000 */
.L_x_12645:
[----:B------:R-:W-:Y:S05]  /*3500*/  BSYNC B4 ;  /* 0x0000000000047941 */ /* 0x000fea0003800000 */
.L_x_12644:
[----:B------:R-:W-:Y:S02]  /*3510*/  IMAD.MOV.U32 R8, RZ, RZ, R10 ;  /* 0x000000ffff087224 */ /* 0x000fe400078e000a */
[----:B------:R-:W-:Y:S01]  /*3520*/  IMAD.MOV.U32 R9, RZ, RZ, R11 ;  /* 0x000000ffff097224 */ /* 0x000fe200078e000b */
[----:B------:R-:W-:Y:S06]  /*3530*/  BRA `(.L_x_12643) ;  /* 0x0000000000047947 */ /* 0x000fec0003800000 */
.L_x_12642:
[----:B------:R-:W-:-:S11]  /*3540*/  DADD R8, -R20, R42 ;  /* 0x0000000014087229 */ /* 0x000fd6000000012a */
.L_x_12643:
[----:B------:R-:W-:Y:S05]  /*3550*/  BSYNC B3 ;  /* 0x0000000000037941 */ /* 0x000fea0003800000 */
.L_x_12641:
[----:B------:R-:W-:Y:S01]  /*3560*/  DADD R12, -R4, 1 ;  /* 0x3ff00000040c7429 */ /* 0x000fe20000000100 */
[----:B------:R-:W-:Y:S07]  /*3570*/  BSSY B3, `(.L_x_12646) ;  /* 0x0000021000037945 */ /* 0x000fee0003800000 */
[----:B------:R-:W-:-:S14]  /*3580*/  DSETP.GEU.AND P0, PT, R12, RZ, PT ;  /* 0x000000ff0c00722a */ /* 0x000fdc0003f0e000 */
[----:B------:R-:W-:Y:S05]  /*3590*/  @!P0 BRA `(.L_x_12647) ;  /* 0x0000000000748947 */ /* 0x000fea0003800000 */
[----:B------:R-:W-:Y:S01]  /*35a0*/  DSETP.NEU.AND P0, PT, R12, RZ, PT ;  /* 0x000000ff0c00722a */ /* 0x000fe20003f0d000 */
[----:B------:R-:W-:Y:S01]  /*35b0*/  IMAD.MOV.U32 R10, RZ, RZ, R6 ;  /* 0x000000ffff0a7224 */ /* 0x000fe200078e0006 */
[----:B------:R-:W-:-:S12]  /*35c0*/  MOV R11, R7 ;  /* 0x00000007000b7202 */ /* 0x000fd80000000f00 */
        /* <DEDUP_REMOVED lines=24> */
.L_x_12650:
[----:B------:R-:W-:Y:S05]  /*3750*/  BSYNC B4 ;  /* 0x0000000000047941 */ /* 0x000fea0003800000 */
.L_x_12649:
[----:B------:R-:W-:Y:S05]  /*3760*/  BRA `(.L_x_12648) ;  /* 0x0000000000047947 */ /* 0x000fea0003800000 */
.L_x_12647:
[----:B------:R-:W-:-:S11]  /*3770*/  DADD R10, R44, -R12 ;  /* 0x000000002c0a7229 */ /* 0x000fd6000000080c */
.L_x_12648:
[----:B------:R-:W-:Y:S05]  /*3780*/  BSYNC B3 ;  /* 0x0000000000037941 */ /* 0x000fea0003800000 */
.L_x_12646:
[----:B------:R-:W-:Y:S01]  /*3790*/  DMUL R10, R10, 0.5 ;  /* 0x3fe000000a0a7828 */ /* 0x000fe20000000000 */
[----:B------:R-:W-:Y:S01]  /*37a0*/  BSSY B3, `(.L_x_12651) ;  /* 0x000001d000037945 */ /* 0x000fe20003800000 */
[----:B------:R-:W-:-:S06]  /*37b0*/  DADD R12, R32, 1 ;  /* 0x3ff00000200c7429 */ /* 0x000fcc0000000000 */
[----:B------:R-:W-:Y:S01]  /*37c0*/  DFMA R34, R8, 0.5, R10 ;  /* 0x3fe000000822782b */ /* 0x000fe2000000000a */
[----:B------:R-:W-:Y:S02]  /*37d0*/  IMAD.MOV.U32 R10, RZ, RZ, 0x0 ;  /* 0x00000000ff0a7424 */ /* 0x000fe400078e00ff */
[----:B------:R-:W-:-:S05]  /*37e0*/  IMAD.MOV.U32 R11, RZ, RZ, 0x3fd80000 ;  /* 0x3fd80000ff0b7424 */ /* 0x000fca00078e00ff */
[----:B------:R-:W-:-:S06]  /*37f0*/  DMUL R14, R34, R12 ;  /* 0x0000000c220e7228 */ /* 0x000fcc0000000000 */
        /* <DEDUP_REMOVED lines=9> */
[----:B------:R-:W-:Y:S01]  /*3890*/  VIADD R25, R9, 0xfff00000 ;  /* 0xfff0000009197836 */ /* 0x000fe20000000000 */
[----:B------:R-:W-:-:S05]  /*38a0*/  MOV R24, R8 ;  /* 0x0000000800187202 */ /* 0x000fca0000000f00 */
[----:B------:R-:W-:-:S08]  /*38b0*/  DFMA R30, R28, -R28, R14 ;  /* 0x8000001c1c1e722b */ /* 0x000fd0000000000e */
[----:B------:R-:W-:Y:S01]  /*38c0*/  DFMA R12, R30, R24, R28 ;  /* 0x000000181e0c722b */ /* 0x000fe2000000001c */
[----:B------:R-:W-:Y:S10]  /*38d0*/  @!P0 BRA `(.L_x_12652) ;  /* 0x0000000000248947 */ /* 0x000ff40003800000 */
[----:B------:R-:W-:Y:S01]  /*38e0*/  IMAD.MOV.U32 R10, RZ, RZ, R14 ;  /* 0x000000ffff0a7224 */ /* 0x000fe200078e000e */
[----:B------:R-:W-:Y:S01]  /*38f0*/  MOV R0, 0x3970 ;  /* 0x0000397000007802 */ /* 0x000fe20000000f00 */
[----:B------:R-:W-:Y:S02]  /*3900*/  IMAD.MOV.U32 R11, RZ, RZ, R15 ;  /* 0x000000ffff0b7224 */ /* 0x000fe400078e000f */
[----:B------:R-:W-:Y:S02]  /*3910*/  IMAD.MOV.U32 R24, RZ, RZ, R8 ;  /* 0x000000ffff187224 */ /* 0x000fe400078e0008 */
[----:B------:R-:W-:Y:S02]  /*3920*/  IMAD.MOV.U32 R12, RZ, RZ, R30 ;  /* 0x000000ffff0c7224 */ /* 0x000fe400078e001e */
[----:B------:R-:W-:Y:S02]  /*3930*/  IMAD.MOV.U32 R13, RZ, RZ, R31 ;  /* 0x000000ffff0d7224 */ /* 0x000fe400078e001f */
[----:B------:R-:W-:-:S02]  /*3940*/  IMAD.MOV.U32 R14, RZ, RZ, R28 ;  /* 0x000000ffff0e7224 */ /* 0x000fc400078e001c */
[----:B------:R-:W-:-:S07]  /*3950*/  IMAD.MOV.U32 R15, RZ, RZ, R29 ;  /* 0x000000ffff0f7224 */ /* 0x000fce00078e001d */
[----:B------:R-:W-:Y:S05]  /*3960*/  CALL.REL.NOINC `($__internal_22_$__cuda_sm20_dsqrt_rn_f64_mediumpath_v1) ;  /* 0x000002e400507944 */ /* 0x000fea0003c00000 */
.L_x_12652:
[----:B------:R-:W-:Y:S05]  /*3970*/  BSYNC B3 ;  /* 0x0000000000037941 */ /* 0x000fea0003800000 */
.L_x_12651:
        /* <DEDUP_REMOVED lines=36> */
[----:B------:R-:W-:Y:S01]  /*3bc0*/  @P0 IADD3 R11, R9, -0x100000, RZ ;  /* 0xfff00000090b0810 */ /* 0x000fe20007ffe0ff */
[----:B------:R-:W-:-:S04]  /*3bd0*/  @P0 VIADD R29, R29, 0x1 ;  /* 0x000000011d1d0836 */ /* 0x000fc80000000000 */
[----:B------:R-:W-:Y:S01]  /*3be0*/  @P0 IMAD.MOV.U32 R9, RZ, RZ, R11 ;  /* 0x000000ffff090224 */ /* 0x000fe200078e000b */
[----:B------:R-:W-:Y:S01]  /*3bf0*/  LOP3.LUT R28, R29, 0x80000000, RZ, 0x3c, !PT ;  /* 0x800000001d1c7812 */ /* 0x000fe200078e3cff */
[----:B------:R-:W-:-:S04]  /*3c00*/  IMAD.MOV.U32 R29, RZ, RZ, 0x43300000 ;  /* 0x43300000ff1d7424 */ /* 0x000fc800078e00ff */
        /* <DEDUP_REMOVED lines=46> */
.L_x_12653:
        /* <DEDUP_REMOVED lines=19> */
[----:B------:R-:W-:Y:S01]  /*4020*/  MOV R0, 0x4050 ;  /* 0x0000405000007802 */ /* 0x000fe20000000f00 */
[----:B------:R-:W-:-:S07]  /*4030*/  IMAD.MOV.U32 R13, RZ, RZ, R35 ;  /* 0x000000ffff0d7224 */ /* 0x000fce00078e0023 */
[----:B------:R-:W-:Y:S05]  /*4040*/  CALL.REL.NOINC `($__internal_21_$__cuda_sm20_div_rn_f64_full) ;  /* 0x000002d800007944 */ /* 0x000fea0003c00000 */
.L_x_12655:
[----:B------:R-:W-:Y:S05]  /*4050*/  BSYNC B3 ;  /* 0x0000000000037941 */ /* 0x000fea0003800000 */
.L_x_12654:
        /* <DEDUP_REMOVED lines=28> */
[----:B------:R-:W-:Y:S01]  /*4220*/  DADD R34, R34, R14 ;  /* 0x0000000022227229 */ /* 0x000fe2000000000e */
[----:B------:R-:W-:Y:S10]  /*4230*/  BRA `(.L_x_12638) ;  /* 0x0000000c00d47947 */ /* 0x000ff40003800000 */
.L_x_12640:
[----:B------:R-:W-:-:S14]  /*4240*/  DSETP.GEU.AND P0, PT, R4, 1, PT ;  /* 0x3ff000000400742a */ /* 0x000fdc0003f0e000 */
[----:B------:R-:W-:Y:S05]  /*4250*/  @!P0 BRA `(.L_x_12656) ;  /* 0x0000000800988947 */ /* 0x000fea0003800000 */
[----:B------:R-:W-:Y:S01]  /*4260*/  DMUL R14, R20, R22 ;  /* 0x00000016140e7228 */ /* 0x000fe20000000000 */
        /* <DEDUP_REMOVED lines=24> */
.L_x_12658:
[----:B------:R-:W-:Y:S05]  /*43f0*/  BSYNC B3 ;  /* 0x0000000000037941 */ /* 0x000fea0003800000 */
.L_x_12657:
[----:B------:R-:W-:-:S10]  /*4400*/  DADD R34, R22, R12 ;  /* 0x0000000016227229 */ /* 0x000fd4000000000c */
[C---:B------:R-:W-:Y:S02]  /*4410*/  FSETP.GEU.FTZ.AND P1, PT, R35.reuse, 1.7916666269302368164, PT ;  /* 0x3fe555552300780b */ /* 0x040fe40003f3e000 */
[----:B------:R-:W-:-:S04]  /*4420*/  FSETP.GT.FTZ.AND P0, PT, R35, -1.6999999284744262695, PT ;  /* 0xbfd999992300780b */ /* 0x000fc80003f14000 */
[----:B------:R-:W-:-:S13]  /*4430*/  PLOP3.LUT P0, PT, P1, P0, PT, 0x8, 0x0 ;  /* 0x000000000000781c */ /* 0x000fda0000f00170 */
[----:B------:R-:W-:Y:S05]  /*4440*/  @!P0 BRA `(.L_x_12659) ;  /* 0x0000000000d48947 */ /* 0x000fea0003800000 */
        /* <DEDUP_REMOVED lines=22> */
.L_x_12661:
[----:B------:R-:W-:Y:S05]  /*45b0*/  BSYNC B3 ;  /* 0x0000000000037941 */ /* 0x000fea0003800000 */
.L_x_12660:
        /* <DEDUP_REMOVED lines=30> */
.L_x_12659:
        /* <DEDUP_REMOVED lines=11> */
[----:B------:R-:W-:Y:S05]  /*4850*/  @P1 BRA `(.L_x_12662) ;  /* 0x0000000000fc1947 */ /* 0x000fea0003800000 */
        /* <DEDUP_REMOVED lines=63> */
.L_x_12662:
[----:B------:R-:W-:Y:S01]  /*4c50*/  IMAD.MOV.U32 R10, RZ, RZ, 0x0 ;  /* 0x00000000ff0a7424 */ /* 0x000fe200078e00ff */
[----:B------:R-:W-:Y:S01]  /*4c60*/  FSETP.NEU.FTZ.AND P0, PT, R9, RZ, PT ;  /* 0x000000ff0900720b */ /* 0x000fe20003f1d000 */
[----:B------:R-:W-:-:S06]  /*4c70*/  IMAD.MOV.U32 R11, RZ, RZ, 0x7ff00000 ;  /* 0x7ff00000ff0b7424 */ /* 0x000fcc00078e00ff */
[----:B------:R-:W-:-:S10]  /*4c80*/  DFMA R10, R8, R10, +INF ;  /* 0x7ff00000080a742b */ /* 0x000fd4000000000a */
[----:B------:R-:W-:Y:S02]  /*4c90*/  FSEL R34, R10, RZ, P0 ;  /* 0x000000ff0a227208 */ /* 0x000fe40000000000 */
[----:B------:R-:W-:Y:S01]  /*4ca0*/  FSEL R35, R11, -QNAN , P0 ;  /* 0xfff000000b237808 */ /* 0x000fe20000000000 */
[----:B------:R-:W-:Y:S06]  /*4cb0*/  BRA `(.L_x_12638) ;  /* 0x0000000400347947 */ /* 0x000fec0003800000 */
.L_x_12656:
[----:B------:R-:W-:Y:S01]  /*4cc0*/  DADD R14, -R4, 1 ;  /* 0x3ff00000040e7429 */ /* 0x000fe20000000100 */
[----:B------:R-:W-:Y:S07]  /*4cd0*/  BSSY B3, `(.L_x_12663) ;  /* 0x0000019000037945 */ /* 0x000fee0003800000 */
        /* <DEDUP_REMOVED lines=24> */
.L_x_12664:
[----:B------:R-:W-:Y:S05]  /*4e60*/  BSYNC B3 ;  /* 0x0000000000037941 */ /* 0x000fea0003800000 */
.L_x_12663:
[----:B------:R-:W0:Y:S01]  /*4e70*/  MUFU.RCP64H R9, R13 ;  /* 0x0000000d00097308 */ /* 0x000e220000001800 */
[----:B------:R-:W-:Y:S01]  /*4e80*/  IMAD.MOV.U32 R8, RZ, RZ, 0x1 ;  /* 0x00000001ff087424 */ /* 0x000fe200078e00ff */
[----:B------:R-:W-:Y:S01]  /*4e90*/  FSETP.GEU.AND P1, PT, |R7|, 6.5827683646048100446e-37, PT ;  /* 0x036000000700780b */ /* 0x000fe20003f2e200 */
[----:B------:R-:W-:Y:S04]  /*4ea0*/  BSSY B3, `(.L_x_12665) ;  /* 0x0000012000037945 */ /* 0x000fe80003800000 */
[----:B0-----:R-:W-:-:S08]  /*4eb0*/  DFMA R10, R8, -R12, 1 ;  /* 0x3ff00000080a742b */ /* 0x001fd0000000080c */
[----:B------:R-:W-:-:S08]  /*4ec0*/  DFMA R10, R10, R10, R10 ;  /* 0x0000000a0a0a722b */ /* 0x000fd0000000000a */
[----:B------:R-:W-:-:S08]  /*4ed0*/  DFMA R10, R8, R10, R8 ;  /* 0x0000000a080a722b */ /* 0x000fd00000000008 */
[----:B------:R-:W-:-:S08]  /*4ee0*/  DFMA R8, R10, -R12, 1 ;  /* 0x3ff000000a08742b */ /* 0x000fd0000000080c */
[----:B------:R-:W-:-:S08]  /*4ef0*/  DFMA R8, R10, R8, R10 ;  /* 0x000000080a08722b */ /* 0x000fd0000000000a */
[----:B------:R-:W-:-:S08]  /*4f00*/  DMUL R10, R6, R8 ;  /* 0x00000008060a7228 */ /* 0x000fd00000000000 */
[----:B------:R-:W-:-:S08]  /*4f10*/  DFMA R14, R10, -R12, R6 ;  /* 0x8000000c0a0e722b */ /* 0x000fd00000000006 */
        /* <DEDUP_REMOVED lines=10> */
.L_x_12666:
[----:B------:R-:W-:Y:S05]  /*4fc0*/  BSYNC B3 ;  /* 0x0000000000037941 */ /* 0x000fea0003800000 */
.L_x_12665:
[----:B------:R-:W-:Y:S02]  /*4fd0*/  IMAD.MOV.U32 R34, RZ, RZ, R10 ;  /* 0x000000ffff227224 */ /* 0x000fe400078e000a */
[----:B------:R-:W-:Y:S01]  /*4fe0*/  IMAD.MOV.U32 R35, RZ, RZ, R11 ;  /* 0x000000ffff237224 */ /* 0x000fe200078e000b */
[----:B------:R-:W-:Y:S06]  /*4ff0*/  BRA `(.L_x_12638) ;  /* 0x0000000000647947 */ /* 0x000fec0003800000 */
.L_x_12639:
[----:B------:R-:W0:Y:S01]  /*5000*/  MUFU.RSQ64H R27, R7 ;  /* 0x00000007001b7308 */ /* 0x000e220000001c00 */
[----:B------:R-:W-:Y:S01]  /*5010*/  VIADD R26, R7, 0xfcb00000 ;  /* 0xfcb00000071a7836 */ /* 0x000fe20000000000 */
[----:B------:R-:W-:Y:S04]  /*5020*/  BSSY B3, `(.L_x_12667) ;  /* 0x0000014000037945 */ /* 0x000fe80003800000 */
        /* <DEDUP_REMOVED lines=17> */
[----:B------:R-:W-:-:S07]  /*5140*/  IMAD.MOV.U32 R11, RZ, RZ, R7 ;  /* 0x000000ffff0b7224 */ /* 0x000fce00078e0007 */
[----:B------:R-:W-:Y:S05]  /*5150*/  CALL.REL.NOINC `($__internal_22_$__cuda_sm20_dsqrt_rn_f64_mediumpath_v1) ;  /* 0x000002cc00547944 */ /* 0x000fea0003c00000 */
.L_x_12668:
[----:B------:R-:W-:Y:S05]  /*5160*/  BSYNC B3 ;  /* 0x0000000000037941 */ /* 0x000fea0003800000 */
.L_x_12667:
[----:B------:R-:W-:Y:S02]  /*5170*/  IMAD.MOV.U32 R34, RZ, RZ, R12 ;  /* 0x000000ffff227224 */ /* 0x000fe400078e000c */
[----:B------:R-:W-:-:S07]  /*5180*/  IMAD.MOV.U32 R35, RZ, RZ, R13 ;  /* 0x000000ffff237224 */ /* 0x000fce00078e000d */
.L_x_12638:
[----:B------:R-:W-:Y:S05]  /*5190*/  BSYNC B2 ;  /* 0x0000000000027941 */ /* 0x000fea0003800000 */
.L_x_12634:
[----:B------:R-:W-:Y:S01]  /*51a0*/  DSETP.GEU.AND P0, PT, R4, 5.9666725849601653946e-154, PT ;  /* 0x202000000400742a */ /* 0x000fe20003f0e000 */
[----:B------:R-:W-:-:S13]  /*51b0*/  BSSY B2, `(.L_x_12669) ;  /* 0x000011f000027945 */ /* 0x000fda0003800000 */
[----:B------:R-:W-:Y:S05]  /*51c0*/  @!P0 BRA `(.L_x_12670) ;  /* 0x0000001000688947 */ /* 0x000fea0003800000 */
[----:B------:R-:W0:Y:S01]  /*51d0*/  MUFU.RCP64H R9, R33 ;  /* 0x0000002100097308 */ /* 0x000e220000001800 */
[----:B------:R-:W-:Y:S01]  /*51e0*/  IMAD.MOV.U32 R8, RZ, RZ, 0x1 ;  /* 0x00000001ff087424 */ /* 0x000fe200078e00ff */
[----:B------:R-:W-:Y:S01]  /*51f0*/  FSETP.GEU.AND P1, PT, |R5|, 6.5827683646048100446e-37, PT ;  /* 0x036000000500780b */ /* 0x000fe20003f2e200 */
[----:B------:R-:W-:Y:S04]  /*5200*/  BSSY B3, `(.L_x_12671) ;  /* 0x0000014000037945 */ /* 0x000fe80003800000 */
        /* <DEDUP_REMOVED lines=17> */
[----:B------:R-:W-:Y:S01]  /*5320*/  MOV R8, R10 ;  /* 0x0000000a00087202 */ /* 0x000fe20000000f00 */
[----:B------:R-:W-:-:S07]  /*5330*/  IMAD.MOV.U32 R9, RZ, RZ, R11 ;  /* 0x000000ffff097224 */ /* 0x000fce00078e000b */
.L_x_12672:
[----:B------:R-:W-:Y:S05]  /*5340*/  BSYNC B3 ;  /* 0x0000000000037941 */ /* 0x000fea0003800000 */
.L_x_12671:
[----:B------:R-:W-:Y:S01]  /*5350*/  UMOV UR4, 0x703afb7f ;  /* 0x703afb7f00047882 */ /* 0x000fe20000000000 */
[----:B------:R-:W-:Y:S01]  /*5360*/  UMOV UR5, 0x3fe488ce ;  /* 0x3fe488ce00057882 */ /* 0x000fe20000000000 */
[----:B------:R-:W-:Y:S01]  /*5370*/  PLOP3.LUT P0, PT, PT, PT, PT, 0x8, 0x0 ;  /* 0x000000000000781c */ /* 0x000fe20003f0e170 */
[----:B------:R-:W-:-:S14]  /*5380*/  DSETP.GT.AND P1, PT, R8, UR4, PT ;  /* 0x0000000408007e2a */ /* 0x000fdc000bf24000 */
[----:B------:R-:W-:Y:S05]  /*5390*/  @!P1 BRA `(.L_x_12673) ;  /* 0x0000001000009947 */ /* 0x000fea0003800000 */
[----:B------:R-:W-:Y:S02]  /*53a0*/  DSETP.GEU.AND P0, PT, R6, 1.7347234759768070944e-18, PT ;  /* 0x3c4000000600742a */ /* 0x000fe40003f0e000 */
[----:B------:R-:W-:-:S14]  /*53b0*/  DSETP.EQ.AND P1, PT, R4, 1, PT ;  /* 0x3ff000000400742a */ /* 0x000fdc0003f22000 */
[----:B------:R-:W-:Y:S05]  /*53c0*/  @!P0 BRA P1, `(.L_x_12674) ;  /* 0x0000000c000c8947 */ /* 0x000fea0000800000 */
[----:B------:R-:W-:-:S08]  /*53d0*/  DADD R10, R4, -1 ;  /* 0xbff00000040a7429 */ /* 0x000fd00000000000 */
[----:B------:R-:W-:-:S08]  /*53e0*/  DMUL R10, |R10|, 2.2204460492503130808e-16 ;  /* 0x3cb000000a0a7828 */ /* 0x000fd00000000200 */
[----:B------:R-:W-:-:S14]  /*53f0*/  DSETP.GTU.AND P0, PT, R10, R6, PT ;  /* 0x000000060a00722a */ /* 0x000fdc0003f0c000 */
[----:B------:R-:W-:Y:S05]  /*5400*/  @P0 BRA `(.L_x_12675) ;  /* 0x00000004009c0947 */ /* 0x000fea0003800000 */
[----:B------:R-:W-:Y:S01]  /*5410*/  DSETP.GEU.AND P0, PT, R20, RZ, PT ;  /* 0x000000ff1400722a */ /* 0x000fe20003f0e000 */
[----:B------:R-:W-:-:S13]  /*5420*/  BSSY B3, `(.L_x_12676) ;  /* 0x0000022000037945 */ /* 0x000fda0003800000 */
[----:B------:R-:W-:Y:S05]  /*5430*/  @!P0 BRA `(.L_x_12677) ;  /* 0x00000000007c8947 */ /* 0x000fea0003800000 */
[----:B------:R-:W-:Y:S01]  /*5440*/  DSETP.NEU.AND P0, PT, R20, RZ, PT ;  /* 0x000000ff1400722a */ /* 0x000fe20003f0d000 */
[----:B------:R-:W-:Y:S02]  /*5450*/  IMAD.MOV.U32 R46, RZ, RZ, R6 ;  /* 0x000000ffff2e7224 */ /* 0x000fe400078e0006 */
[----:B------:R-:W-:-:S11]  /*5460*/  IMAD.MOV.U32 R47, RZ, RZ, R7 ;  /* 0x000000ffff2f7224 */ /* 0x000fd600078e0007 */
        /* <DEDUP_REMOVED lines=24> */
.L_x_12680:
[----:B------:R-:W-:Y:S05]  /*55f0*/  BSYNC B4 ;  /* 0x0000000000047941 */ /* 0x000fea0003800000 */
.L_x_12679:
[----:B------:R-:W-:Y:S01]  /*5600*/  IMAD.MOV.U32 R46, RZ, RZ, R10 ;  /* 0x000000ffff2e7224 */ /* 0x000fe200078e000a */
[----:B------:R-:W-:Y:S01]  /*5610*/  MOV R47, R11 ;  /* 0x0000000b002f7202 */ /* 0x000fe20000000f00 */
[----:B------:R-:W-:Y:S06]  /*5620*/  BRA `(.L_x_12678) ;  /* 0x0000000000047947 */ /* 0x000fec0003800000 */
.L_x_12677:
[----:B------:R-:W-:-:S11]  /*5630*/  DADD R46, -R20, R42 ;  /* 0x00000000142e7229 */ /* 0x000fd6000000012a */
.L_x_12678:
[----:B------:R-:W-:Y:S05]  /*5640*/  BSYNC B3 ;  /* 0x0000000000037941 */ /* 0x000fea0003800000 */
.L_x_12676:
[----:B------:R-:W-:Y:S01]  /*5650*/  DSETP.GEU.AND P0, PT, R22, RZ, PT ;  /* 0x000000ff1600722a */ /* 0x000fe20003f0e000 */
[----:B------:R-:W-:-:S13]  /*5660*/  BSSY B3, `(.L_x_12681) ;  /* 0x0000020000037945 */ /* 0x000fda0003800000 */
[----:B------:R-:W-:Y:S05]  /*5670*/  @!P0 BRA `(.L_x_12682) ;  /* 0x0000000000748947 */ /* 0x000fea0003800000 */
[----:B------:R-:W-:-:S14]  /*5680*/  DSETP.NEU.AND P0, PT, R22, RZ, PT ;  /* 0x000000ff1600722a */ /* 0x000fdc0003f0d000 */
        /* <DEDUP_REMOVED lines=24> */
.L_x_12685:
[----:B------:R-:W-:Y:S05]  /*5810*/  BSYNC B4 ;  /* 0x0000000000047941 */ /* 0x000fea0003800000 */
.L_x_12684:
[----:B------:R-:W-:Y:S02]  /*5820*/  IMAD.MOV.U32 R6, RZ, RZ, R10 ;  /* 0x000000ffff067224 */ /* 0x000fe400078e000a */
[----:B------:R-:W-:Y:S01]  /*5830*/  IMAD.MOV.U32 R7, RZ, RZ, R11 ;  /* 0x000000ffff077224 */ /* 0x000fe200078e000b */
[----:B------:R-:W-:Y:S06]  /*5840*/  BRA `(.L_x_12683) ;  /* 0x0000000000047947 */ /* 0x000fec0003800000 */
.L_x_12682:
[----:B------:R-:W-:-:S11]  /*5850*/  DADD R6, -R22, R44 ;  /* 0x0000000016067229 */ /* 0x000fd6000000012c */
.L_x_12683:
[----:B------:R-:W-:Y:S05]  /*5860*/  BSYNC B3 ;  /* 0x0000000000037941 */ /* 0x000fea0003800000 */
.L_x_12681:
[----:B------:R-:W-:Y:S01]  /*5870*/  DMUL R6, R6, 0.5 ;  /* 0x3fe0000006067828 */ /* 0x000fe20000000000 */
[----:B------:R-:W-:Y:S01]  /*5880*/  IMAD.MOV.U32 R10, RZ, RZ, 0x0 ;  /* 0x00000000ff0a7424 */ /* 0x000fe200078e00ff */
[----:B------:R-:W-:Y:S01]  /*5890*/  DADD R32, R4, R32 ;  /* 0x0000000004207229 */ /* 0x000fe20000000020 */
[----:B------:R-:W-:Y:S01]  /*58a0*/  MOV R11, 0x3fd80000 ;  /* 0x3fd80000000b7802 */ /* 0x000fe20000000f00 */
[----:B------:R-:W-:Y:S04]  /*58b0*/  BSSY B3, `(.L_x_12686) ;  /* 0x0000018000037945 */ /* 0x000fe80003800000 */
[----:B------:R-:W-:-:S08]  /*58c0*/  DFMA R6, R46, 0.5, R6 ;  /* 0x3fe000002e06782b */ /* 0x000fd00000000006 */
        /* <DEDUP_REMOVED lines=20> */
[----:B------:R-:W-:-:S07]  /*5a10*/  IMAD.MOV.U32 R13, RZ, RZ, R21 ;  /* 0x000000ffff0d7224 */ /* 0x000fce00078e0015 */
[----:B------:R-:W-:Y:S05]  /*5a20*/  CALL.REL.NOINC `($__internal_22_$__cuda_sm20_dsqrt_rn_f64_mediumpath_v1) ;  /* 0x000002c400207944 */ /* 0x000fea0003c00000 */
.L_x_12687:
[----:B------:R-:W-:Y:S05]  /*5a30*/  BSYNC B3 ;  /* 0x0000000000037941 */ /* 0x000fea0003800000 */
.L_x_12686:
[----:B------:R-:W-:Y:S01]  /*5a40*/  PLOP3.LUT P0, PT, PT, PT, PT, 0x80, 0x0 ;  /* 0x000000000000781c */ /* 0x000fe20003f0f070 */
[----:B------:R-:W-:Y:S02]  /*5a50*/  IMAD.MOV.U32 R32, RZ, RZ, R12 ;  /* 0x000000ffff207224 */ /* 0x000fe400078e000c */
[----:B------:R-:W-:Y:S01]  /*5a60*/  IMAD.MOV.U32 R33, RZ, RZ, R13 ;  /* 0x000000ffff217224 */ /* 0x000fe200078e000d */
[----:B------:R-:W-:Y:S09]  /*5a70*/  BRA `(.L_x_12673) ;  /* 0x0000000800487947 */ /* 0x000ff20003800000 */
.L_x_12675:
[----:B------:R-:W-:-:S14]  /*5a80*/  DSETP.GT.AND P0, PT, R4, 1, PT ;  /* 0x3ff000000400742a */ /* 0x000fdc0003f04000 */
[----:B------:R-:W-:Y:S05]  /*5a90*/  @P0 BRA `(.L_x_12688) ;  /* 0x00000000007c0947 */ /* 0x000fea0003800000 */
[----:B------:R-:W-:Y:S01]  /*5aa0*/  DADD R6, -R4, 1 ;  /* 0x3ff0000004067429 */ /* 0x000fe20000000100 */
[----:B------:R-:W-:Y:S01]  /*5ab0*/  IMAD.MOV.U32 R10, RZ, RZ, 0x0 ;  /* 0x00000000ff0a7424 */ /* 0x000fe200078e00ff */
[----:B------:R-:W-:Y:S01]  /*5ac0*/  BSSY B3, `(.L_x_12689) ;  /* 0x0000018000037945 */ /* 0x000fe20003800000 */
[----:B------:R-:W-:-:S05]  /*5ad0*/  IMAD.MOV.U32 R11, RZ, RZ, 0x3fd80000 ;  /* 0x3fd80000ff0b7424 */ /* 0x000fca00078e00ff */
[----:B------:R-:W-:-:S06]  /*5ae0*/  DMUL R22, R20, R6 ;  /* 0x0000000614167228 */ /* 0x000fcc0000000000 */
[----:B------:R-:W0:Y:S04]  /*5af0*/  MUFU.RSQ64H R27, R23 ;  /* 0x00000017001b7308 */ /* 0x000e280000001c00 */
[----:B------:R-:W-:-:S04]  /*5b00*/  IADD3 R26, R23, -0x3500000, RZ ;  /* 0xfcb00000171a7810 */ /* 0x000fc80007ffe0ff */
[----:B------:R-:W-:Y:S02]  /*5b10*/  ISETP.GE.U32.AND P0, PT, R26, 0x7ca00000, PT ;  /* 0x7ca000001a00780c */ /* 0x000fe40003f06070 */
        /* <DEDUP_REMOVED lines=18> */
.L_x_12690:
[----:B------:R-:W-:Y:S05]  /*5c40*/  BSYNC B3 ;  /* 0x0000000000037941 */ /* 0x000fea0003800000 */
.L_x_12689:
[----:B------:R-:W-:Y:S01]  /*5c50*/  PLOP3.LUT P0, PT, PT, PT, PT, 0x80, 0x0 ;  /* 0x000000000000781c */ /* 0x000fe20003f0f070 */
[----:B------:R-:W-:Y:S01]  /*5c60*/  IMAD.MOV.U32 R33, RZ, RZ, R13 ;  /* 0x000000ffff217224 */ /* 0x000fe200078e000d */
[----:B------:R-:W-:Y:S01]  /*5c70*/  MOV R32, R12 ;  /* 0x0000000c00207202 */ /* 0x000fe20000000f00 */
[----:B------:R-:W-:Y:S10]  /*5c80*/  BRA `(.L_x_12673) ;  /* 0x0000000400c47947 */ /* 0x000ff40003800000 */
.L_x_12688:
[----:B------:R-:W-:Y:S01]  /*5c90*/  DMUL R22, R20, R22 ;  /* 0x0000001614167228 */ /* 0x000fe20000000000 */
[----:B------:R-:W-:Y:S01]  /*5ca0*/  IMAD.MOV.U32 R12, RZ, RZ, 0x0 ;  /* 0x00000000ff0c7424 */ /* 0x000fe200078e00ff */
[----:B------:R-:W-:Y:S01]  /*5cb0*/  DMUL R6, R6, 8.11296384146066816958e+31 ;  /* 0x4690000006067828 */ /* 0x000fe20000000000 */
[----:B------:R-:W-:Y:S01]  /*5cc0*/  IMAD.MOV.U32 R13, RZ, RZ, 0x3fd80000 ;  /* 0x3fd80000ff0d7424 */ /* 0x000fe200078e00ff */
[----:B------:R-:W-:Y:S02]  /*5cd0*/  BSSY B3, `(.L_x_12691) ;  /* 0x0000017000037945 */ /* 0x000fe40003800000 */
[----:B------:R-:W0:Y:S04]  /*5ce0*/  MUFU.RSQ64H R27, R23 ;  /* 0x00000017001b7308 */ /* 0x000e280000001c00 */
[----:B------:R-:W-:Y:S01]  /*5cf0*/  VIADD R26, R23, 0xfcb00000 ;  /* 0xfcb00000171a7836 */ /* 0x000fe20000000000 */
[----:B------:R-:W-:-:S04]  /*5d00*/  DMUL R20, R4, R6 ;  /* 0x0000000604147228 */ /* 0x000fc80000000000 */
        /* <DEDUP_REMOVED lines=15> */
[----:B------:R-:W-:-:S07]  /*5e00*/  IMAD.MOV.U32 R11, RZ, RZ, R23 ;  /* 0x000000ffff0b7224 */ /* 0x000fce00078e0017 */
[----:B------:R-:W-:Y:S05]  /*5e10*/  CALL.REL.NOINC `($__internal_22_$__cuda_sm20_dsqrt_rn_f64_mediumpath_v1) ;  /* 0x000002c000247944 */ /* 0x000fea0003c00000 */
[----:B------:R-:W-:Y:S01]  /*5e20*/  MOV R6, R12 ;  /* 0x0000000c00067202 */ /* 0x000fe20000000f00 */
[----:B------:R-:W-:-:S07]  /*5e30*/  IMAD.MOV.U32 R7, RZ, RZ, R13 ;  /* 0x000000ffff077224 */ /* 0x000fce00078e000d */
.L_x_12692:
[----:B------:R-:W-:Y:S05]  /*5e40*/  BSYNC B3 ;  /* 0x0000000000037941 */ /* 0x000fea0003800000 */
.L_x_12691:
        /* <DEDUP_REMOVED lines=21> */
.L_x_12694:
[----:B------:R-:W-:Y:S05]  /*5fa0*/  BSYNC B3 ;  /* 0x0000000000037941 */ /* 0x000fea0003800000 */
.L_x_12693:
[----:B------:R-:W-:Y:S01]  /*5fb0*/  DMUL R4, R4, 8.11296384146066816958e+31 ;  /* 0x4690000004047828 */ /* 0x000fe20000000000 */
[----:B------:R-:W-:Y:S01]  /*5fc0*/  PLOP3.LUT P0, PT, PT, PT, PT, 0x80, 0x0 ;  /* 0x000000000000781c */ /* 0x000fe20003f0f070 */
[----:B------:R-:W-:Y:S02]  /*5fd0*/  IMAD.MOV.U32 R32, RZ, RZ, R10 ;  /* 0x000000ffff207224 */ /* 0x000fe400078e000a */
[----:B------:R-:W-:Y:S01]  /*5fe0*/  IMAD.MOV.U32 R33, RZ, RZ, R11 ;  /* 0x000000ffff217224 */ /* 0x000fe200078e000b */
[----:B------:R-:W-:Y:S09]  /*5ff0*/  BRA `(.L_x_12673) ;  /* 0x0000000000e87947 */ /* 0x000ff20003800000 */
.L_x_12674:
[----:B------:R-:W0:Y:S01]  /*6000*/  MUFU.RSQ64H R27, R7 ;  /* 0x00000007001b7308 */ /* 0x000e220000001c00 */
[----:B------:R-:W-:Y:S01]  /*6010*/  VIADD R26, R7, 0xfcb00000 ;  /* 0xfcb00000071a7836 */ /* 0x000fe20000000000 */
[----:B------:R-:W-:Y:S01]  /*6020*/  MOV R10, 0x0 ;  /* 0x00000000000a7802 */ /* 0x000fe20000000f00 */
[----:B------:R-:W-:Y:S01]  /*6030*/  IMAD.MOV.U32 R11, RZ, RZ, 0x3fd80000 ;  /* 0x3fd80000ff0b7424 */ /* 0x000fe200078e00ff */
[----:B------:R-:W-:Y:S02]  /*6040*/  BSSY B3, `(.L_x_12695) ;  /* 0x0000014000037945 */ /* 0x000fe40003800000 */
        /* <DEDUP_REMOVED lines=17> */
[----:B------:R-:W-:Y:S02]  /*6160*/  IMAD.MOV.U32 R20, RZ, RZ, R12 ;  /* 0x000000ffff147224 */ /* 0x000fe400078e000c */
[----:B------:R-:W-:-:S07]  /*6170*/  IMAD.MOV.U32 R21, RZ, RZ, R13 ;  /* 0x000000ffff157224 */ /* 0x000fce00078e000d */
.L_x_12696:
[----:B------:R-:W-:Y:S05]  /*6180*/  BSYNC B3 ;  /* 0x0000000000037941 */ /* 0x000fea0003800000 */
.L_x_12695:
[----:B------:R-:W-:Y:S01]  /*6190*/  DADD R10, R32, 1 ;  /* 0x3ff00000200a7429 */ /* 0x000fe20000000000 */
[----:B------:R-:W-:Y:S01]  /*61a0*/  MOV R6, 0x0 ;  /* 0x0000000000067802 */ /* 0x000fe20000000f00 */
[----:B------:R-:W-:Y:S01]  /*61b0*/  IMAD.MOV.U32 R7, RZ, RZ, 0x3fd80000 ;  /* 0x3fd80000ff077424 */ /* 0x000fe200078e00ff */
[----:B------:R-:W-:Y:S05]  /*61c0*/  BSSY B3, `(.L_x_12697) ;  /* 0x0000017000037945 */ /* 0x000fea0003800000 */
[----:B------:R-:W-:-:S06]  /*61d0*/  DMUL R10, R10, 0.5 ;  /* 0x3fe000000a0a7828 */ /* 0x000fcc0000000000 */
[----:B------:R-:W0:Y:S04]  /*61e0*/  MUFU.RSQ64H R27, R11 ;  /* 0x0000000b001b7308 */ /* 0x000e280000001c00 */
[----:B------:R-:W-:-:S05]  /*61f0*/  VIADD R26, R11, 0xfcb00000 ;  /* 0xfcb000000b1a7836 */ /* 0x000fca0000000000 */
[----:B------:R-:W-:Y:S01]  /*6200*/  ISETP.GE.U32.AND P0, PT, R26, 0x7ca00000, PT ;  /* 0x7ca000001a00780c */ /* 0x000fe20003f06070 */
[----:B0-----:R-:W-:-:S08]  /*6210*/  DMUL R4, R26, R26 ;  /* 0x0000001a1a047228 */ /* 0x001fd00000000000 */
[----:B------:R-:W-:-:S08]  /*6220*/  DFMA R4, R10, -R4, 1 ;  /* 0x3ff000000a04742b */ /* 0x000fd00000000804 */
[----:B------:R-:W-:Y:S02]  /*6230*/  DFMA R6, R4, R6, 0.5 ;  /* 0x3fe000000406742b */ /* 0x000fe40000000006 */
[----:B------:R-:W-:-:S08]  /*6240*/  DMUL R4, R26, R4 ;  /* 0x000000041a047228 */ /* 0x000fd00000000000 */
[----:B------:R-:W-:Y:S01]  /*6250*/  DFMA R6, R6, R4, R26 ;  /* 0x000000040606722b */ /* 0x000fe2000000001a */
[----:B------:R-:W-:Y:S02]  /*6260*/  IMAD.MOV.U32 R4, RZ, RZ, 0x0 ;  /* 0x00000000ff047424 */ /* 0x000fe400078e00ff */
[----:B------:R-:W-:-:S05]  /*6270*/  IMAD.MOV.U32 R5, RZ, RZ, 0x3ff00000 ;  /* 0x3ff00000ff057424 */ /* 0x000fca00078e00ff */
        /* <DEDUP_REMOVED lines=11> */
.L_x_12698:
[----:B------:R-:W-:Y:S05]  /*6330*/  BSYNC B3 ;  /* 0x0000000000037941 */ /* 0x000fea0003800000 */
.L_x_12697:
[----:B------:R-:W-:Y:S01]  /*6340*/  DMUL R32, R12, R20 ;  /* 0x000000140c207228 */ /* 0x000fe20000000000 */
[----:B------:R-:W-:Y:S01]  /*6350*/  PLOP3.LUT P0, PT, PT, PT, PT, 0x80, 0x0 ;  /* 0x000000000000781c */ /* 0x000fe20003f0f070 */
[----:B------:R-:W-:-:S12]  /*6360*/  BRA `(.L_x_12673) ;  /* 0x00000000000c7947 */ /* 0x000fd80003800000 */
.L_x_12670:
[----:B------:R-:W-:Y:S01]  /*6370*/  DMUL R32, R32, 9.00719925474099200000e+15 ;  /* 0x4340000020207828 */ /* 0x000fe20000000000 */
[----:B------:R-:W-:Y:S01]  /*6380*/  PLOP3.LUT P0, PT, PT, PT, PT, 0x80, 0x0 ;  /* 0x000000000000781c */ /* 0x000fe20003f0f070 */
[----:B------:R-:W-:-:S12]  /*6390*/  DMUL R4, R4, 9.00719925474099200000e+15 ;  /* 0x4340000004047828 */ /* 0x000fd80000000000 */
.L_x_12673:
[----:B------:R-:W-:Y:S05]  /*63a0*/  BSYNC B2 ;  /* 0x0000000000027941 */ /* 0x000fea0003800000 */
.L_x_12669:
[----:B------:R-:W-:Y:S04]  /*63b0*/  BSSY B2, `(.L_x_12699) ;  /* 0x00001f8000027945 */ /* 0x000fe80003800000 */
[----:B------:R-:W-:Y:S05]  /*63c0*/  @P0 BRA `(.L_x_12700) ;  /* 0x0000001000100947 */ /* 0x000fea0003800000 */
[----:B------:R-:W-:-:S13]  /*63d0*/  ISETP.GT.AND P0, PT, R17, -0x1, PT ;  /* 0xffffffff1100780c */ /* 0x000fda0003f04270 */
[----:B------:R-:W-:Y:S05]  /*63e0*/  @P0 BRA `(.L_x_12701) ;  /* 0x0000000800080947 */ /* 0x000fea0003800000 */
[--C-:B------:R-:W-:Y:S02]  /*63f0*/  DADD R6, -RZ, |R8|.reuse ;  /* 0x00000000ff067229 */ /* 0x100fe40000000508 */
[----:B------:R-:W-:-:S08]  /*6400*/  DADD R4, -RZ, -R8 ;  /* 0x00000000ff047229 */ /* 0x000fd00000000908 */
[----:B------:R-:W-:Y:S02]  /*6410*/  ISETP.GE.AND P0, PT, R7, 0x3fe26666, PT ;  /* 0x3fe266660700780c */ /* 0x000fe40003f06270 */
[----:B------:R-:W-:-:S11]  /*6420*/  IMAD.MOV.U32 R0, RZ, RZ, R5 ;  /* 0x000000ffff007224 */ /* 0x000fd600078e0005 */
[----:B------:R-:W-:Y:S05]  /*6430*/  @!P0 BRA `(.L_x_12702) ;  /* 0x0000000400208947 */ /* 0x000fea0003800000 */
[----:B------:R-:W-:Y:S01]  /*6440*/  DADD R16, -|R8|, 1 ;  /* 0x3ff0000008107429 */ /* 0x000fe20000000300 */
[----:B------:R-:W-:Y:S09]  /*6450*/  BSSY B0, `(.L_x_12703) ;  /* 0x000003b000007945 */ /* 0x000ff20003800000 */
[----:B------:R-:W-:-:S13]  /*6460*/  ISETP.GE.AND P0, PT, R17, 0x1, PT ;  /* 0x000000011100780c */ /* 0x000fda0003f06270 */
[----:B------:R-:W-:Y:S05]  /*6470*/  @!P0 BRA `(.L_x_12704) ;  /* 0x0000000000dc8947 */ /* 0x000fea0003800000 */
[----:B------:R-:W-:Y:S01]  /*6480*/  MOV R4, 0x66faac4b ;  /* 0x66faac4b00047802 */ /* 0x000fe20000000f00 */
[----:B------:R-:W-:Y:S01]  /*6490*/  IMAD.MOV.U32 R5, RZ, RZ, 0x3ebac2fe ;  /* 0x3ebac2feff057424 */ /* 0x000fe200078e00ff */
[----:B------:R-:W-:Y:S01]  /*64a0*/  UMOV UR4, 0x71155f70 ;  /* 0x71155f7000047882 */ /* 0x000fe20000000000 */
[----:B------:R-:W-:-:S04]  /*64b0*/  UMOV UR5, 0x3ec715b3 ;  /* 0x3ec715b300057882 */ /* 0x000fc80000000000 */
[----:B------:R-:W-:Y:S01]  /*64c0*/  DFMA R4, R16, UR4, -R4 ;  /* 0x0000000410047c2b */ /* 0x000fe20008000804 */
        /* <DEDUP_REMOVED lines=8> */
[----:B------:R-:W-:Y:S02]  /*6550*/  VIADD R5, R17, 0xfff00000 ;  /* 0xfff0000011057836 */ /* 0x000fe40000000000 */
[----:B------:R-:W-:-:S03]  /*6560*/  IMAD.MOV.U32 R4, RZ, RZ, R16 ;  /* 0x000000ffff047224 */ /* 0x000fc600078e0010 */
[----:B------:R-:W-:Y:S01]  /*6570*/  DFMA R8, R16, R6, UR4 ;  /* 0x0000000410087e2b */ /* 0x000fe20008000006 */
[----:B------:R-:W-:Y:S01]  /*6580*/  UMOV UR4, 0x8d1e2422 ;  /* 0x8d1e242200047882 */ /* 0x000fe20000000000 */
[----:B------:R-:W-:Y:S01]  /*6590*/  UMOV UR5, 0x3f079c16 ;  /* 0x3f079c1600057882 */ /* 0x000fe20000000000 */
[----:B------:R-:W0:Y:S01]  /*65a0*/  MUFU.RSQ64H R7, R5 ;  /* 0x0000000500077308 */ /* 0x000e220000001c00 */
[----:B------:R-:W-:-:S04]  /*65b0*/  IMAD.MOV.U32 R6, RZ, RZ, RZ ;  /* 0x000000ffff067224 */ /* 0x000fc800078e00ff */
[----:B------:R-:W-:Y:S01]  /*65c0*/  DFMA R8, R16, R8, UR4 ;  /* 0x0000000410087e2b */ /* 0x000fe20008000008 */
[----:B------:R-:W-:Y:S01]  /*65d0*/  UMOV UR4, 0xc3bca540 ;  /* 0xc3bca54000047882 */ /* 0x000fe20000000000 */
[----:B------:R-:W-:-:S06]  /*65e0*/  UMOV UR5, 0x3f1c9a88 ;  /* 0x3f1c9a8800057882 */ /* 0x000fcc0000000000 */
[----:B------:R-:W-:Y:S01]  /*65f0*/  DFMA R8, R16, R8, UR4 ;  /* 0x0000000410087e2b */ /* 0x000fe20008000008 */
[----:B------:R-:W-:Y:S01]  /*6600*/  UMOV UR4, 0x4bd476df ;  /* 0x4bd476df00047882 */ /* 0x000fe20000000000 */
[----:B------:R-:W-:Y:S01]  /*6610*/  UMOV UR5, 0x3f31c4e6 ;  /* 0x3f31c4e600057882 */ /* 0x000fe20000000000 */
[----:B0-----:R-:W-:-:S05]  /*6620*/  DMUL R10, R4, R6 ;  /* 0x00000006040a7228 */ /* 0x001fca0000000000 */
[----:B------:R-:W-:Y:S01]  /*6630*/  DFMA R14, R16, R8, UR4 ;  /* 0x00000004100e7e2b */ /* 0x000fe20008000008 */
[----:B------:R-:W-:Y:S01]  /*6640*/  UMOV UR4, 0x60009c8f ;  /* 0x60009c8f00047882 */ /* 0x000fe20000000000 */
[----:B------:R-:W-:Y:S01]  /*6650*/  UMOV UR5, 0x3f46e8ba ;  /* 0x3f46e8ba00057882 */ /* 0x000fe20000000000 */
[----:B------:R-:W-:Y:S01]  /*6660*/  VIADD R9, R7, 0xfff00000 ;  /* 0xfff0000007097836 */ /* 0x000fe20000000000 */
[----:B------:R-:W-:Y:S01]  /*6670*/  DFMA R12, R10, -R10, R4 ;  /* 0x8000000a0a0c722b */ /* 0x000fe20000000004 */
[----:B------:R-:W-:-:S03]  /*6680*/  IMAD.MOV.U32 R8, RZ, RZ, RZ ;  /* 0x000000ffff087224 */ /* 0x000fc600078e00ff */
[----:B------:R-:W-:Y:S01]  /*6690*/  DFMA R14, R16, R14, UR4 ;  /* 0x00000004100e7e2b */ /* 0x000fe2000800000e */
[----:B------:R-:W-:Y:S01]  /*66a0*/  UMOV UR4, 0xc62b05a2 ;  /* 0xc62b05a200047882 */ /* 0x000fe20000000000 */
[----:B------:R-:W-:Y:S02]  /*66b0*/  UMOV UR5, 0x3f5f1c71 ;  /* 0x3f5f1c7100057882 */ /* 0x000fe40000000000 */
[----:B------:R-:W-:-:S04]  /*66c0*/  DFMA R12, R8, R12, R10 ;  /* 0x0000000c080c722b */ /* 0x000fc8000000000a */
[----:B------:R-:W-:Y:S01]  /*66d0*/  DFMA R14, R16, R14, UR4 ;  /* 0x00000004100e7e2b */ /* 0x000fe2000800000e */
[----:B------:R-:W-:Y:S01]  /*66e0*/  UMOV UR4, 0xb6dc9f2c ;  /* 0xb6dc9f2c00047882 */ /* 0x000fe20000000000 */
[----:B------:R-:W-:Y:S02]  /*66f0*/  UMOV UR5, 0x3f76db6d ;  /* 0x3f76db6d00057882 */ /* 0x000fe40000000000 */
[-C--:B------:R-:W-:Y:S02]  /*6700*/  DFMA R6, R6, -R12.reuse, 1 ;  /* 0x3ff000000606742b */ /* 0x080fe4000000080c */
[----:B------:R-:W-:Y:S02]  /*6710*/  DFMA R4, R12, -R12, R4 ;  /* 0x8000000c0c04722b */ /* 0x000fe40000000004 */
[----:B------:R-:W-:Y:S01]  /*6720*/  DFMA R14, R16, R14, UR4 ;  /* 0x00000004100e7e2b */ /* 0x000fe2000800000e */
[----:B------:R-:W-:Y:S01]  /*6730*/  UMOV UR4, 0x3333329c ;  /* 0x3333329c00047882 */ /* 0x000fe20000000000 */
[----:B------:R-:W-:-:S02]  /*6740*/  UMOV UR5, 0x3f933333 ;  /* 0x3f93333300057882 */ /* 0x000fc40000000000 */
[----:B------:R-:W-:-:S04]  /*6750*/  DFMA R6, R8, R6, R8 ;  /* 0x000000060806722b */ /* 0x000fc80000000008 */
[----:B------:R-:W-:Y:S01]  /*6760*/  DFMA R14, R16, R14, UR4 ;  /* 0x00000004100e7e2b */ /* 0x000fe2000800000e */
[----:B------:R-:W-:Y:S01]  /*6770*/  UMOV UR4, 0x55555555 ;  /* 0x5555555500047882 */ /* 0x000fe20000000000 */
[----:B------:R-:W-:Y:S02]  /*6780*/  UMOV UR5, 0x3fb55555 ;  /* 0x3fb5555500057882 */ /* 0x000fe40000000000 */
[----:B------:R-:W-:-:S04]  /*6790*/  DFMA R4, R4, R6, R12 ;  /* 0x000000060404722b */ /* 0x000fc8000000000c */
[----:B------:R-:W-:-:S06]  /*67a0*/  DFMA R14, R16, R14, UR4 ;  /* 0x00000004100e7e2b */ /* 0x000fcc000800000e */
[----:B------:R-:W-:Y:S02]  /*67b0*/  VIADD R5, R5, 0x100000 ;  /* 0x0010000005057836 */ /* 0x000fe40000000000 */
[----:B------:R-:W-:-:S08]  /*67c0*/  DMUL R14, R16, R14 ;  /* 0x0000000e100e7228 */ /* 0x000fd00000000000 */
[----:B------:R-:W-:Y:S01]  /*67d0*/  DFMA R10, R4, R14, R4 ;  /* 0x0000000e040a722b */ /* 0x000fe20000000004 */
[----:B------:R-:W-:Y:S10]  /*67e0*/  BRA `(.L_x_12705) ;  /* 0x0000000000047947 */ /* 0x000ff40003800000 */
.L_x_12704:
[----:B------:R-:W-:-:S11]  /*67f0*/  DMUL R10, RZ, |R8| ;  /* 0x40000008ff0a7228 */ /* 0x000fd60000000000 */
.L_x_12705:
[----:B------:R-:W-:Y:S05]  /*6800*/  BSYNC B0 ;  /* 0x0000000000007941 */ /* 0x000fea0003800000 */
.L_x_12703:
[----:B------:R-:W-:Y:S02]  /*6810*/  ISETP.GT.AND P0, PT, R17, -0x1, PT ;  /* 0xffffffff1100780c */ /* 0x000fe40003f04270 */
[----:B------:R-:W-:-:S11]  /*6820*/  ISETP.GT.AND P1, PT, R0, -0x1, PT ;  /* 0xffffffff0000780c */ /* 0x000fd60003f24270 */
[----:B------:R-:W-:Y:S02]  /*6830*/  @!P0 DMUL R10, R10, +INF ;  /* 0x7ff000000a0a8828 */ /* 0x000fe40000000000 */
[----:B------:R-:W-:Y:S09]  /*6840*/  @P1 BRA `(.L_x_12706) ;  /* 0x0000001800b81947 */ /* 0x000ff20003800000 */
[----:B------:R-:W-:Y:S01]  /*6850*/  UMOV UR4, 0x33145c07 ;  /* 0x33145c0700047882 */ /* 0x000fe20000000000 */
[----:B------:R-:W-:Y:S02]  /*6860*/  UMOV UR5, 0x3ca1a626 ;  /* 0x3ca1a62600057882 */ /* 0x000fe40000000000 */
[----:B------:R-:W-:Y:S01]  /*6870*/  DADD R10, R10, -UR4 ;  /* 0x800000040a0a7e29 */ /* 0x000fe20008000000 */
[----:B------:R-:W-:Y:S01]  /*6880*/  UMOV UR4, 0x54442d18 ;  /* 0x54442d1800047882 */ /* 0x000fe20000000000 */
[----:B------:R-:W-:-:S06]  /*6890*/  UMOV UR5, 0x400921fb ;  /* 0x400921fb00057882 */ /* 0x000fcc0000000000 */
[----:B------:R-:W-:Y:S01]  /*68a0*/  DADD R10, -R10, UR4 ;  /* 0x000000040a0a7e29 */ /* 0x000fe20008000100 */
[----:B------:R-:W-:Y:S10]  /*68b0*/  BRA `(.L_x_12706) ;  /* 0x00000018009c7947 */ /* 0x000ff40003800000 */
.L_x_12702:
[----:B------:R-:W-:Y:S01]  /*68c0*/  DMUL R4, R8, R8 ;  /* 0x0000000808047228 */ /* 0x000fe20000000000 */
[----:B------:R-:W-:Y:S01]  /*68d0*/  IMAD.MOV.U32 R6, RZ, RZ, 0x180754af ;  /* 0x180754afff067424 */ /* 0x000fe200078e00ff */
[----:B------:R-:W-:Y:S01]  /*68e0*/  UMOV UR4, 0xdc1895e9 ;  /* 0xdc1895e900047882 */ /* 0x000fe20000000000 */
[----:B------:R-:W-:Y:S01]  /*68f0*/  IMAD.MOV.U32 R7, RZ, RZ, 0x3fb3823b ;  /* 0x3fb3823bff077424 */ /* 0x000fe200078e00ff */
[----:B------:R-:W-:Y:S01]  /*6900*/  UMOV UR5, 0x3fb0066b ;  /* 0x3fb0066b00057882 */ /* 0x000fe20000000000 */
[----:B------:R-:W-:-:S04]  /*6910*/  ISETP.GE.AND P0, PT, R0, RZ, PT ;  /* 0x000000ff0000720c */ /* 0x000fc80003f06270 */
[----:B------:R-:W-:Y:S01]  /*6920*/  DFMA R6, R4, UR4, -R6 ;  /* 0x0000000404067c2b */ /* 0x000fe20008000806 */
[----:B------:R-:W-:Y:S01]  /*6930*/  UMOV UR4, 0xcc2f79ae ;  /* 0xcc2f79ae00047882 */ /* 0x000fe20000000000 */
[----:B------:R-:W-:-:S06]  /*6940*/  UMOV UR5, 0x3fb11e52 ;  /* 0x3fb11e5200057882 */ /* 0x000fcc0000000000 */
[----:B------:R-:W-:Y:S01]  /*6950*/  DFMA R6, R4, R6, UR4 ;  /* 0x0000000404067e2b */ /* 0x000fe20008000006 */
[----:B------:R-:W-:Y:S01]  /*6960*/  UMOV UR4, 0x3526861b ;  /* 0x3526861b00047882 */ /* 0x000fe20000000000 */
[----:B------:R-:W-:Y:S01]  /*6970*/  UMOV UR5, 0x3f924eaf ;  /* 0x3f924eaf00057882 */ /* 0x000fe20000000000 */
[----:B------:R-:W-:Y:S01]  /*6980*/  @P0 MOV R10, 0x33145c07 ;  /* 0x33145c07000a0802 */ /* 0x000fe20000000f00 */
[----:B------:R-:W-:-:S04]  /*6990*/  @P0 IMAD.MOV.U32 R11, RZ, RZ, 0x3c91a626 ;  /* 0x3c91a626ff0b0424 */ /* 0x000fc800078e00ff */
[----:B------:R-:W-:Y:S01]  /*69a0*/  DFMA R6, R4, R6, -UR4 ;  /* 0x8000000404067e2b */ /* 0x000fe20008000006 */
        /* <DEDUP_REMOVED lines=29> */
[----:B------:R-:W-:Y:S01]  /*6b80*/  DMUL R6, R4, R6 ;  /* 0x0000000604067228 */ /* 0x000fe20000000000 */
[----:B------:R-:W-:Y:S02]  /*6b90*/  @!P0 IMAD.MOV.U32 R4, RZ, RZ, 0x33145c07 ;  /* 0x33145c07ff048424 */ /* 0x000fe400078e00ff */
[----:B------:R-:W-:-:S05]  /*6ba0*/  @!P0 IMAD.MOV.U32 R5, RZ, RZ, 0x3c91a626 ;  /* 0x3c91a626ff058424 */ /* 0x000fca00078e00ff */
[----:B------:R-:W-:-:S08]  /*6bb0*/  DFMA R6, R6, |R8|, |R8| ;  /* 0x400000080606722b */ /* 0x000fd00000000408 */
[C---:B------:R-:W-:Y:S02]  /*6bc0*/  @P0 DADD R10, R6.reuse, -R10 ;  /* 0x00000000060a0229 */ /* 0x040fe4000000080a */
[----:B------:R-:W-:-:S06]  /*6bd0*/  @!P0 DADD R4, R6, R4 ;  /* 0x0000000006048229 */ /* 0x000fcc0000000004 */
[----:B------:R-:W-:Y:S02]  /*6be0*/  @P0 DADD R10, -R10, UR4 ;  /* 0x000000040a0a0e29 */ /* 0x000fe40008000100 */
[----:B------:R-:W-:Y:S01]  /*6bf0*/  @!P0 DADD R10, R4, UR4 ;  /* 0x00000004040a8e29 */ /* 0x000fe20008000000 */
[----:B------:R-:W-:Y:S10]  /*6c00*/  BRA `(.L_x_12706) ;  /* 0x0000001400c87947 */ /* 0x000ff40003800000 */
.L_x_12701:
[----:B------:R-:W-:-:S10]  /*6c10*/  DADD R4, -RZ, |R8| ;  /* 0x00000000ff047229 */ /* 0x000fd40000000508 */
[----:B------:R-:W-:-:S13]  /*6c20*/  ISETP.GE.AND P0, PT, R5, 0x3fe26666, PT ;  /* 0x3fe266660500780c */ /* 0x000fda0003f06270 */
[----:B------:R-:W-:Y:S05]  /*6c30*/  @!P0 BRA `(.L_x_12707) ;  /* 0x0000000400208947 */ /* 0x000fea0003800000 */
[----:B------:R-:W-:Y:S01]  /*6c40*/  DADD R20, -|R8|, 1 ;  /* 0x3ff0000008147429 */ /* 0x000fe20000000300 */
[----:B------:R-:W-:Y:S09]  /*6c50*/  BSSY B0, `(.L_x_12708) ;  /* 0x000003b000007945 */ /* 0x000ff20003800000 */
[----:B------:R-:W-:-:S13]  /*6c60*/  ISETP.GE.AND P0, PT, R21, 0x1, PT ;  /* 0x000000011500780c */ /* 0x000fda0003f06270 */
[----:B------:R-:W-:Y:S05]  /*6c70*/  @!P0 BRA `(.L_x_12709) ;  /* 0x0000000000dc8947 */ /* 0x000fea0003800000 */
[----:B------:R-:W-:Y:S01]  /*6c80*/  IMAD.MOV.U32 R4, RZ, RZ, 0x66faac4b ;  /* 0x66faac4bff047424 */ /* 0x000fe200078e00ff */
[----:B------:R-:W-:Y:S01]  /*6c90*/  UMOV UR4, 0x71155f70 ;  /* 0x71155f7000047882 */ /* 0x000fe20000000000 */
[----:B------:R-:W-:Y:S01]  /*6ca0*/  IMAD.MOV.U32 R5, RZ, RZ, 0x3ebac2fe ;  /* 0x3ebac2feff057424 */ /* 0x000fe200078e00ff */
[----:B------:R-:W-:-:S05]  /*6cb0*/  UMOV UR5, 0x3ec715b3 ;  /* 0x3ec715b300057882 */ /* 0x000fca0000000000 */
        /* <DEDUP_REMOVED lines=28> */
[----:B------:R-:W-:-:S03]  /*6e80*/  MOV R10, RZ ;  /* 0x000000ff000a7202 */ /* 0x000fc60000000f00 */
        /* <DEDUP_REMOVED lines=22> */
.L_x_12709:
[----:B------:R-:W-:-:S11]  /*6ff0*/  DMUL R10, RZ, |R8| ;  /* 0x40000008ff0a7228 */ /* 0x000fd60000000000 */
.L_x_12710:
[----:B------:R-:W-:Y:S05]  /*7000*/  BSYNC B0 ;  /* 0x0000000000007941 */ /* 0x000fea0003800000 */
.L_x_12708:
        /* <DEDUP_REMOVED lines=11> */
.L_x_12707:
        /* <DEDUP_REMOVED lines=12> */
[----:B------:R-:W-:Y:S02]  /*7180*/  @P0 IMAD.MOV.U32 R10, RZ, RZ, 0x33145c07 ;  /* 0x33145c07ff0a0424 */ /* 0x000fe400078e00ff */
[----:B------:R-:W-:-:S03]  /*7190*/  @P0 IMAD.MOV.U32 R11, RZ, RZ, 0x3c91a626 ;  /* 0x3c91a626ff0b0424 */ /* 0x000fc600078e00ff */
        /* <DEDUP_REMOVED lines=39> */
.L_x_12700:
[----:B------:R-:W-:-:S13]  /*7410*/  ISETP.GT.AND P0, PT, R17, -0x1, PT ;  /* 0xffffffff1100780c */ /* 0x000fda0003f04270 */
[----:B------:R-:W-:Y:S05]  /*7420*/  @P0 BRA `(.L_x_12711) ;  /* 0x0000000400e40947 */ /* 0x000fea0003800000 */
[----:B------:R-:W-:Y:S01]  /*7430*/  DADD R12, -RZ, |R32| ;  /* 0x00000000ff0c7229 */ /* 0x000fe20000000520 */
[----:B------:R-:W-:Y:S01]  /*7440*/  IMAD.MOV.U32 R8, RZ, RZ, 0x1 ;  /* 0x00000001ff087424 */ /* 0x000fe200078e00ff */
[--C-:B------:R-:W-:Y:S01]  /*7450*/  DADD R14, -RZ, |R4|.reuse ;  /* 0x00000000ff0e7229 */ /* 0x100fe20000000504 */
[----:B------:R-:W-:Y:S01]  /*7460*/  BSSY B3, `(.L_x_12712) ;  /* 0x000001a000037945 */ /* 0x000fe20003800000 */
[----:B------:R-:W-:-:S08]  /*7470*/  DSETP.GT.AND P4, PT, |R32|, |R4|, PT ;  /* 0x400000042000722a */ /* 0x000fd00003f84200 */
[----:B------:R-:W-:Y:S02]  /*7480*/  FSEL R7, R13, R15, P4 ;  /* 0x0000000f0d077208 */ /* 0x000fe40002000000 */
[----:B------:R-:W-:Y:S02]  /*7490*/  FSEL R6, R12, R14, P4 ;  /* 0x0000000e0c067208 */ /* 0x000fe40002000000 */
[----:B------:R-:W0:Y:S01]  /*74a0*/  MUFU.RCP64H R9, R7 ;  /* 0x0000000700097308 */ /* 0x000e220000001800 */
[----:B------:R-:W-:Y:S02]  /*74b0*/  FSEL R14, R14, R12, P4 ;  /* 0x0000000c0e0e7208 */ /* 0x000fe40002000000 */
[----:B------:R-:W-:-:S04]  /*74c0*/  FSEL R15, R15, R13, P4 ;  /* 0x0000000d0f0f7208 */ /* 0x000fc80002000000 */
        /* <DEDUP_REMOVED lines=8> */
[----:B------:R-:W-:Y:S02]  /*7550*/  DFMA R10, R8, R12, R10 ;  /* 0x0000000c080a722b */ /* 0x000fe4000000000a */
[----:B------:R-:W-:-:S08]  /*7560*/  DADD R8, -RZ, -R4 ;  /* 0x00000000ff087229 */ /* 0x000fd00000000904 */
        /* <DEDUP_REMOVED lines=9> */
.L_x_12713:
[----:B------:R-:W-:Y:S05]  /*7600*/  BSYNC B3 ;  /* 0x0000000000037941 */ /* 0x000fea0003800000 */
.L_x_12712:
[----:B------:R-:W-:Y:S01]  /*7610*/  DMUL R12, R10, R10 ;  /* 0x0000000a0a0c7228 */ /* 0x000fe20000000000 */
[----:B------:R-:W-:Y:S01]  /*7620*/  IMAD.MOV.U32 R14, RZ, RZ, -0x2449a4b7 ;  /* 0xdbb65b49ff0e7424 */ /* 0x000fe200078e00ff */
[----:B------:R-:W-:Y:S01]  /*7630*/  UMOV UR4, 0x2a25ff7e ;  /* 0x2a25ff7e00047882 */ /* 0x000fe20000000000 */
[----:B------:R-:W-:Y:S01]  /*7640*/  IMAD.MOV.U32 R15, RZ, RZ, 0x3f2d3b63 ;  /* 0x3f2d3b63ff0f7424 */ /* 0x000fe200078e00ff */
[----:B------:R-:W-:Y:S01]  /*7650*/  UMOV UR5, 0x3ef53e1d ;  /* 0x3ef53e1d00057882 */ /* 0x000fe20000000000 */
[----:B------:R-:W-:Y:S01]  /*7660*/  ISETP.GE.AND P1, PT, R9, RZ, PT ;  /* 0x000000ff0900720c */ /* 0x000fe20003f26270 */
[----:B------:R-:W-:Y:S01]  /*7670*/  DSETP.NEU.AND P0, PT, R6, RZ, PT ;  /* 0x000000ff0600722a */ /* 0x000fe20003f0d000 */
[----:B------:R-:W-:Y:S02]  /*7680*/  BSSY B0, `(.L_x_12714) ;  /* 0x000004d000007945 */ /* 0x000fe40003800000 */
[----:B------:R-:W-:Y:S01]  /*7690*/  DFMA R14, R12, -UR4, R14 ;  /* 0x800000040c0e7c2b */ /* 0x000fe2000800000e */
[----:B------:R-:W-:Y:S01]  /*76a0*/  UMOV UR4, 0x8dde082e ;  /* 0x8dde082e00047882 */ /* 0x000fe20000000000 */
[----:B------:R-:W-:-:S06]  /*76b0*/  UMOV UR5, 0x3f531278 ;  /* 0x3f53127800057882 */ /* 0x000fcc0000000000 */
[----:B------:R-:W-:Y:S01]  /*76c0*/  DFMA R14, R12, R14, -UR4 ;  /* 0x800000040c0e7e2b */ /* 0x000fe2000800000e */
[----:B------:R-:W-:Y:S01]  /*76d0*/  UMOV UR4, 0xc8249315 ;  /* 0xc824931500047882 */ /* 0x000fe20000000000 */
[----:B------:R-:W-:-:S06]  /*76e0*/  UMOV UR5, 0x3f6f9690 ;  /* 0x3f6f969000057882 */ /* 0x000fcc0000000000 */
[----:B------:R-:W-:Y:S01]  /*76f0*/  DFMA R14, R12, R14, UR4 ;  /* 0x000000040c0e7e2b */ /* 0x000fe2000800000e */
        /* <DEDUP_REMOVED lines=47> */
[----:B------:R-:W-:-:S08]  /*79f0*/  DMUL R14, R12, R14 ;  /* 0x0000000e0c0e7228 */ /* 0x000fd00000000000 */
[----:B------:R-:W-:-:S08]  /*7a00*/  DFMA R14, R14, R10, R10 ;  /* 0x0000000a0e0e722b */ /* 0x000fd0000000000a */
[----:B------:R-:W-:Y:S02]  /*7a10*/  DADD R10, -RZ, -R14 ;  /* 0x00000000ff0a7229 */ /* 0x000fe4000000090e */
[----:B------:R-:W-:Y:S01]  /*7a20*/  DADD R8, -R14, UR4 ;  /* 0x000000040e087e29 */ /* 0x000fe20008000100 */
[----:B------:R-:W-:-:S07]  /*7a30*/  UMOV UR5, 0x3ff921fb ;  /* 0x3ff921fb00057882 */ /* 0x000fce0000000000 */
[----:B------:R-:W-:Y:S02]  /*7a40*/  FSEL R10, R14, R10, !P1 ;  /* 0x0000000a0e0a7208 */ /* 0x000fe40004800000 */
[----:B------:R-:W-:Y:S02]  /*7a50*/  FSEL R11, R15, R11, !P1 ;  /* 0x0000000b0f0b7208 */ /* 0x000fe40004800000 */
[----:B------:R-:W-:Y:S02]  /*7a60*/  FSEL R7, R8, R14, !P1 ;  /* 0x0000000e08077208 */ /* 0x000fe40004800000 */
[----:B------:R-:W-:Y:S02]  /*7a70*/  FSEL R9, R9, R15, !P1 ;  /* 0x0000000f09097208 */ /* 0x000fe40004800000 */
[----:B------:R-:W-:-:S10]  /*7a80*/  DADD R10, R10, UR4 ;  /* 0x000000040a0a7e29 */ /* 0x000fd40008000000 */
[----:B------:R-:W-:Y:S02]  /*7a90*/  FSEL R10, R10, R7, P4 ;  /* 0x000000070a0a7208 */ /* 0x000fe40002000000 */
[----:B------:R-:W-:Y:S01]  /*7aa0*/  FSEL R11, R11, R9, P4 ;  /* 0x000000090b0b7208 */ /* 0x000fe20002000000 */
[----:B------:R-:W-:Y:S06]  /*7ab0*/  @!P0 BRA `(.L_x_12715) ;  /* 0x00000000001c8947 */ /* 0x000fec0003800000 */
[----:B------:R-:W-:-:S14]  /*7ac0*/  DSETP.NEU.AND P0, PT, |R4|, |R32|, PT ;  /* 0x400000200400722a */ /* 0x000fdc0003f0d200 */
[----:B------:R-:W-:Y:S05]  /*7ad0*/  @P0 BRA `(.L_x_12716) ;  /* 0x00000000001c0947 */ /* 0x000fea0003800000 */
[----:B------:R-:W-:Y:S02]  /*7ae0*/  IMAD.MOV.U32 R10, RZ, RZ, 0x7f3321d2 ;  /* 0x7f3321d2ff0a7424 */ /* 0x000fe400078e00ff */
[----:B------:R-:W-:-:S03]  /*7af0*/  IMAD.MOV.U32 R0, RZ, RZ, 0x4002d97c ;  /* 0x4002d97cff007424 */ /* 0x000fc600078e00ff */
[----:B------:R-:W-:Y:S02]  /*7b00*/  FSEL R10, R10, 3.37028055040000000000e+12, !P1 ;  /* 0x54442d180a0a7808 */ /* 0x000fe40004800000 */
[----:B------:R-:W-:Y:S01]  /*7b10*/  FSEL R11, R0, 1.8213495016098022461, !P1 ;  /* 0x3fe921fb000b7808 */ /* 0x000fe20004800000 */
[----:B------:R-:W-:Y:S06]  /*7b20*/  BRA `(.L_x_12716) ;  /* 0x0000000000087947 */ /* 0x000fec0003800000 */
.L_x_12715:
[----:B------:R-:W-:Y:S02]  /*7b30*/  FSEL R10, RZ, 3.37028055040000000000e+12, P1 ;  /* 0x54442d18ff0a7808 */ /* 0x000fe40000800000 */
[----:B------:R-:W-:-:S07]  /*7b40*/  FSEL R11, RZ, 2.1426990032196044922, P1 ;  /* 0x400921fbff0b7808 */ /* 0x000fce0000800000 */
.L_x_12716:
[----:B------:R-:W-:Y:S05]  /*7b50*/  BSYNC B0 ;  /* 0x0000000000007941 */ /* 0x000fea0003800000 */
.L_x_12714:
[----:B------:R-:W-:Y:S01]  /*7b60*/  DADD R4, |R32|, |R4| ;  /* 0x0000000020047229 */ /* 0x000fe20000000604 */
[----:B------:R-:W-:-:S07]  /*7b70*/  LOP3.LUT R33, R11, 0x80000000, R33, 0xb8, !PT ;  /* 0x800000000b217812 */ /* 0x000fce00078eb821 */
[----:B------:R-:W-:-:S06]  /*7b80*/  DSETP.GTU.AND P0, PT, |R4|, +INF , PT ;  /* 0x7ff000000400742a */ /* 0x000fcc0003f0c200 */
[----:B------:R-:W-:Y:S02]  /*7b90*/  FSEL R10, R4, R10, P0 ;  /* 0x0000000a040a7208 */ /* 0x000fe40000000000 */
[----:B------:R-:W-:Y:S01]  /*7ba0*/  FSEL R11, R5, R33, P0 ;  /* 0x00000021050b7208 */ /* 0x000fe20000000000 */
[----:B------:R-:W-:Y:S06]  /*7bb0*/  BRA `(.L_x_12706) ;  /* 0x0000000400dc7947 */ /* 0x000fec0003800000 */
.L_x_12711:
        /* <DEDUP_REMOVED lines=28> */
.L_x_12718:
[----:B------:R-:W-:Y:S05]  /*7d80*/  BSYNC B3 ;  /* 0x0000000000037941 */ /* 0x000fea0003800000 */
.L_x_12717:
        /* <DEDUP_REMOVED lines=64> */
[----:B------:R-:W-:-:S10]  /*8190*/  DADD R8, -RZ, -R12 ;  /* 0x00000000ff087229 */ /* 0x000fd4000000090c */
[----:B------:R-:W-:Y:S02]  /*81a0*/  FSEL R10, R12, R8, !P1 ;  /* 0x000000080c0a7208 */ /* 0x000fe40004800000 */
[----:B------:R-:W-:Y:S01]  /*81b0*/  FSEL R11, R13, R9, !P1 ;  /* 0x000000090d0b7208 */ /* 0x000fe20004800000 */
[----:B------:R-:W-:Y:S01]  /*81c0*/  DADD R8, -R12, UR4 ;  /* 0x000000040c087e29 */ /* 0x000fe20008000100 */
[----:B------:R-:W-:-:S04]  /*81d0*/  UMOV UR5, 0x3ff921fb ;  /* 0x3ff921fb00057882 */ /* 0x000fc80000000000 */
[----:B------:R-:W-:-:S05]  /*81e0*/  DADD R10, R10, UR4 ;  /* 0x000000040a0a7e29 */ /* 0x000fca0008000000 */
[----:B------:R-:W-:Y:S02]  /*81f0*/  FSEL R7, R8, R12, !P1 ;  /* 0x0000000c08077208 */ /* 0x000fe40004800000 */
[----:B------:R-:W-:-:S03]  /*8200*/  FSEL R9, R9, R13, !P1 ;  /* 0x0000000d09097208 */ /* 0x000fc60004800000 */
        /* <DEDUP_REMOVED lines=10> */
.L_x_12720:
[----:B------:R-:W-:Y:S02]  /*82b0*/  FSEL R10, RZ, 3.37028055040000000000e+12, P1 ;  /* 0x54442d18ff0a7808 */ /* 0x000fe40000800000 */
[----:B------:R-:W-:-:S07]  /*82c0*/  FSEL R11, RZ, 2.1426990032196044922, P1 ;  /* 0x400921fbff0b7808 */ /* 0x000fce0000800000 */
.L_x_12721:
[----:B------:R-:W-:Y:S05]  /*82d0*/  BSYNC B0 ;  /* 0x0000000000007941 */ /* 0x000fea0003800000 */
.L_x_12719:
[----:B------:R-:W-:Y:S01]  /*82e0*/  DADD R4, |R32|, |R4| ;  /* 0x0000000020047229 */ /* 0x000fe20000000604 */
[----:B------:R-:W-:-:S07]  /*82f0*/  LOP3.LUT R33, R11, 0x80000000, R33, 0xb8, !PT ;  /* 0x800000000b217812 */ /* 0x000fce00078eb821 */
[----:B------:R-:W-:-:S06]  /*8300*/  DSETP.GTU.AND P0, PT, |R4|, +INF , PT ;  /* 0x7ff000000400742a */ /* 0x000fcc0003f0c200 */
[----:B------:R-:W-:Y:S02]  /*8310*/  FSEL R10, R4, R10, P0 ;  /* 0x0000000a040a7208 */ /* 0x000fe40000000000 */
[----:B------:R-:W-:-:S07]  /*8320*/  FSEL R11, R5, R33, P0 ;  /* 0x00000021050b7208 */ /* 0x000fce0000000000 */
.L_x_12706:
[----:B------:R-:W-:Y:S05]  /*8330*/  BSYNC B2 ;  /* 0x0000000000027941 */ /* 0x000fea0003800000 */
.L_x_12699:
[----:B------:R-:W-:Y:S01]  /*8340*/  DADD R4, -RZ, -R34 ;  /* 0x00000000ff047229 */ /* 0x000fe20000000922 */
[----:B------:R-:W-:-:S04]  /*8350*/  SHF.R.U32.HI R0, RZ, 0x1f, R19 ;  /* 0x0000001fff007819 */ /* 0x000fc80000011613 */
[----:B------:R-:W-:-:S05]  /*8360*/  ISETP.NE.AND P0, PT, R0, RZ, PT ;  /* 0x000000ff0000720c */ /* 0x000fca0003f05270 */
[----:B------:R-:W-:Y:S02]  /*8370*/  FSEL R4, R4, R34, !P0 ;  /* 0x0000002204047208 */ /* 0x000fe40004000000 */
[----:B------:R-:W-:Y:S01]  /*8380*/  FSEL R5, R5, R35, !P0 ;  /* 0x0000002305057208 */ /* 0x000fe20004000000 */
[----:B------:R-:W-:Y:S06]  /*8390*/  BRA `(.L_x_12722) ;  /* 0x0000003000307947 */ /* 0x000fec0003800000 */
.L_x_12633:
[----:B------:R-:W2:Y:S01]  /*83a0*/  LDL.64 R10, [R1+0x8] ;  /* 0x00000800010a7983 */ /* 0x000ea20000100a00 */
[----:B------:R-:W-:Y:S01]  /*83b0*/  UMOV UR4, 0x54442d18 ;  /* 0x54442d1800047882 */ /* 0x000fe20000000000 */
[----:B------:R-:W-:Y:S01]  /*83c0*/  UMOV UR5, 0x3ff921fb ;  /* 0x3ff921fb00057882 */ /* 0x000fe20000000000 */
[----:B------:R-:W-:Y:S02]  /*83d0*/  DADD R4, -RZ, -R18 ;  /* 0x00000000ff047229 */ /* 0x000fe40000000912 */
[----:B--2---:R-:W-:-:S08]  /*83e0*/  DADD R10, R10, -R16 ;  /* 0x000000000a0a7229 */ /* 0x004fd00000000810 */
[----:B------:R-:W-:Y:S01]  /*83f0*/  DADD R10, R10, UR4 ;  /* 0x000000040a0a7e29 */ /* 0x000fe20008000000 */
[----:B------:R-:W-:Y:S10]  /*8400*/  BRA `(.L_x_12722) ;  /* 0x0000003000147947 */ /* 0x000ff40003800000 */
.L_x_12632:
[----:B------:R-:W-:Y:S01]  /*8410*/  DADD R4, -RZ, -R18 ;  /* 0x00000000ff047229 */ /* 0x000fe20000000912 */
[----:B------:R-:W-:Y:S01]  /*8420*/  CS2R R10, SRZ ;  /* 0x00000000000a7805 */ /* 0x000fe2000001ff00 */
[----:B------:R-:W-:Y:S09]  /*8430*/  BRA `(.L_x_12722) ;  /* 0x0000003000087947 */ /* 0x000ff20003800000 */
.L_x_12631:
[----:B------:R-:W-:Y:S01]  /*8440*/  DSETP.GEU.AND P4, PT, R4, R6, PT ;  /* 0x000000060400722a */ /* 0x000fe20003f8e000 */
[----:B------:R-:W-:Y:S01]  /*8450*/  UMOV UR4, 0xffffffff ;  /* 0xffffffff00047882 */ /* 0x000fe20000000000 */
[----:B------:R-:W-:Y:S01]  /*8460*/  UMOV UR5, 0x7fdfffff ;  /* 0x7fdfffff00057882 */ /* 0x000fe20000000000 */
[----:B------:R-:W-:Y:S03]  /*8470*/  BSSY B2, `(.L_x_12723) ;  /* 0x00002e0000027945 */ /* 0x000fe60003800000 */
[----:B------:R-:W-:Y:S02]  /*8480*/  FSEL R8, R6, R4, !P4 ;  /* 0x0000000406087208 */ /* 0x000fe40006000000 */
[----:B------:R-:W-:Y:S02]  /*8490*/  FSEL R9, R7, R5, !P4 ;  /* 0x0000000507097208 */ /* 0x000fe40006000000 */
[----:B------:R-:W-:-:S02]  /*84a0*/  FSEL R20, R4, R6, !P4 ;  /* 0x0000000604147208 */ /* 0x000fc40006000000 */
[----:B------:R-:W-:Y:S02]  /*84b0*/  FSEL R21, R5, R7, !P4 ;  /* 0x0000000705157208 */ /* 0x000fe40006000000 */
[----:B------:R-:W-:-:S14]  /*84c0*/  DSETP.GT.AND P0, PT, R8, UR4, PT ;  /* 0x0000000408007e2a */ /* 0x000fdc000bf04000 */
[----:B------:R-:W-:Y:S05]  /*84d0*/  @P0 BRA `(.L_x_12724) ;  /* 0x0000001800dc0947 */ /* 0x000fea0003800000 */
[----:B------:R-:W-:-:S06]  /*84e0*/  DSETP.GEU.AND P0, PT, R20, 1.4916681462400413487e-154, PT ;  /* 0x200000001400742a */ /* 0x000fcc0003f0e000 */
[----:B------:R-:W-:-:S14]  /*84f0*/  DSETP.GT.OR P0, PT, R8, 5.9666725849601653946e-154, !P0 ;  /* 0x202000000800742a */ /* 0x000fdc0004704400 */
[----:B------:R-:W-:Y:S05]  /*8500*/  @P0 BRA `(.L_x_12725) ;  /* 0x0000000c00180947 */ /* 0x000fea0003800000 */
[----:B------:R-:W0:Y:S01]  /*8510*/  MUFU.RCP64H R15, R9 ;  /* 0x00000009000f7308 */ /* 0x000e220000001800 */
[----:B------:R-:W-:Y:S01]  /*8520*/  DMUL R10, R20, R20 ;  /* 0x00000014140a7228 */ /* 0x000fe20000000000 */
[----:B------:R-:W-:Y:S01]  /*8530*/  IMAD.MOV.U32 R14, RZ, RZ, 0x1 ;  /* 0x00000001ff0e7424 */ /* 0x000fe200078e00ff */
[----:B------:R-:W-:Y:S01]  /*8540*/  BSSY B0, `(.L_x_12726) ;  /* 0x000005c000007945 */ /* 0x000fe20003800000 */
[----:B------:R-:W-:Y:S01]  /*8550*/  IMAD.MOV.U32 R31, RZ, RZ, -0x3ff ;  /* 0xfffffc01ff1f7424 */ /* 0x000fe200078e00ff */
[----:B------:R-:W-:-:S04]  /*8560*/  FSETP.GEU.AND P5, PT, |R21|, 6.5827683646048100446e-37, PT ;  /* 0x036000001500780b */ /* 0x000fc80003fae200 */
[C---:B------:R-:W-:Y:S02]  /*8570*/  DFMA R12, R8.reuse, R8, R10 ;  /* 0x00000008080c722b */ /* 0x040fe4000000000a */
[----:B0-----:R-:W-:-:S08]  /*8580*/  DFMA R22, -R8, R14, 1 ;  /* 0x3ff000000816742b */ /* 0x001fd0000000010e */
[----:B------:R-:W-:Y:S01]  /*8590*/  ISETP.GT.AND P0, PT, R13, 0xfffff, PT ;  /* 0x000fffff0d00780c */ /* 0x000fe20003f04270 */
[----:B----4-:R-:W-:Y:S01]  /*85a0*/  IMAD.MOV.U32 R0, RZ, RZ, R13 ;  /* 0x000000ffff007224 */ /* 0x010fe200078e000d */
[----:B------:R-:W-:-:S11]  /*85b0*/  DFMA R22, R22, R22, R22 ;  /* 0x000000161616722b */ /* 0x000fd60000000016 */
[----:B------:R-:W-:Y:S01]  /*85c0*/  @!P0 IMAD.MOV.U32 R31, RZ, RZ, -0x435 ;  /* 0xfffffbcbff1f8424 */ /* 0x000fe200078e00ff */
[----:B------:R-:W-:Y:S01]  /*85d0*/  DFMA R22, R14, R22, R14 ;  /* 0x000000160e16722b */ /* 0x000fe2000000000e */
[----:B------:R-:W-:Y:S02]  /*85e0*/  IMAD.MOV.U32 R14, RZ, RZ, R12 ;  /* 0x000000ffff0e7224 */ /* 0x000fe400078e000c */
[----:B------:R-:W-:-:S05]  /*85f0*/  IMAD.MOV.U32 R15, RZ, RZ, R13 ;  /* 0x000000ffff0f7224 */ /* 0x000fca00078e000d */
[----:B------:R-:W-:Y:S02]  /*8600*/  DFMA R10, -R8, R22, 1 ;  /* 0x3ff00000080a742b */ /* 0x000fe40000000116 */
[----:B------:R-:W-:-:S06]  /*8610*/  @!P0 DMUL R14, R14, 1.80143985094819840000e+16 ;  /* 0x435000000e0e8828 */ /* 0x000fcc0000000000 */
[----:B------:R-:W-:-:S04]  /*8620*/  DFMA R10, R22, R10, R22 ;  /* 0x0000000a160a722b */ /* 0x000fc80000000016 */
[----:B------:R-:W-:Y:S01]  /*8630*/  @!P0 MOV R0, R15 ;  /* 0x0000000f00008202 */ /* 0x000fe20000000f00 */
[----:B------:R-:W-:-:S03]  /*8640*/  @!P0 IMAD.MOV.U32 R12, RZ, RZ, R14 ;  /* 0x000000ffff0c8224 */ /* 0x000fc600078e000e */
[----:B------:R-:W-:Y:S01]  /*8650*/  DMUL R22, R20, R10 ;  /* 0x0000000a14167228 */ /* 0x000fe20000000000 */
[----:B------:R-:W-:-:S05]  /*8660*/  VIADD R13, R0, 0xffffffff ;  /* 0xffffffff000d7836 */ /* 0x000fca0000000000 */
[----:B------:R-:W-:Y:S02]  /*8670*/  ISETP.GE.U32.AND P1, PT, R13, 0x7fefffff, PT ;  /* 0x7fefffff0d00780c */ /* 0x000fe40003f26070 */
[----:B------:R-:W-:-:S08]  /*8680*/  DFMA R24, -R8, R22, R20 ;  /* 0x000000160818722b */ /* 0x000fd00000000114 */
[----:B------:R-:W-:-:S03]  /*8690*/  DFMA R10, R10, R24, R22 ;  /* 0x000000180a0a722b */ /* 0x000fc60000000016 */
[----:B------:R-:W-:Y:S01]  /*86a0*/  @P1 IMAD.MOV.U32 R22, RZ, RZ, 0x0 ;  /* 0x00000000ff161424 */ /* 0x000fe200078e00ff */
[----:B------:R-:W-:Y:S01]  /*86b0*/  @P1 FSETP.NEU.FTZ.AND P2, PT, R15, RZ, PT ;  /* 0x000000ff0f00120b */ /* 0x000fe20003f5d000 */
[----:B------:R-:W-:-:S05]  /*86c0*/  @P1 IMAD.MOV.U32 R23, RZ, RZ, 0x7ff00000 ;  /* 0x7ff00000ff171424 */ /* 0x000fca00078e00ff */
[----:B------:R-:W-:Y:S01]  /*86d0*/  FFMA R13, RZ, R9, R11 ;  /* 0x00000009ff0d7223 */ /* 0x000fe2000000000b */
[----:B------:R-:W-:-:S04]  /*86e0*/  @P1 DFMA R22, R14, R22, +INF ;  /* 0x7ff000000e16142b */ /* 0x000fc80000000016 */
[----:B------:R-:W-:-:S06]  /*86f0*/  FSETP.GT.AND P3, PT, |R13|, 1.469367938527859385e-39, PT ;  /* 0x001000000d00780b */ /* 0x000fcc0003f64200 */
[----:B------:R-:W-:Y:S02]  /*8700*/  @P1 FSEL R22, R22, RZ, P2 ;  /* 0x000000ff16161208 */ /* 0x000fe40001000000 */
[----:B------:R-:W-:Y:S01]  /*8710*/  @P1 FSEL R23, R23, -QNAN , P2 ;  /* 0xfff0000017171808 */ /* 0x000fe20001000000 */
[----:B------:R-:W-:Y:S06]  /*8720*/  @P1 BRA `(.L_x_12727) ;  /* 0x0000000000f41947 */ /* 0x000fec0003800000 */
[C---:B------:R-:W-:Y:S01]  /*8730*/  LOP3.LUT R13, R0.reuse, 0x800fffff, RZ, 0xc0, !PT ;  /* 0x800fffff000d7812 */ /* 0x040fe200078ec0ff */
[----:B------:R-:W-:Y:S01]  /*8740*/  IMAD.MOV.U32 R22, RZ, RZ, RZ ;  /* 0x000000ffff167224 */ /* 0x000fe200078e00ff */
[----:B------:R-:W-:Y:S01]  /*8750*/  MOV R28, 0x8b7a8b04 ;  /* 0x8b7a8b04001c7802 */ /* 0x000fe20000000f00 */
        /* <DEDUP_REMOVED lines=24> */
[----:B------:R-:W-:-:S08]  /*88e0*/  DMUL R26, R22, R22 ;  /* 0x00000016161a7228 */ /* 0x000fd00000000000 */
        /* <DEDUP_REMOVED lines=32> */
[----:B------:R-:W-:-:S11]  /*8af0*/  DADD R22, R12, R14 ;  /* 0x000000000c167229 */ /* 0x000fd6000000000e */
.L_x_12727:
[----:B------:R-:W-:Y:S05]  /*8b00*/  BSYNC B0 ;  /* 0x0000000000007941 */ /* 0x000fea0003800000 */
.L_x_12726:
[----:B------:R-:W-:Y:S04]  /*8b10*/  BSSY B3, `(.L_x_12728) ;  /* 0x0000008000037945 */ /* 0x000fe80003800000 */
[----:B------:R-:W-:Y:S05]  /*8b20*/  @P3 BRA P5, `(.L_x_12729) ;  /* 0x0000000000183947 */ /* 0x000fea0002800000 */
[----:B------:R-:W-:Y:S01]  /*8b30*/  IMAD.MOV.U32 R12, RZ, RZ, R20 ;  /* 0x000000ffff0c7224 */ /* 0x000fe200078e0014 */
[----:B------:R-:W-:Y:S01]  /*8b40*/  MOV R0, 0x8b90 ;  /* 0x00008b9000007802 */ /* 0x000fe20000000f00 */
[----:B------:R-:W-:Y:S02]  /*8b50*/  IMAD.MOV.U32 R13, RZ, RZ, R21 ;  /* 0x000000ffff0d7224 */ /* 0x000fe400078e0015 */
[----:B------:R-:W-:Y:S02]  /*8b60*/  IMAD.MOV.U32 R10, RZ, RZ, R8 ;  /* 0x000000ffff0a7224 */ /* 0x000fe400078e0008 */
[----:B------:R-:W-:-:S07]  /*8b70*/  IMAD.MOV.U32 R11, RZ, RZ, R9 ;  /* 0x000000ffff0b7224 */ /* 0x000fce00078e0009 */
[----:B------:R-:W-:Y:S05]  /*8b80*/  CALL.REL.NOINC `($__internal_21_$__cuda_sm20_div_rn_f64_full) ;  /* 0x0000028c00307944 */ /* 0x000fea0003c00000 */
.L_x_12729:
[----:B------:R-:W-:Y:S05]  /*8b90*/  BSYNC B3 ;  /* 0x0000000000037941 */ /* 0x000fea0003800000 */
.L_x_12728:
[----:B------:R-:W-:Y:S01]  /*8ba0*/  DSETP.NEU.AND P0, PT, R8, RZ, PT ;  /* 0x000000ff0800722a */ /* 0x000fe20003f0d000 */
[----:B------:R-:W-:-:S13]  /*8bb0*/  BSSY B0, `(.L_x_12730) ;  /* 0x0000054000007945 */ /* 0x000fda0003800000 */
[----:B------:R-:W-:Y:S05]  /*8bc0*/  @!P0 BRA `(.L_x_12731) ;  /* 0x00000004003c8947 */ /* 0x000fea0003800000 */
[----:B------:R-:W-:Y:S01]  /*8bd0*/  DMUL R8, R10, R10 ;  /* 0x0000000a0a087228 */ /* 0x000fe20000000000 */
[----:B------:R-:W-:Y:S01]  /*8be0*/  IMAD.MOV.U32 R12, RZ, RZ, -0x2449a4b7 ;  /* 0xdbb65b49ff0c7424 */ /* 0x000fe200078e00ff */
[----:B------:R-:W-:Y:S01]  /*8bf0*/  UMOV UR4, 0x2a25ff7e ;  /* 0x2a25ff7e00047882 */ /* 0x000fe20000000000 */
[----:B------:R-:W-:Y:S01]  /*8c00*/  IMAD.MOV.U32 R13, RZ, RZ, 0x3f2d3b63 ;  /* 0x3f2d3b63ff0d7424 */ /* 0x000fe200078e00ff */
[----:B------:R-:W-:Y:S01]  /*8c10*/  UMOV UR5, 0x3ef53e1d ;  /* 0x3ef53e1d00057882 */ /* 0x000fe20000000000 */
[----:B------:R-:W-:Y:S01]  /*8c20*/  ISETP.GE.AND P1, PT, R17, RZ, PT ;  /* 0x000000ff1100720c */ /* 0x000fe20003f26270 */
[----:B------:R-:W-:-:S03]  /*8c30*/  DSETP.NEU.AND P0, PT, R4, R6, PT ;  /* 0x000000060400722a */ /* 0x000fc60003f0d000 */
        /* <DEDUP_REMOVED lines=64> */
[----:B------:R-:W-:Y:S02]  /*9040*/  FSEL R8, R8, R15, !P4 ;  /* 0x0000000f08087208 */ /* 0x000fe40006000000 */
[----:B------:R-:W-:Y:S01]  /*9050*/  FSEL R9, R9, R11, !P4 ;  /* 0x0000000b09097208 */ /* 0x000fe20006000000 */
[----:B------:R-:W-:Y:S06]  /*9060*/  @P0 BRA `(.L_x_12732) ;  /* 0x0000000000200947 */ /* 0x000fec0003800000 */
[----:B------:R-:W-:Y:S01]  /*9070*/  IMAD.MOV.U32 R0, RZ, RZ, 0x4002d97c ;  /* 0x4002d97cff007424 */ /* 0x000fe200078e00ff */
[----:B------:R-:W-:-:S04]  /*9080*/  MOV R8, 0x7f3321d2 ;  /* 0x7f3321d200087802 */ /* 0x000fc80000000f00 */
[----:B------:R-:W-:Y:S02]  /*9090*/  FSEL R8, R8, 3.37028055040000000000e+12, !P1 ;  /* 0x54442d1808087808 */ /* 0x000fe40004800000 */
[----:B------:R-:W-:Y:S01]  /*90a0*/  FSEL R9, R0, 1.8213495016098022461, !P1 ;  /* 0x3fe921fb00097808 */ /* 0x000fe20004800000 */
[----:B------:R-:W-:Y:S06]  /*90b0*/  BRA `(.L_x_12732) ;  /* 0x00000000000c7947 */ /* 0x000fec0003800000 */
.L_x_12731:
[----:B------:R-:W-:-:S04]  /*90c0*/  ISETP.GE.AND P0, PT, R17, RZ, PT ;  /* 0x000000ff1100720c */ /* 0x000fc80003f06270 */
[----:B------:R-:W-:Y:S02]  /*90d0*/  FSEL R8, RZ, 3.37028055040000000000e+12, P0 ;  /* 0x54442d18ff087808 */ /* 0x000fe40000000000 */
[----:B------:R-:W-:-:S07]  /*90e0*/  FSEL R9, RZ, 2.1426990032196044922, P0 ;  /* 0x400921fbff097808 */ /* 0x000fce0000000000 */
.L_x_12732:
[----:B------:R-:W-:Y:S05]  /*90f0*/  BSYNC B0 ;  /* 0x0000000000007941 */ /* 0x000fea0003800000 */
.L_x_12730:
[----:B------:R-:W-:Y:S01]  /*9100*/  DADD R4, R4, R6 ;  /* 0x0000000004047229 */ /* 0x000fe20000000006 */
[----:B------:R-:W-:Y:S01]  /*9110*/  LOP3.LUT R7, R9, 0x80000000, R19, 0xb8, !PT ;  /* 0x8000000009077812 */ /* 0x000fe200078eb813 */
[----:B------:R-:W-:-:S06]  /*9120*/  DMUL R22, R22, 0.5 ;  /* 0x3fe0000016167828 */ /* 0x000fcc0000000000 */
[----:B------:R-:W-:-:S06]  /*9130*/  DSETP.GTU.AND P0, PT, |R4|, +INF , PT ;  /* 0x7ff000000400742a */ /* 0x000fcc0003f0c200 */
[----:B------:R-:W-:Y:S02]  /*9140*/  FSEL R8, R4, R8, P0 ;  /* 0x0000000804087208 */ /* 0x000fe40000000000 */
[----:B------:R-:W-:Y:S01]  /*9150*/  FSEL R9, R5, R7, P0 ;  /* 0x0000000705097208 */ /* 0x000fe20000000000 */
[----:B------:R-:W-:Y:S06]  /*9160*/  BRA `(.L_x_12733) ;  /* 0x0000002000407947 */ /* 0x000fec0003800000 */
.L_x_12725:
[CC--:B------:R-:W-:Y:S01]  /*9170*/  ISETP.GT.U32.AND P1, PT, R6.reuse, R4.reuse, PT ;  /* 0x000000040600720c */ /* 0x0c0fe20003f24070 */
[----:B------:R-:W-:Y:S01]  /*9180*/  IMAD.MOV.U32 R10, RZ, RZ, RZ ;  /* 0x000000ffff0a7224 */ /* 0x000fe200078e00ff */
[CC--:B------:R-:W-:Y:S01]  /*9190*/  ISETP.LT.U32.AND P0, PT, R6.reuse, R4.reuse, PT ;  /* 0x000000040600720c */ /* 0x0c0fe20003f01070 */
[----:B------:R-:W-:Y:S01]  /*91a0*/  UMOV UR4, 0xffffffff ;  /* 0xffffffff00047882 */ /* 0x000fe20000000000 */
[CC--:B------:R-:W-:Y:S01]  /*91b0*/  ISETP.GT.U32.AND.EX P1, PT, R7.reuse, R5.reuse, PT, P1 ;  /* 0x000000050700720c */ /* 0x0c0fe20003f24110 */
[----:B------:R-:W-:Y:S01]  /*91c0*/  UMOV UR5, 0x7fefffff ;  /* 0x7fefffff00057882 */ /* 0x000fe20000000000 */
[CC--:B------:R-:W-:Y:S01]  /*91d0*/  ISETP.LT.U32.AND.EX P0, PT, R7.reuse, R5.reuse, PT, P0 ;  /* 0x000000050700720c */ /* 0x0c0fe20003f01100 */
[----:B------:R-:W-:Y:S01]  /*91e0*/  UMOV UR6, UR5 ;  /* 0x0000000500067c82 */ /* 0x000fe20008000000 */
[CC--:B------:R-:W-:Y:S01]  /*91f0*/  SEL R29, R7.reuse, R5.reuse, P1 ;  /* 0x00000005071d7207 */ /* 0x0c0fe20000800000 */
[----:B------:R-:W-:Y:S01]  /*9200*/  IMAD.U32 R14, RZ, RZ, UR6 ;  /* 0x00000006ff0e7e24 */ /* 0x000fe2000f8e00ff */
[----:B------:R-:W-:Y:S01]  /*9210*/  SEL R33, R7, R5, P0 ;  /* 0x0000000507217207 */ /* 0x000fe20000000000 */
[----:B------:R-:W-:Y:S01]  /*9220*/  IMAD.MOV.U32 R24, RZ, RZ, 0x0 ;  /* 0x00000000ff187424 */ /* 0x000fe200078e00ff */
[----:B----4-:R-:W-:Y:S01]  /*9230*/  LOP3.LUT R0, R29, 0xffc00000, RZ, 0xc0, !PT ;  /* 0xffc000001d007812 */ /* 0x010fe200078ec0ff */
[----:B------:R-:W-:Y:S01]  /*9240*/  IMAD.MOV.U32 R25, RZ, RZ, 0x3fd80000 ;  /* 0x3fd80000ff197424 */ /* 0x000fe200078e00ff */
[-C--:B------:R-:W-:Y:S01]  /*9250*/  SEL R26, R6, R4.reuse, P0 ;  /* 0x00000004061a7207 */ /* 0x080fe20000000000 */
[----:B------:R-:W-:Y:S01]  /*9260*/  IMAD.MOV.U32 R27, RZ, RZ, R33 ;  /* 0x000000ffff1b7224 */ /* 0x000fe200078e0021 */
[----:B------:R-:W-:Y:S01]  /*9270*/  IADD3 R11, -R0, 0x7fd00000, RZ ;  /* 0x7fd00000000b7810 */ /* 0x000fe20007ffe1ff */
[----:B------:R-:W-:Y:S01]  /*9280*/  MUFU.RCP64H R31, R9 ;  /* 0x00000009001f7308 */ /* 0x000fe20000001800 */
[----:B------:R-:W-:Y:S01]  /*9290*/  SEL R28, R6, R4, P1 ;  /* 0x00000004061c7207 */ /* 0x000fe20000800000 */
[----:B------:R-:W-:Y:S01]  /*92a0*/  BSSY B0, `(.L_x_12734) ;  /* 0x0000075000007945 */ /* 0x000fe20003800000 */
[----:B------:R-:W-:-:S02]  /*92b0*/  MOV R30, 0x1 ;  /* 0x00000001001e7802 */ /* 0x000fc40000000f00 */
[C---:B------:R-:W-:Y:S01]  /*92c0*/  DMUL R12, R10.reuse, R26 ;  /* 0x0000001a0a0c7228 */ /* 0x040fe20000000000 */
[----:B------:R-:W-:Y:S01]  /*92d0*/  ISETP.GE.U32.AND P2, PT, R33, 0x7ff00000, PT ;  /* 0x7ff000002100780c */ /* 0x000fe20003f46070 */
[----:B------:R-:W-:Y:S01]  /*92e0*/  DMUL R10, R10, R28 ;  /* 0x0000001c0a0a7228 */ /* 0x000fe20000000000 */
[----:B------:R-:W-:-:S05]  /*92f0*/  FSETP.GEU.AND P5, PT, |R21|, 6.5827683646048100446e-37, PT ;  /* 0x036000001500780b */ /* 0x000fca0003fae200 */
[----:B------:R-:W-:-:S08]  /*9300*/  DMUL R12, R12, R12 ;  /* 0x0000000c0c0c7228 */ /* 0x000fd00000000000 */
[----:B------:R-:W-:-:S08]  /*9310*/  DFMA R12, R10, R10, R12 ;  /* 0x0000000a0a0c722b */ /* 0x000fd0000000000c */
[----:B------:R-:W-:Y:S02]  /*9320*/  DSETP.MIN.AND P0, P1, R12, UR4, PT ;  /* 0x000000040c007e2a */ /* 0x000fe4000b900000 */
[----:B------:R-:W-:-:S05]  /*9330*/  IMAD.MOV.U32 R10, RZ, RZ, R13 ;  /* 0x000000ffff0a7224 */ /* 0x000fca00078e000d */
[----:B------:R-:W-:Y:S01]  /*9340*/  FSEL R11, R10, UR6, P0 ;  /* 0x000000060a0b7c08 */ /* 0x000fe20008000000 */
[----:B------:R-:W-:-:S05]  /*9350*/  IMAD.MOV.U32 R10, RZ, RZ, R12 ;  /* 0x000000ffff0a7224 */ /* 0x000fca00078e000c */
[----:B------:R-:W-:Y:S02]  /*9360*/  SEL R10, R10, UR4, P0 ;  /* 0x000000040a0a7c07 */ /* 0x000fe40008000000 */
[----:B------:R-:W-:Y:S01]  /*9370*/  @P1 LOP3.LUT R11, R14, 0x80000, RZ, 0xfc, !PT ;  /* 0x000800000e0b1812 */ /* 0x000fe200078efcff */
[----:B------:R-:W-:Y:S01]  /*9380*/  IMAD.MOV.U32 R14, RZ, RZ, RZ ;  /* 0x000000ffff0e7224 */ /* 0x000fe200078e00ff */
[----:B------:R-:W-:Y:S02]  /*9390*/  DSETP.NEU.AND P1, PT, R26, RZ, PT ;  /* 0x000000ff1a00722a */ /* 0x000fe40003f2d000 */
[----:B------:R-:W0:Y:S03]  /*93a0*/  MUFU.RSQ64H R15, R11 ;  /* 0x0000000b000f7308 */ /* 0x000e260000001c00 */
[----:B0-----:R-:W-:-:S08]  /*93b0*/  DMUL R22, R14, R14 ;  /* 0x0000000e0e167228 */ /* 0x001fd00000000000 */
[----:B------:R-:W-:Y:S02]  /*93c0*/  DFMA R22, R10, -R22, 1 ;  /* 0x3ff000000a16742b */ /* 0x000fe40000000816 */
[----:B------:R-:W-:-:S06]  /*93d0*/  DFMA R10, -R8, R30, 1 ;  /* 0x3ff00000080a742b */ /* 0x000fcc000000011e */
[----:B------:R-:W-:Y:S02]  /*93e0*/  DFMA R24, R22, R24, 0.5 ;  /* 0x3fe000001618742b */ /* 0x000fe40000000018 */
[----:B------:R-:W-:Y:S02]  /*93f0*/  DMUL R22, R14, R22 ;  /* 0x000000160e167228 */ /* 0x000fe40000000000 */
[----:B------:R-:W-:-:S06]  /*9400*/  DFMA R10, R10, R10, R10 ;  /* 0x0000000a0a0a722b */ /* 0x000fcc000000000a */
[----:B------:R-:W-:Y:S02]  /*9410*/  DFMA R22, R24, R22, R14 ;  /* 0x000000161816722b */ /* 0x000fe4000000000e */
[----:B------:R-:W-:-:S06]  /*9420*/  DFMA R10, R30, R10, R30 ;  /* 0x0000000a1e0a722b */ /* 0x000fcc000000001e */
[----:B------:R-:W-:Y:S01]  /*9430*/  DMUL R22, R12, R22 ;  /* 0x000000160c167228 */ /* 0x000fe20000000000 */
[----:B------:R-:W-:Y:S01]  /*9440*/  LOP3.LUT R13, R0, 0x100000, RZ, 0xfc, !PT ;  /* 0x00100000000d7812 */ /* 0x000fe200078efcff */
[----:B------:R-:W-:Y:S01]  /*9450*/  IMAD.MOV.U32 R12, RZ, RZ, RZ ;  /* 0x000000ffff0c7224 */ /* 0x000fe200078e00ff */
[----:B------:R-:W-:-:S05]  /*9460*/  DFMA R14, -R8, R10, 1 ;  /* 0x3ff00000080e742b */ /* 0x000fca000000010a */
[----:B------:R-:W-:-:S03]  /*9470*/  DMUL R22, R22, R12 ;  /* 0x0000000c16167228 */ /* 0x000fc60000000000 */
[----:B------:R-:W-:-:S07]  /*9480*/  DFMA R10, R10, R14, R10 ;  /* 0x0000000e0a0a722b */ /* 0x000fce000000000a */
[----:B------:R-:W-:Y:S01]  /*9490*/  @!P2 FSEL R33, R29, R23, !P1 ;  /* 0x000000171d21a208 */ /* 0x000fe20004800000 */
[----:B------:R-:W-:Y:S01]  /*94a0*/  DMUL R14, R20, R10 ;  /* 0x0000000a140e7228 */ /* 0x000fe20000000000 */
[----:B------:R-:W-:Y:S02]  /*94b0*/  @!P2 FSEL R26, R28, R22, !P1 ;  /* 0x000000161c1aa208 */ /* 0x000fe40004800000 */
[----:B------:R-:W-:Y:S01]  /*94c0*/  ISETP.GT.AND P0, PT, R33, 0xfffff, PT ;  /* 0x000fffff2100780c */ /* 0x000fe20003f04270 */
[----:B------:R-:W-:Y:S02]  /*94d0*/  IMAD.MOV.U32 R13, RZ, RZ, R33 ;  /* 0x000000ffff0d7224 */ /* 0x000fe400078e0021 */
[----:B------:R-:W-:Y:S02]  /*94e0*/  IMAD.MOV.U32 R12, RZ, RZ, R26 ;  /* 0x000000ffff0c7224 */ /* 0x000fe400078e001a */
[----:B------:R-:W-:-:S08]  /*94f0*/  DFMA R22, -R8, R14, R20 ;  /* 0x0000000e0816722b */ /* 0x000fd00000000114 */
[----:B------:R-:W-:Y:S02]  /*9500*/  @!P0 DMUL R12, R12, 1.80143985094819840000e+16 ;  /* 0x435000000c0c8828 */ /* 0x000fe40000000000 */
[----:B------:R-:W-:-:S08]  /*9510*/  DFMA R10, R10, R22, R14 ;  /* 0x000000160a0a722b */ /* 0x000fd0000000000e */
[----:B------:R-:W-:Y:S02]  /*9520*/  @!P0 IMAD.MOV.U32 R33, RZ, RZ, R13 ;  /* 0x000000ffff218224 */ /* 0x000fe400078e000d */
[----:B------:R-:W-:Y:S02]  /*9530*/  @!P0 IMAD.MOV.U32 R26, RZ, RZ, R12 ;  /* 0x000000ffff1a8224 */ /* 0x000fe400078e000c */
[----:B------:R-:W-:-:S05]  /*9540*/  VIADD R0, R33, 0xffffffff ;  /* 0xffffffff21007836 */ /* 0x000fca0000000000 */
[----:B------:R-:W-:Y:S01]  /*9550*/  ISETP.GE.U32.AND P1, PT, R0, 0x7fefffff, PT ;  /* 0x7fefffff0000780c */ /* 0x000fe20003f26070 */
[----:B------:R-:W-:-:S05]  /*9560*/  FFMA R0, RZ, R9, R11 ;  /* 0x00000009ff007223 */ /* 0x000fca000000000b */
[----:B------:R-:W-:Y:S01]  /*9570*/  FSETP.GT.AND P3, PT, |R0|, 1.469367938527859385e-39, PT ;  /* 0x001000000000780b */ /* 0x000fe20003f64200 */
[----:B------:R-:W-:Y:S01]  /*9580*/  IMAD.MOV.U32 R0, RZ, RZ, -0x3ff ;  /* 0xfffffc01ff007424 */ /* 0x000fe200078e00ff */
[----:B------:R-:W-:-:S05]  /*9590*/  @!P0 MOV R0, 0xfffffbcb ;  /* 0xfffffbcb00008802 */ /* 0x000fca0000000f00 */
        /* <DEDUP_REMOVED lines=69> */
.L_x_12735:
[----:B------:R-:W-:Y:S05]  /*99f0*/  BSYNC B0 ;  /* 0x0000000000007941 */ /* 0x000fea0003800000 */
.L_x_12734:
[----:B------:R-:W-:Y:S04]  /*9a00*/  BSSY B3, `(.L_x_12736) ;  /* 0x0000008000037945 */ /* 0x000fe80003800000 */
[----:B------:R-:W-:Y:S05]  /*9a10*/  @P3 BRA P5, `(.L_x_12737) ;  /* 0x0000000000183947 */ /* 0x000fea0002800000 */
[----:B------:R-:W-:Y:S01]  /*9a20*/  IMAD.MOV.U32 R12, RZ, RZ, R20 ;  /* 0x000000ffff0c7224 */ /* 0x000fe200078e0014 */
[----:B------:R-:W-:Y:S01]  /*9a30*/  MOV R13, R21 ;  /* 0x00000015000d7202 */ /* 0x000fe20000000f00 */
[----:B------:R-:W-:Y:S01]  /*9a40*/  IMAD.MOV.U32 R10, RZ, RZ, R8 ;  /* 0x000000ffff0a7224 */ /* 0x000fe200078e0008 */
[----:B------:R-:W-:Y:S01]  /*9a50*/  MOV R0, 0x9a80 ;  /* 0x00009a8000007802 */ /* 0x000fe20000000f00 */
[----:B------:R-:W-:-:S07]  /*9a60*/  IMAD.MOV.U32 R11, RZ, RZ, R9 ;  /* 0x000000ffff0b7224 */ /* 0x000fce00078e0009 */
[----:B------:R-:W-:Y:S05]  /*9a70*/  CALL.REL.NOINC `($__internal_21_$__cuda_sm20_div_rn_f64_full) ;  /* 0x0000027c00747944 */ /* 0x000fea0003c00000 */
.L_x_12737:
[----:B------:R-:W-:Y:S05]  /*9a80*/  BSYNC B3 ;  /* 0x0000000000037941 */ /* 0x000fea0003800000 */
.L_x_12736:
        /* <DEDUP_REMOVED lines=77> */
[----:B------:R-:W-:Y:S02]  /*9f60*/  IMAD.MOV.U32 R8, RZ, RZ, 0x7f3321d2 ;  /* 0x7f3321d2ff087424 */ /* 0x000fe400078e00ff */
[----:B------:R-:W-:-:S03]  /*9f70*/  IMAD.MOV.U32 R0, RZ, RZ, 0x4002d97c ;  /* 0x4002d97cff007424 */ /* 0x000fc600078e00ff */
[----:B------:R-:W-:Y:S02]  /*9f80*/  FSEL R8, R8, 3.37028055040000000000e+12, !P0 ;  /* 0x54442d1808087808 */ /* 0x000fe40004000000 */
[----:B------:R-:W-:Y:S01]  /*9f90*/  FSEL R9, R0, 1.8213495016098022461, !P0 ;  /* 0x3fe921fb00097808 */ /* 0x000fe20004000000 */
[----:B------:R-:W-:Y:S06]  /*9fa0*/  BRA `(.L_x_12740) ;  /* 0x00000000000c7947 */ /* 0x000fec0003800000 */
.L_x_12739:
[----:B------:R-:W-:-:S04]  /*9fb0*/  ISETP.GE.AND P0, PT, R17, RZ, PT ;  /* 0x000000ff1100720c */ /* 0x000fc80003f06270 */
[----:B------:R-:W-:Y:S02]  /*9fc0*/  FSEL R8, RZ, 3.37028055040000000000e+12, P0 ;  /* 0x54442d18ff087808 */ /* 0x000fe40000000000 */
[----:B------:R-:W-:-:S07]  /*9fd0*/  FSEL R9, RZ, 2.1426990032196044922, P0 ;  /* 0x400921fbff097808 */ /* 0x000fce0000000000 */
.L_x_12740:
[----:B------:R-:W-:Y:S05]  /*9fe0*/  BSYNC B0 ;  /* 0x0000000000007941 */ /* 0x000fea0003800000 */
.L_x_12738:
[----:B------:R-:W-:Y:S01]  /*9ff0*/  DADD R4, R4, R6 ;  /* 0x0000000004047229 */ /* 0x000fe20000000006 */
[----:B------:R-:W-:-:S07]  /*a000*/  LOP3.LUT R7, R9, 0x80000000, R19, 0xb8, !PT ;  /* 0x8000000009077812 */ /* 0x000fce00078eb813 */
[----:B------:R-:W-:-:S06]  /*a010*/  DSETP.GTU.AND P0, PT, |R4|, +INF , PT ;  /* 0x7ff000000400742a */ /* 0x000fcc0003f0c200 */
[----:B------:R-:W-:Y:S02]  /*a020*/  FSEL R8, R4, R8, P0 ;  /* 0x0000000804087208 */ /* 0x000fe40000000000 */
[----:B------:R-:W-:Y:S01]  /*a030*/  FSEL R9, R5, R7, P0 ;  /* 0x0000000705097208 */ /* 0x000fe20000000000 */
[----:B------:R-:W-:Y:S06]  /*a040*/  BRA `(.L_x_12733) ;  /* 0x0000001000887947 */ /* 0x000fec0003800000 */
.L_x_12724:
[----:B------:R-:W0:Y:S01]  /*a050*/  MUFU.RCP64H R11, 2.718280792236328125 ;  /* 0x4005bf0a000b7908 */ /* 0x000e220000001800 */
[----:B------:R-:W-:Y:S01]  /*a060*/  IMAD.MOV.U32 R14, RZ, RZ, -0x74eba897 ;  /* 0x8b145769ff0e7424 */ /* 0x000fe200078e00ff */
[----:B------:R-:W-:Y:S01]  /*a070*/  FSETP.GEU.AND P1, PT, |R17|, 6.5827683646048100446e-37, PT ;  /* 0x036000001100780b */ /* 0x000fe20003f2e200 */
[----:B------:R-:W-:Y:S01]  /*a080*/  IMAD.MOV.U32 R15, RZ, RZ, 0x4005bf0a ;  /* 0x4005bf0aff0f7424 */ /* 0x000fe200078e00ff */
[----:B------:R-:W-:Y:S01]  /*a090*/  BSSY B3, `(.L_x_12741) ;  /* 0x0000013000037945 */ /* 0x000fe20003800000 */
[----:B------:R-:W-:-:S06]  /*a0a0*/  IMAD.MOV.U32 R10, RZ, RZ, 0x1 ;  /* 0x00000001ff0a7424 */ /* 0x000fcc00078e00ff */
        /* <DEDUP_REMOVED lines=8> */
[----:B----4-:R-:W-:-:S05]  /*a130*/  FFMA R0, RZ, 2.0897850990295410156, R11 ;  /* 0x4005bf0aff007823 */ /* 0x010fca000000000b */
[----:B------:R-:W-:-:S13]  /*a140*/  FSETP.GT.AND P0, PT, |R0|, 1.469367938527859385e-39, PT ;  /* 0x001000000000780b */ /* 0x000fda0003f04200 */
[----:B------:R-:W-:Y:S05]  /*a150*/  @P0 BRA P1, `(.L_x_12742) ;  /* 0x0000000000180947 */ /* 0x000fea0000800000 */
[----:B------:R-:W-:Y:S01]  /*a160*/  MOV R12, R16 ;  /* 0x00000010000c7202 */ /* 0x000fe20000000f00 */
[----:B------:R-:W-:Y:S01]  /*a170*/  IMAD.MOV.U32 R13, RZ, RZ, R17 ;  /* 0x000000ffff0d7224 */ /* 0x000fe200078e0011 */
[----:B------:R-:W-:Y:S01]  /*a180*/  MOV R0, 0xa1c0 ;  /* 0x0000a1c000007802 */ /* 0x000fe20000000f00 */
[----:B------:R-:W-:Y:S02]  /*a190*/  IMAD.MOV.U32 R10, RZ, RZ, -0x74eba897 ;  /* 0x8b145769ff0a7424 */ /* 0x000fe400078e00ff */
[----:B------:R-:W-:-:S07]  /*a1a0*/  IMAD.MOV.U32 R11, RZ, RZ, 0x4005bf0a ;  /* 0x4005bf0aff0b7424 */ /* 0x000fce00078e00ff */
[----:B------:R-:W-:Y:S05]  /*a1b0*/  CALL.REL.NOINC `($__internal_21_$__cuda_sm20_div_rn_f64_full) ;  /* 0x0000027400a47944 */ /* 0x000fea0003c00000 */
.L_x_12742:
[----:B------:R-:W-:Y:S05]  /*a1c0*/  BSYNC B3 ;  /* 0x0000000000037941 */ /* 0x000fea0003800000 */
.L_x_12741:
        /* <DEDUP_REMOVED lines=13> */
[----:B------:R-:W-:Y:S02]  /*a2a0*/  DFMA R12, R22, R14, R12 ;  /* 0x0000000e160c722b */ /* 0x000fe4000000000c */
[----:B------:R-:W-:-:S08]  /*a2b0*/  DADD R22, -RZ, |R10| ;  /* 0x00000000ff167229 */ /* 0x000fd0000000050a */
[----:B------:R-:W-:-:S05]  /*a2c0*/  FFMA R0, RZ, 2.0897850990295410156, R13 ;  /* 0x4005bf0aff007823 */ /* 0x000fca000000000d */
[----:B------:R-:W-:-:S13]  /*a2d0*/  FSETP.GT.AND P0, PT, |R0|, 1.469367938527859385e-39, PT ;  /* 0x001000000000780b */ /* 0x000fda0003f04200 */
[----:B------:R-:W-:Y:S05]  /*a2e0*/  @P0 BRA P1, `(.L_x_12744) ;  /* 0x0000000000200947 */ /* 0x000fea0000800000 */
[----:B------:R-:W-:Y:S01]  /*a2f0*/  IMAD.MOV.U32 R12, RZ, RZ, R18 ;  /* 0x000000ffff0c7224 */ /* 0x000fe200078e0012 */
[----:B------:R-:W-:Y:S01]  /*a300*/  MOV R11, 0x4005bf0a ;  /* 0x4005bf0a000b7802 */ /* 0x000fe20000000f00 */
[----:B------:R-:W-:Y:S01]  /*a310*/  IMAD.MOV.U32 R13, RZ, RZ, R19 ;  /* 0x000000ffff0d7224 */ /* 0x000fe200078e0013 */
[----:B------:R-:W-:Y:S01]  /*a320*/  MOV R0, 0xa350 ;  /* 0x0000a35000007802 */ /* 0x000fe20000000f00 */
[----:B------:R-:W-:-:S07]  /*a330*/  IMAD.MOV.U32 R10, RZ, RZ, -0x74eba897 ;  /* 0x8b145769ff0a7424 */ /* 0x000fce00078e00ff */
[----:B------:R-:W-:Y:S05]  /*a340*/  CALL.REL.NOINC `($__internal_21_$__cuda_sm20_div_rn_f64_full) ;  /* 0x0000027400407944 */ /* 0x000fea0003c00000 */
[----:B------:R-:W-:Y:S02]  /*a350*/  IMAD.MOV.U32 R12, RZ, RZ, R10 ;  /* 0x000000ffff0c7224 */ /* 0x000fe400078e000a */
[----:B------:R-:W-:-:S07]  /*a360*/  IMAD.MOV.U32 R13, RZ, RZ, R11 ;  /* 0x000000ffff0d7224 */ /* 0x000fce00078e000b */
.L_x_12744:
[----:B------:R-:W-:Y:S05]  /*a370*/  BSYNC B3 ;  /* 0x0000000000037941 */ /* 0x000fea0003800000 */
.L_x_12743:
[----:B------:R-:W-:Y:S01]  /*a380*/  DADD R14, -RZ, |R12| ;  /* 0x00000000ff0e7229 */ /* 0x000fe2000000050c */
[----:B------:R-:W-:Y:S01]  /*a390*/  IMAD.MOV.U32 R10, RZ, RZ, RZ ;  /* 0x000000ffff0a7224 */ /* 0x000fe200078e00ff */
[----:B------:R-:W-:Y:S01]  /*a3a0*/  UMOV UR4, 0xffffffff ;  /* 0xffffffff00047882 */ /* 0x000fe20000000000 */
[----:B------:R-:W-:Y:S01]  /*a3b0*/  UMOV UR5, 0x7fefffff ;  /* 0x7fefffff00057882 */ /* 0x000fe20000000000 */
[----:B------:R-:W-:Y:S01]  /*a3c0*/  IMAD.MOV.U32 R24, RZ, RZ, 0x0 ;  /* 0x00000000ff187424 */ /* 0x000fe200078e00ff */
[----:B------:R-:W-:Y:S01]  /*a3d0*/  UMOV UR6, UR5 ;  /* 0x0000000500067c82 */ /* 0x000fe20008000000 */
[----:B------:R-:W-:Y:S01]  /*a3e0*/  MOV R25, 0x3fd80000 ;  /* 0x3fd8000000197802 */ /* 0x000fe20000000f00 */
[----:B------:R-:W-:Y:S01]  /*a3f0*/  MUFU.RCP64H R31, R9 ;  /* 0x00000009001f7308 */ /* 0x000fe20000001800 */
[----:B------:R-:W-:Y:S01]  /*a400*/  IMAD.MOV.U32 R30, RZ, RZ, 0x1 ;  /* 0x00000001ff1e7424 */ /* 0x000fe200078e00ff */
[----:B------:R-:W-:Y:S01]  /*a410*/  BSSY B0, `(.L_x_12745) ;  /* 0x0000080000007945 */ /* 0x000fe20003800000 */
[----:B------:R-:W-:-:S02]  /*a420*/  ISETP.GT.U32.AND P1, PT, R14, R22, PT ;  /* 0x000000160e00720c */ /* 0x000fc40003f24070 */
[----:B------:R-:W-:Y:S02]  /*a430*/  ISETP.LT.U32.AND P0, PT, R14, R22, PT ;  /* 0x000000160e00720c */ /* 0x000fe40003f01070 */
[CC--:B------:R-:W-:Y:S02]  /*a440*/  ISETP.GT.U32.AND.EX P1, PT, R15.reuse, R23.reuse, PT, P1 ;  /* 0x000000170f00720c */ /* 0x0c0fe40003f24110 */
[CC--:B------:R-:W-:Y:S02]  /*a450*/  ISETP.LT.U32.AND.EX P0, PT, R15.reuse, R23.reuse, PT, P0 ;  /* 0x000000170f00720c */ /* 0x0c0fe40003f01100 */
[CC--:B------:R-:W-:Y:S02]  /*a460*/  SEL R29, R15.reuse, R23.reuse, P1 ;  /* 0x000000170f1d7207 */ /* 0x0c0fe40000800000 */
[----:B------:R-:W-:Y:S02]  /*a470*/  SEL R33, R15, R23, P0 ;  /* 0x000000170f217207 */ /* 0x000fe40000000000 */
[----:B------:R-:W-:-:S02]  /*a480*/  LOP3.LUT R0, R29, 0xffc00000, RZ, 0xc0, !PT ;  /* 0xffc000001d007812 */ /* 0x000fc400078ec0ff */
[-C--:B------:R-:W-:Y:S01]  /*a490*/  SEL R26, R14, R22.reuse, P0 ;  /* 0x000000160e1a7207 */ /* 0x080fe20000000000 */
[----:B------:R-:W-:Y:S01]  /*a4a0*/  IMAD.MOV.U32 R27, RZ, RZ, R33 ;  /* 0x000000ffff1b7224 */ /* 0x000fe200078e0021 */
[----:B------:R-:W-:Y:S02]  /*a4b0*/  IADD3 R11, -R0, 0x7fd00000, RZ ;  /* 0x7fd00000000b7810 */ /* 0x000fe40007ffe1ff */
[----:B------:R-:W-:Y:S01]  /*a4c0*/  SEL R28, R14, R22, P1 ;  /* 0x000000160e1c7207 */ /* 0x000fe20000800000 */
[----:B------:R-:W-:Y:S01]  /*a4d0*/  IMAD.U32 R14, RZ, RZ, UR6 ;  /* 0x00000006ff0e7e24 */ /* 0x000fe2000f8e00ff */
[----:B------:R-:W-:Y:S02]  /*a4e0*/  ISETP.GE.U32.AND P2, PT, R33, 0x7ff00000, PT ;  /* 0x7ff000002100780c */ /* 0x000fe40003f46070 */
[C---:B------:R-:W-:Y:S01]  /*a4f0*/  DMUL R12, R10.reuse, R26 ;  /* 0x0000001a0a0c7228 */ /* 0x040fe20000000000 */
[----:B------:R-:W-:Y:S01]  /*a500*/  FSETP.GEU.AND P5, PT, |R21|, 6.5827683646048100446e-37, PT ;  /* 0x036000001500780b */ /* 0x000fe20003fae200 */
[----:B------:R-:W-:-:S06]  /*a510*/  DMUL R10, R10, R28 ;  /* 0x0000001c0a0a7228 */ /* 0x000fcc0000000000 */
        /* <DEDUP_REMOVED lines=34> */
[----:B------:R-:W-:Y:S01]  /*a740*/  @!P0 IMAD.MOV.U32 R33, RZ, RZ, R13 ;  /* 0x000000ffff218224 */ /* 0x000fe200078e000d */
[----:B------:R-:W-:-:S03]  /*a750*/  @!P0 MOV R26, R12 ;  /* 0x0000000c001a8202 */ /* 0x000fc60000000f00 */
[----:B------:R-:W-:-:S05]  /*a760*/  VIADD R0, R33, 0xffffffff ;  /* 0xffffffff21007836 */ /* 0x000fca0000000000 */
[----:B------:R-:W-:Y:S01]  /*a770*/  ISETP.GE.U32.AND P1, PT, R0, 0x7fefffff, PT ;  /* 0x7fefffff0000780c */ /* 0x000fe20003f26070 */
[----:B------:R-:W-:-:S05]  /*a780*/  FFMA R0, RZ, R9, R11 ;  /* 0x00000009ff007223 */ /* 0x000fca000000000b */
[----:B------:R-:W-:Y:S01]  /*a790*/  FSETP.GT.AND P3, PT, |R0|, 1.469367938527859385e-39, PT ;  /* 0x001000000000780b */ /* 0x000fe20003f64200 */
[----:B------:R-:W-:Y:S02]  /*a7a0*/  IMAD.MOV.U32 R0, RZ, RZ, -0x3ff ;  /* 0xfffffc01ff007424 */ /* 0x000fe400078e00ff */
[----:B------:R-:W-:-:S04]  /*a7b0*/  @!P0 IMAD.MOV.U32 R0, RZ, RZ, -0x435 ;  /* 0xfffffbcbff008424 */ /* 0x000fc800078e00ff */
        /* <DEDUP_REMOVED lines=69> */
.L_x_12746:
[----:B------:R-:W-:Y:S05]  /*ac10*/  BSYNC B0 ;  /* 0x0000000000007941 */ /* 0x000fea0003800000 */
.L_x_12745:
[----:B------:R-:W-:Y:S04]  /*ac20*/  BSSY B3, `(.L_x_12747) ;  /* 0x0000008000037945 */ /* 0x000fe80003800000 */
[----:B------:R-:W-:Y:S05]  /*ac30*/  @P3 BRA P5, `(.L_x_12748) ;  /* 0x0000000000183947 */ /* 0x000fea0002800000 */
[----:B------:R-:W-:Y:S01]  /*ac40*/  MOV R12, R20 ;  /* 0x00000014000c7202 */ /* 0x000fe20000000f00 */
[----:B------:R-:W-:Y:S01]  /*ac50*/  IMAD.MOV.U32 R13, RZ, RZ, R21 ;  /* 0x000000ffff0d7224 */ /* 0x000fe200078e0015 */
[----:B------:R-:W-:Y:S01]  /*ac60*/  MOV R0, 0xaca0 ;  /* 0x0000aca000007802 */ /* 0x000fe20000000f00 */
[----:B------:R-:W-:Y:S02]  /*ac70*/  IMAD.MOV.U32 R10, RZ, RZ, R8 ;  /* 0x000000ffff0a7224 */ /* 0x000fe400078e0008 */
[----:B------:R-:W-:-:S07]  /*ac80*/  IMAD.MOV.U32 R11, RZ, RZ, R9 ;  /* 0x000000ffff0b7224 */ /* 0x000fce00078e0009 */
[----:B------:R-:W-:Y:S05]  /*ac90*/  CALL.REL.NOINC `($__internal_21_$__cuda_sm20_div_rn_f64_full) ;  /* 0x0000026800ec7944 */ /* 0x000fea0003c00000 */
.L_x_12748:
[----:B------:R-:W-:Y:S05]  /*aca0*/  BSYNC B3 ;  /* 0x0000000000037941 */ /* 0x000fea0003800000 */
.L_x_12747:
        /* <DEDUP_REMOVED lines=82> */
.L_x_12750:
[----:B------:R-:W-:-:S04]  /*b1d0*/  ISETP.GE.AND P0, PT, R17, RZ, PT ;  /* 0x000000ff1100720c */ /* 0x000fc80003f06270 */
[----:B------:R-:W-:Y:S02]  /*b1e0*/  FSEL R8, RZ, 3.37028055040000000000e+12, P0 ;  /* 0x54442d18ff087808 */ /* 0x000fe40000000000 */
[----:B------:R-:W-:-:S07]  /*b1f0*/  FSEL R9, RZ, 2.1426990032196044922, P0 ;  /* 0x400921fbff097808 */ /* 0x000fce0000000000 */
.L_x_12751:
[----:B------:R-:W-:Y:S05]  /*b200*/  BSYNC B0 ;  /* 0x0000000000007941 */ /* 0x000fea0003800000 */
.L_x_12749:
[----:B------:R-:W-:Y:S01]  /*b210*/  DADD R4, R4, R6 ;  /* 0x0000000004047229 */ /* 0x000fe20000000006 */
[----:B------:R-:W-:Y:S01]  /*b220*/  LOP3.LUT R7, R9, 0x80000000, R19, 0xb8, !PT ;  /* 0x8000000009077812 */ /* 0x000fe200078eb813 */
[----:B------:R-:W-:-:S06]  /*b230*/  DADD R22, R22, 1 ;  /* 0x3ff0000016167429 */ /* 0x000fcc0000000000 */
[----:B------:R-:W-:-:S06]  /*b240*/  DSETP.GTU.AND P0, PT, |R4|, +INF , PT ;  /* 0x7ff000000400742a */ /* 0x000fcc0003f0c200 */
[----:B------:R-:W-:Y:S02]  /*b250*/  FSEL R8, R4, R8, P0 ;  /* 0x0000000804087208 */ /* 0x000fe40000000000 */
[----:B------:R-:W-:-:S07]  /*b260*/  FSEL R9, R5, R7, P0 ;  /* 0x0000000705097208 */ /* 0x000fce0000000000 */
.L_x_12733:
[----:B------:R-:W-:Y:S05]  /*b270*/  BSYNC B2 ;  /* 0x0000000000027941 */ /* 0x000fea0003800000 */
.L_x_12723:
[----:B------:R-:W-:Y:S01]  /*b280*/  UMOV UR4, 0xfefa39ef ;  /* 0xfefa39ef00047882 */ /* 0x000fe20000000000 */
[----:B------:R-:W-:Y:S01]  /*b290*/  UMOV UR5, 0x3fe62e42 ;  /* 0x3fe62e4200057882 */ /* 0x000fe20000000000 */
[----:B------:R-:W-:Y:S01]  /*b2a0*/  ISETP.NE.AND P0, PT, R32, RZ, PT ;  /* 0x000000ff2000720c */ /* 0x000fe20003f05270 */
[----:B------:R-:W-:Y:S02]  /*b2b0*/  DADD R22, R22, UR4 ;  /* 0x0000000416167e29 */ /* 0x000fe40008000000 */
[----:B------:R-:W-:-:S06]  /*b2c0*/  DADD R10, -RZ, |R8| ;  /* 0x00000000ff0a7229 */ /* 0x000fcc0000000508 */
[----:B------:R-:W-:-:S10]  /*b2d0*/  DADD R4, -RZ, -R22 ;  /* 0x00000000ff047229 */ /* 0x000fd40000000916 */
[----:B------:R-:W-:Y:S02]  /*b2e0*/  FSEL R4, R4, R22, !P0 ;  /* 0x0000001604047208 */ /* 0x000fe40004000000 */
[----:B------:R-:W-:Y:S01]  /*b2f0*/  FSEL R5, R5, R23, !P0 ;  /* 0x0000001705057208 */ /* 0x000fe20004000000 */
[----:B------:R-:W-:Y:S06]  /*b300*/  BRA `(.L_x_12722) ;  /* 0x0000000000547947 */ /* 0x000fec0003800000 */
.L_x_12630:
[----:B------:R-:W-:-:S14]  /*b310*/  DSETP.NEU.AND P0, PT, R4, +INF , PT ;  /* 0x7ff000000400742a */ /* 0x000fdc0003f0d000 */
[----:B------:R-:W-:Y:S01]  /*b320*/  @!P0 DADD R10, R18, R18 ;  /* 0x00000000120a8229 */ /* 0x000fe20000000012 */
[----:B------:R-:W-:Y:S02]  /*b330*/  @!P0 IMAD.MOV.U32 R4, RZ, RZ, 0x0 ;  /* 0x00000000ff048424 */ /* 0x000fe400078e00ff */
[----:B------:R-:W-:Y:S01]  /*b340*/  @!P0 IMAD.MOV.U32 R5, RZ, RZ, -0x100000 ;  /* 0xfff00000ff058424 */ /* 0x000fe200078e00ff */
[----:B------:R-:W-:Y:S07]  /*b350*/  @!P0 BRA `(.L_x_12722) ;  /* 0x0000000000408947 */ /* 0x000fee0003800000 */
[----:B------:R-:W-:-:S14]  /*b360*/  DSETP.NEU.AND P0, PT, R6, +INF , PT ;  /* 0x7ff000000600742a */ /* 0x000fdc0003f0d000 */
[----:B------:R-:W-:Y:S02]  /*b370*/  @!P0 DADD R10, R16, R16 ;  /* 0x00000000100a8229 */ /* 0x000fe40000000010 */
[----:B------:R-:W-:Y:S01]  /*b380*/  @!P0 DADD R4, -RZ, -R18 ;  /* 0x00000000ff048229 */ /* 0x000fe20000000912 */
[----:B------:R-:W-:Y:S10]  /*b390*/  @!P0 BRA `(.L_x_12722) ;  /* 0x0000000000308947 */ /* 0x000ff40003800000 */
[----:B------:R-:W-:-:S14]  /*b3a0*/  DSETP.NEU.AND P0, PT, R16, RZ, PT ;  /* 0x000000ff1000722a */ /* 0x000fdc0003f0d000 */
[----:B------:R-:W-:Y:S02]  /*b3b0*/  @P0 DADD R10, RZ, R16 ;  /* 0x00000000ff0a0229 */ /* 0x000fe40000000010 */
[----:B------:R-:W-:-:S08]  /*b3c0*/  @P0 DADD R4, RZ, R18 ;  /* 0x00000000ff040229 */ /* 0x000fd00000000012 */
[----:B------:R-:W-:-:S10]  /*b3d0*/  @P0 DADD R10, R10, R4 ;  /* 0x000000000a0a0229 */ /* 0x000fd40000000004 */
[----:B------:R-:W-:Y:S01]  /*b3e0*/  @P0 MOV R4, R10 ;  /* 0x0000000a00040202 */ /* 0x000fe20000000f00 */
[----:B------:R-:W-:Y:S01]  /*b3f0*/  @P0 IMAD.MOV.U32 R5, RZ, RZ, R11 ;  /* 0x000000ffff050224 */ /* 0x000fe200078e000b */
[----:B------:R-:W-:Y:S06]  /*b400*/  @P0 BRA `(.L_x_12722) ;  /* 0x0000000000140947 */ /* 0x000fec0003800000 */
[----:B------:R-:W2:Y:S01]  /*b410*/  LDL.64 R10, [R1+0x8] ;  /* 0x00000800010a7983 */ /* 0x000ea20000100a00 */
[----:B------:R-:W-:Y:S01]  /*b420*/  UMOV UR4, 0x54442d18 ;  /* 0x54442d1800047882 */ /* 0x000fe20000000000 */
[----:B------:R-:W-:Y:S01]  /*b430*/  UMOV UR5, 0x3ff921fb ;  /* 0x3ff921fb00057882 */ /* 0x000fe20000000000 */
[----:B------:R-:W-:Y:S02]  /*b440*/  DADD R4, R18, R18 ;  /* 0x0000000012047229 */ /* 0x000fe40000000012 */
[----:B--2---:R-:W-:-:S11]  /*b450*/  DADD R10, R10, UR4 ;  /* 0x000000040a0a7e29 */ /* 0x004fd60008000000 */
.L_x_12722:
[----:B------:R-:W-:Y:S05]  /*b460*/  BSYNC B1 ;  /* 0x0000000000017941 */ /* 0x000fea0003800000 */
.L_x_12629:
[----:B------:R-:W-:Y:S01]  /*b470*/  DSETP.GTU.AND P0, PT, |R10|, +INF , PT ;  /* 0x7ff000000a00742a */ /* 0x000fe20003f0c200 */
[----:B------:R-:W-:-:S13]  /*b480*/  BSSY B0, `(.L_x_12752) ;  /* 0x000000e000007945 */ /* 0x000fda0003800000 */
[----:B------:R-:W-:Y:S05]  /*b490*/  @P0 BRA `(.L_x_12753) ;  /* 0x0000000000200947 */ /* 0x000fea0003800000 */
[----:B------:R-:W-:Y:S01]  /*b4a0*/  DSETP.GTU.AND P0, PT, |R4|, +INF , PT ;  /* 0x7ff000000400742a */ /* 0x000fe20003f0c200 */
[----:B------:R-:W-:Y:S02]  /*b4b0*/  IMAD.MOV.U32 R6, RZ, RZ, R4 ;  /* 0x000000ffff067224 */ /* 0x000fe400078e0004 */
[----:B------:R-:W-:-:S11]  /*b4c0*/  IMAD.MOV.U32 R7, RZ, RZ, R5 ;  /* 0x000000ffff077224 */ /* 0x000fd600078e0005 */
[----:B------:R-:W-:Y:S05]  /*b4d0*/  @P0 BRA `(.L_x_12754) ;  /* 0x0000000000200947 */ /* 0x000fea0003800000 */
[----:B------:R-:W-:Y:S01]  /*b4e0*/  DADD R4, -RZ, |R4| ;  /* 0x00000000ff047229 */ /* 0x000fe20000000504 */
[----:B------:R-:W-:Y:S01]  /*b4f0*/  LOP3.LUT R7, R11, 0x80000000, R19, 0xb8, !PT ;  /* 0x800000000b077812 */ /* 0x000fe200078eb813 */
[----:B------:R-:W-:Y:S01]  /*b500*/  IMAD.MOV.U32 R6, RZ, RZ, R10 ;  /* 0x000000ffff067224 */ /* 0x000fe200078e000a */
[----:B------:R-:W-:Y:S08]  /*b510*/  BRA `(.L_x_12754) ;  /* 0x0000000000107947 */ /* 0x000ff00003800000 */
.L_x_12753:
[----:B------:R-:W-:Y:S01]  /*b520*/  DSETP.GTU.AND P0, PT, |R4|, +INF , PT ;  /* 0x7ff000000400742a */ /* 0x000fe20003f0c200 */
[----:B------:R-:W-:Y:S02]  /*b530*/  IMAD.MOV.U32 R6, RZ, RZ, R10 ;  /* 0x000000ffff067224 */ /* 0x000fe400078e000a */
[----:B------:R-:W-:-:S11]  /*b540*/  IMAD.MOV.U32 R7, RZ, RZ, R11 ;  /* 0x000000ffff077224 */ /* 0x000fd600078e000b */
[----:B------:R-:W-:-:S11]  /*b550*/  @!P0 DADD R4, -RZ, |R4| ;  /* 0x00000000ff048229 */ /* 0x000fd60000000504 */
.L_x_12754:
[----:B------:R-:W-:Y:S05]  /*b560*/  BSYNC B0 ;  /* 0x0000000000007941 */ /* 0x000fea0003800000 */
.L_x_12752:
[----:B------:R-:W4:Y:S02]  /*b570*/  LDC.U8 R8, c[0x0][0x421] ;  /* 0x00010840ff087b82 */ /* 0x000f240000000000 */
[----:B----4-:R-:W-:-:S04]  /*b580*/  PRMT R0, R8, 0x9910, RZ ;  /* 0x0000991008007816 */ /* 0x010fc800000000ff */
        /* <DEDUP_REMOVED lines=13> */
.L_x_12758:
[----:B------:R-:W0:Y:S02]  /*b660*/  F2I.S64.F64.TRUNC R4, R4 ;  /* 0x0000000400047311 */ /* 0x000e24000030d900 */
[----:B0-----:R-:W-:-:S05]  /*b670*/  IMAD.MOV.U32 R7, RZ, RZ, R4 ;  /* 0x000000ffff077224 */ /* 0x001fca00078e0004 */
[----:B------:R0:W-:Y:S01]  /*b680*/  STG.E.U8 desc[UR36][R2.64], R7 ;  /* 0x0000000702007986 */ /* 0x0001e2000c101124 */
[----:B------:R-:W-:Y:S05]  /*b690*/  BRA `(.L_x_12760) ;  /* 0x0000001000087947 */ /* 0x000fea0003800000 */
.L_x_12757:
        /* <DEDUP_REMOVED lines=9> */
.L_x_12762:
[----:B------:R-:W0:Y:S02]  /*b730*/  F2I.F64.TRUNC R5, R4 ;  /* 0x0000000400057311 */ /* 0x000e24000030d100 */
[----:B0-----:R3:W-:Y:S01]  /*b740*/  STG.E desc[UR36][R2.64], R5 ;  /* 0x0000000502007986 */ /* 0x0017e2000c101924 */
[----:B------:R-:W-:Y:S05]  /*b750*/  BRA `(.L_x_12760) ;  /* 0x0000000c00d87947 */ /* 0x000fea0003800000 */
.L_x_12761:
[----:B------:R-:W0:Y:S02]  /*b760*/  F2I.F64.TRUNC R5, R4 ;  /* 0x0000000400057311 */ /* 0x000e24000030d100 */
[----:B0-----:R2:W-:Y:S01]  /*b770*/  STG.E.U16 desc[UR36][R2.64], R5 ;  /* 0x0000000502007986 */ /* 0x0015e2000c101524 */
[----:B------:R-:W-:Y:S05]  /*b780*/  BRA `(.L_x_12760) ;  /* 0x0000000c00cc7947 */ /* 0x000fea0003800000 */
.L_x_12756:
        /* <DEDUP_REMOVED lines=13> */
.L_x_12764:
        /* <DEDUP_REMOVED lines=8> */
.L_x_12763:
        /* <DEDUP_REMOVED lines=9> */
[----:B------:R-:W-:Y:S02]  /*b970*/  DSETP.GEU.AND P0, PT, |R6|, UR4, PT ;  /* 0x0000000406007e2a */ /* 0x000fe4000bf0e200 */
[----:B------:R-:W-:-:S05]  /*b980*/  DSETP.GEU.AND P1, PT, |R4|, UR4, PT ;  /* 0x0000000404007e2a */ /* 0x000fca000bf2e200 */
[----:B------:R-:W1:Y:S07]  /*b990*/  F2F.F32.F64 R8, R4 ;  /* 0x0000000400087310 */ /* 0x000e6e0000301000 */
[----:B0-----:R-:W-:Y:S02]  /*b9a0*/  @!P0 FMUL R9, R9, 1.175494350822287508e-38 ;  /* 0x0080000009098820 */ /* 0x001fe40000400000 */
[----:B-1----:R-:W-:-:S05]  /*b9b0*/  @!P1 FMUL R8, R8, 1.175494350822287508e-38 ;  /* 0x0080000008089820 */ /* 0x002fca0000400000 */
[----:B------:R0:W-:Y:S01]  /*b9c0*/  STG.E.64 desc[UR36][R2.64], R8 ;  /* 0x0000000802007986 */ /* 0x0001e2000c101b24 */
[----:B------:R-:W-:Y:S05]  /*b9d0*/  BRA `(.L_x_12760) ;  /* 0x0000000c00387947 */ /* 0x000fea0003800000 */
.L_x_12766:
        /* <DEDUP_REMOVED lines=8> */
[----:B------:R-:W-:-:S05]  /*ba60*/  F2FP.F16.F32.PACK_AB R9, R0, R9 ;  /* 0x000000090009723e */ /* 0x000fca00000000ff */
[----:B------:R0:W-:Y:S01]  /*ba70*/  STG.E desc[UR36][R2.64], R9 ;  /* 0x0000000902007986 */ /* 0x0001e2000c101924 */
[----:B------:R-:W-:Y:S05]  /*ba80*/  BRA `(.L_x_12760) ;  /* 0x0000000c000c7947 */ /* 0x000fea0003800000 */
.L_x_12765:
[----:B------:R0:W-:Y:S01]  /*ba90*/  STG.E.64 desc[UR36][R2.64], R4 ;  /* 0x0000000402007986 */ /* 0x0001e2000c101b24 */
[----:B------:R-:W-:Y:S05]  /*baa0*/  BRA `(.L_x_12760) ;  /* 0x0000000c00047947 */ /* 0x000fea0003800000 */
.L_x_12755:
        /* <DEDUP_REMOVED lines=9> */
[----:B------:R-:W-:-:S06]  /*bb40*/  DSETP.NEU.OR P0, PT, R4, RZ, P0 ;  /* 0x000000ff0400722a */ /* 0x000fcc000070d400 */
[----:B------:R-:W-:-:S05]  /*bb50*/  SEL R5, RZ, 0x1, !P0 ;  /* 0x00000001ff057807 */ /* 0x000fca0004000000 */
[----:B------:R0:W-:Y:S01]  /*bb60*/  STG.E.U8 desc[UR36][R2.64], R5 ;  /* 0x0000000502007986 */ /* 0x0001e2000c101124 */
[----:B------:R-:W-:Y:S05]  /*bb70*/  BRA `(.L_x_12760) ;  /* 0x0000000800d07947 */ /* 0x000fea0003800000 */
.L_x_12769:
[----:B------:R0:W-:Y:S01]  /*bb80*/  STG.E.128 desc[UR36][R2.64], R4 ;  /* 0x0000000402007986 */ /* 0x0001e2000c101d24 */
[----:B------:R-:W-:Y:S05]  /*bb90*/  BRA `(.L_x_12760) ;  /* 0x0000000800c87947 */ /* 0x000fea0003800000 */
.L_x_12768:
        /* <DEDUP_REMOVED lines=25> */
.L_x_12773:
[----:B------:R-:W-:Y:S05]  /*bd30*/  BSYNC B0 ;  /* 0x0000000000007941 */ /* 0x000fea0003800000 */
.L_x_12772:
[----:B------:R-:W-:-:S05]  /*bd40*/  LOP3.LUT R7, R0, R7, RZ, 0xfc, !PT ;  /* 0x0000000700077212 */ /* 0x000fca00078efcff */
[----:B------:R0:W-:Y:S01]  /*bd50*/  STG.E.U8 desc[UR36][R2.64], R7 ;  /* 0x0000000702007986 */ /* 0x0001e2000c101124 */
[----:B------:R-:W-:Y:S05]  /*bd60*/  BRA `(.L_x_12760) ;  /* 0x0000000800547947 */ /* 0x000fea0003800000 */
.L_x_12771:
        /* <DEDUP_REMOVED lines=17> */
.L_x_12775:
[----:B------:R-:W-:Y:S01]  /*be80*/  IMAD.MOV.U32 R0, RZ, RZ, 0x7f ;  /* 0x0000007fff007424 */ /* 0x000fe200078e00ff */
[----:B------:R-:W-:-:S04]  /*be90*/  ISETP.GT.U32.AND P0, PT, R6, 0x7f800000, PT ;  /* 0x7f8000000600780c */ /* 0x000fc80003f04070 */
[----:B------:R-:W-:-:S09]  /*bea0*/  SEL R0, R0, 0x7c, P0 ;  /* 0x0000007c00007807 */ /* 0x000fd20000000000 */
.L_x_12776:
[----:B------:R-:W-:Y:S05]  /*beb0*/  BSYNC B0 ;  /* 0x0000000000007941 */ /* 0x000fea0003800000 */
.L_x_12774:
[----:B------:R-:W-:-:S04]  /*bec0*/  LOP3.LUT R4, R7, 0x80000000, RZ, 0xc0, !PT ;  /* 0x8000000007047812 */ /* 0x000fc800078ec0ff */
[----:B------:R-:W-:-:S04]  /*bed0*/  SHF.R.U32.HI R5, RZ, 0x18, R4 ;  /* 0x00000018ff057819 */ /* 0x000fc80000011604 */
[----:B------:R-:W-:-:S05]  /*bee0*/  LOP3.LUT R5, R0, R5, RZ, 0xfc, !PT ;  /* 0x0000000500057212 */ /* 0x000fca00078efcff */
[----:B------:R0:W-:Y:S01]  /*bef0*/  STG.E.U8 desc[UR36][R2.64], R5 ;  /* 0x0000000502007986 */ /* 0x0001e2000c101124 */
[----:B------:R-:W-:Y:S05]  /*bf00*/  BRA `(.L_x_12760) ;  /* 0x0000000400ec7947 */ /* 0x000fea0003800000 */
.L_x_12770:
        /* <DEDUP_REMOVED lines=8> */
.L_x_12767:
        /* <DEDUP_REMOVED lines=11> */
.L_x_12779:
        /* <DEDUP_REMOVED lines=21> */
.L_x_12782:
[----:B------:R-:W-:-:S04]  /*c190*/  LOP3.LUT R0, R7, 0x80000000, RZ, 0xc0, !PT ;  /* 0x8000000007007812 */ /* 0x000fc800078ec0ff */
[----:B------:R-:W-:-:S04]  /*c1a0*/  SHF.R.U32.HI R5, RZ, 0x18, R0 ;  /* 0x00000018ff057819 */ /* 0x000fc80000011600 */
[----:B------:R-:W-:-:S04]  /*c1b0*/  LOP3.LUT R4, R4, R5, RZ, 0xfc, !PT ;  /* 0x0000000504047212 */ /* 0x000fc800078efcff */
[----:B------:R-:W-:-:S07]  /*c1c0*/  PRMT R0, R4, 0x7610, R0 ;  /* 0x0000761004007816 */ /* 0x000fce0000000000 */
.L_x_12781:
[----:B------:R-:W-:Y:S05]  /*c1d0*/  BSYNC B0 ;  /* 0x0000000000007941 */ /* 0x000fea0003800000 */
.L_x_12780:
[----:B------:R0:W-:Y:S01]  /*c1e0*/  STG.E.U8 desc[UR36][R2.64], R0 ;  /* 0x0000000002007986 */ /* 0x0001e2000c101124 */
[----:B------:R-:W-:Y:S05]  /*c1f0*/  BRA `(.L_x_12760) ;  /* 0x0000000400307947 */ /* 0x000fea0003800000 */
.L_x_12778:
        /* <DEDUP_REMOVED lines=21> */
.L_x_12785:
[----:B------:R-:W-:-:S04]  /*c350*/  LOP3.LUT R0, R7, 0x80000000, RZ, 0xc0, !PT ;  /* 0x8000000007007812 */ /* 0x000fc800078ec0ff */
[----:B------:R-:W-:-:S04]  /*c360*/  SHF.R.U32.HI R5, RZ, 0x18, R0 ;  /* 0x00000018ff057819 */ /* 0x000fc80000011600 */
[----:B------:R-:W-:-:S04]  /*c370*/  LOP3.LUT R4, R4, R5, RZ, 0xfc, !PT ;  /* 0x0000000504047212 */ /* 0x000fc800078efcff */
[----:B------:R-:W-:-:S07]  /*c380*/  PRMT R0, R4, 0x7610, R0 ;  /* 0x0000761004007816 */ /* 0x000fce0000000000 */
.L_x_12784:
[----:B------:R-:W-:Y:S05]  /*c390*/  BSYNC B0 ;  /* 0x0000000000007941 */ /* 0x000fea0003800000 */
.L_x_12783:
[----:B------:R0:W-:Y:S01]  /*c3a0*/  STG.E.U8 desc[UR36][R2.64], R0 ;  /* 0x0000000002007986 */ /* 0x0001e2000c101124 */
[----:B------:R-:W-:Y:S05]  /*c3b0*/  BRA `(.L_x_12760) ;  /* 0x0000000000c07947 */ /* 0x000fea0003800000 */
.L_x_12777:
        /* <DEDUP_REMOVED lines=8> */
[----:B------:R0:W1:Y:S01]  /*c440*/  F2F.F32.F64 R8, R4 ;  /* 0x0000000400087310 */ /* 0x0000620000301000 */
[----:B------:R-:W-:Y:S01]  /*c450*/  DSETP.GEU.AND P0, PT, |R4|, UR4, PT ;  /* 0x0000000404007e2a */ /* 0x000fe2000bf0e200 */
[----:B0-----:R-:W-:-:S13]  /*c460*/  IMAD.MOV.U32 R5, RZ, RZ, 0xff ;  /* 0x000000ffff057424 */ /* 0x001fda00078e00ff */
[----:B-1----:R-:W-:-:S05]  /*c470*/  @!P0 FMUL R8, R8, 1.175494350822287508e-38 ;  /* 0x0080000008088820 */ /* 0x002fca0000400000 */
        /* <DEDUP_REMOVED lines=14> */
.L_x_12759:
[----:B------:R-:W-:Y:S01]  /*c560*/  MOV R0, 0x0 ;  /* 0x0000000000007802 */ /* 0x000fe20000000f00 */
[----:B------:R-:W-:Y:S01]  /*c570*/  ULDC.64 UR4, c[0x4][0x158] ;  /* 0x0100560000047ab9 */ /* 0x000fe20000000a00 */
[----:B------:R-:W-:Y:S01]  /*c580*/  ULDC.64 UR6, c[0x4][0x160] ;  /* 0x0100580000067ab9 */ /* 0x000fe20000000a00 */
[----:B------:R-:W-:Y:S01]  /*c590*/  IMAD.U32 R4, RZ, RZ, UR4 ;  /* 0x00000004ff047e24 */ /* 0x000fe2000f8e00ff */
[----:B------:R0:W1:Y:S01]  /*c5a0*/  LDC.64 R2, c[0x4][R0] ;  /* 0x0100000000027b82 */ /* 0x0000620000000a00 */
[----:B------:R-:W-:Y:S01]  /*c5b0*/  IMAD.U32 R5, RZ, RZ, UR5 ;  /* 0x00000005ff057e24 */ /* 0x000fe2000f8e00ff */
[----:B------:R-:W-:Y:S01]  /*c5c0*/  ULDC.64 UR4, c[0x4][0x10] ;  /* 0x0100040000047ab9 */ /* 0x000fe20000000a00 */
[----:B------:R-:W-:Y:S01]  /*c5d0*/  MOV R6, UR6 ;  /* 0x0000000600067c02 */ /* 0x000fe20008000f00 */
        /* <DEDUP_REMOVED lines=8> */
.L_x_12788:
[----:B------:R-:W-:Y:S05]  /*c660*/  BRA `(.L_x_12760) ;  /* 0x0000000000147947 */ /* 0x000fea0003800000 */
.L_x_12787:
[----:B------:R-:W0:Y:S02]  /*c670*/  F2I.U64.F64.TRUNC R4, R4 ;  /* 0x0000000400047311 */ /* 0x000e24000030d800 */
[----:B0-----:R0:W-:Y:S01]  /*c680*/  STG.E.64 desc[UR36][R2.64], R4 ;  /* 0x0000000402007986 */ /* 0x0011e2000c101b24 */
[----:B------:R-:W-:Y:S05]  /*c690*/  BRA `(.L_x_12760) ;  /* 0x0000000000087947 */ /* 0x000fea0003800000 */
.L_x_12786:
[----:B------:R-:W0:Y:S02]  /*c6a0*/  F2I.U32.F64.TRUNC R5, R4 ;  /* 0x0000000400057311 */ /* 0x000e24000030d000 */
[----:B0-----:R0:W-:Y:S02]  /*c6b0*/  STG.E desc[UR36][R2.64], R5 ;  /* 0x0000000502007986 */ /* 0x0011e4000c101924 */
.L_x_12760:
[----:B0-----:R-:W0:Y:S01]  /*c6c0*/  S2R R0, SR_TID.X ;  /* 0x0000000000007919 */ /* 0x001e220000002100 */
[----:B-1234-:R-:W0:Y:S02]  /*c6d0*/  S2R R3, SR_CTAID.X ;  /* 0x0000000000037919 */ /* 0x01ee240000002500 */
[----:B0-----:R-:W-:-:S04]  /*c6e0*/  IMAD R0, R3, 0x200, R0 ;  /* 0x0000020003007824 */ /* 0x001fc800078e0200 */
[----:B------:R-:W-:-:S07]  /*c6f0*/  VIADD R42, R0, 0x80 ;  /* 0x00000080002a7836 */ /* 0x000fce0000000000 */
.L_x_12594:
[----:B------:R-:W-:Y:S05]  /*c700*/  BSYNC B6 ;  /* 0x0000000000067941 */ /* 0x000fea0003800000 */
.L_x_12593:
[----:B------:R-:W-:Y:S01]  /*c710*/  ULDC UR4, c[0x0][0x210] ;  /* 0x0000840000047ab9 */ /* 0x000fe20000000800 */
[----:B------:R-:W-:Y:S01]  /*c720*/  BSSY B6, `(.L_x_12789) ;  /* 0x0000c5c000067945 */ /* 0x000fe20003800000 */
[----:B------:R-:W-:-:S13]  /*c730*/  ISETP.GE.AND P0, PT, R42, UR4, PT ;  /* 0x000000042a007c0c */ /* 0x000fda000bf06270 */
[----:B------:R-:W-:Y:S05]  /*c740*/  @P0 BRA `(.L_x_12790) ;  /* 0x000000c400640947 */ /* 0x000fea0003800000 */
[----:B------:R-:W0:Y:S01]  /*c750*/  LDC R6, c[0x0][0x218] ;  /* 0x00008600ff067b82 */ /* 0x000e220000000800 */
[----:B------:R-:W-:Y:S01]  /*c760*/  HFMA2.MMA R16, -RZ, RZ, 0, 0 ;  /* 0x00000000ff107435 */ /* 0x000fe200000001ff */
        /* <DEDUP_REMOVED lines=302> */
.L_x_12791:
        /* <DEDUP_REMOVED lines=22> */
.L_x_12795:
[----:B------:R-:W2:Y:S01]  /*dbb0*/  LDG.E.U8 R2, desc[UR36][R2.64] ;  /* 0x0000002402027981 */ /* 0x000ea2000c1e1100 */
[----:B------:R-:W-:Y:S01]  /*dbc0*/  CS2R R22, SRZ ;  /* 0x0000000000167805 */ /* 0x000fe2000001ff00 */
[----:B--2---:R0:W1:Y:S01]  /*dbd0*/  I2F.F64.U16 R20, R2 ;  /* 0x0000000200147312 */ /* 0x0040620000101800 */
[----:B------:R-:W-:Y:S05]  /*dbe0*/  BRA `(.L_x_12797) ;  /* 0x0000000c00c87947 */ /* 0x000fea0003800000 */
.L_x_12794:
        /* <DEDUP_REMOVED lines=10> */
.L_x_12799:
[----:B------:R-:W2:Y:S01]  /*dc90*/  LDG.E R2, desc[UR36][R2.64] ;  /* 0x0000002402027981 */ /* 0x000ea2000c1e1900 */
[----:B------:R-:W-:Y:S01]  /*dca0*/  CS2R R22, SRZ ;  /* 0x0000000000167805 */ /* 0x000fe2000001ff00 */
[----:B--2---:R0:W1:Y:S01]  /*dcb0*/  I2F.F64 R20, R2 ;  /* 0x0000000200147312 */ /* 0x0040620000201c00 */
[----:B------:R-:W-:Y:S05]  /*dcc0*/  BRA `(.L_x_12797) ;  /* 0x0000000c00907947 */ /* 0x000fea0003800000 */
.L_x_12798:
[----:B------:R-:W2:Y:S01]  /*dcd0*/  LDG.E.U16 R2, desc[UR36][R2.64] ;  /* 0x0000002402027981 */ /* 0x000ea2000c1e1500 */
[----:B------:R-:W-:Y:S01]  /*dce0*/  CS2R R22, SRZ ;  /* 0x0000000000167805 */ /* 0x000fe2000001ff00 */
[----:B--2---:R0:W1:Y:S01]  /*dcf0*/  I2F.F64.S16 R20, R2 ;  /* 0x0000000200147312 */ /* 0x0040620000101c00 */
[----:B------:R-:W-:Y:S05]  /*dd00*/  BRA `(.L_x_12797) ;  /* 0x0000000c00807947 */ /* 0x000fea0003800000 */
.L_x_12793:
        /* <DEDUP_REMOVED lines=11> */
.L_x_12801:
[----:B------:R-:W2:Y:S01]  /*ddc0*/  LDG.E.U16 R0, desc[UR36][R2.64] ;  /* 0x0000002402007981 */ /* 0x000ea2000c1e1500 */
[----:B------:R-:W-:Y:S01]  /*ddd0*/  CS2R R22, SRZ ;  /* 0x0000000000167805 */ /* 0x000fe2000001ff00 */
[----:B--2---:R-:W-:-:S05]  /*dde0*/  HADD2.F32 R0, -RZ, R0.H0_H0 ;  /* 0x20000000ff007230 */ /* 0x004fca0000004100 */
[----:B------:R-:W-:-:S04]  /*ddf0*/  FMUL.FTZ R0, R0, 1 ;  /* 0x3f80000000007820 */ /* 0x000fc80000410000 */
[----:B------:R0:W1:Y:S01]  /*de00*/  F2F.F64.F32 R20, R0 ;  /* 0x0000000000147310 */ /* 0x0000620000201800 */
[----:B------:R-:W-:Y:S05]  /*de10*/  BRA `(.L_x_12797) ;  /* 0x0000000c003c7947 */ /* 0x000fea0003800000 */
.L_x_12800:
        /* <DEDUP_REMOVED lines=12> */
.L_x_12803:
        /* <DEDUP_REMOVED lines=8> */
.L_x_12802:
[----:B------:R0:W5:Y:S01]  /*df60*/  LDG.E.64 R20, desc[UR36][R2.64] ;  /* 0x0000002402147981 */ /* 0x000162000c1e1b00 */
[----:B------:R-:W-:Y:S01]  /*df70*/  CS2R R22, SRZ ;  /* 0x0000000000167805 */ /* 0x000fe2000001ff00 */
[----:B------:R-:W-:Y:S06]  /*df80*/  BRA `(.L_x_12797) ;  /* 0x0000000800e07947 */ /* 0x000fec0003800000 */
.L_x_12792:
        /* <DEDUP_REMOVED lines=14> */
.L_x_12806:
[----:B------:R0:W5:Y:S01]  /*e070*/  LDG.E.128 R20, desc[UR36][R2.64] ;  /* 0x0000002402147981 */ /* 0x000162000c1e1d00 */
[----:B------:R-:W-:Y:S05]  /*e080*/  BRA `(.L_x_12797) ;  /* 0x0000000800a07947 */ /* 0x000fea0003800000 */
.L_x_12805:
        /* <DEDUP_REMOVED lines=27> */
[----:B------:R2:W3:Y:S01]  /*e240*/  F2F.F64.F32 R20, R5 ;  /* 0x0000000500147310 */ /* 0x0004e20000201800 */
[----:B------:R-:W-:Y:S05]  /*e250*/  BRA `(.L_x_12797) ;  /* 0x00000008002c7947 */ /* 0x000fea0003800000 */
.L_x_12808:
[----:B------:R-:W2:Y:S01]  /*e260*/  LDG.E.U8 R2, desc[UR36][R2.64] ;  /* 0x0000002402027981 */ /* 0x000ea2000c1e1100 */
[----:B------:R-:W-:Y:S02]  /*e270*/  CS2R R22, SRZ ;  /* 0x0000000000167805 */ /* 0x000fe4000001ff00 */
        /* <DEDUP_REMOVED lines=12> */
[----:B------:R4:W0:Y:S01]  /*e340*/  F2F.F64.F32 R20, R4 ;  /* 0x0000000400147310 */ /* 0x0008220000201800 */
[----:B------:R-:W-:Y:S05]  /*e350*/  BRA `(.L_x_12797) ;  /* 0x0000000400ec7947 */ /* 0x000fea0003800000 */
.L_x_12807:
[----:B------:R-:W2:Y:S01]  /*e360*/  LDG.E.U16 R0, desc[UR36][R2.64] ;  /* 0x0000002402007981 */ /* 0x000ea2000c1e1500 */
[----:B------:R-:W-:Y:S01]  /*e370*/  CS2R R22, SRZ ;  /* 0x0000000000167805 */ /* 0x000fe2000001ff00 */
[----:B--2---:R-:W-:-:S04]  /*e380*/  IMAD.U32 R0, R0, 0x10000, RZ ;  /* 0x0001000000007824 */ /* 0x004fc800078e00ff */
[----:B------:R-:W-:-:S04]  /*e390*/  FMUL.FTZ R0, R0, 1 ;  /* 0x3f80000000007820 */ /* 0x000fc80000410000 */
[----:B------:R0:W1:Y:S01]  /*e3a0*/  F2F.F64.F32 R20, R0 ;  /* 0x0000000000147310 */ /* 0x0000620000201800 */
[----:B------:R-:W-:Y:S05]  /*e3b0*/  BRA `(.L_x_12797) ;  /* 0x0000000400d47947 */ /* 0x000fea0003800000 */
.L_x_12804:
        /* <DEDUP_REMOVED lines=12> */
.L_x_12811:
        /* <DEDUP_REMOVED lines=21> */
.L_x_12815:
[----:B------:R-:W-:Y:S05]  /*e5d0*/  BSYNC B1 ;  /* 0x0000000000017941 */ /* 0x000fea0003800000 */
.L_x_12814:
[----:B------:R-:W-:Y:S01]  /*e5e0*/  LEA R3, R0, 0x3b800000, 0x17 ;  /* 0x3b80000000037811 */ /* 0x000fe200078eb8ff */
[----:B------:R-:W-:-:S05]  /*e5f0*/  IMAD.SHL.U32 R0, R2, 0x100000, RZ ;  /* 0x0010000002007824 */ /* 0x000fca00078e00ff */
[----:B------:R-:W-:-:S07]  /*e600*/  LOP3.LUT R0, R3, R0, R4, 0xfe, !PT ;  /* 0x0000000003007212 */ /* 0x000fce00078efe04 */
.L_x_12813:
[----:B------:R-:W-:Y:S05]  /*e610*/  BSYNC B0 ;  /* 0x0000000000007941 */ /* 0x000fea0003800000 */
.L_x_12812:
[----:B------:R-:W-:Y:S01]  /*e620*/  FMUL.FTZ R0, R0, 1 ;  /* 0x3f80000000007820 */ /* 0x000fe20000410000 */
[----:B------:R-:W-:-:S03]  /*e630*/  CS2R R22, SRZ ;  /* 0x0000000000167805 */ /* 0x000fc6000001ff00 */
[----:B------:R0:W1:Y:S01]  /*e640*/  F2F.F64.F32 R20, R0 ;  /* 0x0000000000147310 */ /* 0x0000620000201800 */
[----:B------:R-:W-:Y:S05]  /*e650*/  BRA `(.L_x_12797) ;  /* 0x00000004002c7947 */ /* 0x000fea0003800000 */
.L_x_12810:
[----:B------:R-:W2:Y:S01]  /*e660*/  LDG.E.U8 R2, desc[UR36][R2.64] ;  /* 0x0000002402027981 */ /* 0x000ea2000c1e1100 */
[----:B------:R-:W-:Y:S01]  /*e670*/  BSSY B0, `(.L_x_12816) ;  /* 0x0000018000007945 */ /* 0x000fe20003800000 */
[----:B------:R-:W-:Y:S01]  /*e680*/  HFMA2.MMA R0, -RZ, RZ, 0, 0 ;  /* 0x00000000ff007435 */ /* 0x000fe200000001ff */
        /* <DEDUP_REMOVED lines=18> */
.L_x_12819:
[----:B------:R-:W-:Y:S05]  /*e7b0*/  BSYNC B1 ;  /* 0x0000000000017941 */ /* 0x000fea0003800000 */
.L_x_12818:
[----:B------:R-:W-:Y:S01]  /*e7c0*/  LEA R3, R0, 0x37800000, 0x17 ;  /* 0x3780000000037811 */ /* 0x000fe200078eb8ff */
[----:B------:R-:W-:-:S05]  /*e7d0*/  IMAD.SHL.U32 R0, R2, 0x200000, RZ ;  /* 0x0020000002007824 */ /* 0x000fca00078e00ff */
[----:B------:R-:W-:-:S07]  /*e7e0*/  LOP3.LUT R0, R3, R0, R4, 0xfe, !PT ;  /* 0x0000000003007212 */ /* 0x000fce00078efe04 */
.L_x_12817:
[----:B------:R-:W-:Y:S05]  /*e7f0*/  BSYNC B0 ;  /* 0x0000000000007941 */ /* 0x000fea0003800000 */
.L_x_12816:
[----:B------:R-:W-:Y:S01]  /*e800*/  FMUL.FTZ R0, R0, 1 ;  /* 0x3f80000000007820 */ /* 0x000fe20000410000 */
[----:B------:R-:W-:-:S03]  /*e810*/  CS2R R22, SRZ ;  /* 0x0000000000167805 */ /* 0x000fc6000001ff00 */
[----:B------:R0:W1:Y:S01]  /*e820*/  F2F.F64.F32 R20, R0 ;  /* 0x0000000000147310 */ /* 0x0000620000201800 */
[----:B------:R-:W-:Y:S05]  /*e830*/  BRA `(.L_x_12797) ;  /* 0x0000000000b47947 */ /* 0x000fea0003800000 */
.L_x_12809:
        /* <DEDUP_REMOVED lines=14> */
.L_x_12823:
[----:B------:R-:W-:Y:S05]  /*e920*/  BSYNC B0 ;  /* 0x0000000000007941 */ /* 0x000fea0003800000 */
.L_x_12822:
[----:B------:R-:W-:Y:S01]  /*e930*/  FMUL.FTZ R0, R0, 1 ;  /* 0x3f80000000007820 */ /* 0x000fe20000410000 */
[----:B------:R-:W-:-:S03]  /*e940*/  CS2R R22, SRZ ;  /* 0x0000000000167805 */ /* 0x000fc6000001ff00 */
[----:B------:R0:W1:Y:S01]  /*e950*/  F2F.F64.F32 R20, R0 ;  /* 0x0000000000147310 */ /* 0x0000620000201800 */
[----:B------:R-:W-:Y:S05]  /*e960*/  BRA `(.L_x_12797) ;  /* 0x0000000000687947 */ /* 0x000fea0003800000 */
.L_x_12796:
        /* <DEDUP_REMOVED lines=16> */
.L_x_12824:
[----:B------:R-:W-:Y:S02]  /*ea70*/  CS2R R20, SRZ ;  /* 0x0000000000147805 */ /* 0x000fe4000001ff00 */
[----:B------:R-:W-:Y:S01]  /*ea80*/  CS2R R22, SRZ ;  /* 0x0000000000167805 */ /* 0x000fe2000001ff00 */
[----:B------:R-:W-:Y:S06]  /*ea90*/  BRA `(.L_x_12797) ;  /* 0x00000000001c7947 */ /* 0x000fec0003800000 */
.L_x_12821:
[----:B------:R-:W2:Y:S01]  /*eaa0*/  LDG.E.64 R20, desc[UR36][R2.64] ;  /* 0x0000002402147981 */ /* 0x000ea2000c1e1b00 */
[----:B------:R-:W-:Y:S01]  /*eab0*/  CS2R R22, SRZ ;  /* 0x0000000000167805 */ /* 0x000fe2000001ff00 */
[----:B--2---:R-:W0:Y:S01]  /*eac0*/  I2F.F64.U64 R20, R20 ;  /* 0x0000001400147312 */ /* 0x004e220000301800 */
[----:B------:R-:W-:Y:S05]  /*ead0*/  BRA `(.L_x_12797) ;  /* 0x00000000000c7947 */ /* 0x000fea0003800000 */
.L_x_12820:
[----:B------:R-:W2:Y:S01]  /*eae0*/  LDG.E R2, desc[UR36][R2.64] ;  /* 0x0000002402027981 */ /* 0x000ea2000c1e1900 */
[----:B------:R-:W-:Y:S01]  /*eaf0*/  CS2R R22, SRZ ;  /* 0x0000000000167805 */ /* 0x000fe2000001ff00 */
[----:B--2---:R0:W1:Y:S06]  /*eb00*/  I2F.F64.U32 R20, R2 ;  /* 0x0000000200147312 */ /* 0x00406c0000201800 */
.L_x_12797:
[----:B------:R-:W-:Y:S01]  /*eb10*/  IMAD.MOV.U32 R6, RZ, RZ, 0x33145c07 ;  /* 0x33145c07ff067424 */ /* 0x000fe200078e00ff */
[----:B01---5:R-:W-:Y:S01]  /*eb20*/  DSETP.GTU.AND P0, PT, |R22|, +INF , PT ;  /* 0x7ff000001600742a */ /* 0x023fe20003f0c200 */
[----:B------:R-:W-:Y:S01]  /*eb30*/  IMAD.MOV.U32 R7, RZ, RZ, 0x3c91a626 ;  /* 0x3c91a626ff077424 */ /* 0x000fe200078e00ff */
[----:B------:R-:W-:Y:S01]  /*eb40*/  BSSY B1, `(.L_x_12825) ;  /* 0x00008f3000017945 */ /* 0x000fe20003800000 */
[----:B--23--:R-:W-:Y:S02]  /*eb50*/  DADD R2, -RZ, |R20| ;  /* 0x00000000ff027229 */ /* 0x00cfe40000000514 */
[----:B----4-:R-:W-:Y:S01]  /*eb60*/  DADD R4, -RZ, |R22| ;  /* 0x00000000ff047229 */ /* 0x010fe20000000516 */
[----:B------:R0:W-:Y:S01]  /*eb70*/  STL.64 [R1+0x8], R6 ;  /* 0x0000080601007387 */ /* 0x0001e20000100a00 */
[----:B------:R-:W-:-:S14]  /*eb80*/  DSETP.GTU.OR P0, PT, |R20|, +INF , P0 ;  /* 0x7ff000001400742a */ /* 0x000fdc000070c600 */
        /* <DEDUP_REMOVED lines=9> */
[----:B------:R-:W-:Y:S01]  /*ec20*/  MOV R6, 0xd800000 ;  /* 0x0d80000000067802 */ /* 0x000fe20000000f00 */
[----:B------:R-:W-:Y:S01]  /*ec30*/  UMOV UR4, 0x1409212f ;  /* 0x1409212f00047882 */ /* 0x000fe20000000000 */
        /* <DEDUP_REMOVED lines=20> */
[CC--:B------:R-:W-:Y:S02]  /*ed80*/  ISETP.LT.U32.AND P0, PT, R6.reuse, R24.reuse, PT ;  /* 0x000000180600720c */ /* 0x0c0fe40003f01070 */
[-C--:B------:R-:W-:Y:S02]  /*ed90*/  ISETP.GT.U32.AND P1, PT, R6, R24.reuse, PT ;  /* 0x000000180600720c */ /* 0x080fe40003f24070 */
[CC--:B------:R-:W-:Y:S02]  /*eda0*/  ISETP.GT.U32.AND P3, PT, R26.reuse, R24.reuse, PT ;  /* 0x000000181a00720c */ /* 0x0c0fe40003f64070 */
[CC--:B------:R-:W-:Y:S02]  /*edb0*/  ISETP.LT.U32.AND.EX P0, PT, R7.reuse, R25.reuse, PT, P0 ;  /* 0x000000190700720c */ /* 0x0c0fe40003f01100 */
[----:B------:R-:W-:Y:S02]  /*edc0*/  ISETP.LT.U32.AND P2, PT, R26, R24, PT ;  /* 0x000000181a00720c */ /* 0x000fe40003f41070 */
[----:B------:R-:W-:-:S02]  /*edd0*/  ISETP.GT.U32.AND.EX P1, PT, R7, R25, PT, P1 ;  /* 0x000000190700720c */ /* 0x000fc40003f24110 */
[-C--:B------:R-:W-:Y:S02]  /*ede0*/  ISETP.GT.U32.AND.EX P3, PT, R27, R25.reuse, PT, P3 ;  /* 0x000000191b00720c */ /* 0x080fe40003f64130 */
[----:B------:R-:W-:Y:S02]  /*edf0*/  SEL R44, R6, R24, P0 ;  /* 0x00000018062c7207 */ /* 0x000fe40000000000 */
[-C--:B------:R-:W-:Y:S02]  /*ee00*/  SEL R45, R7, R25.reuse, P0 ;  /* 0x00000019072d7207 */ /* 0x080fe40000000000 */
[-C--:B------:R-:W-:Y:S01]  /*ee10*/  ISETP.LT.U32.AND.EX P0, PT, R27, R25.reuse, PT, P2 ;  /* 0x000000191b00720c */ /* 0x080fe20003f01120 */
[----:B------:R-:W-:Y:S01]  /*ee20*/  IMAD.MOV.U32 R34, RZ, RZ, R44 ;  /* 0x000000ffff227224 */ /* 0x000fe200078e002c */
[-C--:B------:R-:W-:Y:S01]  /*ee30*/  SEL R37, R7, R25.reuse, P1 ;  /* 0x0000001907257207 */ /* 0x080fe20000800000 */
[----:B------:R-:W-:Y:S01]  /*ee40*/  IMAD.MOV.U32 R35, RZ, RZ, R45 ;  /* 0x000000ffff237224 */ /* 0x000fe200078e002d */
[----:B------:R-:W-:-:S02]  /*ee50*/  SEL R41, R27, R25, P3 ;  /* 0x000000191b297207 */ /* 0x000fc40001800000 */
[-C--:B------:R-:W-:Y:S02]  /*ee60*/  SEL R46, R26, R24.reuse, P0 ;  /* 0x000000181a2e7207 */ /* 0x080fe40000000000 */
[----:B------:R-:W-:Y:S02]  /*ee70*/  SEL R47, R27, R25, P0 ;  /* 0x000000191b2f7207 */ /* 0x000fe40000000000 */
[----:B------:R-:W-:Y:S01]  /*ee80*/  LOP3.LUT R0, R37, 0xffc00000, RZ, 0xc0, !PT ;  /* 0xffc0000025007812 */ /* 0x000fe200078ec0ff */
[----:B------:R-:W-:Y:S01]  /*ee90*/  IMAD.MOV.U32 R38, RZ, RZ, R46 ;  /* 0x000000ffff267224 */ /* 0x000fe200078e002e */
[----:B------:R-:W-:Y:S01]  /*eea0*/  LOP3.LUT R43, R41, 0xffc00000, RZ, 0xc0, !PT ;  /* 0xffc00000292b7812 */ /* 0x000fe200078ec0ff */
[----:B------:R-:W-:Y:S01]  /*eeb0*/  IMAD.MOV.U32 R39, RZ, RZ, R47 ;  /* 0x000000ffff277224 */ /* 0x000fe200078e002f */
[----:B------:R-:W-:Y:S01]  /*eec0*/  SEL R36, R6, R24, P1 ;  /* 0x0000001806247207 */ /* 0x000fe20000800000 */
[----:B------:R-:W-:Y:S01]  /*eed0*/  IMAD.MOV.U32 R6, RZ, RZ, RZ ;  /* 0x000000ffff067224 */ /* 0x000fe200078e00ff */
[----:B------:R-:W-:-:S02]  /*eee0*/  IADD3 R7, -R0, 0x7fd00000, RZ ;  /* 0x7fd0000000077810 */ /* 0x000fc40007ffe1ff */
[----:B------:R-:W-:Y:S02]  /*eef0*/  IADD3 R13, -R43, 0x7fd00000, RZ ;  /* 0x7fd000002b0d7810 */ /* 0x000fe40007ffe1ff */
[----:B------:R-:W-:Y:S02]  /*ef00*/  SEL R40, R26, R24, P3 ;  /* 0x000000181a287207 */ /* 0x000fe40001800000 */
[----:B------:R-:W-:Y:S02]  /*ef10*/  DMUL R10, R6, R34 ;  /* 0x00000022060a7228 */ /* 0x000fe40000000000 */
[----:B------:R-:W-:Y:S02]  /*ef20*/  DMUL R14, R12, R38 ;  /* 0x000000260c0e7228 */ /* 0x000fe40000000000 */
[----:B------:R-:W-:Y:S02]  /*ef30*/  DMUL R6, R6, R36 ;  /* 0x0000002406067228 */ /* 0x000fe40000000000 */
[----:B------:R-:W-:-:S02]  /*ef40*/  DMUL R12, R12, R40 ;  /* 0x000000280c0c7228 */ /* 0x000fc40000000000 */
[----:B------:R-:W-:Y:S02]  /*ef50*/  DMUL R10, R10, R10 ;  /* 0x0000000a0a0a7228 */ /* 0x000fe40000000000 */
[----:B------:R-:W-:-:S06]  /*ef60*/  DMUL R14, R14, R14 ;  /* 0x0000000e0e0e7228 */ /* 0x000fcc0000000000 */
[----:B------:R-:W-:Y:S02]  /*ef70*/  DFMA R10, R6, R6, R10 ;  /* 0x00000006060a722b */ /* 0x000fe4000000000a */
[----:B------:R-:W-:Y:S01]  /*ef80*/  DFMA R24, R12, R12, R14 ;  /* 0x0000000c0c18722b */ /* 0x000fe2000000000e */
[----:B------:R-:W-:Y:S01]  /*ef90*/  IMAD.U32 R12, RZ, RZ, UR6 ;  /* 0x00000006ff0c7e24 */ /* 0x000fe2000f8e00ff */
[----:B------:R-:W-:-:S04]  /*efa0*/  MOV R14, UR5 ;  /* 0x00000005000e7c02 */ /* 0x000fc80008000f00 */
[----:B------:R-:W-:Y:S02]  /*efb0*/  DSETP.MIN.AND P0, P1, R10, UR4, PT ;  /* 0x000000040a007e2a */ /* 0x000fe4000b900000 */
[----:B------:R-:W-:Y:S01]  /*efc0*/  DSETP.MIN.AND P2, P3, R24, UR4, PT ;  /* 0x0000000418007e2a */ /* 0x000fe2000bb40000 */
[----:B------:R-:W-:Y:S02]  /*efd0*/  IMAD.MOV.U32 R6, RZ, RZ, R11 ;  /* 0x000000ffff067224 */ /* 0x000fe400078e000b */
[----:B------:R-:W-:-:S03]  /*efe0*/  IMAD.MOV.U32 R13, RZ, RZ, R25 ;  /* 0x000000ffff0d7224 */ /* 0x000fc600078e0019 */
[----:B------:R-:W-:Y:S01]  /*eff0*/  FSEL R7, R6, UR6, P0 ;  /* 0x0000000606077c08 */ /* 0x000fe20008000000 */
[----:B------:R-:W-:Y:S01]  /*f000*/  IMAD.MOV.U32 R6, RZ, RZ, R10 ;  /* 0x000000ffff067224 */ /* 0x000fe200078e000a */
[----:B------:R-:W-:Y:S01]  /*f010*/  FSEL R27, R13, UR5, P2 ;  /* 0x000000050d1b7c08 */ /* 0x000fe20009000000 */
[----:B------:R-:W-:-:S03]  /*f020*/  UMOV UR6, UR4 ;  /* 0x0000000400067c82 */ /* 0x000fc60008000000 */
[----:B------:R-:W-:Y:S01]  /*f030*/  @P1 LOP3.LUT R7, R12, 0x80000, RZ, 0xfc, !PT ;  /* 0x000800000c071812 */ /* 0x000fe200078efcff */
[----:B------:R-:W-:Y:S01]  /*f040*/  IMAD.MOV.U32 R12, RZ, RZ, R24 ;  /* 0x000000ffff0c7224 */ /* 0x000fe200078e0018 */
[----:B------:R-:W-:Y:S02]  /*f050*/  @P3 LOP3.LUT R27, R14, 0x80000, RZ, 0xfc, !PT ;  /* 0x000800000e1b3812 */ /* 0x000fe400078efcff */
[----:B------:R-:W0:Y:S01]  /*f060*/  MUFU.RSQ64H R13, R7 ;  /* 0x00000007000d7308 */ /* 0x000e220000001c00 */
[----:B------:R-:W-:Y:S01]  /*f070*/  SEL R6, R6, UR6, P0 ;  /* 0x0000000606067c07 */ /* 0x000fe20008000000 */
[----:B------:R-:W-:Y:S01]  /*f080*/  DSETP.NEU.AND P0, PT, R34, RZ, PT ;  /* 0x000000ff2200722a */ /* 0x000fe20003f0d000 */
        /* <DEDUP_REMOVED lines=25> */
[----:B------:R-:W-:Y:S02]  /*f220*/  @!P3 FSEL R46, R40, R30, !P2 ;  /* 0x0000001e282eb208 */ /* 0x000fe40005000000 */
[----:B------:R-:W-:-:S06]  /*f230*/  @!P3 FSEL R47, R41, R31, !P2 ;  /* 0x0000001f292fb208 */ /* 0x000fcc0005000000 */
        /* <DEDUP_REMOVED lines=32> */
.L_x_12833:
[----:B------:R-:W-:Y:S05]  /*f440*/  BSYNC B3 ;  /* 0x0000000000037941 */ /* 0x000fea0003800000 */
.L_x_12832:
[----:B------:R-:W-:Y:S01]  /*f450*/  DADD R12, R32, R12 ;  /* 0x00000000200c7229 */ /* 0x000fe2000000000c */
        /* <DEDUP_REMOVED lines=31> */
[----:B------:R-:W-:-:S03]  /*f650*/  @P0 VIADD R29, R29, 0x1 ;  /* 0x000000011d1d0836 */ /* 0x000fc60000000000 */
[----:B------:R-:W-:Y:S02]  /*f660*/  @P0 MOV R7, R11 ;  /* 0x0000000b00070202 */ /* 0x000fe40000000f00 */
[----:B------:R-:W-:Y:S01]  /*f670*/  LOP3.LUT R28, R29, 0x80000000, RZ, 0x3c, !PT ;  /* 0x800000001d1c7812 */ /* 0x000fe200078e3cff */
[----:B------:R-:W-:-:S03]  /*f680*/  IMAD.MOV.U32 R29, RZ, RZ, 0x43300000 ;  /* 0x43300000ff1d7424 */ /* 0x000fc600078e00ff */
        /* <DEDUP_REMOVED lines=46> */
.L_x_12831:
        /* <DEDUP_REMOVED lines=36> */
.L_x_12841:
[----:B------:R-:W-:Y:S05]  /*fbb0*/  BSYNC B4 ;  /* 0x0000000000047941 */ /* 0x000fea0003800000 */
.L_x_12840:
[----:B------:R-:W-:Y:S02]  /*fbc0*/  IMAD.MOV.U32 R6, RZ, RZ, R10 ;  /* 0x000000ffff067224 */ /* 0x000fe400078e000a */
[----:B------:R-:W-:Y:S01]  /*fbd0*/  IMAD.MOV.U32 R7, RZ, RZ, R11 ;  /* 0x000000ffff077224 */ /* 0x000fe200078e000b */
[----:B------:R-:W-:Y:S06]  /*fbe0*/  BRA `(.L_x_12839) ;  /* 0x0000000000047947 */ /* 0x000fec0003800000 */
.L_x_12838:
[----:B------:R-:W-:-:S11]  /*fbf0*/  DADD R6, -R8, R44 ;  /* 0x0000000008067229 */ /* 0x000fd6000000012c */
.L_x_12839:
[----:B------:R-:W-:Y:S05]  /*fc00*/  BSYNC B3 ;  /* 0x0000000000037941 */ /* 0x000fea0003800000 */
.L_x_12837:
[----:B------:R-:W-:Y:S01]  /*fc10*/  DADD R12, -R2, 1 ;  /* 0x3ff00000020c7429 */ /* 0x000fe20000000100 */
[----:B------:R-:W-:Y:S07]  /*fc20*/  BSSY B3, `(.L_x_12842) ;  /* 0x0000021000037945 */ /* 0x000fee0003800000 */
[----:B------:R-:W-:-:S14]  /*fc30*/  DSETP.GEU.AND P0, PT, R12, RZ, PT ;  /* 0x000000ff0c00722a */ /* 0x000fdc0003f0e000 */
        /* <DEDUP_REMOVED lines=28> */
.L_x_12846:
[----:B------:R-:W-:Y:S05]  /*fe00*/  BSYNC B4 ;  /* 0x0000000000047941 */ /* 0x000fea0003800000 */
.L_x_12845:
[----:B------:R-:W-:Y:S05]  /*fe10*/  BRA `(.L_x_12844) ;  /* 0x0000000000047947 */ /* 0x000fea0003800000 */
.L_x_12843:
[----:B------:R-:W-:-:S11]  /*fe20*/  DADD R10, R46, -R12 ;  /* 0x000000002e0a7229 */ /* 0x000fd6000000080c */
.L_x_12844:
[----:B------:R-:W-:Y:S05]  /*fe30*/  BSYNC B3 ;  /* 0x0000000000037941 */ /* 0x000fea0003800000 */
.L_x_12842:
        /* <DEDUP_REMOVED lines=30> */
.L_x_12848:
[----:B------:R-:W-:Y:S05]  /*10020*/  BSYNC B3 ;  /* 0x0000000000037941 */ /* 0x000fea0003800000 */
.L_x_12847:
        /* <DEDUP_REMOVED lines=25> */
[----:B------:R-:W-:Y:S01]  /*101c0*/  IMAD.MOV.U32 R26, RZ, RZ, -0x748574fc ;  /* 0x8b7a8b04ff1a7424 */ /* 0x000fe200078e00ff */
[----:B------:R-:W-:Y:S01]  /*101d0*/  MOV R27, 0x3ed0ee25 ;  /* 0x3ed0ee25001b7802 */ /* 0x000fe20000000f00 */
[----:B------:R-:W-:Y:S01]  /*101e0*/  UMOV UR4, 0x3ae80f1e ;  /* 0x3ae80f1e00047882 */ /* 0x000fe20000000000 */
        /* <DEDUP_REMOVED lines=59> */
.L_x_12849:
        /* <DEDUP_REMOVED lines=22> */
.L_x_12851:
[----:B------:R-:W-:Y:S05]  /*10700*/  BSYNC B3 ;  /* 0x0000000000037941 */ /* 0x000fea0003800000 */
.L_x_12850:
        /* <DEDUP_REMOVED lines=30> */
.L_x_12836:
[----:B------:R-:W-:-:S14]  /*108f0*/  DSETP.GEU.AND P0, PT, R2, 1, PT ;  /* 0x3ff000000200742a */ /* 0x000fdc0003f0e000 */
[----:B------:R-:W-:Y:S05]  /*10900*/  @!P0 BRA `(.L_x_12852) ;  /* 0x0000000800988947 */ /* 0x000fea0003800000 */
[----:B------:R-:W-:Y:S01]  /*10910*/  DMUL R14, R8, R18 ;  /* 0x00000012080e7228 */ /* 0x000fe20000000000 */
[----:B------:R-:W-:Y:S05]  /*10920*/  BSSY B3, `(.L_x_12853) ;  /* 0x0000018000037945 */ /* 0x000fea0003800000 */
        /* <DEDUP_REMOVED lines=23> */
.L_x_12854:
[----:B------:R-:W-:Y:S05]  /*10aa0*/  BSYNC B3 ;  /* 0x0000000000037941 */ /* 0x000fea0003800000 */
.L_x_12853:
[----:B------:R-:W-:-:S10]  /*10ab0*/  DADD R34, R18, R12 ;  /* 0x0000000012227229 */ /* 0x000fd4000000000c */
[C---:B------:R-:W-:Y:S02]  /*10ac0*/  FSETP.GEU.FTZ.AND P1, PT, R35.reuse, 1.7916666269302368164, PT ;  /* 0x3fe555552300780b */ /* 0x040fe40003f3e000 */
[----:B------:R-:W-:-:S04]  /*10ad0*/  FSETP.GT.FTZ.AND P0, PT, R35, -1.6999999284744262695, PT ;  /* 0xbfd999992300780b */ /* 0x000fc80003f14000 */
[----:B------:R-:W-:-:S13]  /*10ae0*/  PLOP3.LUT P0, PT, P1, P0, PT, 0x8, 0x0 ;  /* 0x000000000000781c */ /* 0x000fda0000f00170 */
[----:B------:R-:W-:Y:S05]  /*10af0*/  @!P0 BRA `(.L_x_12855) ;  /* 0x0000000000d48947 */ /* 0x000fea0003800000 */
        /* <DEDUP_REMOVED lines=22> */
.L_x_12857:
[----:B------:R-:W-:Y:S05]  /*10c60*/  BSYNC B3 ;  /* 0x0000000000037941 */ /* 0x000fea0003800000 */
.L_x_12856:
        /* <DEDUP_REMOVED lines=30> */
.L_x_12855:
[----:B------:R-:W-:-:S10]  /*10e50*/  DADD R34, R34, 1 ;  /* 0x3ff0000022227429 */ /* 0x000fd40000000000 */
[----:B------:R-:W-:Y:S01]  /*10e60*/  ISETP.GT.AND P0, PT, R35, 0xfffff, PT ;  /* 0x000fffff2300780c */ /* 0x000fe20003f04270 */
[----:B------:R-:W-:Y:S02]  /*10e70*/  IMAD.MOV.U32 R6, RZ, RZ, R34 ;  /* 0x000000ffff067224 */ /* 0x000fe400078e0022 */
[----:B------:R-:W-:-:S10]  /*10e80*/  IMAD.MOV.U32 R7, RZ, RZ, R35 ;  /* 0x000000ffff077224 */ /* 0x000fd400078e0023 */
[----:B------:R-:W-:-:S10]  /*10e90*/  @!P0 DMUL R6, R6, 1.80143985094819840000e+16 ;  /* 0x4350000006068828 */ /* 0x000fd40000000000 */
[----:B------:R-:W-:Y:S02]  /*10ea0*/  @!P0 IMAD.MOV.U32 R35, RZ, RZ, R7 ;  /* 0x000000ffff238224 */ /* 0x000fe400078e0007 */
[----:B------:R-:W-:-:S03]  /*10eb0*/  @!P0 IMAD.MOV.U32 R34, RZ, RZ, R6 ;  /* 0x000000ffff228224 */ /* 0x000fc600078e0006 */
[----:B------:R-:W-:-:S04]  /*10ec0*/  IADD3 R0, R35, -0x1, RZ ;  /* 0xffffffff23007810 */ /* 0x000fc80007ffe0ff */
        /* <DEDUP_REMOVED lines=67> */
.L_x_12858:
[----:B------:R-:W-:Y:S01]  /*11300*/  IMAD.MOV.U32 R10, RZ, RZ, 0x0 ;  /* 0x00000000ff0a7424 */ /* 0x000fe200078e00ff */
[----:B------:R-:W-:Y:S01]  /*11310*/  FSETP.NEU.FTZ.AND P0, PT, R7, RZ, PT ;  /* 0x000000ff0700720b */ /* 0x000fe20003f1d000 */
[----:B------:R-:W-:-:S06]  /*11320*/  IMAD.MOV.U32 R11, RZ, RZ, 0x7ff00000 ;  /* 0x7ff00000ff0b7424 */ /* 0x000fcc00078e00ff */
[----:B------:R-:W-:-:S10]  /*11330*/  DFMA R10, R6, R10, +INF ;  /* 0x7ff00000060a742b */ /* 0x000fd4000000000a */
[----:B------:R-:W-:Y:S02]  /*11340*/  FSEL R34, R10, RZ, P0 ;  /* 0x000000ff0a227208 */ /* 0x000fe40000000000 */
[----:B------:R-:W-:Y:S01]  /*11350*/  FSEL R35, R11, -QNAN , P0 ;  /* 0xfff000000b237808 */ /* 0x000fe20000000000 */
[----:B------:R-:W-:Y:S06]  /*11360*/  BRA `(.L_x_12834) ;  /* 0x0000000400347947 */ /* 0x000fec0003800000 */
.L_x_12852:
        /* <DEDUP_REMOVED lines=26> */
.L_x_12860:
[----:B------:R-:W-:Y:S05]  /*11510*/  BSYNC B3 ;  /* 0x0000000000037941 */ /* 0x000fea0003800000 */
.L_x_12859:
        /* <DEDUP_REMOVED lines=21> */
.L_x_12862:
[----:B------:R-:W-:Y:S05]  /*11670*/  BSYNC B3 ;  /* 0x0000000000037941 */ /* 0x000fea0003800000 */
.L_x_12861:
[----:B------:R-:W-:Y:S01]  /*11680*/  IMAD.MOV.U32 R34, RZ, RZ, R10 ;  /* 0x000000ffff227224 */ /* 0x000fe200078e000a */
[----:B------:R-:W-:Y:S01]  /*11690*/  MOV R35, R11 ;  /* 0x0000000b00237202 */ /* 0x000fe20000000f00 */
[----:B------:R-:W-:Y:S06]  /*116a0*/  BRA `(.L_x_12834) ;  /* 0x0000000000647947 */ /* 0x000fec0003800000 */
.L_x_12835:
        /* <DEDUP_REMOVED lines=22> */
.L_x_12864:
[----:B------:R-:W-:Y:S05]  /*11810*/  BSYNC B3 ;  /* 0x0000000000037941 */ /* 0x000fea0003800000 */
.L_x_12863:
[----:B------:R-:W-:Y:S01]  /*11820*/  IMAD.MOV.U32 R34, RZ, RZ, R12 ;  /* 0x000000ffff227224 */ /* 0x000fe200078e000c */
[----:B------:R-:W-:-:S07]  /*11830*/  MOV R35, R13 ;  /* 0x0000000d00237202 */ /* 0x000fce0000000f00 */
.L_x_12834:
[----:B------:R-:W-:Y:S05]  /*11840*/  BSYNC B2 ;  /* 0x0000000000027941 */ /* 0x000fea0003800000 */
.L_x_12830:
        /* <DEDUP_REMOVED lines=24> */
[----:B------:R-:W-:Y:S02]  /*119d0*/  IMAD.MOV.U32 R6, RZ, RZ, R10 ;  /* 0x000000ffff067224 */ /* 0x000fe400078e000a */
[----:B------:R-:W-:-:S07]  /*119e0*/  IMAD.MOV.U32 R7, RZ, RZ, R11 ;  /* 0x000000ffff077224 */ /* 0x000fce00078e000b */
.L_x_12868:
[----:B------:R-:W-:Y:S05]  /*119f0*/  BSYNC B3 ;  /* 0x0000000000037941 */ /* 0x000fea0003800000 */
.L_x_12867:
        /* <DEDUP_REMOVED lines=20> */
[----:B------:R-:W-:Y:S01]  /*11b40*/  BSSY B4, `(.L_x_12875) ;  /* 0x0000016000047945 */ /* 0x000fe20003800000 */
[----:B------:R-:W-:Y:S01]  /*11b50*/  MOV R8, 0x1 ;  /* 0x0000000100087802 */ /* 0x000fe20000000f00 */
[----:B------:R-:W-:-:S03]  /*11b60*/  DMUL R14, R4, R4 ;  /* 0x00000004040e7228 */ /* 0x000fc60000000000 */
[----:B------:R-:W0:Y:S07]  /*11b70*/  MUFU.RCP64H R9, R45 ;  /* 0x0000002d00097308 */ /* 0x000e2e0000001800 */
        /* <DEDUP_REMOVED lines=18> */
.L_x_12876:
[----:B------:R-:W-:Y:S05]  /*11ca0*/  BSYNC B4 ;  /* 0x0000000000047941 */ /* 0x000fea0003800000 */
.L_x_12875:
[----:B------:R-:W-:Y:S02]  /*11cb0*/  IMAD.MOV.U32 R48, RZ, RZ, R10 ;  /* 0x000000ffff307224 */ /* 0x000fe400078e000a */
[----:B------:R-:W-:Y:S01]  /*11cc0*/  IMAD.MOV.U32 R49, RZ, RZ, R11 ;  /* 0x000000ffff317224 */ /* 0x000fe200078e000b */
[----:B------:R-:W-:Y:S06]  /*11cd0*/  BRA `(.L_x_12874) ;  /* 0x0000000000047947 */ /* 0x000fec0003800000 */
.L_x_12873:
[----:B------:R-:W-:-:S11]  /*11ce0*/  DADD R48, -R8, R44 ;  /* 0x0000000008307229 */ /* 0x000fd6000000012c */
.L_x_12874:
[----:B------:R-:W-:Y:S05]  /*11cf0*/  BSYNC B3 ;  /* 0x0000000000037941 */ /* 0x000fea0003800000 */
.L_x_12872:
        /* <DEDUP_REMOVED lines=25> */
[----:B------:R-:W-:Y:S05]  /*11e90*/  CALL.REL.NOINC `($__internal_21_$__cuda_sm20_div_rn_f64_full) ;  /* 0x000001f8006c7944 */ /* 0x000fea0003c00000 */
.L_x_12881:
[----:B------:R-:W-:Y:S05]  /*11ea0*/  BSYNC B4 ;  /* 0x0000000000047941 */ /* 0x000fea0003800000 */
.L_x_12880:
[----:B------:R-:W-:Y:S01]  /*11eb0*/  MOV R4, R10 ;  /* 0x0000000a00047202 */ /* 0x000fe20000000f00 */
[----:B------:R-:W-:Y:S01]  /*11ec0*/  IMAD.MOV.U32 R5, RZ, RZ, R11 ;  /* 0x000000ffff057224 */ /* 0x000fe200078e000b */
[----:B------:R-:W-:Y:S06]  /*11ed0*/  BRA `(.L_x_12879) ;  /* 0x0000000000047947 */ /* 0x000fec0003800000 */
.L_x_12878:
[----:B------:R-:W-:-:S11]  /*11ee0*/  DADD R4, -R18, R46 ;  /* 0x0000000012047229 */ /* 0x000fd6000000012e */
.L_x_12879:
[----:B------:R-:W-:Y:S05]  /*11ef0*/  BSYNC B3 ;  /* 0x0000000000037941 */ /* 0x000fea0003800000 */
.L_x_12877:
[----:B------:R-:W-:Y:S01]  /*11f00*/  DMUL R4, R4, 0.5 ;  /* 0x3fe0000004047828 */ /* 0x000fe20000000000 */
[----:B------:R-:W-:Y:S01]  /*11f10*/  IMAD.MOV.U32 R8, RZ, RZ, 0x0 ;  /* 0x00000000ff087424 */ /* 0x000fe200078e00ff */
[----:B------:R-:W-:Y:S01]  /*11f20*/  DADD R32, R2, R32 ;  /* 0x0000000002207229 */ /* 0x000fe20000000020 */
[----:B------:R-:W-:Y:S01]  /*11f30*/  IMAD.MOV.U32 R9, RZ, RZ, 0x3fd80000 ;  /* 0x3fd80000ff097424 */ /* 0x000fe200078e00ff */
        /* <DEDUP_REMOVED lines=22> */
.L_x_12883:
[----:B------:R-:W-:Y:S05]  /*120a0*/  BSYNC B3 ;  /* 0x0000000000037941 */ /* 0x000fea0003800000 */
.L_x_12882:
[----:B------:R-:W-:Y:S01]  /*120b0*/  PLOP3.LUT P0, PT, PT, PT, PT, 0x80, 0x0 ;  /* 0x000000000000781c */ /* 0x000fe20003f0f070 */
[----:B------:R-:W-:Y:S01]  /*120c0*/  IMAD.MOV.U32 R33, RZ, RZ, R13 ;  /* 0x000000ffff217224 */ /* 0x000fe200078e000d */
[----:B------:R-:W-:Y:S01]  /*120d0*/  MOV R32, R12 ;  /* 0x0000000c00207202 */ /* 0x000fe20000000f00 */
[----:B------:R-:W-:Y:S10]  /*120e0*/  BRA `(.L_x_12869) ;  /* 0x0000000800407947 */ /* 0x000ff40003800000 */
.L_x_12871:
[----:B------:R-:W-:-:S14]  /*120f0*/  DSETP.GT.AND P0, PT, R2, 1, PT ;  /* 0x3ff000000200742a */ /* 0x000fdc0003f04000 */
[----:B------:R-:W-:Y:S05]  /*12100*/  @P0 BRA `(.L_x_12884) ;  /* 0x0000000000740947 */ /* 0x000fea0003800000 */
[----:B------:R-:W-:Y:S01]  /*12110*/  DADD R4, -R2, 1 ;  /* 0x3ff0000002047429 */ /* 0x000fe20000000100 */
[----:B------:R-:W-:Y:S07]  /*12120*/  BSSY B3, `(.L_x_12885) ;  /* 0x0000017000037945 */ /* 0x000fee0003800000 */
[----:B------:R-:W-:Y:S01]  /*12130*/  DMUL R10, R8, R4 ;  /* 0x00000004080a7228 */ /* 0x000fe20000000000 */
[----:B------:R-:W-:Y:S02]  /*12140*/  IMAD.MOV.U32 R8, RZ, RZ, 0x0 ;  /* 0x00000000ff087424 */ /* 0x000fe400078e00ff */
[----:B------:R-:W-:-:S03]  /*12150*/  IMAD.MOV.U32 R9, RZ, RZ, 0x3fd80000 ;  /* 0x3fd80000ff097424 */ /* 0x000fc600078e00ff */
        /* <DEDUP_REMOVED lines=19> */
.L_x_12886:
[----:B------:R-:W-:Y:S05]  /*12290*/  BSYNC B3 ;  /* 0x0000000000037941 */ /* 0x000fea0003800000 */
.L_x_12885:
[----:B------:R-:W-:Y:S01]  /*122a0*/  PLOP3.LUT P0, PT, PT, PT, PT, 0x80, 0x0 ;  /* 0x000000000000781c */ /* 0x000fe20003f0f070 */
[----:B------:R-:W-:Y:S01]  /*122b0*/  IMAD.MOV.U32 R33, RZ, RZ, R13 ;  /* 0x000000ffff217224 */ /* 0x000fe200078e000d */
[----:B------:R-:W-:Y:S01]  /*122c0*/  MOV R32, R12 ;  /* 0x0000000c00207202 */ /* 0x000fe20000000f00 */
[----:B------:R-:W-:Y:S10]  /*122d0*/  BRA `(.L_x_12869) ;  /* 0x0000000400c47947 */ /* 0x000ff40003800000 */
.L_x_12884:
        /* <DEDUP_REMOVED lines=27> */
.L_x_12888:
[----:B------:R-:W-:Y:S05]  /*12490*/  BSYNC B3 ;  /* 0x0000000000037941 */ /* 0x000fea0003800000 */
.L_x_12887:
        /* <DEDUP_REMOVED lines=21> */
.L_x_12890:
[----:B------:R-:W-:Y:S05]  /*125f0*/  BSYNC B3 ;  /* 0x0000000000037941 */ /* 0x000fea0003800000 */
.L_x_12889:
[----:B------:R-:W-:Y:S01]  /*12600*/  DMUL R2, R2, 8.11296384146066816958e+31 ;  /* 0x4690000002027828 */ /* 0x000fe20000000000 */
[----:B------:R-:W-:Y:S01]  /*12610*/  PLOP3.LUT P0, PT, PT, PT, PT, 0x80, 0x0 ;  /* 0x000000000000781c */ /* 0x000fe20003f0f070 */
[----:B------:R-:W-:Y:S02]  /*12620*/  IMAD.MOV.U32 R32, RZ, RZ, R10 ;  /* 0x000000ffff207224 */ /* 0x000fe400078e000a */
[----:B------:R-:W-:Y:S01]  /*12630*/  IMAD.MOV.U32 R33, RZ, RZ, R11 ;  /* 0x000000ffff217224 */ /* 0x000fe200078e000b */
[----:B------:R-:W-:Y:S09]  /*12640*/  BRA `(.L_x_12869) ;  /* 0x0000000000e87947 */ /* 0x000ff20003800000 */
.L_x_12870:
        /* <DEDUP_REMOVED lines=24> */
.L_x_12892:
[----:B------:R-:W-:Y:S05]  /*127d0*/  BSYNC B3 ;  /* 0x0000000000037941 */ /* 0x000fea0003800000 */
.L_x_12891:
        /* <DEDUP_REMOVED lines=26> */
.L_x_12894:
[----:B------:R-:W-:Y:S05]  /*12980*/  BSYNC B3 ;  /* 0x0000000000037941 */ /* 0x000fea0003800000 */
.L_x_12893:
[----:B------:R-:W-:Y:S01]  /*12990*/  DMUL R32, R12, R8 ;  /* 0x000000080c207228 */ /* 0x000fe20000000000 */
[----:B------:R-:W-:Y:S01]  /*129a0*/  PLOP3.LUT P0, PT, PT, PT, PT, 0x80, 0x0 ;  /* 0x000000000000781c */ /* 0x000fe20003f0f070 */
[----:B------:R-:W-:-:S12]  /*129b0*/  BRA `(.L_x_12869) ;  /* 0x00000000000c7947 */ /* 0x000fd80003800000 */
.L_x_12866:
[----:B------:R-:W-:Y:S01]  /*129c0*/  DMUL R32, R32, 9.00719925474099200000e+15 ;  /* 0x4340000020207828 */ /* 0x000fe20000000000 */
[----:B------:R-:W-:Y:S01]  /*129d0*/  PLOP3.LUT P0, PT, PT, PT, PT, 0x80, 0x0 ;  /* 0x000000000000781c */ /* 0x000fe20003f0f070 */
[----:B------:R-:W-:-:S12]  /*129e0*/  DMUL R2, R2, 9.00719925474099200000e+15 ;  /* 0x4340000002027828 */ /* 0x000fd80000000000 */
.L_x_12869:
[----:B------:R-:W-:Y:S05]  /*129f0*/  BSYNC B2 ;  /* 0x0000000000027941 */ /* 0x000fea0003800000 */
.L_x_12865:
        /* <DEDUP_REMOVED lines=68> */
.L_x_12900:
[----:B------:R-:W-:-:S11]  /*12e40*/  DMUL R2, RZ, |R6| ;  /* 0x40000006ff027228 */ /* 0x000fd60000000000 */
.L_x_12901:
[----:B------:R-:W-:Y:S05]  /*12e50*/  BSYNC B0 ;  /* 0x0000000000007941 */ /* 0x000fea0003800000 */
.L_x_12899:
        /* <DEDUP_REMOVED lines=11> */
.L_x_12898:
        /* <DEDUP_REMOVED lines=43> */
[----:B------:R-:W-:Y:S01]  /*131c0*/  @P0 MOV R2, 0x33145c07 ;  /* 0x33145c0700020802 */ /* 0x000fe20000000f00 */
[----:B------:R-:W-:-:S06]  /*131d0*/  @P0 IMAD.MOV.U32 R3, RZ, RZ, 0x3c91a626 ;  /* 0x3c91a626ff030424 */ /* 0x000fcc00078e00ff */
[----:B------:R-:W-:Y:S01]  /*131e0*/  DFMA R4, R4, |R6|, |R6| ;  /* 0x400000060404722b */ /* 0x000fe20000000406 */
[----:B------:R-:W-:Y:S02]  /*131f0*/  @!P0 IMAD.MOV.U32 R6, RZ, RZ, 0x33145c07 ;  /* 0x33145c07ff068424 */ /* 0x000fe400078e00ff */
[----:B------:R-:W-:-:S05]  /*13200*/  @!P0 IMAD.MOV.U32 R7, RZ, RZ, 0x3c91a626 ;  /* 0x3c91a626ff078424 */ /* 0x000fca00078e00ff */
[C---:B------:R-:W-:Y:S02]  /*13210*/  @P0 DADD R2, R4.reuse, -R2 ;  /* 0x0000000004020229 */ /* 0x040fe40000000802 */
[----:B------:R-:W-:-:S06]  /*13220*/  @!P0 DADD R4, R4, R6 ;  /* 0x0000000004048229 */ /* 0x000fcc0000000006 */
[----:B------:R-:W-:Y:S02]  /*13230*/  @P0 DADD R2, -R2, UR4 ;  /* 0x0000000402020e29 */ /* 0x000fe40008000100 */
[----:B------:R-:W-:Y:S01]  /*13240*/  @!P0 DADD R2, R4, UR4 ;  /* 0x0000000404028e29 */ /* 0x000fe20008000000 */
[----:B------:R-:W-:Y:S10]  /*13250*/  BRA `(.L_x_12902) ;  /* 0x0000001400b87947 */ /* 0x000ff40003800000 */
.L_x_12897:
        /* <DEDUP_REMOVED lines=62> */
.L_x_12905:
[----:B------:R-:W-:-:S11]  /*13640*/  DMUL R2, RZ, |R6| ;  /* 0x40000006ff027228 */ /* 0x000fd60000000000 */
.L_x_12906:
[----:B------:R-:W-:Y:S05]  /*13650*/  BSYNC B0 ;  /* 0x0000000000007941 */ /* 0x000fea0003800000 */
.L_x_12904:
        /* <DEDUP_REMOVED lines=11> */
.L_x_12903:
        /* <DEDUP_REMOVED lines=43> */
[----:B------:R-:W-:Y:S02]  /*139c0*/  @P0 IMAD.MOV.U32 R2, RZ, RZ, 0x33145c07 ;  /* 0x33145c07ff020424 */ /* 0x000fe400078e00ff */
[----:B------:R-:W-:-:S05]  /*139d0*/  @P0 IMAD.MOV.U32 R3, RZ, RZ, 0x3c91a626 ;  /* 0x3c91a626ff030424 */ /* 0x000fca00078e00ff */
        /* <DEDUP_REMOVED lines=8> */
.L_x_12896:
        /* <DEDUP_REMOVED lines=26> */
[----:B------:R-:W-:Y:S02]  /*13c00*/  MOV R11, R5 ;  /* 0x00000005000b7202 */ /* 0x000fe40000000f00 */
[----:B------:R-:W-:-:S07]  /*13c10*/  MOV R0, 0x13c30 ;  /* 0x00013c3000007802 */ /* 0x000fce0000000f00 */
[----:B------:R-:W-:Y:S05]  /*13c20*/  CALL.REL.NOINC `($__internal_21_$__cuda_sm20_div_rn_f64_full) ;  /* 0x000001dc00087944 */ /* 0x000fea0003c00000 */
.L_x_12909:
[----:B------:R-:W-:Y:S05]  /*13c30*/  BSYNC B3 ;  /* 0x0000000000037941 */ /* 0x000fea0003800000 */
.L_x_12908:
        /* <DEDUP_REMOVED lines=82> */
.L_x_12911:
[----:B------:R-:W-:Y:S02]  /*14160*/  FSEL R4, RZ, 3.37028055040000000000e+12, P1 ;  /* 0x54442d18ff047808 */ /* 0x000fe40000800000 */
[----:B------:R-:W-:-:S07]  /*14170*/  FSEL R5, RZ, 2.1426990032196044922, P1 ;  /* 0x400921fbff057808 */ /* 0x000fce0000800000 */
.L_x_12912:
[----:B------:R-:W-:Y:S05]  /*14180*/  BSYNC B0 ;  /* 0x0000000000007941 */ /* 0x000fea0003800000 */
.L_x_12910:
[----:B------:R-:W-:Y:S01]  /*14190*/  DADD R2, |R32|, |R2| ;  /* 0x0000000020027229 */ /* 0x000fe20000000602 */
[----:B------:R-:W-:-:S07]  /*141a0*/  LOP3.LUT R33, R5, 0x80000000, R33, 0xb8, !PT ;  /* 0x8000000005217812 */ /* 0x000fce00078eb821 */
[----:B------:R-:W-:-:S06]  /*141b0*/  DSETP.GTU.AND P0, PT, |R2|, +INF , PT ;  /* 0x7ff000000200742a */ /* 0x000fcc0003f0c200 */
[----:B------:R-:W-:Y:S02]  /*141c0*/  FSEL R2, R2, R4, P0 ;  /* 0x0000000402027208 */ /* 0x000fe40000000000 */
[----:B------:R-:W-:Y:S01]  /*141d0*/  FSEL R3, R3, R33, P0 ;  /* 0x0000002103037208 */ /* 0x000fe20000000000 */
[----:B------:R-:W-:Y:S06]  /*141e0*/  BRA `(.L_x_12902) ;  /* 0x0000000400d47947 */ /* 0x000fec0003800000 */
.L_x_12907:
        /* <DEDUP_REMOVED lines=26> */
.L_x_12914:
[----:B------:R-:W-:Y:S05]  /*14390*/  BSYNC B3 ;  /* 0x0000000000037941 */ /* 0x000fea0003800000 */
.L_x_12913:
        /* <DEDUP_REMOVED lines=77> */
[----:B------:R-:W-:Y:S01]  /*14870*/  IMAD.MOV.U32 R0, RZ, RZ, 0x4002d97c ;  /* 0x4002d97cff007424 */ /* 0x000fe200078e00ff */
[----:B------:R-:W-:-:S04]  /*14880*/  MOV R4, 0x7f3321d2 ;  /* 0x7f3321d200047802 */ /* 0x000fc80000000f00 */
[----:B------:R-:W-:Y:S02]  /*14890*/  FSEL R4, R4, 3.37028055040000000000e+12, !P1 ;  /* 0x54442d1804047808 */ /* 0x000fe40004800000 */
[----:B------:R-:W-:Y:S01]  /*148a0*/  FSEL R5, R0, 1.8213495016098022461, !P1 ;  /* 0x3fe921fb00057808 */ /* 0x000fe20004800000 */
[----:B------:R-:W-:Y:S06]  /*148b0*/  BRA `(.L_x_12917) ;  /* 0x0000000000087947 */ /* 0x000fec0003800000 */
.L_x_12916:
[----:B------:R-:W-:Y:S02]  /*148c0*/  FSEL R4, RZ, 3.37028055040000000000e+12, P1 ;  /* 0x54442d18ff047808 */ /* 0x000fe40000800000 */
[----:B------:R-:W-:-:S07]  /*148d0*/  FSEL R5, RZ, 2.1426990032196044922, P1 ;  /* 0x400921fbff057808 */ /* 0x000fce0000800000 */
.L_x_12917:
[----:B------:R-:W-:Y:S05]  /*148e0*/  BSYNC B0 ;  /* 0x0000000000007941 */ /* 0x000fea0003800000 */
.L_x_12915:
[----:B------:R-:W-:Y:S01]  /*148f0*/  DADD R2, |R32|, |R2| ;  /* 0x0000000020027229 */ /* 0x000fe20000000602 */
[----:B------:R-:W-:-:S07]  /*14900*/  LOP3.LUT R33, R5, 0x80000000, R33, 0xb8, !PT ;  /* 0x8000000005217812 */ /* 0x000fce00078eb821 */
[----:B------:R-:W-:-:S06]  /*14910*/  DSETP.GTU.AND P0, PT, |R2|, +INF , PT ;  /* 0x7ff000000200742a */ /* 0x000fcc0003f0c200 */
[----:B------:R-:W-:Y:S02]  /*14920*/  FSEL R2, R2, R4, P0 ;  /* 0x0000000402027208 */ /* 0x000fe40000000000 */
[----:B------:R-:W-:-:S07]  /*14930*/  FSEL R3, R3, R33, P0 ;  /* 0x0000002103037208 */ /* 0x000fce0000000000 */
.L_x_12902:
[----:B------:R-:W-:Y:S05]  /*14940*/  BSYNC B2 ;  /* 0x0000000000027941 */ /* 0x000fea0003800000 */
.L_x_12895:
[----:B------:R-:W-:Y:S01]  /*14950*/  DADD R4, -RZ, -R34 ;  /* 0x00000000ff047229 */ /* 0x000fe20000000922 */
[----:B------:R-:W-:-:S04]  /*14960*/  SHF.R.U32.HI R0, RZ, 0x1f, R23 ;  /* 0x0000001fff007819 */ /* 0x000fc80000011617 */
[----:B------:R-:W-:-:S05]  /*14970*/  ISETP.NE.AND P0, PT, R0, RZ, PT ;  /* 0x000000ff0000720c */ /* 0x000fca0003f05270 */
[----:B------:R-:W-:Y:S02]  /*14980*/  FSEL R8, R4, R34, !P0 ;  /* 0x0000002204087208 */ /* 0x000fe40004000000 */
[----:B------:R-:W-:Y:S01]  /*14990*/  FSEL R9, R5, R35, !P0 ;  /* 0x0000002305097208 */ /* 0x000fe20004000000 */
[----:B------:R-:W-:Y:S06]  /*149a0*/  BRA `(.L_x_12918) ;  /* 0x0000003000307947 */ /* 0x000fec0003800000 */
.L_x_12829:
[----:B------:R-:W2:Y:S01]  /*149b0*/  LDL.64 R2, [R1+0x8] ;  /* 0x0000080001027983 */ /* 0x000ea20000100a00 */
[----:B------:R-:W-:Y:S01]  /*149c0*/  UMOV UR4, 0x54442d18 ;  /* 0x54442d1800047882 */ /* 0x000fe20000000000 */
[----:B------:R-:W-:Y:S01]  /*149d0*/  UMOV UR5, 0x3ff921fb ;  /* 0x3ff921fb00057882 */ /* 0x000fe20000000000 */
[----:B------:R-:W-:Y:S02]  /*149e0*/  DADD R8, -RZ, -R22 ;  /* 0x00000000ff087229 */ /* 0x000fe40000000916 */
[----:B--2---:R-:W-:-:S08]  /*149f0*/  DADD R2, R2, -R20 ;  /* 0x0000000002027229 */ /* 0x004fd00000000814 */
[----:B------:R-:W-:Y:S01]  /*14a00*/  DADD R2, R2, UR4 ;  /* 0x0000000402027e29 */ /* 0x000fe20008000000 */
[----:B------:R-:W-:Y:S10]  /*14a10*/  BRA `(.L_x_12918) ;  /* 0x0000003000147947 */ /* 0x000ff40003800000 */
.L_x_12828:
[----:B------:R-:W-:Y:S01]  /*14a20*/  DADD R8, -RZ, -R22 ;  /* 0x00000000ff087229 */ /* 0x000fe20000000916 */
[----:B------:R-:W-:Y:S01]  /*14a30*/  CS2R R2, SRZ ;  /* 0x0000000000027805 */ /* 0x000fe2000001ff00 */
[----:B------:R-:W-:Y:S09]  /*14a40*/  BRA `(.L_x_12918) ;  /* 0x0000003000087947 */ /* 0x000ff20003800000 */
.L_x_12827:
        /* <DEDUP_REMOVED lines=17> */
[----:B------:R-:W-:Y:S02]  /*14b60*/  MOV R31, 0xfffffc01 ;  /* 0xfffffc01001f7802 */ /* 0x000fe40000000f00 */
[----:B------:R-:W-:-:S03]  /*14b70*/  FSETP.GEU.AND P5, PT, |R9|, 6.5827683646048100446e-37, PT ;  /* 0x036000000900780b */ /* 0x000fc60003fae200 */
[C---:B------:R-:W-:Y:S02]  /*14b80*/  DFMA R12, R6.reuse, R6, R10 ;  /* 0x00000006060c722b */ /* 0x040fe4000000000a */
[----:B0-----:R-:W-:-:S08]  /*14b90*/  DFMA R18, -R6, R14, 1 ;  /* 0x3ff000000612742b */ /* 0x001fd0000000010e */
[----:B------:R-:W-:Y:S01]  /*14ba0*/  ISETP.GT.AND P0, PT, R13, 0xfffff, PT ;  /* 0x000fffff0d00780c */ /* 0x000fe20003f04270 */
[----:B------:R-:W-:Y:S01]  /*14bb0*/  IMAD.MOV.U32 R0, RZ, RZ, R13 ;  /* 0x000000ffff007224 */ /* 0x000fe200078e000d */
        /* <DEDUP_REMOVED lines=8> */
[----:B------:R-:W-:Y:S02]  /*14c40*/  @!P0 IMAD.MOV.U32 R0, RZ, RZ, R15 ;  /* 0x000000ffff008224 */ /* 0x000fe400078e000f */
[----:B------:R-:W-:Y:S02]  /*14c50*/  @!P0 IMAD.MOV.U32 R12, RZ, RZ, R14 ;  /* 0x000000ffff0c8224 */ /* 0x000fe400078e000e */
[----:B------:R-:W-:Y:S01]  /*14c60*/  VIADD R13, R0, 0xffffffff ;  /* 0xffffffff000d7836 */ /* 0x000fe20000000000 */
[----:B------:R-:W-:-:S04]  /*14c70*/  DMUL R18, R8, R10 ;  /* 0x0000000a08127228 */ /* 0x000fc80000000000 */
[----:B------:R-:W-:-:S04]  /*14c80*/  ISETP.GE.U32.AND P1, PT, R13, 0x7fefffff, PT ;  /* 0x7fefffff0d00780c */ /* 0x000fc80003f26070 */
[----:B------:R-:W-:-:S08]  /*14c90*/  DFMA R24, -R6, R18, R8 ;  /* 0x000000120618722b */ /* 0x000fd00000000108 */
[----:B------:R-:W-:Y:S01]  /*14ca0*/  DFMA R10, R10, R24, R18 ;  /* 0x000000180a0a722b */ /* 0x000fe20000000012 */
[----:B------:R-:W-:Y:S01]  /*14cb0*/  @P1 FSETP.NEU.FTZ.AND P2, PT, R15, RZ, PT ;  /* 0x000000ff0f00120b */ /* 0x000fe20003f5d000 */
[----:B------:R-:W-:Y:S02]  /*14cc0*/  @P1 IMAD.MOV.U32 R18, RZ, RZ, 0x0 ;  /* 0x00000000ff121424 */ /* 0x000fe400078e00ff */
[----:B------:R-:W-:-:S06]  /*14cd0*/  @P1 IMAD.MOV.U32 R19, RZ, RZ, 0x7ff00000 ;  /* 0x7ff00000ff131424 */ /* 0x000fcc00078e00ff */
[----:B------:R-:W-:Y:S01]  /*14ce0*/  @P1 DFMA R18, R14, R18, +INF ;  /* 0x7ff000000e12142b */ /* 0x000fe20000000012 */
[----:B------:R-:W-:-:S05]  /*14cf0*/  FFMA R13, RZ, R7, R11 ;  /* 0x00000007ff0d7223 */ /* 0x000fca000000000b */
[----:B------:R-:W-:-:S04]  /*14d00*/  FSETP.GT.AND P3, PT, |R13|, 1.469367938527859385e-39, PT ;  /* 0x001000000d00780b */ /* 0x000fc80003f64200 */
        /* <DEDUP_REMOVED lines=64> */
.L_x_12923:
[----:B------:R-:W-:Y:S05]  /*15110*/  BSYNC B0 ;  /* 0x0000000000007941 */ /* 0x000fea0003800000 */
.L_x_12922:
        /* <DEDUP_REMOVED lines=8> */
.L_x_12925:
[----:B------:R-:W-:Y:S05]  /*151a0*/  BSYNC B3 ;  /* 0x0000000000037941 */ /* 0x000fea0003800000 */
.L_x_12924:
        /* <DEDUP_REMOVED lines=82> */
.L_x_12927:
[----:B------:R-:W-:-:S04]  /*156d0*/  ISETP.GE.AND P0, PT, R21, RZ, PT ;  /* 0x000000ff1500720c */ /* 0x000fc80003f06270 */
[----:B------:R-:W-:Y:S02]  /*156e0*/  FSEL R6, RZ, 3.37028055040000000000e+12, P0 ;  /* 0x54442d18ff067808 */ /* 0x000fe40000000000 */
[----:B------:R-:W-:-:S07]  /*156f0*/  FSEL R7, RZ, 2.1426990032196044922, P0 ;  /* 0x400921fbff077808 */ /* 0x000fce0000000000 */
.L_x_12928:
[----:B------:R-:W-:Y:S05]  /*15700*/  BSYNC B0 ;  /* 0x0000000000007941 */ /* 0x000fea0003800000 */
.L_x_12926:
[----:B------:R-:W-:Y:S01]  /*15710*/  DADD R2, R2, R4 ;  /* 0x0000000002027229 */ /* 0x000fe20000000004 */
[----:B------:R-:W-:Y:S01]  /*15720*/  LOP3.LUT R5, R7, 0x80000000, R23, 0xb8, !PT ;  /* 0x8000000007057812 */ /* 0x000fe200078eb817 */
[----:B------:R-:W-:-:S06]  /*15730*/  DMUL R18, R18, 0.5 ;  /* 0x3fe0000012127828 */ /* 0x000fcc0000000000 */
[----:B------:R-:W-:-:S06]  /*15740*/  DSETP.GTU.AND P0, PT, |R2|, +INF , PT ;  /* 0x7ff000000200742a */ /* 0x000fcc0003f0c200 */
[----:B------:R-:W-:Y:S02]  /*15750*/  FSEL R2, R2, R6, P0 ;  /* 0x0000000602027208 */ /* 0x000fe40000000000 */
[----:B------:R-:W-:Y:S01]  /*15760*/  FSEL R3, R3, R5, P0 ;  /* 0x0000000503037208 */ /* 0x000fe20000000000 */
[----:B------:R-:W-:Y:S06]  /*15770*/  BRA `(.L_x_12929) ;  /* 0x0000002000407947 */ /* 0x000fec0003800000 */
.L_x_12921:
        /* <DEDUP_REMOVED lines=9> */
[----:B------:R-:W-:Y:S01]  /*15810*/  IMAD.MOV.U32 R24, RZ, RZ, 0x0 ;  /* 0x00000000ff187424 */ /* 0x000fe200078e00ff */
[----:B------:R-:W-:Y:S01]  /*15820*/  SEL R33, R5, R3, P0 ;  /* 0x0000000305217207 */ /* 0x000fe20000000000 */
[----:B------:R-:W-:Y:S01]  /*15830*/  IMAD.MOV.U32 R25, RZ, RZ, 0x3fd80000 ;  /* 0x3fd80000ff197424 */ /* 0x000fe200078e00ff */
[----:B------:R-:W-:Y:S01]  /*15840*/  LOP3.LUT R0, R29, 0xffc00000, RZ, 0xc0, !PT ;  /* 0xffc000001d007812 */ /* 0x000fe200078ec0ff */
[----:B------:R-:W-:Y:S01]  /*15850*/  MUFU.RCP64H R31, R7 ;  /* 0x00000007001f7308 */ /* 0x000fe20000001800 */
[-C--:B------:R-:W-:Y:S01]  /*15860*/  SEL R26, R4, R2.reuse, P0 ;  /* 0x00000002041a7207 */ /* 0x080fe20000000000 */
[----:B------:R-:W-:Y:S01]  /*15870*/  IMAD.MOV.U32 R27, RZ, RZ, R33 ;  /* 0x000000ffff1b7224 */ /* 0x000fe200078e0021 */
[----:B------:R-:W-:Y:S01]  /*15880*/  IADD3 R11, -R0, 0x7fd00000, RZ ;  /* 0x7fd00000000b7810 */ /* 0x000fe20007ffe1ff */
[----:B------:R-:W-:Y:S01]  /*15890*/  IMAD.MOV.U32 R30, RZ, RZ, 0x1 ;  /* 0x00000001ff1e7424 */ /* 0x000fe200078e00ff */
[----:B------:R-:W-:Y:S01]  /*158a0*/  SEL R28, R4, R2, P1 ;  /* 0x00000002041c7207 */ /* 0x000fe20000800000 */
[----:B------:R-:W-:Y:S01]  /*158b0*/  BSSY B0, `(.L_x_12930) ;  /* 0x0000075000007945 */ /* 0x000fe20003800000 */
[----:B------:R-:W-:-:S02]  /*158c0*/  MOV R14, UR6 ;  /* 0x00000006000e7c02 */ /* 0x000fc40008000f00 */
        /* <DEDUP_REMOVED lines=32> */
[----:B------:R-:W-:Y:S02]  /*15ad0*/  ISETP.GT.AND P0, PT, R33, 0xfffff, PT ;  /* 0x000fffff2100780c */ /* 0x000fe40003f04270 */
[----:B------:R-:W-:Y:S01]  /*15ae0*/  MOV R13, R33 ;  /* 0x00000021000d7202 */ /* 0x000fe20000000f00 */
        /* <DEDUP_REMOVED lines=81> */
.L_x_12931:
[----:B------:R-:W-:Y:S05]  /*16000*/  BSYNC B0 ;  /* 0x0000000000007941 */ /* 0x000fea0003800000 */
.L_x_12930:
        /* <DEDUP_REMOVED lines=8> */
.L_x_12933:
[----:B------:R-:W-:Y:S05]  /*16090*/  BSYNC B3 ;  /* 0x0000000000037941 */ /* 0x000fea0003800000 */
.L_x_12932:
        /* <DEDUP_REMOVED lines=82> */
.L_x_12935:
[----:B------:R-:W-:-:S04]  /*165c0*/  ISETP.GE.AND P0, PT, R21, RZ, PT ;  /* 0x000000ff1500720c */ /* 0x000fc80003f06270 */
[----:B------:R-:W-:Y:S02]  /*165d0*/  FSEL R6, RZ, 3.37028055040000000000e+12, P0 ;  /* 0x54442d18ff067808 */ /* 0x000fe40000000000 */
[----:B------:R-:W-:-:S07]  /*165e0*/  FSEL R7, RZ, 2.1426990032196044922, P0 ;  /* 0x400921fbff077808 */ /* 0x000fce0000000000 */
.L_x_12936:
[----:B------:R-:W-:Y:S05]  /*165f0*/  BSYNC B0 ;  /* 0x0000000000007941 */ /* 0x000fea0003800000 */
.L_x_12934:
[----:B------:R-:W-:Y:S01]  /*16600*/  DADD R2, R2, R4 ;  /* 0x0000000002027229 */ /* 0x000fe20000000004 */
[----:B------:R-:W-:-:S07]  /*16610*/  LOP3.LUT R5, R7, 0x80000000, R23, 0xb8, !PT ;  /* 0x8000000007057812 */ /* 0x000fce00078eb817 */
[----:B------:R-:W-:-:S06]  /*16620*/  DSETP.GTU.AND P0, PT, |R2|, +INF , PT ;  /* 0x7ff000000200742a */ /* 0x000fcc0003f0c200 */
[----:B------:R-:W-:Y:S02]  /*16630*/  FSEL R2, R2, R6, P0 ;  /* 0x0000000602027208 */ /* 0x000fe40000000000 */
[----:B------:R-:W-:Y:S01]  /*16640*/  FSEL R3, R3, R5, P0 ;  /* 0x0000000503037208 */ /* 0x000fe20000000000 */
[----:B------:R-:W-:Y:S06]  /*16650*/  BRA `(.L_x_12929) ;  /* 0x0000001000887947 */ /* 0x000fec0003800000 */
.L_x_12920:
        /* <DEDUP_REMOVED lines=14> */
[----:B------:R-:W-:-:S05]  /*16740*/  FFMA R0, RZ, 2.0897850990295410156, R11 ;  /* 0x4005bf0aff007823 */ /* 0x000fca000000000b */
        /* <DEDUP_REMOVED lines=8> */
.L_x_12938:
[----:B------:R-:W-:Y:S05]  /*167d0*/  BSYNC B3 ;  /* 0x0000000000037941 */ /* 0x000fea0003800000 */
.L_x_12937:
        /* <DEDUP_REMOVED lines=22> */
[----:B------:R-:W-:-:S07]  /*16940*/  IMAD.MOV.U32 R11, RZ, RZ, 0x4005bf0a ;  /* 0x4005bf0aff0b7424 */ /* 0x000fce00078e00ff */
[----:B------:R-:W-:Y:S05]  /*16950*/  CALL.REL.NOINC `($__internal_21_$__cuda_sm20_div_rn_f64_full) ;  /* 0x000001ac00bc7944 */ /* 0x000fea0003c00000 */
[----:B------:R-:W-:Y:S02]  /*16960*/  IMAD.MOV.U32 R12, RZ, RZ, R10 ;  /* 0x000000ffff0c7224 */ /* 0x000fe400078e000a */
[----:B------:R-:W-:-:S07]  /*16970*/  IMAD.MOV.U32 R13, RZ, RZ, R11 ;  /* 0x000000ffff0d7224 */ /* 0x000fce00078e000b */
.L_x_12940:
[----:B------:R-:W-:Y:S05]  /*16980*/  BSYNC B3 ;  /* 0x0000000000037941 */ /* 0x000fea0003800000 */
.L_x_12939:
[----:B------:R-:W-:Y:S01]  /*16990*/  DADD R14, -RZ, |R12| ;  /* 0x00000000ff0e7229 */ /* 0x000fe2000000050c */
[----:B------:R-:W-:Y:S01]  /*169a0*/  IMAD.MOV.U32 R10, RZ, RZ, RZ ;  /* 0x000000ffff0a7224 */ /* 0x000fe200078e00ff */
[----:B------:R-:W-:Y:S01]  /*169b0*/  UMOV UR4, 0xffffffff ;  /* 0xffffffff00047882 */ /* 0x000fe20000000000 */
[----:B------:R-:W-:Y:S01]  /*169c0*/  UMOV UR5, 0x7fefffff ;  /* 0x7fefffff00057882 */ /* 0x000fe20000000000 */
[----:B------:R-:W-:Y:S01]  /*169d0*/  IMAD.MOV.U32 R24, RZ, RZ, 0x0 ;  /* 0x00000000ff187424 */ /* 0x000fe200078e00ff */
[----:B------:R-:W-:Y:S01]  /*169e0*/  UMOV UR6, UR5 ;  /* 0x0000000500067c82 */ /* 0x000fe20008000000 */
[----:B------:R-:W-:Y:S01]  /*169f0*/  IMAD.MOV.U32 R25, RZ, RZ, 0x3fd80000 ;  /* 0x3fd80000ff197424 */ /* 0x000fe200078e00ff */
        /* <DEDUP_REMOVED lines=27> */
[----:B------:R-:W-:Y:S02]  /*16bb0*/  HFMA2.MMA R14, -RZ, RZ, 0, 0 ;  /* 0x00000000ff0e7435 */ /* 0x000fe400000001ff */
[----:B------:R-:W-:Y:S01]  /*16bc0*/  DSETP.NEU.AND P1, PT, R26, RZ, PT ;  /* 0x000000ff1a00722a */ /* 0x000fe20003f2d000 */
[----:B------:R-:W0:Y:S05]  /*16bd0*/  MUFU.RSQ64H R15, R11 ;  /* 0x0000000b000f7308 */ /* 0x000e2a0000001c00 */
        /* <DEDUP_REMOVED lines=100> */
.L_x_12942:
[----:B------:R-:W-:Y:S05]  /*17220*/  BSYNC B0 ;  /* 0x0000000000007941 */ /* 0x000fea0003800000 */
.L_x_12941:
        /* <DEDUP_REMOVED lines=8> */
.L_x_12944:
[----:B------:R-:W-:Y:S05]  /*172b0*/  BSYNC B3 ;  /* 0x0000000000037941 */ /* 0x000fea0003800000 */
.L_x_12943:
[----:B------:R-:W-:Y:S01]  /*172c0*/  DSETP.NEU.AND P0, PT, R6, RZ, PT ;  /* 0x000000ff0600722a */ /* 0x000fe20003f0d000 */
[----:B------:R-:W-:-:S13]  /*172d0*/  BSSY B0, `(.L_x_12945) ;  /* 0x0000054000007945 */ /* 0x000fda0003800000 */
[----:B------:R-:W-:Y:S05]  /*172e0*/  @!P0 BRA `(.L_x_12946) ;  /* 0x00000004003c8947 */ /* 0x000fea0003800000 */
[----:B------:R-:W-:Y:S01]  /*172f0*/  DMUL R6, R10, R10 ;  /* 0x0000000a0a067228 */ /* 0x000fe20000000000 */
[----:B------:R-:W-:Y:S01]  /*17300*/  IMAD.MOV.U32 R8, RZ, RZ, -0x2449a4b7 ;  /* 0xdbb65b49ff087424 */ /* 0x000fe200078e00ff */
[----:B------:R-:W-:Y:S01]  /*17310*/  MOV R9, 0x3f2d3b63 ;  /* 0x3f2d3b6300097802 */ /* 0x000fe20000000f00 */
[----:B------:R-:W-:Y:S01]  /*17320*/  UMOV UR4, 0x2a25ff7e ;  /* 0x2a25ff7e00047882 */ /* 0x000fe20000000000 */
[----:B------:R-:W-:Y:S01]  /*17330*/  UMOV UR5, 0x3ef53e1d ;  /* 0x3ef53e1d00057882 */ /* 0x000fe20000000000 */
[----:B------:R-:W-:Y:S01]  /*17340*/  ISETP.GE.AND P0, PT, R21, RZ, PT ;  /* 0x000000ff1500720c */ /* 0x000fe20003f06270 */
[----:B------:R-:W-:Y:S02]  /*17350*/  DSETP.NEU.AND P1, PT, R2, R4, PT ;  /* 0x000000040200722a */ /* 0x000fe40003f2d000 */
        /* <DEDUP_REMOVED lines=72> */
.L_x_12946:
[----:B------:R-:W-:-:S04]  /*177e0*/  ISETP.GE.AND P0, PT, R21, RZ, PT ;  /* 0x000000ff1500720c */ /* 0x000fc80003f06270 */
[----:B------:R-:W-:Y:S02]  /*177f0*/  FSEL R6, RZ, 3.37028055040000000000e+12, P0 ;  /* 0x54442d18ff067808 */ /* 0x000fe40000000000 */
[----:B------:R-:W-:-:S07]  /*17800*/  FSEL R7, RZ, 2.1426990032196044922, P0 ;  /* 0x400921fbff077808 */ /* 0x000fce0000000000 */
.L_x_12947:
[----:B------:R-:W-:Y:S05]  /*17810*/  BSYNC B0 ;  /* 0x0000000000007941 */ /* 0x000fea0003800000 */
.L_x_12945:
[----:B------:R-:W-:Y:S01]  /*17820*/  DADD R2, R2, R4 ;  /* 0x0000000002027229 */ /* 0x000fe20000000004 */
[----:B------:R-:W-:Y:S01]  /*17830*/  LOP3.LUT R5, R7, 0x80000000, R23, 0xb8, !PT ;  /* 0x8000000007057812 */ /* 0x000fe200078eb817 */
[----:B------:R-:W-:-:S06]  /*17840*/  DADD R18, R18, 1 ;  /* 0x3ff0000012127429 */ /* 0x000fcc0000000000 */
[----:B------:R-:W-:-:S06]  /*17850*/  DSETP.GTU.AND P0, PT, |R2|, +INF , PT ;  /* 0x7ff000000200742a */ /* 0x000fcc0003f0c200 */
[----:B------:R-:W-:Y:S02]  /*17860*/  FSEL R2, R2, R6, P0 ;  /* 0x0000000602027208 */ /* 0x000fe40000000000 */
[----:B------:R-:W-:-:S07]  /*17870*/  FSEL R3, R3, R5, P0 ;  /* 0x0000000503037208 */ /* 0x000fce0000000000 */
.L_x_12929:
[----:B------:R-:W-:Y:S05]  /*17880*/  BSYNC B2 ;  /* 0x0000000000027941 */ /* 0x000fea0003800000 */
.L_x_12919:
        /* <DEDUP_REMOVED lines=9> */
.L_x_12826:
        /* <DEDUP_REMOVED lines=13> */
[----:B------:R-:W-:Y:S02]  /*179f0*/  @P0 IMAD.MOV.U32 R8, RZ, RZ, R2 ;  /* 0x000000ffff080224 */ /* 0x000fe400078e0002 */
[----:B------:R-:W-:Y:S01]  /*17a00*/  @P0 IMAD.MOV.U32 R9, RZ, RZ, R3 ;  /* 0x000000ffff090224 */ /* 0x000fe200078e0003 */
[----:B------:R-:W-:Y:S06]  /*17a10*/  @P0 BRA `(.L_x_12918) ;  /* 0x0000000000140947 */ /* 0x000fec0003800000 */
[----:B------:R-:W2:Y:S01]  /*17a20*/  LDL.64 R2, [R1+0x8] ;  /* 0x0000080001027983 */ /* 0x000ea20000100a00 */
[----:B------:R-:W-:Y:S01]  /*17a30*/  UMOV UR4, 0x54442d18 ;  /* 0x54442d1800047882 */ /* 0x000fe20000000000 */
[----:B------:R-:W-:Y:S01]  /*17a40*/  UMOV UR5, 0x3ff921fb ;  /* 0x3ff921fb00057882 */ /* 0x000fe20000000000 */
[----:B------:R-:W-:Y:S02]  /*17a50*/  DADD R8, R22, R22 ;  /* 0x0000000016087229 */ /* 0x000fe40000000016 */
[----:B--2---:R-:W-:-:S11]  /*17a60*/  DADD R2, R2, UR4 ;  /* 0x0000000402027e29 */ /* 0x004fd60008000000 */
.L_x_12918:
[----:B------:R-:W-:Y:S05]  /*17a70*/  BSYNC B1 ;  /* 0x0000000000017941 */ /* 0x000fea0003800000 */
.L_x_12825:
        /* <DEDUP_REMOVED lines=8> */
[----:B------:R-:W-:Y:S02]  /*17b00*/  LOP3.LUT R11, R3, 0x80000000, R23, 0xb8, !PT ;  /* 0x80000000030b7812 */ /* 0x000fe400078eb817 */
[----:B------:R-:W-:Y:S01]  /*17b10*/  MOV R10, R2 ;  /* 0x00000002000a7202 */ /* 0x000fe20000000f00 */
[----:B------:R-:W-:Y:S07]  /*17b20*/  BRA `(.L_x_12950) ;  /* 0x0000000000107947 */ /* 0x000fee0003800000 */
.L_x_12949:
[----:B------:R-:W-:Y:S01]  /*17b30*/  DSETP.GTU.AND P0, PT, |R8|, +INF , PT ;  /* 0x7ff000000800742a */ /* 0x000fe20003f0c200 */
[----:B------:R-:W-:Y:S02]  /*17b40*/  IMAD.MOV.U32 R10, RZ, RZ, R2 ;  /* 0x000000ffff0a7224 */ /* 0x000fe400078e0002 */
[----:B------:R-:W-:-:S11]  /*17b50*/  IMAD.MOV.U32 R11, RZ, RZ, R3 ;  /* 0x000000ffff0b7224 */ /* 0x000fd600078e0003 */
[----:B------:R-:W-:-:S11]  /*17b60*/  @!P0 DADD R8, -RZ, |R8| ;  /* 0x00000000ff088229 */ /* 0x000fd60000000508 */
.L_x_12950:
[----:B------:R-:W-:Y:S05]  /*17b70*/  BSYNC B0 ;  /* 0x0000000000007941 */ /* 0x000fea0003800000 */
.L_x_12948:
        /* <DEDUP_REMOVED lines=15> */
.L_x_12954:
[----:B------:R-:W0:Y:S02]  /*17c70*/  F2I.S64.F64.TRUNC R8, R8 ;  /* 0x0000000800087311 */ /* 0x000e24000030d900 */
[----:B0-----:R-:W-:-:S05]  /*17c80*/  IMAD.MOV.U32 R3, RZ, RZ, R8 ;  /* 0x000000ffff037224 */ /* 0x001fca00078e0008 */
[----:B------:R0:W-:Y:S01]  /*17c90*/  STG.E.U8 desc[UR36][R16.64], R3 ;  /* 0x0000000310007986 */ /* 0x0001e2000c101124 */
[----:B------:R-:W-:Y:S05]  /*17ca0*/  BRA `(.L_x_12956) ;  /* 0x0000001000087947 */ /* 0x000fea0003800000 */
.L_x_12953:
        /* <DEDUP_REMOVED lines=9> */
.L_x_12958:
[----:B------:R-:W0:Y:S02]  /*17d40*/  F2I.F64.TRUNC R9, R8 ;  /* 0x0000000800097311 */ /* 0x000e24000030d100 */
[----:B0-----:R0:W-:Y:S01]  /*17d50*/  STG.E desc[UR36][R16.64], R9 ;  /* 0x0000000910007986 */ /* 0x0011e2000c101924 */
[----:B------:R-:W-:Y:S05]  /*17d60*/  BRA `(.L_x_12956) ;  /* 0x0000000c00d87947 */ /* 0x000fea0003800000 */
.L_x_12957:
[----:B------:R-:W0:Y:S02]  /*17d70*/  F2I.F64.TRUNC R9, R8 ;  /* 0x0000000800097311 */ /* 0x000e24000030d100 */
[----:B0-----:R0:W-:Y:S01]  /*17d80*/  STG.E.U16 desc[UR36][R16.64], R9 ;  /* 0x0000000910007986 */ /* 0x0011e2000c101524 */
[----:B------:R-:W-:Y:S05]  /*17d90*/  BRA `(.L_x_12956) ;  /* 0x0000000c00cc7947 */ /* 0x000fea0003800000 */
.L_x_12952:
        /* <DEDUP_REMOVED lines=13> */
.L_x_12960:
        /* <DEDUP_REMOVED lines=8> */
.L_x_12959:
        /* <DEDUP_REMOVED lines=16> */
.L_x_12962:
        /* <DEDUP_REMOVED lines=11> */
.L_x_12961:
[----:B------:R4:W-:Y:S01]  /*180a0*/  STG.E.64 desc[UR36][R16.64], R8 ;  /* 0x0000000810007986 */ /* 0x0009e2000c101b24 */
[----:B------:R-:W-:Y:S05]  /*180b0*/  BRA `(.L_x_12956) ;  /* 0x0000000c00047947 */ /* 0x000fea0003800000 */
.L_x_12951:
        /* <DEDUP_REMOVED lines=13> */
.L_x_12965:
[----:B------:R0:W-:Y:S01]  /*18190*/  STG.E.128 desc[UR36][R16.64], R8 ;  /* 0x0000000810007986 */ /* 0x0001e2000c101d24 */
[----:B------:R-:W-:Y:S05]  /*181a0*/  BRA `(.L_x_12956) ;  /* 0x0000000800c87947 */ /* 0x000fea0003800000 */
.L_x_12964:
        /* <DEDUP_REMOVED lines=25> */
.L_x_12969:
[----:B------:R-:W-:Y:S05]  /*18340*/  BSYNC B0 ;  /* 0x0000000000007941 */ /* 0x000fea0003800000 */
.L_x_12968:
[----:B------:R-:W-:-:S05]  /*18350*/  LOP3.LUT R3, R0, R3, RZ, 0xfc, !PT ;  /* 0x0000000300037212 */ /* 0x000fca00078efcff */
[----:B------:R0:W-:Y:S01]  /*18360*/  STG.E.U8 desc[UR36][R16.64], R3 ;  /* 0x0000000310007986 */ /* 0x0001e2000c101124 */
[----:B------:R-:W-:Y:S05]  /*18370*/  BRA `(.L_x_12956) ;  /* 0x0000000800547947 */ /* 0x000fea0003800000 */
.L_x_12967:
        /* <DEDUP_REMOVED lines=17> */
.L_x_12971:
[----:B------:R-:W-:Y:S01]  /*18490*/  IMAD.MOV.U32 R0, RZ, RZ, 0x7f ;  /* 0x0000007fff007424 */ /* 0x000fe200078e00ff */
[----:B------:R-:W-:-:S04]  /*184a0*/  ISETP.GT.U32.AND P0, PT, R2, 0x7f800000, PT ;  /* 0x7f8000000200780c */ /* 0x000fc80003f04070 */
[----:B------:R-:W-:-:S09]  /*184b0*/  SEL R0, R0, 0x7c, P0 ;  /* 0x0000007c00007807 */ /* 0x000fd20000000000 */
.L_x_12972:
[----:B------:R-:W-:Y:S05]  /*184c0*/  BSYNC B0 ;  /* 0x0000000000007941 */ /* 0x000fea0003800000 */
.L_x_12970:
[----:B------:R-:W-:-:S04]  /*184d0*/  LOP3.LUT R2, R3, 0x80000000, RZ, 0xc0, !PT ;  /* 0x8000000003027812 */ /* 0x000fc800078ec0ff */
[----:B------:R-:W-:-:S04]  /*184e0*/  SHF.R.U32.HI R3, RZ, 0x18, R2 ;  /* 0x00000018ff037819 */ /* 0x000fc80000011602 */
[----:B------:R-:W-:-:S05]  /*184f0*/  LOP3.LUT R3, R0, R3, RZ, 0xfc, !PT ;  /* 0x0000000300037212 */ /* 0x000fca00078efcff */
[----:B------:R0:W-:Y:S01]  /*18500*/  STG.E.U8 desc[UR36][R16.64], R3 ;  /* 0x0000000310007986 */ /* 0x0001e2000c101124 */
[----:B------:R-:W-:Y:S05]  /*18510*/  BRA `(.L_x_12956) ;  /* 0x0000000400ec7947 */ /* 0x000fea0003800000 */
.L_x_12966:
        /* <DEDUP_REMOVED lines=8> */
.L_x_12963:
        /* <DEDUP_REMOVED lines=11> */
.L_x_12975:
        /* <DEDUP_REMOVED lines=21> */
.L_x_12978:
[----:B------:R-:W-:-:S04]  /*187a0*/  LOP3.LUT R0, R5, 0x80000000, RZ, 0xc0, !PT ;  /* 0x8000000005007812 */ /* 0x000fc800078ec0ff */
[----:B------:R-:W-:-:S04]  /*187b0*/  SHF.R.U32.HI R3, RZ, 0x18, R0 ;  /* 0x00000018ff037819 */ /* 0x000fc80000011600 */
[----:B------:R-:W-:-:S04]  /*187c0*/  LOP3.LUT R2, R2, R3, RZ, 0xfc, !PT ;  /* 0x0000000302027212 */ /* 0x000fc800078efcff */
[----:B------:R-:W-:-:S07]  /*187d0*/  PRMT R0, R2, 0x7610, R0 ;  /* 0x0000761002007816 */ /* 0x000fce0000000000 */
.L_x_12977:
[----:B------:R-:W-:Y:S05]  /*187e0*/  BSYNC B0 ;  /* 0x0000000000007941 */ /* 0x000fea0003800000 */
.L_x_12976:
[----:B------:R0:W-:Y:S01]  /*187f0*/  STG.E.U8 desc[UR36][R16.64], R0 ;  /* 0x0000000010007986 */ /* 0x0001e2000c101124 */
[----:B------:R-:W-:Y:S05]  /*18800*/  BRA `(.L_x_12956) ;  /* 0x0000000400307947 */ /* 0x000fea0003800000 */
.L_x_12974:
[----:B------:R-:W-:Y:S01]  /*18810*/  UMOV UR4, 0xf0000000 ;  /* 0xf000000000047882 */ /* 0x000fe20000000000 */
[----:B------:R-:W-:Y:S01]  /*18820*/  UMOV UR5, 0x380fffff ;  /* 0x380fffff00057882 */ /* 0x000fe20000000000 */
[----:B------:R-:W0:Y:S01]  /*18830*/  F2F.F32.F64 R5, R8 ;  /* 0x0000000800057310 */ /* 0x000e220000301000 */
[----:B------:R-:W-:Y:S01]  /*18840*/  DSETP.GEU.AND P0, PT, |R8|, UR4, PT ;  /* 0x0000000408007e2a */ /* 0x000fe2000bf0e200 */
[----:B------:R-:W-:Y:S01]  /*18850*/  BSSY B0, `(.L_x_12979) ;  /* 0x0000015000007945 */ /* 0x000fe20003800000 */
[----:B------:R-:W-:-:S12]  /*18860*/  MOV R0, 0x80 ;  /* 0x0000008000007802 */ /* 0x000fd80000000f00 */
        /* <DEDUP_REMOVED lines=15> */
.L_x_12981:
[----:B------:R-:W-:-:S04]  /*18960*/  LOP3.LUT R0, R5, 0x80000000, RZ, 0xc0, !PT ;  /* 0x8000000005007812 */ /* 0x000fc800078ec0ff */
[----:B------:R-:W-:-:S04]  /*18970*/  SHF.R.U32.HI R3, RZ, 0x18, R0 ;  /* 0x00000018ff037819 */ /* 0x000fc80000011600 */
[----:B------:R-:W-:-:S04]  /*18980*/  LOP3.LUT R2, R2, R3, RZ, 0xfc, !PT ;  /* 0x0000000302027212 */ /* 0x000fc800078efcff */
[----:B------:R-:W-:-:S07]  /*18990*/  PRMT R0, R2, 0x7610, R0 ;  /* 0x0000761002007816 */ /* 0x000fce0000000000 */
.L_x_12980:
[----:B------:R-:W-:Y:S05]  /*189a0*/  BSYNC B0 ;  /* 0x0000000000007941 */ /* 0x000fea0003800000 */
.L_x_12979:
[----:B------:R0:W-:Y:S01]  /*189b0*/  STG.E.U8 desc[UR36][R16.64], R0 ;  /* 0x0000000010007986 */ /* 0x0001e2000c101124 */
[----:B------:R-:W-:Y:S05]  /*189c0*/  BRA `(.L_x_12956) ;  /* 0x0000000000c07947 */ /* 0x000fea0003800000 */
.L_x_12973:
        /* <DEDUP_REMOVED lines=26> */
.L_x_12955:
        /* <DEDUP_REMOVED lines=16> */
.L_x_12984:
[----:B------:R-:W-:Y:S05]  /*18c70*/  BRA `(.L_x_12956) ;  /* 0x0000000000147947 */ /* 0x000fea0003800000 */
.L_x_12983:
[----:B------:R-:W0:Y:S02]  /*18c80*/  F2I.U64.F64.TRUNC R8, R8 ;  /* 0x0000000800087311 */ /* 0x000e24000030d800 */
[----:B0-----:R0:W-:Y:S01]  /*18c90*/  STG.E.64 desc[UR36][R16.64], R8 ;  /* 0x0000000810007986 */ /* 0x0011e2000c101b24 */
[----:B------:R-:W-:Y:S05]  /*18ca0*/  BRA `(.L_x_12956) ;  /* 0x0000000000087947 */ /* 0x000fea0003800000 */
.L_x_12982:
[----:B------:R-:W0:Y:S02]  /*18cb0*/  F2I.U32.F64.TRUNC R9, R8 ;  /* 0x0000000800097311 */ /* 0x000e24000030d000 */
[----:B0-----:R0:W-:Y:S02]  /*18cc0*/  STG.E desc[UR36][R16.64], R9 ;  /* 0x0000000910007986 */ /* 0x0011e4000c101924 */
.L_x_12956:
[----:B------:R-:W-:-:S07]  /*18cd0*/  VIADD R42, R42, 0x80 ;  /* 0x000000802a2a7836 */ /* 0x000fce0000000000 */
.L_x_12790:
[----:B------:R-:W-:Y:S05]  /*18ce0*/  BSYNC B6 ;  /* 0x0000000000067941 */ /* 0x000fea0003800000 */
.L_x_12789:
[----:B------:R-:W-:Y:S01]  /*18cf0*/  ULDC UR4, c[0x0][0x210] ;  /* 0x0000840000047ab9 */ /* 0x000fe20000000800 */
[----:B------:R-:W-:Y:S01]  /*18d00*/  BSSY B6, `(.L_x_12985) ;  /* 0x0000c5a000067945 */ /* 0x000fe20003800000 */
[----:B------:R-:W-:-:S13]  /*18d10*/  ISETP.GE.AND P0, PT, R42, UR4, PT ;  /* 0x000000042a007c0c */ /* 0x000fda000bf06270 */
[----:B------:R-:W-:Y:S05]  /*18d20*/  @P0 BRA `(.L_x_12986) ;  /* 0x000000c4005c0947 */ /* 0x000fea0003800000 */
[----:B------:R-:W5:Y:S01]  /*18d30*/  LDC R6, c[0x0][0x218] ;  /* 0x00008600ff067b82 */ /* 0x000f620000000800 */
[----:B0-----:R-:W-:Y:S02]  /*18d40*/  IMAD.MOV.U32 R0, RZ, RZ, RZ ;  /* 0x000000ffff007224 */ /* 0x001fe400078e00ff */
[----:B-1234-:R-:W-:Y:S01]  /*18d50*/  IMAD.MOV.U32 R16, RZ, RZ, RZ ;  /* 0x000000ffff107224 */ /* 0x01efe200078e00ff */
[----:B-----5:R-:W-:-:S13]  /*18d60*/  ISETP.NE.AND P0, PT, R6, RZ, PT ;  /* 0x000000ff0600720c */ /* 0x020fda0003f05270 */
        /* <DEDUP_REMOVED lines=300> */
.L_x_12987:
        /* <DEDUP_REMOVED lines=22> */
.L_x_12991:
[----:B------:R-:W2:Y:S01]  /*1a190*/  LDG.E.U8 R2, desc[UR36][R2.64] ;  /* 0x0000002402027981 */ /* 0x000ea2000c1e1100 */
[----:B------:R-:W-:Y:S01]  /*1a1a0*/  CS2R R22, SRZ ;  /* 0x0000000000167805 */ /* 0x000fe2000001ff00 */
[----:B--2---:R0:W1:Y:S01]  /*1a1b0*/  I2F.F64.U16 R20, R2 ;  /* 0x0000000200147312 */ /* 0x0040620000101800 */
[----:B------:R-:W-:Y:S05]  /*1a1c0*/  BRA `(.L_x_12993) ;  /* 0x0000000c00c87947 */ /* 0x000fea0003800000 */
.L_x_12990:
        /* <DEDUP_REMOVED lines=10> */
.L_x_12995:
[----:B------:R-:W2:Y:S01]  /*1a270*/  LDG.E R2, desc[UR36][R2.64] ;  /* 0x0000002402027981 */ /* 0x000ea2000c1e1900 */
[----:B------:R-:W-:Y:S01]  /*1a280*/  CS2R R22, SRZ ;  /* 0x0000000000167805 */ /* 0x000fe2000001ff00 */
[----:B--2---:R0:W1:Y:S01]  /*1a290*/  I2F.F64 R20, R2 ;  /* 0x0000000200147312 */ /* 0x0040620000201c00 */
[----:B------:R-:W-:Y:S05]  /*1a2a0*/  BRA `(.L_x_12993) ;  /* 0x0000000c00907947 */ /* 0x000fea0003800000 */
.L_x_12994:
[----:B------:R-:W2:Y:S01]  /*1a2b0*/  LDG.E.U16 R2, desc[UR36][R2.64] ;  /* 0x0000002402027981 */ /* 0x000ea2000c1e1500 */
[----:B------:R-:W-:Y:S01]  /*1a2c0*/  CS2R R22, SRZ ;  /* 0x0000000000167805 */ /* 0x000fe2000001ff00 */
[----:B--2---:R0:W1:Y:S01]  /*1a2d0*/  I2F.F64.S16 R20, R2 ;  /* 0x0000000200147312 */ /* 0x0040620000101c00 */
[----:B------:R-:W-:Y:S05]  /*1a2e0*/  BRA `(.L_x_12993) ;  /* 0x0000000c00807947 */ /* 0x000fea0003800000 */
.L_x_12989:
        /* <DEDUP_REMOVED lines=11> */
.L_x_12997:
[----:B------:R-:W2:Y:S01]  /*1a3a0*/  LDG.E.U16 R0, desc[UR36][R2.64] ;  /* 0x0000002402007981 */ /* 0x000ea2000c1e1500 */
[----:B------:R-:W-:Y:S01]  /*1a3b0*/  CS2R R22, SRZ ;  /* 0x0000000000167805 */ /* 0x000fe2000001ff00 */
[----:B--2---:R-:W-:-:S05]  /*1a3c0*/  HADD2.F32 R0, -RZ, R0.H0_H0 ;  /* 0x20000000ff007230 */ /* 0x004fca0000004100 */
[----:B------:R-:W-:-:S04]  /*1a3d0*/  FMUL.FTZ R0, R0, 1 ;  /* 0x3f80000000007820 */ /* 0x000fc80000410000 */
[----:B------:R0:W1:Y:S01]  /*1a3e0*/  F2F.F64.F32 R20, R0 ;  /* 0x0000000000147310 */ /* 0x0000620000201800 */
[----:B------:R-:W-:Y:S05]  /*1a3f0*/  BRA `(.L_x_12993) ;  /* 0x0000000c003c7947 */ /* 0x000fea0003800000 */
.L_x_12996:
        /* <DEDUP_REMOVED lines=12> */
.L_x_12999:
        /* <DEDUP_REMOVED lines=8> */
.L_x_12998:
[----:B------:R0:W5:Y:S01]  /*1a540*/  LDG.E.64 R20, desc[UR36][R2.64] ;  /* 0x0000002402147981 */ /* 0x000162000c1e1b00 */
[----:B------:R-:W-:Y:S01]  /*1a550*/  CS2R R22, SRZ ;  /* 0x0000000000167805 */ /* 0x000fe2000001ff00 */
[----:B------:R-:W-:Y:S06]  /*1a560*/  BRA `(.L_x_12993) ;  /* 0x0000000800e07947 */ /* 0x000fec0003800000 */
.L_x_12988:
        /* <DEDUP_REMOVED lines=14> */
.L_x_13002:
[----:B------:R0:W5:Y:S01]  /*1a650*/  LDG.E.128 R20, desc[UR36][R2.64] ;  /* 0x0000002402147981 */ /* 0x000162000c1e1d00 */
[----:B------:R-:W-:Y:S05]  /*1a660*/  BRA `(.L_x_12993) ;  /* 0x0000000800a07947 */ /* 0x000fea0003800000 */
.L_x_13001:
        /* <DEDUP_REMOVED lines=27> */
[----:B------:R1:W2:Y:S01]  /*1a820*/  F2F.F64.F32 R20, R5 ;  /* 0x0000000500147310 */ /* 0x0002a20000201800 */
[----:B------:R-:W-:Y:S05]  /*1a830*/  BRA `(.L_x_12993) ;  /* 0x00000008002c7947 */ /* 0x000fea0003800000 */
.L_x_13004:
        /* <DEDUP_REMOVED lines=14> */
[----:B------:R3:W4:Y:S01]  /*1a920*/  F2F.F64.F32 R20, R4 ;  /* 0x0000000400147310 */ /* 0x0007220000201800 */
[----:B------:R-:W-:Y:S05]  /*1a930*/  BRA `(.L_x_12993) ;  /* 0x0000000400ec7947 */ /* 0x000fea0003800000 */
.L_x_13003:
[----:B------:R-:W2:Y:S01]  /*1a940*/  LDG.E.U16 R0, desc[UR36][R2.64] ;  /* 0x0000002402007981 */ /* 0x000ea2000c1e1500 */
[----:B------:R-:W-:Y:S01]  /*1a950*/  CS2R R22, SRZ ;  /* 0x0000000000167805 */ /* 0x000fe2000001ff00 */
[----:B--2---:R-:W-:-:S04]  /*1a960*/  IMAD.U32 R0, R0, 0x10000, RZ ;  /* 0x0001000000007824 */ /* 0x004fc800078e00ff */
[----:B------:R-:W-:-:S04]  /*1a970*/  FMUL.FTZ R0, R0, 1 ;  /* 0x3f80000000007820 */ /* 0x000fc80000410000 */
[----:B------:R0:W1:Y:S01]  /*1a980*/  F2F.F64.F32 R20, R0 ;  /* 0x0000000000147310 */ /* 0x0000620000201800 */
[----:B------:R-:W-:Y:S05]  /*1a990*/  BRA `(.L_x_12993) ;  /* 0x0000000400d47947 */ /* 0x000fea0003800000 */
.L_x_13000:
        /* <DEDUP_REMOVED lines=12> */
.L_x_13007:
        /* <DEDUP_REMOVED lines=21> */
.L_x_13011:
[----:B------:R-:W-:Y:S05]  /*1abb0*/  BSYNC B1 ;  /* 0x0000000000017941 */ /* 0x000fea0003800000 */
.L_x_13010:
[----:B------:R-:W-:Y:S01]  /*1abc0*/  LEA R3, R0, 0x3b800000, 0x17 ;  /* 0x3b80000000037811 */ /* 0x000fe200078eb8ff */
[----:B------:R-:W-:-:S05]  /*1abd0*/  IMAD.SHL.U32 R0, R2, 0x100000, RZ ;  /* 0x0010000002007824 */ /* 0x000fca00078e00ff */
[----:B------:R-:W-:-:S07]  /*1abe0*/  LOP3.LUT R0, R3, R0, R4, 0xfe, !PT ;  /* 0x0000000003007212 */ /* 0x000fce00078efe04 */
.L_x_13009:
[----:B------:R-:W-:Y:S05]  /*1abf0*/  BSYNC B0 ;  /* 0x0000000000007941 */ /* 0x000fea0003800000 */
.L_x_13008:
[----:B------:R-:W-:Y:S01]  /*1ac00*/  FMUL.FTZ R0, R0, 1 ;  /* 0x3f80000000007820 */ /* 0x000fe20000410000 */
[----:B------:R-:W-:-:S03]  /*1ac10*/  CS2R R22, SRZ ;  /* 0x0000000000167805 */ /* 0x000fc6000001ff00 */
[----:B------:R0:W1:Y:S01]  /*1ac20*/  F2F.F64.F32 R20, R0 ;  /* 0x0000000000147310 */ /* 0x0000620000201800 */
[----:B------:R-:W-:Y:S05]  /*1ac30*/  BRA `(.L_x_12993) ;  /* 0x00000004002c7947 */ /* 0x000fea0003800000 */
.L_x_13006:
        /* <DEDUP_REMOVED lines=21> */
.L_x_13015:
[----:B------:R-:W-:Y:S05]  /*1ad90*/  BSYNC B1 ;  /* 0x0000000000017941 */ /* 0x000fea0003800000 */
.L_x_13014:
[----:B------:R-:W-:Y:S02]  /*1ada0*/  LEA R3, R0, 0x37800000, 0x17 ;  /* 0x3780000000037811 */ /* 0x000fe400078eb8ff */
[----:B------:R-:W-:-:S04]  /*1adb0*/  SHF.L.U32 R0, R2, 0x15, RZ ;  /* 0x0000001502007819 */ /* 0x000fc800000006ff */
[----:B------:R-:W-:-:S07]  /*1adc0*/  LOP3.LUT R0, R3, R0, R4, 0xfe, !PT ;  /* 0x0000000003007212 */ /* 0x000fce00078efe04 */
.L_x_13013:
[----:B------:R-:W-:Y:S05]  /*1add0*/  BSYNC B0 ;  /* 0x0000000000007941 */ /* 0x000fea0003800000 */
.L_x_13012:
[----:B------:R-:W-:Y:S01]  /*1ade0*/  FMUL.FTZ R0, R0, 1 ;  /* 0x3f80000000007820 */ /* 0x000fe20000410000 */
[----:B------:R-:W-:-:S03]  /*1adf0*/  CS2R R22, SRZ ;  /* 0x0000000000167805 */ /* 0x000fc6000001ff00 */
[----:B------:R0:W1:Y:S01]  /*1ae00*/  F2F.F64.F32 R20, R0 ;  /* 0x0000000000147310 */ /* 0x0000620000201800 */
[----:B------:R-:W-:Y:S05]  /*1ae10*/  BRA `(.L_x_12993) ;  /* 0x0000000000b47947 */ /* 0x000fea0003800000 */
.L_x_13005:
        /* <DEDUP_REMOVED lines=14> */
.L_x_13019:
[----:B------:R-:W-:Y:S05]  /*1af00*/  BSYNC B0 ;  /* 0x0000000000007941 */ /* 0x000fea0003800000 */
.L_x_13018:
[----:B------:R-:W-:Y:S01]  /*1af10*/  FMUL.FTZ R0, R0, 1 ;  /* 0x3f80000000007820 */ /* 0x000fe20000410000 */
[----:B------:R-:W-:-:S03]  /*1af20*/  CS2R R22, SRZ ;  /* 0x0000000000167805 */ /* 0x000fc6000001ff00 */
[----:B------:R0:W1:Y:S01]  /*1af30*/  F2F.F64.F32 R20, R0 ;  /* 0x0000000000147310 */ /* 0x0000620000201800 */
[----:B------:R-:W-:Y:S05]  /*1af40*/  BRA `(.L_x_12993) ;  /* 0x0000000000687947 */ /* 0x000fea0003800000 */
.L_x_12992:
        /* <DEDUP_REMOVED lines=16> */
.L_x_13020:
[----:B------:R-:W-:Y:S02]  /*1b050*/  CS2R R20, SRZ ;  /* 0x0000000000147805 */ /* 0x000fe4000001ff00 */
[----:B------:R-:W-:Y:S01]  /*1b060*/  CS2R R22, SRZ ;  /* 0x0000000000167805 */ /* 0x000fe2000001ff00 */
[----:B------:R-:W-:Y:S06]  /*1b070*/  BRA `(.L_x_12993) ;  /* 0x00000000001c7947 */ /* 0x000fec0003800000 */
.L_x_13017:
[----:B------:R-:W2:Y:S01]  /*1b080*/  LDG.E.64 R20, desc[UR36][R2.64] ;  /* 0x0000002402147981 */ /* 0x000ea2000c1e1b00 */
[----:B------:R-:W-:Y:S01]  /*1b090*/  CS2R R22, SRZ ;  /* 0x0000000000167805 */ /* 0x000fe2000001ff00 */
[----:B--2---:R-:W0:Y:S01]  /*1b0a0*/  I2F.F64.U64 R20, R20 ;  /* 0x0000001400147312 */ /* 0x004e220000301800 */
[----:B------:R-:W-:Y:S05]  /*1b0b0*/  BRA `(.L_x_12993) ;  /* 0x00000000000c7947 */ /* 0x000fea0003800000 */
.L_x_13016:
[----:B------:R-:W2:Y:S01]  /*1b0c0*/  LDG.E R2, desc[UR36][R2.64] ;  /* 0x0000002402027981 */ /* 0x000ea2000c1e1900 */
[----:B------:R-:W-:Y:S01]  /*1b0d0*/  CS2R R22, SRZ ;  /* 0x0000000000167805 */ /* 0x000fe2000001ff00 */
[----:B--2---:R0:W1:Y:S06]  /*1b0e0*/  I2F.F64.U32 R20, R2 ;  /* 0x0000000200147312 */ /* 0x00406c0000201800 */
.L_x_12993:
[----:B------:R-:W-:Y:S01]  /*1b0f0*/  IMAD.MOV.U32 R6, RZ, RZ, 0x33145c07 ;  /* 0x33145c07ff067424 */ /* 0x000fe200078e00ff */
[----:B01---5:R-:W-:Y:S01]  /*1b100*/  DSETP.GTU.AND P0, PT, |R22|, +INF , PT ;  /* 0x7ff000001600742a */ /* 0x023fe20003f0c200 */
[----:B------:R-:W-:Y:S01]  /*1b110*/  IMAD.MOV.U32 R7, RZ, RZ, 0x3c91a626 ;  /* 0x3c91a626ff077424 */ /* 0x000fe200078e00ff */
[----:B------:R-:W-:Y:S01]  /*1b120*/  BSSY B1, `(.L_x_13021) ;  /* 0x00008f1000017945 */ /* 0x000fe20003800000 */
[----:B--2-4-:R-:W-:Y:S02]  /*1b130*/  DADD R2, -RZ, |R20| ;  /* 0x00000000ff027229 */ /* 0x014fe40000000514 */
[----:B---3--:R-:W-:Y:S01]  /*1b140*/  DADD R4, -RZ, |R22| ;  /* 0x00000000ff047229 */ /* 0x008fe20000000516 */
        /* <DEDUP_REMOVED lines=43> */
[----:B------:R-:W-:Y:S02]  /*1b400*/  LOP3.LUT R0, R37, 0xffc00000, RZ, 0xc0, !PT ;  /* 0xffc0000025007812 */ /* 0x000fe400078ec0ff */
[----:B------:R-:W-:-:S02]  /*1b410*/  ISETP.LT.U32.AND.EX P0, PT, R27, R25, PT, P2 ;  /* 0x000000191b00720c */ /* 0x000fc40003f01120 */
[CC--:B------:R-:W-:Y:S02]  /*1b420*/  SEL R41, R27.reuse, R25.reuse, P3 ;  /* 0x000000191b297207 */ /* 0x0c0fe40001800000 */
[-C--:B------:R-:W-:Y:S01]  /*1b430*/  SEL R36, R6, R24.reuse, P1 ;  /* 0x0000001806247207 */ /* 0x080fe20000800000 */
[----:B------:R-:W-:Y:S01]  /*1b440*/  IMAD.MOV.U32 R6, RZ, RZ, RZ ;  /* 0x000000ffff067224 */ /* 0x000fe200078e00ff */
[----:B------:R-:W-:Y:S02]  /*1b450*/  IADD3 R7, -R0, 0x7fd00000, RZ ;  /* 0x7fd0000000077810 */ /* 0x000fe40007ffe1ff */
[----:B------:R-:W-:Y:S02]  /*1b460*/  SEL R47, R27, R25, P0 ;  /* 0x000000191b2f7207 */ /* 0x000fe40000000000 */
[----:B------:R-:W-:Y:S02]  /*1b470*/  LOP3.LUT R44, R41, 0xffc00000, RZ, 0xc0, !PT ;  /* 0xffc00000292c7812 */ /* 0x000fe400078ec0ff */
[----:B------:R-:W-:Y:S01]  /*1b480*/  SEL R46, R26, R24, P0 ;  /* 0x000000181a2e7207 */ /* 0x000fe20000000000 */
[----:B------:R-:W-:Y:S01]  /*1b490*/  IMAD.MOV.U32 R39, RZ, RZ, R47 ;  /* 0x000000ffff277224 */ /* 0x000fe200078e002f */
[----:B------:R-:W-:Y:S01]  /*1b4a0*/  IADD3 R13, -R44, 0x7fd00000, RZ ;  /* 0x7fd000002c0d7810 */ /* 0x000fe20007ffe1ff */
[C---:B------:R-:W-:Y:S01]  /*1b4b0*/  DMUL R10, R6.reuse, R34 ;  /* 0x00000022060a7228 */ /* 0x040fe20000000000 */
[----:B------:R-:W-:Y:S01]  /*1b4c0*/  MOV R38, R46 ;  /* 0x0000002e00267202 */ /* 0x000fe20000000f00 */
        /* <DEDUP_REMOVED lines=9> */
[----:B------:R-:W-:Y:S02]  /*1b560*/  IMAD.U32 R12, RZ, RZ, UR6 ;  /* 0x00000006ff0c7e24 */ /* 0x000fe4000f8e00ff */
[----:B------:R-:W-:Y:S02]  /*1b570*/  IMAD.MOV.U32 R6, RZ, RZ, R11 ;  /* 0x000000ffff067224 */ /* 0x000fe400078e000b */
[----:B------:R-:W-:Y:S01]  /*1b580*/  IMAD.U32 R14, RZ, RZ, UR5 ;  /* 0x00000005ff0e7e24 */ /* 0x000fe2000f8e00ff */
[----:B------:R-:W-:Y:S02]  /*1b590*/  DSETP.MIN.AND P2, P3, R24, UR4, PT ;  /* 0x0000000418007e2a */ /* 0x000fe4000bb40000 */
[----:B------:R-:W-:Y:S01]  /*1b5a0*/  IMAD.MOV.U32 R13, RZ, RZ, R25 ;  /* 0x000000ffff0d7224 */ /* 0x000fe200078e0019 */
[----:B------:R-:W-:Y:S01]  /*1b5b0*/  FSEL R7, R6, UR6, P0 ;  /* 0x0000000606077c08 */ /* 0x000fe20008000000 */
[----:B------:R-:W-:Y:S01]  /*1b5c0*/  IMAD.MOV.U32 R6, RZ, RZ, R10 ;  /* 0x000000ffff067224 */ /* 0x000fe200078e000a */
[----:B------:R-:W-:-:S02]  /*1b5d0*/  UMOV UR6, UR4 ;  /* 0x0000000400067c82 */ /* 0x000fc40008000000 */
        /* <DEDUP_REMOVED lines=8> */
[----:B------:R-:W-:Y:S01]  /*1b660*/  DSETP.NEU.AND P2, PT, R38, RZ, PT ;  /* 0x000000ff2600722a */ /* 0x000fe20003f4d000 */
[----:B------:R-:W-:-:S02]  /*1b670*/  MOV R12, RZ ;  /* 0x000000ff000c7202 */ /* 0x000fc40000000f00 */
[----:B------:R-:W-:Y:S01]  /*1b680*/  ISETP.GE.U32.AND P1, PT, R35, 0x7ff00000, PT ;  /* 0x7ff000002300780c */ /* 0x000fe20003f26070 */
[----:B------:R-:W1:Y:S01]  /*1b690*/  MUFU.RSQ64H R29, R27 ;  /* 0x0000001b001d7308 */ /* 0x000e620000001c00 */
[----:B------:R-:W-:Y:S02]  /*1b6a0*/  ISETP.GE.U32.AND P3, PT, R47, 0x7ff00000, PT ;  /* 0x7ff000002f00780c */ /* 0x000fe40003f66070 */
[----:B0-----:R-:W-:Y:S02]  /*1b6b0*/  DMUL R14, R12, R12 ;  /* 0x0000000c0c0e7228 */ /* 0x001fe40000000000 */
        /* <DEDUP_REMOVED lines=20> */
[----:B------:R-:W-:Y:S01]  /*1b800*/  @!P3 FSEL R47, R41, R31, !P2 ;  /* 0x0000001f292fb208 */ /* 0x000fe20005000000 */
[----:B------:R-:W-:-:S06]  /*1b810*/  IMAD.MOV.U32 R45, RZ, RZ, R35 ;  /* 0x000000ffff2d7224 */ /* 0x000fcc00078e0023 */
        /* <DEDUP_REMOVED lines=32> */
.L_x_13029:
[----:B------:R-:W-:Y:S05]  /*1ba20*/  BSYNC B3 ;  /* 0x0000000000037941 */ /* 0x000fea0003800000 */
.L_x_13028:
        /* <DEDUP_REMOVED lines=24> */
[----:B------:R-:W-:Y:S01]  /*1bbb0*/  UMOV UR5, 0x3eb1380b ;  /* 0x3eb1380b00057882 */ /* 0x000fe20000000000 */
[----:B------:R-:W-:Y:S01]  /*1bbc0*/  MOV R6, R12 ;  /* 0x0000000c00067202 */ /* 0x000fe20000000f00 */
        /* <DEDUP_REMOVED lines=56> */
.L_x_13027:
        /* <DEDUP_REMOVED lines=36> */
.L_x_13037:
[----:B------:R-:W-:Y:S05]  /*1c190*/  BSYNC B4 ;  /* 0x0000000000047941 */ /* 0x000fea0003800000 */
.L_x_13036:
[----:B------:R-:W-:Y:S02]  /*1c1a0*/  IMAD.MOV.U32 R6, RZ, RZ, R10 ;  /* 0x000000ffff067224 */ /* 0x000fe400078e000a */
[----:B------:R-:W-:Y:S01]  /*1c1b0*/  IMAD.MOV.U32 R7, RZ, RZ, R11 ;  /* 0x000000ffff077224 */ /* 0x000fe200078e000b */
[----:B------:R-:W-:Y:S06]  /*1c1c0*/  BRA `(.L_x_13035) ;  /* 0x0000000000047947 */ /* 0x000fec0003800000 */
.L_x_13034:
[----:B------:R-:W-:-:S11]  /*1c1d0*/  DADD R6, -R8, R44 ;  /* 0x0000000008067229 */ /* 0x000fd6000000012c */
.L_x_13035:
[----:B------:R-:W-:Y:S05]  /*1c1e0*/  BSYNC B3 ;  /* 0x0000000000037941 */ /* 0x000fea0003800000 */
.L_x_13033:
        /* <DEDUP_REMOVED lines=31> */
.L_x_13042:
[----:B------:R-:W-:Y:S05]  /*1c3e0*/  BSYNC B4 ;  /* 0x0000000000047941 */ /* 0x000fea0003800000 */
.L_x_13041:
[----:B------:R-:W-:Y:S05]  /*1c3f0*/  BRA `(.L_x_13040) ;  /* 0x0000000000047947 */ /* 0x000fea0003800000 */
.L_x_13039:
[----:B------:R-:W-:-:S11]  /*1c400*/  DADD R10, R46, -R12 ;  /* 0x000000002e0a7229 */ /* 0x000fd6000000080c */
.L_x_13040:
[----:B------:R-:W-:Y:S05]  /*1c410*/  BSYNC B3 ;  /* 0x0000000000037941 */ /* 0x000fea0003800000 */
.L_x_13038:
        /* <DEDUP_REMOVED lines=16> */
[----:B------:R-:W-:Y:S01]  /*1c520*/  IADD3 R25, R7, -0x100000, RZ ;  /* 0xfff0000007197810 */ /* 0x000fe20007ffe0ff */
[----:B------:R-:W-:-:S05]  /*1c530*/  IMAD.MOV.U32 R24, RZ, RZ, R6 ;  /* 0x000000ffff187224 */ /* 0x000fca00078e0006 */
        /* <DEDUP_REMOVED lines=12> */
.L_x_13044:
[----:B------:R-:W-:Y:S05]  /*1c600*/  BSYNC B3 ;  /* 0x0000000000037941 */ /* 0x000fea0003800000 */
.L_x_13043:
        /* <DEDUP_REMOVED lines=39> */
[----:B------:R-:W-:Y:S02]  /*1c880*/  LOP3.LUT R28, R29, 0x80000000, RZ, 0x3c, !PT ;  /* 0x800000001d1c7812 */ /* 0x000fe400078e3cff */
[----:B------:R-:W-:Y:S01]  /*1c890*/  MOV R29, 0x43300000 ;  /* 0x43300000001d7802 */ /* 0x000fe20000000f00 */
[C---:B------:R-:W-:Y:S02]  /*1c8a0*/  DADD R10, R6.reuse, 1 ;  /* 0x3ff00000060a7429 */ /* 0x040fe40000000000 */
[----:B------:R-:W-:-:S03]  /*1c8b0*/  DADD R6, R6, -1 ;  /* 0xbff0000006067429 */ /* 0x000fc60000000000 */
[----:B------:R-:W-:Y:S01]  /*1c8c0*/  DADD R28, R28, -UR6 ;  /* 0x800000061c1c7e29 */ /* 0x000fe20008000000 */
[----:B------:R-:W0:Y:S01]  /*1c8d0*/  MUFU.RCP64H R13, R11 ;  /* 0x0000000b000d7308 */ /* 0x000e220000001800 */
[----:B------:R-:W-:Y:S01]  /*1c8e0*/  UMOV UR6, 0xfefa39ef ;  /* 0xfefa39ef00067882 */ /* 0x000fe20000000000 */
        /* <DEDUP_REMOVED lines=41> */
.L_x_13045:
        /* <DEDUP_REMOVED lines=22> */
.L_x_13047:
[----:B------:R-:W-:Y:S05]  /*1cce0*/  BSYNC B3 ;  /* 0x0000000000037941 */ /* 0x000fea0003800000 */
.L_x_13046:
        /* <DEDUP_REMOVED lines=30> */
.L_x_13032:
        /* <DEDUP_REMOVED lines=27> */
.L_x_13050:
[----:B------:R-:W-:Y:S05]  /*1d080*/  BSYNC B3 ;  /* 0x0000000000037941 */ /* 0x000fea0003800000 */
.L_x_13049:
        /* <DEDUP_REMOVED lines=27> */
.L_x_13053:
[----:B------:R-:W-:Y:S05]  /*1d240*/  BSYNC B3 ;  /* 0x0000000000037941 */ /* 0x000fea0003800000 */
.L_x_13052:
        /* <DEDUP_REMOVED lines=30> */
.L_x_13051:
[----:B------:R-:W-:-:S10]  /*1d430*/  DADD R34, R34, 1 ;  /* 0x3ff0000022227429 */ /* 0x000fd40000000000 */
[----:B------:R-:W-:Y:S01]  /*1d440*/  ISETP.GT.AND P0, PT, R35, 0xfffff, PT ;  /* 0x000fffff2300780c */ /* 0x000fe20003f04270 */
[----:B------:R-:W-:Y:S02]  /*1d450*/  IMAD.MOV.U32 R6, RZ, RZ, R34 ;  /* 0x000000ffff067224 */ /* 0x000fe400078e0022 */
[----:B------:R-:W-:-:S10]  /*1d460*/  IMAD.MOV.U32 R7, RZ, RZ, R35 ;  /* 0x000000ffff077224 */ /* 0x000fd400078e0023 */
[----:B------:R-:W-:-:S10]  /*1d470*/  @!P0 DMUL R6, R6, 1.80143985094819840000e+16 ;  /* 0x4350000006068828 */ /* 0x000fd40000000000 */
[----:B------:R-:W-:Y:S01]  /*1d480*/  @!P0 MOV R35, R7 ;  /* 0x0000000700238202 */ /* 0x000fe20000000f00 */
[----:B------:R-:W-:-:S04]  /*1d490*/  @!P0 IMAD.MOV.U32 R34, RZ, RZ, R6 ;  /* 0x000000ffff228224 */ /* 0x000fc800078e0006 */
[----:B------:R-:W-:-:S05]  /*1d4a0*/  VIADD R0, R35, 0xffffffff ;  /* 0xffffffff23007836 */ /* 0x000fca0000000000 */
[----:B------:R-:W-:Y:S01]  /*1d4b0*/  ISETP.GE.U32.AND P1, PT, R0, 0x7fefffff, PT ;  /* 0x7fefffff0000780c */ /* 0x000fe20003f26070 */
[----:B------:R-:W-:Y:S02]  /*1d4c0*/  IMAD.MOV.U32 R0, RZ, RZ, -0x3ff ;  /* 0xfffffc01ff007424 */ /* 0x000fe400078e00ff */
[----:B------:R-:W-:-:S10]  /*1d4d0*/  @!P0 IMAD.MOV.U32 R0, RZ, RZ, -0x435 ;  /* 0xfffffbcbff008424 */ /* 0x000fd400078e00ff */
[----:B------:R-:W-:Y:S05]  /*1d4e0*/  @P1 BRA `(.L_x_13054) ;  /* 0x0000000000fc1947 */ /* 0x000fea0003800000 */
        /* <DEDUP_REMOVED lines=63> */
.L_x_13054:
[----:B------:R-:W-:Y:S01]  /*1d8e0*/  IMAD.MOV.U32 R10, RZ, RZ, 0x0 ;  /* 0x00000000ff0a7424 */ /* 0x000fe200078e00ff */
[----:B------:R-:W-:Y:S01]  /*1d8f0*/  FSETP.NEU.FTZ.AND P0, PT, R7, RZ, PT ;  /* 0x000000ff0700720b */ /* 0x000fe20003f1d000 */
[----:B------:R-:W-:-:S06]  /*1d900*/  IMAD.MOV.U32 R11, RZ, RZ, 0x7ff00000 ;  /* 0x7ff00000ff0b7424 */ /* 0x000fcc00078e00ff */
[----:B------:R-:W-:-:S10]  /*1d910*/  DFMA R10, R6, R10, +INF ;  /* 0x7ff00000060a742b */ /* 0x000fd4000000000a */
[----:B------:R-:W-:Y:S02]  /*1d920*/  FSEL R34, R10, RZ, P0 ;  /* 0x000000ff0a227208 */ /* 0x000fe40000000000 */
[----:B------:R-:W-:Y:S01]  /*1d930*/  FSEL R35, R11, -QNAN , P0 ;  /* 0xfff000000b237808 */ /* 0x000fe20000000000 */
[----:B------:R-:W-:Y:S06]  /*1d940*/  BRA `(.L_x_13030) ;  /* 0x0000000400347947 */ /* 0x000fec0003800000 */
.L_x_13048:
        /* <DEDUP_REMOVED lines=26> */
.L_x_13056:
[----:B------:R-:W-:Y:S05]  /*1daf0*/  BSYNC B3 ;  /* 0x0000000000037941 */ /* 0x000fea0003800000 */
.L_x_13055:
        /* <DEDUP_REMOVED lines=21> */
.L_x_13058:
[----:B------:R-:W-:Y:S05]  /*1dc50*/  BSYNC B3 ;  /* 0x0000000000037941 */ /* 0x000fea0003800000 */
.L_x_13057:
[----:B------:R-:W-:Y:S02]  /*1dc60*/  IMAD.MOV.U32 R34, RZ, RZ, R10 ;  /* 0x000000ffff227224 */ /* 0x000fe400078e000a */
[----:B------:R-:W-:Y:S01]  /*1dc70*/  IMAD.MOV.U32 R35, RZ, RZ, R11 ;  /* 0x000000ffff237224 */ /* 0x000fe200078e000b */
[----:B------:R-:W-:Y:S06]  /*1dc80*/  BRA `(.L_x_13030) ;  /* 0x0000000000647947 */ /* 0x000fec0003800000 */
.L_x_13031:
        /* <DEDUP_REMOVED lines=15> */
[----:B------:R-:W-:Y:S01]  /*1dd80*/  MOV R12, R10 ;  /* 0x0000000a000c7202 */ /* 0x000fe20000000f00 */
[----:B------:R-:W-:Y:S01]  /*1dd90*/  IMAD.MOV.U32 R13, RZ, RZ, R11 ;  /* 0x000000ffff0d7224 */ /* 0x000fe200078e000b */
[----:B------:R-:W-:Y:S01]  /*1dda0*/  MOV R0, 0x1ddf0 ;  /* 0x0001ddf000007802 */ /* 0x000fe20000000f00 */
[----:B------:R-:W-:Y:S02]  /*1ddb0*/  IMAD.MOV.U32 R24, RZ, RZ, R6 ;  /* 0x000000ffff187224 */ /* 0x000fe400078e0006 */
[----:B------:R-:W-:Y:S02]  /*1ddc0*/  IMAD.MOV.U32 R10, RZ, RZ, R4 ;  /* 0x000000ffff0a7224 */ /* 0x000fe400078e0004 */
[----:B------:R-:W-:-:S07]  /*1ddd0*/  IMAD.MOV.U32 R11, RZ, RZ, R5 ;  /* 0x000000ffff0b7224 */ /* 0x000fce00078e0005 */
[----:B------:R-:W-:Y:S05]  /*1dde0*/  CALL.REL.NOINC `($__internal_22_$__cuda_sm20_dsqrt_rn_f64_mediumpath_v1) ;  /* 0x0000014000307944 */ /* 0x000fea0003c00000 */
.L_x_13060:
[----:B------:R-:W-:Y:S05]  /*1ddf0*/  BSYNC B3 ;  /* 0x0000000000037941 */ /* 0x000fea0003800000 */
.L_x_13059:
[----:B------:R-:W-:Y:S02]  /*1de00*/  IMAD.MOV.U32 R34, RZ, RZ, R12 ;  /* 0x000000ffff227224 */ /* 0x000fe400078e000c */
[----:B------:R-:W-:-:S07]  /*1de10*/  IMAD.MOV.U32 R35, RZ, RZ, R13 ;  /* 0x000000ffff237224 */ /* 0x000fce00078e000d */
.L_x_13030:
[----:B------:R-:W-:Y:S05]  /*1de20*/  BSYNC B2 ;  /* 0x0000000000027941 */ /* 0x000fea0003800000 */
.L_x_13026:
        /* <DEDUP_REMOVED lines=24> */
[----:B------:R-:W-:Y:S02]  /*1dfb0*/  IMAD.MOV.U32 R6, RZ, RZ, R10 ;  /* 0x000000ffff067224 */ /* 0x000fe400078e000a */
[----:B------:R-:W-:-:S07]  /*1dfc0*/  IMAD.MOV.U32 R7, RZ, RZ, R11 ;  /* 0x000000ffff077224 */ /* 0x000fce00078e000b */
.L_x_13064:
[----:B------:R-:W-:Y:S05]  /*1dfd0*/  BSYNC B3 ;  /* 0x0000000000037941 */ /* 0x000fea0003800000 */
.L_x_13063:
        /* <DEDUP_REMOVED lines=20> */
[----:B------:R-:W-:Y:S01]  /*1e120*/  IMAD.MOV.U32 R8, RZ, RZ, 0x1 ;  /* 0x00000001ff087424 */ /* 0x000fe200078e00ff */
        /* <DEDUP_REMOVED lines=20> */
.L_x_13072:
[----:B------:R-:W-:Y:S05]  /*1e270*/  BSYNC B4 ;  /* 0x0000000000047941 */ /* 0x000fea0003800000 */
.L_x_13071:
[----:B------:R-:W-:Y:S02]  /*1e280*/  IMAD.MOV.U32 R48, RZ, RZ, R10 ;  /* 0x000000ffff307224 */ /* 0x000fe400078e000a */
[----:B------:R-:W-:Y:S01]  /*1e290*/  IMAD.MOV.U32 R49, RZ, RZ, R11 ;  /* 0x000000ffff317224 */ /* 0x000fe200078e000b */
[----:B------:R-:W-:Y:S06]  /*1e2a0*/  BRA `(.L_x_13070) ;  /* 0x0000000000047947 */ /* 0x000fec0003800000 */
.L_x_13069:
[----:B------:R-:W-:-:S11]  /*1e2b0*/  DADD R48, -R8, R44 ;  /* 0x0000000008307229 */ /* 0x000fd6000000012c */
.L_x_13070:
[----:B------:R-:W-:Y:S05]  /*1e2c0*/  BSYNC B3 ;  /* 0x0000000000037941 */ /* 0x000fea0003800000 */
.L_x_13068:
        /* <DEDUP_REMOVED lines=26> */
.L_x_13077:
[----:B------:R-:W-:Y:S05]  /*1e470*/  BSYNC B4 ;  /* 0x0000000000047941 */ /* 0x000fea0003800000 */
.L_x_13076:
[----:B------:R-:W-:Y:S02]  /*1e480*/  IMAD.MOV.U32 R4, RZ, RZ, R10 ;  /* 0x000000ffff047224 */ /* 0x000fe400078e000a */
[----:B------:R-:W-:Y:S01]  /*1e490*/  IMAD.MOV.U32 R5, RZ, RZ, R11 ;  /* 0x000000ffff057224 */ /* 0x000fe200078e000b */
[----:B------:R-:W-:Y:S06]  /*1e4a0*/  BRA `(.L_x_13075) ;  /* 0x0000000000047947 */ /* 0x000fec0003800000 */
.L_x_13074:
[----:B------:R-:W-:-:S11]  /*1e4b0*/  DADD R4, -R18, R46 ;  /* 0x0000000012047229 */ /* 0x000fd6000000012e */
.L_x_13075:
[----:B------:R-:W-:Y:S05]  /*1e4c0*/  BSYNC B3 ;  /* 0x0000000000037941 */ /* 0x000fea0003800000 */
.L_x_13073:
        /* <DEDUP_REMOVED lines=26> */
.L_x_13079:
[----:B------:R-:W-:Y:S05]  /*1e670*/  BSYNC B3 ;  /* 0x0000000000037941 */ /* 0x000fea0003800000 */
.L_x_13078:
[----:B------:R-:W-:Y:S01]  /*1e680*/  PLOP3.LUT P0, PT, PT, PT, PT, 0x80, 0x0 ;  /* 0x000000000000781c */ /* 0x000fe20003f0f070 */
[----:B------:R-:W-:Y:S01]  /*1e690*/  IMAD.MOV.U32 R32, RZ, RZ, R12 ;  /* 0x000000ffff207224 */ /* 0x000fe200078e000c */
[----:B------:R-:W-:Y:S01]  /*1e6a0*/  MOV R33, R13 ;  /* 0x0000000d00217202 */ /* 0x000fe20000000f00 */
[----:B------:R-:W-:Y:S10]  /*1e6b0*/  BRA `(.L_x_13065) ;  /* 0x0000000800407947 */ /* 0x000ff40003800000 */
.L_x_13067:
        /* <DEDUP_REMOVED lines=26> */
.L_x_13082:
[----:B------:R-:W-:Y:S05]  /*1e860*/  BSYNC B3 ;  /* 0x0000000000037941 */ /* 0x000fea0003800000 */
.L_x_13081:
[----:B------:R-:W-:Y:S01]  /*1e870*/  PLOP3.LUT P0, PT, PT, PT, PT, 0x80, 0x0 ;  /* 0x000000000000781c */ /* 0x000fe20003f0f070 */
[----:B------:R-:W-:Y:S01]  /*1e880*/  IMAD.MOV.U32 R33, RZ, RZ, R13 ;  /* 0x000000ffff217224 */ /* 0x000fe200078e000d */
[----:B------:R-:W-:Y:S01]  /*1e890*/  MOV R32, R12 ;  /* 0x0000000c00207202 */ /* 0x000fe20000000f00 */
[----:B------:R-:W-:Y:S10]  /*1e8a0*/  BRA `(.L_x_13065) ;  /* 0x0000000400c47947 */ /* 0x000ff40003800000 */
.L_x_13080:
        /* <DEDUP_REMOVED lines=23> */
[----:B------:R-:W-:-:S07]  /*1ea20*/  MOV R0, 0x1ea40 ;  /* 0x0001ea4000007802 */ /* 0x000fce0000000f00 */
[----:B------:R-:W-:Y:S05]  /*1ea30*/  CALL.REL.NOINC `($__internal_22_$__cuda_sm20_dsqrt_rn_f64_mediumpath_v1) ;  /* 0x00000134001c7944 */ /* 0x000fea0003c00000 */
[----:B------:R-:W-:Y:S02]  /*1ea40*/  IMAD.MOV.U32 R4, RZ, RZ, R12 ;  /* 0x000000ffff047224 */ /* 0x000fe400078e000c */
[----:B------:R-:W-:-:S07]  /*1ea50*/  IMAD.MOV.U32 R5, RZ, RZ, R13 ;  /* 0x000000ffff057224 */ /* 0x000fce00078e000d */
.L_x_13084:
[----:B------:R-:W-:Y:S05]  /*1ea60*/  BSYNC B3 ;  /* 0x0000000000037941 */ /* 0x000fea0003800000 */
.L_x_13083:
        /* <DEDUP_REMOVED lines=21> */
.L_x_13086:
[----:B------:R-:W-:Y:S05]  /*1ebc0*/  BSYNC B3 ;  /* 0x0000000000037941 */ /* 0x000fea0003800000 */
.L_x_13085:
[----:B------:R-:W-:Y:S01]  /*1ebd0*/  DMUL R2, R2, 8.11296384146066816958e+31 ;  /* 0x4690000002027828 */ /* 0x000fe20000000000 */
[----:B------:R-:W-:Y:S01]  /*1ebe0*/  PLOP3.LUT P0, PT, PT, PT, PT, 0x80, 0x0 ;  /* 0x000000000000781c */ /* 0x000fe20003f0f070 */
[----:B------:R-:W-:Y:S01]  /*1ebf0*/  IMAD.MOV.U32 R32, RZ, RZ, R10 ;  /* 0x000000ffff207224 */ /* 0x000fe200078e000a */
[----:B------:R-:W-:Y:S01]  /*1ec00*/  MOV R33, R11 ;  /* 0x0000000b00217202 */ /* 0x000fe20000000f00 */
[----:B------:R-:W-:Y:S10]  /*1ec10*/  BRA `(.L_x_13065) ;  /* 0x0000000000e87947 */ /* 0x000ff40003800000 */
.L_x_13066:
[----:B------:R-:W0:Y:S01]  /*1ec20*/  MUFU.RSQ64H R27, R5 ;  /* 0x00000005001b7308 */ /* 0x000e220000001c00 */
[----:B------:R-:W-:Y:S01]  /*1ec30*/  VIADD R26, R5, 0xfcb00000 ;  /* 0xfcb00000051a7836 */ /* 0x000fe20000000000 */
[----:B------:R-:W-:Y:S01]  /*1ec40*/  BSSY B3, `(.L_x_13087) ;  /* 0x0000016000037945 */ /* 0x000fe20003800000 */
[----:B------:R-:W-:Y:S02]  /*1ec50*/  IMAD.MOV.U32 R8, RZ, RZ, 0x0 ;  /* 0x00000000ff087424 */ /* 0x000fe400078e00ff */
[----:B------:R-:W-:Y:S01]  /*1ec60*/  IMAD.MOV.U32 R9, RZ, RZ, 0x3fd80000 ;  /* 0x3fd80000ff097424 */ /* 0x000fe200078e00ff */
        /* <DEDUP_REMOVED lines=19> */
.L_x_13088:
[----:B------:R-:W-:Y:S05]  /*1eda0*/  BSYNC B3 ;  /* 0x0000000000037941 */ /* 0x000fea0003800000 */
.L_x_13087:
[----:B------:R-:W-:Y:S01]  /*1edb0*/  DADD R10, R32, 1 ;  /* 0x3ff00000200a7429 */ /* 0x000fe20000000000 */
[----:B------:R-:W-:Y:S01]  /*1edc0*/  IMAD.MOV.U32 R4, RZ, RZ, 0x0 ;  /* 0x00000000ff047424 */ /* 0x000fe200078e00ff */
[----:B------:R-:W-:Y:S01]  /*1edd0*/  BSSY B3, `(.L_x_13089) ;  /* 0x0000018000037945 */ /* 0x000fe20003800000 */
[----:B------:R-:W-:-:S05]  /*1ede0*/  IMAD.MOV.U32 R5, RZ, RZ, 0x3fd80000 ;  /* 0x3fd80000ff057424 */ /* 0x000fca00078e00ff */
        /* <DEDUP_REMOVED lines=20> */
[----:B------:R-:W-:-:S07]  /*1ef30*/  IMAD.MOV.U32 R13, RZ, RZ, R19 ;  /* 0x000000ffff0d7224 */ /* 0x000fce00078e0013 */
[----:B------:R-:W-:Y:S05]  /*1ef40*/  CALL.REL.NOINC `($__internal_22_$__cuda_sm20_dsqrt_rn_f64_mediumpath_v1) ;  /* 0x0000012c00d87944 */ /* 0x000fea0003c00000 */
.L_x_13090:
[----:B------:R-:W-:Y:S05]  /*1ef50*/  BSYNC B3 ;  /* 0x0000000000037941 */ /* 0x000fea0003800000 */
.L_x_13089:
[----:B------:R-:W-:Y:S01]  /*1ef60*/  DMUL R32, R12, R8 ;  /* 0x000000080c207228 */ /* 0x000fe20000000000 */
[----:B------:R-:W-:Y:S01]  /*1ef70*/  PLOP3.LUT P0, PT, PT, PT, PT, 0x80, 0x0 ;  /* 0x000000000000781c */ /* 0x000fe20003f0f070 */
[----:B------:R-:W-:-:S12]  /*1ef80*/  BRA `(.L_x_13065) ;  /* 0x00000000000c7947 */ /* 0x000fd80003800000 */
.L_x_13062:
[----:B------:R-:W-:Y:S01]  /*1ef90*/  DMUL R32, R32, 9.00719925474099200000e+15 ;  /* 0x4340000020207828 */ /* 0x000fe20000000000 */
[----:B------:R-:W-:Y:S01]  /*1efa0*/  PLOP3.LUT P0, PT, PT, PT, PT, 0x80, 0x0 ;  /* 0x000000000000781c */ /* 0x000fe20003f0f070 */
[----:B------:R-:W-:-:S12]  /*1efb0*/  DMUL R2, R2, 9.00719925474099200000e+15 ;  /* 0x4340000002027828 */ /* 0x000fd80000000000 */
.L_x_13065:
[----:B------:R-:W-:Y:S05]  /*1efc0*/  BSYNC B2 ;  /* 0x0000000000027941 */ /* 0x000fea0003800000 */
.L_x_13061:
        /* <DEDUP_REMOVED lines=43> */
[----:B------:R-:W-:Y:S01]  /*1f280*/  IADD3 R7, R5, -0x100000, RZ ;  /* 0xfff0000005077810 */ /* 0x000fe20007ffe0ff */
        /* <DEDUP_REMOVED lines=24> */
.L_x_13096:
[----:B------:R-:W-:-:S11]  /*1f410*/  DMUL R2, RZ, |R6| ;  /* 0x40000006ff027228 */ /* 0x000fd60000000000 */
.L_x_13097:
[----:B------:R-:W-:Y:S05]  /*1f420*/  BSYNC B0 ;  /* 0x0000000000007941 */ /* 0x000fea0003800000 */
.L_x_13095:
        /* <DEDUP_REMOVED lines=11> */
.L_x_13094:
        /* <DEDUP_REMOVED lines=53> */
.L_x_13093:
[----:B------:R-:W-:-:S10]  /*1f830*/  DADD R2, -RZ, |R6| ;  /* 0x00000000ff027229 */ /* 0x000fd40000000506 */
[----:B------:R-:W-:-:S13]  /*1f840*/  ISETP.GE.AND P0, PT, R3, 0x3fe26666, PT ;  /* 0x3fe266660300780c */ /* 0x000fda0003f06270 */
        /* <DEDUP_REMOVED lines=60> */
.L_x_13101:
[----:B------:R-:W-:-:S11]  /*1fc10*/  DMUL R2, RZ, |R6| ;  /* 0x40000006ff027228 */ /* 0x000fd60000000000 */
.L_x_13102:
[----:B------:R-:W-:Y:S05]  /*1fc20*/  BSYNC B0 ;  /* 0x0000000000007941 */ /* 0x000fea0003800000 */
.L_x_13100:
        /* <DEDUP_REMOVED lines=11> */
.L_x_13099:
[----:B------:R-:W-:Y:S01]  /*1fce0*/  DMUL R2, R6, R6 ;  /* 0x0000000606027228 */ /* 0x000fe20000000000 */
[----:B------:R-:W-:Y:S01]  /*1fcf0*/  IMAD.MOV.U32 R4, RZ, RZ, 0x180754af ;  /* 0x180754afff047424 */ /* 0x000fe200078e00ff */
[----:B------:R-:W-:Y:S01]  /*1fd00*/  MOV R5, 0x3fb3823b ;  /* 0x3fb3823b00057802 */ /* 0x000fe20000000f00 */
[----:B------:R-:W-:Y:S01]  /*1fd10*/  UMOV UR4, 0xdc1895e9 ;  /* 0xdc1895e900047882 */ /* 0x000fe20000000000 */
[----:B------:R-:W-:Y:S01]  /*1fd20*/  UMOV UR5, 0x3fb0066b ;  /* 0x3fb0066b00057882 */ /* 0x000fe20000000000 */
[----:B------:R-:W-:-:S03]  /*1fd30*/  ISETP.GE.AND P0, PT, R7, RZ, PT ;  /* 0x000000ff0700720c */ /* 0x000fc60003f06270 */
        /* <DEDUP_REMOVED lines=47> */
.L_x_13092:
        /* <DEDUP_REMOVED lines=26> */
[----:B------:R-:W-:Y:S01]  /*201d0*/  MOV R0, 0x20200 ;  /* 0x0002020000007802 */ /* 0x000fe20000000f00 */
[----:B------:R-:W-:-:S07]  /*201e0*/  IMAD.MOV.U32 R11, RZ, RZ, R5 ;  /* 0x000000ffff0b7224 */ /* 0x000fce00078e0005 */
[----:B------:R-:W-:Y:S05]  /*201f0*/  CALL.REL.NOINC `($__internal_21_$__cuda_sm20_div_rn_f64_full) ;  /* 0x0000011400947944 */ /* 0x000fea0003c00000 */
.L_x_13105:
[----:B------:R-:W-:Y:S05]  /*20200*/  BSYNC B3 ;  /* 0x0000000000037941 */ /* 0x000fea0003800000 */
.L_x_13104:
[----:B------:R-:W-:Y:S01]  /*20210*/  DMUL R8, R10, R10 ;  /* 0x0000000a0a087228 */ /* 0x000fe20000000000 */
[----:B------:R-:W-:Y:S01]  /*20220*/  IMAD.MOV.U32 R12, RZ, RZ, -0x2449a4b7 ;  /* 0xdbb65b49ff0c7424 */ /* 0x000fe200078e00ff */
[----:B------:R-:W-:Y:S01]  /*20230*/  MOV R13, 0x3f2d3b63 ;  /* 0x3f2d3b63000d7802 */ /* 0x000fe20000000f00 */
[----:B------:R-:W-:Y:S01]  /*20240*/  UMOV UR4, 0x2a25ff7e ;  /* 0x2a25ff7e00047882 */ /* 0x000fe20000000000 */
[----:B------:R-:W-:Y:S01]  /*20250*/  UMOV UR5, 0x3ef53e1d ;  /* 0x3ef53e1d00057882 */ /* 0x000fe20000000000 */
[----:B------:R-:W-:Y:S01]  /*20260*/  ISETP.GE.AND P1, PT, R7, RZ, PT ;  /* 0x000000ff0700720c */ /* 0x000fe20003f26270 */
[----:B------:R-:W-:Y:S01]  /*20270*/  DSETP.NEU.AND P0, PT, R4, RZ, PT ;  /* 0x000000ff0400722a */ /* 0x000fe20003f0d000 */
[----:B------:R-:W-:Y:S01]  /*20280*/  BSSY B0, `(.L_x_13106) ;  /* 0x000004d000007945 */ /* 0x000fe20003800000 */
        /* <DEDUP_REMOVED lines=74> */
.L_x_13107:
[----:B------:R-:W-:Y:S02]  /*20730*/  FSEL R4, RZ, 3.37028055040000000000e+12, P1 ;  /* 0x54442d18ff047808 */ /* 0x000fe40000800000 */
[----:B------:R-:W-:-:S07]  /*20740*/  FSEL R5, RZ, 2.1426990032196044922, P1 ;  /* 0x400921fbff057808 */ /* 0x000fce0000800000 */
.L_x_13108:
[----:B------:R-:W-:Y:S05]  /*20750*/  BSYNC B0 ;  /* 0x0000000000007941 */ /* 0x000fea0003800000 */
.L_x_13106:
[----:B------:R-:W-:Y:S01]  /*20760*/  DADD R2, |R32|, |R2| ;  /* 0x0000000020027229 */ /* 0x000fe20000000602 */
[----:B------:R-:W-:-:S07]  /*20770*/  LOP3.LUT R33, R5, 0x80000000, R33, 0xb8, !PT ;  /* 0x8000000005217812 */ /* 0x000fce00078eb821 */
[----:B------:R-:W-:-:S06]  /*20780*/  DSETP.GTU.AND P0, PT, |R2|, +INF , PT ;  /* 0x7ff000000200742a */ /* 0x000fcc0003f0c200 */
[----:B------:R-:W-:Y:S02]  /*20790*/  FSEL R2, R2, R4, P0 ;  /* 0x0000000402027208 */ /* 0x000fe40000000000 */
[----:B------:R-:W-:Y:S01]  /*207a0*/  FSEL R3, R3, R33, P0 ;  /* 0x0000002103037208 */ /* 0x000fe20000000000 */
[----:B------:R-:W-:Y:S06]  /*207b0*/  BRA `(.L_x_13098) ;  /* 0x0000000400d47947 */ /* 0x000fec0003800000 */
.L_x_13103:
        /* <DEDUP_REMOVED lines=26> */
.L_x_13110:
[----:B------:R-:W-:Y:S05]  /*20960*/  BSYNC B3 ;  /* 0x0000000000037941 */ /* 0x000fea0003800000 */
.L_x_13109:
        /* <DEDUP_REMOVED lines=82> */
.L_x_13112:
[----:B------:R-:W-:Y:S02]  /*20e90*/  FSEL R4, RZ, 3.37028055040000000000e+12, P1 ;  /* 0x54442d18ff047808 */ /* 0x000fe40000800000 */
[----:B------:R-:W-:-:S07]  /*20ea0*/  FSEL R5, RZ, 2.1426990032196044922, P1 ;  /* 0x400921fbff057808 */ /* 0x000fce0000800000 */
.L_x_13113:
[----:B------:R-:W-:Y:S05]  /*20eb0*/  BSYNC B0 ;  /* 0x0000000000007941 */ /* 0x000fea0003800000 */
.L_x_13111:
[----:B------:R-:W-:Y:S01]  /*20ec0*/  DADD R2, |R32|, |R2| ;  /* 0x0000000020027229 */ /* 0x000fe20000000602 */
[----:B------:R-:W-:-:S07]  /*20ed0*/  LOP3.LUT R33, R5, 0x80000000, R33, 0xb8, !PT ;  /* 0x8000000005217812 */ /* 0x000fce00078eb821 */
[----:B------:R-:W-:-:S06]  /*20ee0*/  DSETP.GTU.AND P0, PT, |R2|, +INF , PT ;  /* 0x7ff000000200742a */ /* 0x000fcc0003f0c200 */
[----:B------:R-:W-:Y:S02]  /*20ef0*/  FSEL R2, R2, R4, P0 ;  /* 0x0000000402027208 */ /* 0x000fe40000000000 */
[----:B------:R-:W-:-:S07]  /*20f00*/  FSEL R3, R3, R33, P0 ;  /* 0x0000002103037208 */ /* 0x000fce0000000000 */
.L_x_13098:
[----:B------:R-:W-:Y:S05]  /*20f10*/  BSYNC B2 ;  /* 0x0000000000027941 */ /* 0x000fea0003800000 */
.L_x_13091:
[----:B------:R-:W-:Y:S01]  /*20f20*/  DADD R4, -RZ, -R34 ;  /* 0x00000000ff047229 */ /* 0x000fe20000000922 */
[----:B------:R-:W-:-:S09]  /*20f30*/  ISETP.NE.AND P0, PT, R43, RZ, PT ;  /* 0x000000ff2b00720c */ /* 0x000fd20003f05270 */
[----:B------:R-:W-:Y:S02]  /*20f40*/  FSEL R8, R4, R34, !P0 ;  /* 0x0000002204087208 */ /* 0x000fe40004000000 */
[----:B------:R-:W-:Y:S01]  /*20f50*/  FSEL R9, R5, R35, !P0 ;  /* 0x0000002305097208 */ /* 0x000fe20004000000 */
[----:B------:R-:W-:Y:S06]  /*20f60*/  BRA `(.L_x_13114) ;  /* 0x0000003000307947 */ /* 0x000fec0003800000 */
.L_x_13025:
[----:B------:R-:W2:Y:S01]  /*20f70*/  LDL.64 R2, [R1+0x8] ;  /* 0x0000080001027983 */ /* 0x000ea20000100a00 */
[----:B------:R-:W-:Y:S01]  /*20f80*/  UMOV UR4, 0x54442d18 ;  /* 0x54442d1800047882 */ /* 0x000fe20000000000 */
[----:B------:R-:W-:Y:S01]  /*20f90*/  UMOV UR5, 0x3ff921fb ;  /* 0x3ff921fb00057882 */ /* 0x000fe20000000000 */
[----:B------:R-:W-:Y:S02]  /*20fa0*/  DADD R8, -RZ, -R22 ;  /* 0x00000000ff087229 */ /* 0x000fe40000000916 */
[----:B--2---:R-:W-:-:S08]  /*20fb0*/  DADD R2, R2, -R20 ;  /* 0x0000000002027229 */ /* 0x004fd00000000814 */
[----:B------:R-:W-:Y:S01]  /*20fc0*/  DADD R2, R2, UR4 ;  /* 0x0000000402027e29 */ /* 0x000fe20008000000 */
[----:B------:R-:W-:Y:S10]  /*20fd0*/  BRA `(.L_x_13114) ;  /* 0x0000003000147947 */ /* 0x000ff40003800000 */
.L_x_13024:
[----:B------:R-:W-:Y:S01]  /*20fe0*/  DADD R8, -RZ, -R22 ;  /* 0x00000000ff087229 */ /* 0x000fe20000000916 */
[----:B------:R-:W-:Y:S01]  /*20ff0*/  CS2R R2, SRZ ;  /* 0x0000000000027805 */ /* 0x000fe2000001ff00 */
[----:B------:R-:W-:Y:S09]  /*21000*/  BRA `(.L_x_13114) ;  /* 0x0000003000087947 */ /* 0x000ff20003800000 */
.L_x_13023:
        /* <DEDUP_REMOVED lines=108> */
.L_x_13119:
[----:B------:R-:W-:Y:S05]  /*216d0*/  BSYNC B0 ;  /* 0x0000000000007941 */ /* 0x000fea0003800000 */
.L_x_13118:
        /* <DEDUP_REMOVED lines=8> */
.L_x_13121:
[----:B------:R-:W-:Y:S05]  /*21760*/  BSYNC B3 ;  /* 0x0000000000037941 */ /* 0x000fea0003800000 */
.L_x_13120:
        /* <DEDUP_REMOVED lines=82> */
.L_x_13123:
[----:B------:R-:W-:-:S04]  /*21c90*/  ISETP.GE.AND P0, PT, R21, RZ, PT ;  /* 0x000000ff1500720c */ /* 0x000fc80003f06270 */
[----:B------:R-:W-:Y:S02]  /*21ca0*/  FSEL R6, RZ, 3.37028055040000000000e+12, P0 ;  /* 0x54442d18ff067808 */ /* 0x000fe40000000000 */
[----:B------:R-:W-:-:S07]  /*21cb0*/  FSEL R7, RZ, 2.1426990032196044922, P0 ;  /* 0x400921fbff077808 */ /* 0x000fce0000000000 */
.L_x_13124:
[----:B------:R-:W-:Y:S05]  /*21cc0*/  BSYNC B0 ;  /* 0x0000000000007941 */ /* 0x000fea0003800000 */
.L_x_13122:
[----:B------:R-:W-:Y:S01]  /*21cd0*/  DADD R2, R2, R4 ;  /* 0x0000000002027229 */ /* 0x000fe20000000004 */
[----:B------:R-:W-:Y:S01]  /*21ce0*/  LOP3.LUT R5, R7, 0x80000000, R23, 0xb8, !PT ;  /* 0x8000000007057812 */ /* 0x000fe200078eb817 */
[----:B------:R-:W-:-:S06]  /*21cf0*/  DMUL R18, R18, 0.5 ;  /* 0x3fe0000012127828 */ /* 0x000fcc0000000000 */
[----:B------:R-:W-:-:S06]  /*21d00*/  DSETP.GTU.AND P0, PT, |R2|, +INF , PT ;  /* 0x7ff000000200742a */ /* 0x000fcc0003f0c200 */
[----:B------:R-:W-:Y:S02]  /*21d10*/  FSEL R2, R2, R6, P0 ;  /* 0x0000000602027208 */ /* 0x000fe40000000000 */
[----:B------:R-:W-:Y:S01]  /*21d20*/  FSEL R3, R3, R5, P0 ;  /* 0x0000000503037208 */ /* 0x000fe20000000000 */
[----:B------:R-:W-:Y:S06]  /*21d30*/  BRA `(.L_x_13125) ;  /* 0x0000002000407947 */ /* 0x000fec0003800000 */
.L_x_13117:
        /* <DEDUP_REMOVED lines=12> */
[----:B------:R-:W-:Y:S01]  /*21e00*/  LOP3.LUT R0, R29, 0xffc00000, RZ, 0xc0, !PT ;  /* 0xffc000001d007812 */ /* 0x000fe200078ec0ff */
[----:B------:R-:W-:Y:S01]  /*21e10*/  IMAD.MOV.U32 R25, RZ, RZ, 0x3fd80000 ;  /* 0x3fd80000ff197424 */ /* 0x000fe200078e00ff */
[----:B------:R-:W-:Y:S01]  /*21e20*/  SEL R26, R4, R2, P0 ;  /* 0x00000002041a7207 */ /* 0x000fe20000000000 */
[----:B------:R-:W-:Y:S01]  /*21e30*/  MUFU.RCP64H R31, R7 ;  /* 0x00000007001f7308 */ /* 0x000fe20000001800 */
[----:B------:R-:W-:Y:S01]  /*21e40*/  IADD3 R11, -R0, 0x7fd00000, RZ ;  /* 0x7fd00000000b7810 */ /* 0x000fe20007ffe1ff */
[----:B------:R-:W-:Y:S01]  /*21e50*/  IMAD.MOV.U32 R30, RZ, RZ, 0x1 ;  /* 0x00000001ff1e7424 */ /* 0x000fe200078e00ff */
[----:B------:R-:W-:Y:S01]  /*21e60*/  MOV R27, R32 ;  /* 0x00000020001b7202 */ /* 0x000fe20000000f00 */
[----:B------:R-:W-:Y:S01]  /*21e70*/  BSSY B0, `(.L_x_13126) ;  /* 0x0000075000007945 */ /* 0x000fe20003800000 */
[----:B------:R-:W-:-:S02]  /*21e80*/  SEL R28, R4, R2, P1 ;  /* 0x00000002041c7207 */ /* 0x000fc40000800000 */
        /* <DEDUP_REMOVED lines=22> */
[----:B------:R-:W-:Y:S01]  /*21ff0*/  DFMA R10, R30, R10, R30 ;  /* 0x0000000a1e0a722b */ /* 0x000fe2000000001e */
[----:B------:R-:W-:-:S05]  /*22000*/  IMAD.MOV.U32 R31, RZ, RZ, -0x3ff ;  /* 0xfffffc01ff1f7424 */ /* 0x000fca00078e00ff */
[----:B------:R-:W-:Y:S01]  /*22010*/  DMUL R18, R12, R18 ;  /* 0x000000120c127228 */ /* 0x000fe20000000000 */
[----:B------:R-:W-:Y:S01]  /*22020*/  LOP3.LUT R13, R0, 0x100000, RZ, 0xfc, !PT ;  /* 0x00100000000d7812 */ /* 0x000fe200078efcff */
[----:B------:R-:W-:Y:S01]  /*22030*/  DFMA R14, -R6, R10, 1 ;  /* 0x3ff00000060e742b */ /* 0x000fe2000000010a */
[----:B------:R-:W-:-:S06]  /*22040*/  MOV R12, RZ ;  /* 0x000000ff000c7202 */ /* 0x000fcc0000000f00 */
[----:B------:R-:W-:Y:S02]  /*22050*/  DMUL R18, R18, R12 ;  /* 0x0000000c12127228 */ /* 0x000fe40000000000 */
[----:B------:R-:W-:-:S08]  /*22060*/  DFMA R10, R10, R14, R10 ;  /* 0x0000000e0a0a722b */ /* 0x000fd0000000000a */
[----:B------:R-:W-:Y:S01]  /*22070*/  @!P2 FSEL R32, R29, R19, !P1 ;  /* 0x000000131d20a208 */ /* 0x000fe20004800000 */
[----:B------:R-:W-:Y:S01]  /*22080*/  DMUL R14, R8, R10 ;  /* 0x0000000a080e7228 */ /* 0x000fe20000000000 */
[----:B------:R-:W-:Y:S02]  /*22090*/  @!P2 FSEL R26, R28, R18, !P1 ;  /* 0x000000121c1aa208 */ /* 0x000fe40004800000 */
[----:B------:R-:W-:Y:S01]  /*220a0*/  ISETP.GT.AND P0, PT, R32, 0xfffff, PT ;  /* 0x000fffff2000780c */ /* 0x000fe20003f04270 */
[----:B------:R-:W-:Y:S02]  /*220b0*/  IMAD.MOV.U32 R13, RZ, RZ, R32 ;  /* 0x000000ffff0d7224 */ /* 0x000fe400078e0020 */
[----:B------:R-:W-:Y:S02]  /*220c0*/  IMAD.MOV.U32 R12, RZ, RZ, R26 ;  /* 0x000000ffff0c7224 */ /* 0x000fe400078e001a */
[----:B------:R-:W-:-:S08]  /*220d0*/  DFMA R18, -R6, R14, R8 ;  /* 0x0000000e0612722b */ /* 0x000fd00000000108 */
[----:B------:R-:W-:Y:S01]  /*220e0*/  @!P0 DMUL R12, R12, 1.80143985094819840000e+16 ;  /* 0x435000000c0c8828 */ /* 0x000fe20000000000 */
[----:B------:R-:W-:Y:S01]  /*220f0*/  @!P0 MOV R31, 0xfffffbcb ;  /* 0xfffffbcb001f8802 */ /* 0x000fe20000000f00 */
[----:B------:R-:W-:-:S08]  /*22100*/  DFMA R10, R10, R18, R14 ;  /* 0x000000120a0a722b */ /* 0x000fd0000000000e */
[----:B------:R-:W-:Y:S02]  /*22110*/  @!P0 IMAD.MOV.U32 R32, RZ, RZ, R13 ;  /* 0x000000ffff208224 */ /* 0x000fe400078e000d */
[----:B------:R-:W-:Y:S02]  /*22120*/  @!P0 IMAD.MOV.U32 R26, RZ, RZ, R12 ;  /* 0x000000ffff1a8224 */ /* 0x000fe400078e000c */
[----:B------:R-:W-:-:S05]  /*22130*/  VIADD R0, R32, 0xffffffff ;  /* 0xffffffff20007836 */ /* 0x000fca0000000000 */
[----:B------:R-:W-:Y:S01]  /*22140*/  ISETP.GE.U32.AND P1, PT, R0, 0x7fefffff, PT ;  /* 0x7fefffff0000780c */ /* 0x000fe20003f26070 */
[----:B------:R-:W-:-:S05]  /*22150*/  FFMA R0, RZ, R7, R11 ;  /* 0x00000007ff007223 */ /* 0x000fca000000000b */
[----:B------:R-:W-:-:S07]  /*22160*/  FSETP.GT.AND P3, PT, |R0|, 1.469367938527859385e-39, PT ;  /* 0x001000000000780b */ /* 0x000fce0003f64200 */
        /* <DEDUP_REMOVED lines=69> */
.L_x_13127:
[----:B------:R-:W-:Y:S05]  /*225c0*/  BSYNC B0 ;  /* 0x0000000000007941 */ /* 0x000fea0003800000 */
.L_x_13126:
        /* <DEDUP_REMOVED lines=8> */
.L_x_13129:
[----:B------:R-:W-:Y:S05]  /*22650*/  BSYNC B3 ;  /* 0x0000000000037941 */ /* 0x000fea0003800000 */
.L_x_13128:
        /* <DEDUP_REMOVED lines=82> */
.L_x_13131:
[----:B------:R-:W-:-:S04]  /*22b80*/  ISETP.GE.AND P0, PT, R21, RZ, PT ;  /* 0x000000ff1500720c */ /* 0x000fc80003f06270 */
[----:B------:R-:W-:Y:S02]  /*22b90*/  FSEL R6, RZ, 3.37028055040000000000e+12, P0 ;  /* 0x54442d18ff067808 */ /* 0x000fe40000000000 */
[----:B------:R-:W-:-:S07]  /*22ba0*/  FSEL R7, RZ, 2.1426990032196044922, P0 ;  /* 0x400921fbff077808 */ /* 0x000fce0000000000 */
.L_x_13132:
[----:B------:R-:W-:Y:S05]  /*22bb0*/  BSYNC B0 ;  /* 0x0000000000007941 */ /* 0x000fea0003800000 */
.L_x_13130:
[----:B------:R-:W-:Y:S01]  /*22bc0*/  DADD R2, R2, R4 ;  /* 0x0000000002027229 */ /* 0x000fe20000000004 */
[----:B------:R-:W-:-:S07]  /*22bd0*/  LOP3.LUT R5, R7, 0x80000000, R23, 0xb8, !PT ;  /* 0x8000000007057812 */ /* 0x000fce00078eb817 */
[----:B------:R-:W-:-:S06]  /*22be0*/  DSETP.GTU.AND P0, PT, |R2|, +INF , PT ;  /* 0x7ff000000200742a */ /* 0x000fcc0003f0c200 */
[----:B------:R-:W-:Y:S02]  /*22bf0*/  FSEL R2, R2, R6, P0 ;  /* 0x0000000602027208 */ /* 0x000fe40000000000 */
[----:B------:R-:W-:Y:S01]  /*22c00*/  FSEL R3, R3, R5, P0 ;  /* 0x0000000503037208 */ /* 0x000fe20000000000 */
[----:B------:R-:W-:Y:S06]  /*22c10*/  BRA `(.L_x_13125) ;  /* 0x0000001000887947 */ /* 0x000fec0003800000 */
.L_x_13116:
[----:B------:R-:W0:Y:S01]  /*22c20*/  MUFU.RCP64H R11, 2.718280792236328125 ;  /* 0x4005bf0a000b7908 */ /* 0x000e220000001800 */
[----:B------:R-:W-:Y:S01]  /*22c30*/  IMAD.MOV.U32 R12, RZ, RZ, -0x74eba897 ;  /* 0x8b145769ff0c7424 */ /* 0x000fe200078e00ff */
[----:B------:R-:W-:Y:S01]  /*22c40*/  MOV R13, 0x4005bf0a ;  /* 0x4005bf0a000d7802 */ /* 0x000fe20000000f00 */
        /* <DEDUP_REMOVED lines=14> */
[----:B------:R-:W-:Y:S01]  /*22d30*/  IMAD.MOV.U32 R12, RZ, RZ, R20 ;  /* 0x000000ffff0c7224 */ /* 0x000fe200078e0014 */
[----:B------:R-:W-:Y:S01]  /*22d40*/  MOV R0, 0x22d90 ;  /* 0x00022d9000007802 */ /* 0x000fe20000000f00 */
[----:B------:R-:W-:Y:S02]  /*22d50*/  IMAD.MOV.U32 R13, RZ, RZ, R21 ;  /* 0x000000ffff0d7224 */ /* 0x000fe400078e0015 */
[----:B------:R-:W-:Y:S02]  /*22d60*/  IMAD.MOV.U32 R10, RZ, RZ, -0x74eba897 ;  /* 0x8b145769ff0a7424 */ /* 0x000fe400078e00ff */
[----:B------:R-:W-:-:S07]  /*22d70*/  IMAD.MOV.U32 R11, RZ, RZ, 0x4005bf0a ;  /* 0x4005bf0aff0b7424 */ /* 0x000fce00078e00ff */
[----:B------:R-:W-:Y:S05]  /*22d80*/  CALL.REL.NOINC `($__internal_21_$__cuda_sm20_div_rn_f64_full) ;  /* 0x000000e800b07944 */ /* 0x000fea0003c00000 */
.L_x_13134:
[----:B------:R-:W-:Y:S05]  /*22d90*/  BSYNC B3 ;  /* 0x0000000000037941 */ /* 0x000fea0003800000 */
.L_x_13133:
        /* <DEDUP_REMOVED lines=24> */
[----:B------:R-:W-:Y:S02]  /*22f20*/  IMAD.MOV.U32 R12, RZ, RZ, R10 ;  /* 0x000000ffff0c7224 */ /* 0x000fe400078e000a */
[----:B------:R-:W-:-:S07]  /*22f30*/  IMAD.MOV.U32 R13, RZ, RZ, R11 ;  /* 0x000000ffff0d7224 */ /* 0x000fce00078e000b */
.L_x_13136:
[----:B------:R-:W-:Y:S05]  /*22f40*/  BSYNC B3 ;  /* 0x0000000000037941 */ /* 0x000fea0003800000 */
.L_x_13135:
        /* <DEDUP_REMOVED lines=29> */
[----:B------:R-:W-:-:S04]  /*23120*/  MOV R10, R13 ;  /* 0x0000000d000a7202 */ /* 0x000fc80000000f00 */
        /* <DEDUP_REMOVED lines=30> */
[----:B------:R-:W-:Y:S01]  /*23310*/  @!P0 IMAD.MOV.U32 R31, RZ, RZ, -0x435 ;  /* 0xfffffbcbff1f8424 */ /* 0x000fe200078e00ff */
[----:B------:R-:W-:-:S08]  /*23320*/  DFMA R10, R10, R18, R14 ;  /* 0x000000120a0a722b */ /* 0x000fd0000000000e */
[----:B------:R-:W-:Y:S01]  /*23330*/  @!P0 MOV R32, R13 ;  /* 0x0000000d00208202 */ /* 0x000fe20000000f00 */
[----:B------:R-:W-:-:S04]  /*23340*/  @!P0 IMAD.MOV.U32 R26, RZ, RZ, R12 ;  /* 0x000000ffff1a8224 */ /* 0x000fc800078e000c */
        /* <DEDUP_REMOVED lines=73> */
.L_x_13138:
[----:B------:R-:W-:Y:S05]  /*237e0*/  BSYNC B0 ;  /* 0x0000000000007941 */ /* 0x000fea0003800000 */
.L_x_13137:
        /* <DEDUP_REMOVED lines=8> */
.L_x_13140:
[----:B------:R-:W-:Y:S05]  /*23870*/  BSYNC B3 ;  /* 0x0000000000037941 */ /* 0x000fea0003800000 */
.L_x_13139:
        /* <DEDUP_REMOVED lines=82> */
.L_x_13142:
[----:B------:R-:W-:-:S04]  /*23da0*/  ISETP.GE.AND P0, PT, R21, RZ, PT ;  /* 0x000000ff1500720c */ /* 0x000fc80003f06270 */
[----:B------:R-:W-:Y:S02]  /*23db0*/  FSEL R6, RZ, 3.37028055040000000000e+12, P0 ;  /* 0x54442d18ff067808 */ /* 0x000fe40000000000 */
[----:B------:R-:W-:-:S07]  /*23dc0*/  FSEL R7, RZ, 2.1426990032196044922, P0 ;  /* 0x400921fbff077808 */ /* 0x000fce0000000000 */
.L_x_13143:
[----:B------:R-:W-:Y:S05]  /*23dd0*/  BSYNC B0 ;  /* 0x0000000000007941 */ /* 0x000fea0003800000 */
.L_x_13141:
[----:B------:R-:W-:Y:S01]  /*23de0*/  DADD R2, R2, R4 ;  /* 0x0000000002027229 */ /* 0x000fe20000000004 */
[----:B------:R-:W-:Y:S01]  /*23df0*/  LOP3.LUT R5, R7, 0x80000000, R23, 0xb8, !PT ;  /* 0x8000000007057812 */ /* 0x000fe200078eb817 */
[----:B------:R-:W-:-:S06]  /*23e00*/  DADD R18, R18, 1 ;  /* 0x3ff0000012127429 */ /* 0x000fcc0000000000 */
[----:B------:R-:W-:-:S06]  /*23e10*/  DSETP.GTU.AND P0, PT, |R2|, +INF , PT ;  /* 0x7ff000000200742a */ /* 0x000fcc0003f0c200 */
[----:B------:R-:W-:Y:S02]  /*23e20*/  FSEL R2, R2, R6, P0 ;  /* 0x0000000602027208 */ /* 0x000fe40000000000 */
[----:B------:R-:W-:-:S07]  /*23e30*/  FSEL R3, R3, R5, P0 ;  /* 0x0000000503037208 */ /* 0x000fce0000000000 */
.L_x_13125:
[----:B------:R-:W-:Y:S05]  /*23e40*/  BSYNC B2 ;  /* 0x0000000000027941 */ /* 0x000fea0003800000 */
.L_x_13115:
        /* <DEDUP_REMOVED lines=9> */
.L_x_13022:
        /* <DEDUP_REMOVED lines=21> */
.L_x_13114:
[----:B------:R-:W-:Y:S05]  /*24030*/  BSYNC B1 ;  /* 0x0000000000017941 */ /* 0x000fea0003800000 */
.L_x_13021:
[----:B------:R-:W-:Y:S01]  /*24040*/  DSETP.GTU.AND P0, PT, |R2|, +INF , PT ;  /* 0x7ff000000200742a */ /* 0x000fe20003f0c200 */
[----:B------:R-:W-:-:S13]  /*24050*/  BSSY B0, `(.L_x_13144) ;  /* 0x000000e000007945 */ /* 0x000fda0003800000 */
[----:B------:R-:W-:Y:S05]  /*24060*/  @P0 BRA `(.L_x_13145) ;  /* 0x0000000000200947 */ /* 0x000fea0003800000 */
[----:B------:R-:W-:Y:S01]  /*24070*/  DSETP.GTU.AND P0, PT, |R8|, +INF , PT ;  /* 0x7ff000000800742a */ /* 0x000fe20003f0c200 */
[----:B------:R-:W-:Y:S01]  /*24080*/  MOV R10, R8 ;  /* 0x00000008000a7202 */ /* 0x000fe20000000f00 */
[----:B------:R-:W-:-:S12]  /*24090*/  IMAD.MOV.U32 R11, RZ, RZ, R9 ;  /* 0x000000ffff0b7224 */ /* 0x000fd800078e0009 */
[----:B------:R-:W-:Y:S05]  /*240a0*/  @P0 BRA `(.L_x_13146) ;  /* 0x0000000000200947 */ /* 0x000fea0003800000 */
[----:B------:R-:W-:Y:S01]  /*240b0*/  DADD R8, -RZ, |R8| ;  /* 0x00000000ff087229 */ /* 0x000fe20000000508 */
[----:B------:R-:W-:Y:S01]  /*240c0*/  LOP3.LUT R11, R3, 0x80000000, R23, 0xb8, !PT ;  /* 0x80000000030b7812 */ /* 0x000fe200078eb817 */
[----:B------:R-:W-:Y:S01]  /*240d0*/  IMAD.MOV.U32 R10, RZ, RZ, R2 ;  /* 0x000000ffff0a7224 */ /* 0x000fe200078e0002 */
[----:B------:R-:W-:Y:S08]  /*240e0*/  BRA `(.L_x_13146) ;  /* 0x0000000000107947 */ /* 0x000ff00003800000 */
.L_x_13145:
[----:B------:R-:W-:Y:S01]  /*240f0*/  DSETP.GTU.AND P0, PT, |R8|, +INF , PT ;  /* 0x7ff000000800742a */ /* 0x000fe20003f0c200 */
[----:B------:R-:W-:Y:S02]  /*24100*/  IMAD.MOV.U32 R10, RZ, RZ, R2 ;  /* 0x000000ffff0a7224 */ /* 0x000fe400078e0002 */
[----:B------:R-:W-:-:S11]  /*24110*/  IMAD.MOV.U32 R11, RZ, RZ, R3 ;  /* 0x000000ffff0b7224 */ /* 0x000fd600078e0003 */
[----:B------:R-:W-:-:S11]  /*24120*/  @!P0 DADD R8, -RZ, |R8| ;  /* 0x00000000ff088229 */ /* 0x000fd60000000508 */
.L_x_13146:
[----:B------:R-:W-:Y:S05]  /*24130*/  BSYNC B0 ;  /* 0x0000000000007941 */ /* 0x000fea0003800000 */
.L_x_13144:
        /* <DEDUP_REMOVED lines=15> */
.L_x_13150:
[----:B------:R-:W0:Y:S02]  /*24230*/  F2I.S64.F64.TRUNC R8, R8 ;  /* 0x0000000800087311 */ /* 0x000e24000030d900 */
[----:B0-----:R-:W-:-:S05]  /*24240*/  IMAD.MOV.U32 R3, RZ, RZ, R8 ;  /* 0x000000ffff037224 */ /* 0x001fca00078e0008 */
[----:B------:R0:W-:Y:S01]  /*24250*/  STG.E.U8 desc[UR36][R16.64], R3 ;  /* 0x0000000310007986 */ /* 0x0001e2000c101124 */
[----:B------:R-:W-:Y:S05]  /*24260*/  BRA `(.L_x_13152) ;  /* 0x0000001000087947 */ /* 0x000fea0003800000 */
.L_x_13149:
        /* <DEDUP_REMOVED lines=9> */
.L_x_13154:
[----:B------:R-:W0:Y:S02]  /*24300*/  F2I.F64.TRUNC R9, R8 ;  /* 0x0000000800097311 */ /* 0x000e24000030d100 */
[----:B0-----:R0:W-:Y:S01]  /*24310*/  STG.E desc[UR36][R16.64], R9 ;  /* 0x0000000910007986 */ /* 0x0011e2000c101924 */
[----:B------:R-:W-:Y:S05]  /*24320*/  BRA `(.L_x_13152) ;  /* 0x0000000c00d87947 */ /* 0x000fea0003800000 */
.L_x_13153:
[----:B------:R-:W0:Y:S02]  /*24330*/  F2I.F64.TRUNC R9, R8 ;  /* 0x0000000800097311 */ /* 0x000e24000030d100 */
[----:B0-----:R0:W-:Y:S01]  /*24340*/  STG.E.U16 desc[UR36][R16.64], R9 ;  /* 0x0000000910007986 */ /* 0x0011e2000c101524 */
[----:B------:R-:W-:Y:S05]  /*24350*/  BRA `(.L_x_13152) ;  /* 0x0000000c00cc7947 */ /* 0x000fea0003800000 */
.L_x_13148:
        /* <DEDUP_REMOVED lines=13> */
.L_x_13156:
        /* <DEDUP_REMOVED lines=8> */
.L_x_13155:
        /* <DEDUP_REMOVED lines=16> */
.L_x_13158:
        /* <DEDUP_REMOVED lines=11> */
.L_x_13157:
[----:B------:R0:W-:Y:S01]  /*24660*/  STG.E.64 desc[UR36][R16.64], R8 ;  /* 0x0000000810007986 */ /* 0x0001e2000c101b24 */
[----:B------:R-:W-:Y:S05]  /*24670*/  BRA `(.L_x_13152) ;  /* 0x0000000c00047947 */ /* 0x000fea0003800000 */
.L_x_13147:
        /* <DEDUP_REMOVED lines=13> */
.L_x_13161:
[----:B------:R0:W-:Y:S01]  /*24750*/  STG.E.128 desc[UR36][R16.64], R8 ;  /* 0x0000000810007986 */ /* 0x0001e2000c101d24 */
[----:B------:R-:W-:Y:S05]  /*24760*/  BRA `(.L_x_13152) ;  /* 0x0000000800c87947 */ /* 0x000fea0003800000 */
.L_x_13160:
        /* <DEDUP_REMOVED lines=25> */
.L_x_13165:
[----:B------:R-:W-:Y:S05]  /*24900*/  BSYNC B0 ;  /* 0x0000000000007941 */ /* 0x000fea0003800000 */
.L_x_13164:
[----:B------:R-:W-:-:S05]  /*24910*/  LOP3.LUT R3, R0, R3, RZ, 0xfc, !PT ;  /* 0x0000000300037212 */ /* 0x000fca00078efcff */
[----:B------:R0:W-:Y:S01]  /*24920*/  STG.E.U8 desc[UR36][R16.64], R3 ;  /* 0x0000000310007986 */ /* 0x0001e2000c101124 */
[----:B------:R-:W-:Y:S05]  /*24930*/  BRA `(.L_x_13152) ;  /* 0x0000000800547947 */ /* 0x000fea0003800000 */
.L_x_13163:
        /* <DEDUP_REMOVED lines=17> */
.L_x_13167:
[----:B------:R-:W-:Y:S02]  /*24a50*/  ISETP.GT.U32.AND P0, PT, R2, 0x7f800000, PT ;  /* 0x7f8000000200780c */ /* 0x000fe40003f04070 */
[----:B------:R-:W-:-:S04]  /*24a60*/  MOV R0, 0x7f ;  /* 0x0000007f00007802 */ /* 0x000fc80000000f00 */
[----:B------:R-:W-:-:S07]  /*24a70*/  SEL R0, R0, 0x7c, P0 ;  /* 0x0000007c00007807 */ /* 0x000fce0000000000 */
.L_x_13168:
[----:B------:R-:W-:Y:S05]  /*24a80*/  BSYNC B0 ;  /* 0x0000000000007941 */ /* 0x000fea0003800000 */
.L_x_13166:
[----:B------:R-:W-:-:S04]  /*24a90*/  LOP3.LUT R2, R3, 0x80000000, RZ, 0xc0, !PT ;  /* 0x8000000003027812 */ /* 0x000fc800078ec0ff */
[----:B------:R-:W-:-:S04]  /*24aa0*/  SHF.R.U32.HI R3, RZ, 0x18, R2 ;  /* 0x00000018ff037819 */ /* 0x000fc80000011602 */
[----:B------:R-:W-:-:S05]  /*24ab0*/  LOP3.LUT R3, R0, R3, RZ, 0xfc, !PT ;  /* 0x0000000300037212 */ /* 0x000fca00078efcff */
[----:B------:R0:W-:Y:S01]  /*24ac0*/  STG.E.U8 desc[UR36][R16.64], R3 ;  /* 0x0000000310007986 */ /* 0x0001e2000c101124 */
[----:B------:R-:W-:Y:S05]  /*24ad0*/  BRA `(.L_x_13152) ;  /* 0x0000000400ec7947 */ /* 0x000fea0003800000 */
.L_x_13162:
        /* <DEDUP_REMOVED lines=8> */
.L_x_13159:
        /* <DEDUP_REMOVED lines=11> */
.L_x_13171:
        /* <DEDUP_REMOVED lines=21> */
.L_x_13174:
[----:B------:R-:W-:-:S04]  /*24d60*/  LOP3.LUT R0, R5, 0x80000000, RZ, 0xc0, !PT ;  /* 0x8000000005007812 */ /* 0x000fc800078ec0ff */
[----:B------:R-:W-:-:S04]  /*24d70*/  SHF.R.U32.HI R3, RZ, 0x18, R0 ;  /* 0x00000018ff037819 */ /* 0x000fc80000011600 */
[----:B------:R-:W-:-:S04]  /*24d80*/  LOP3.LUT R2, R2, R3, RZ, 0xfc, !PT ;  /* 0x0000000302027212 */ /* 0x000fc800078efcff */
[----:B------:R-:W-:-:S07]  /*24d90*/  PRMT R0, R2, 0x7610, R0 ;  /* 0x0000761002007816 */ /* 0x000fce0000000000 */
.L_x_13173:
[----:B------:R-:W-:Y:S05]  /*24da0*/  BSYNC B0 ;  /* 0x0000000000007941 */ /* 0x000fea0003800000 */
.L_x_13172:
[----:B------:R3:W-:Y:S01]  /*24db0*/  STG.E.U8 desc[UR36][R16.64], R0 ;  /* 0x0000000010007986 */ /* 0x0007e2000c101124 */
[----:B------:R-:W-:Y:S05]  /*24dc0*/  BRA `(.L_x_13152) ;  /* 0x0000000400307947 */ /* 0x000fea0003800000 */
.L_x_13170:
        /* <DEDUP_REMOVED lines=21> */
.L_x_13177:
[----:B------:R-:W-:-:S04]  /*24f20*/  LOP3.LUT R0, R5, 0x80000000, RZ, 0xc0, !PT ;  /* 0x8000000005007812 */ /* 0x000fc800078ec0ff */
[----:B------:R-:W-:-:S04]  /*24f30*/  SHF.R.U32.HI R3, RZ, 0x18, R0 ;  /* 0x00000018ff037819 */ /* 0x000fc80000011600 */
[----:B------:R-:W-:-:S04]  /*24f40*/  LOP3.LUT R2, R2, R3, RZ, 0xfc, !PT ;  /* 0x0000000302027212 */ /* 0x000fc800078efcff */
[----:B------:R-:W-:-:S07]  /*24f50*/  PRMT R0, R2, 0x7610, R0 ;  /* 0x0000761002007816 */ /* 0x000fce0000000000 */
.L_x_13176:
[----:B------:R-:W-:Y:S05]  /*24f60*/  BSYNC B0 ;  /* 0x0000000000007941 */ /* 0x000fea0003800000 */
.L_x_13175:
[----:B------:R0:W-:Y:S01]  /*24f70*/  STG.E.U8 desc[UR36][R16.64], R0 ;  /* 0x0000000010007986 */ /* 0x0001e2000c101124 */
[----:B------:R-:W-:Y:S05]  /*24f80*/  BRA `(.L_x_13152) ;  /* 0x0000000000c07947 */ /* 0x000fea0003800000 */
.L_x_13169:
        /* <DEDUP_REMOVED lines=26> */
.L_x_13151:
        /* <DEDUP_REMOVED lines=16> */
.L_x_13180:
[----:B------:R-:W-:Y:S05]  /*25230*/  BRA `(.L_x_13152) ;  /* 0x0000000000147947 */ /* 0x000fea0003800000 */
.L_x_13179:
[----:B------:R-:W0:Y:S02]  /*25240*/  F2I.U64.F64.TRUNC R8, R8 ;  /* 0x0000000800087311 */ /* 0x000e24000030d800 */
[----:B0-----:R1:W-:Y:S01]  /*25250*/  STG.E.64 desc[UR36][R16.64], R8 ;  /* 0x0000000810007986 */ /* 0x0013e2000c101b24 */
[----:B------:R-:W-:Y:S05]  /*25260*/  BRA `(.L_x_13152) ;  /* 0x0000000000087947 */ /* 0x000fea0003800000 */
.L_x_13178:
[----:B------:R-:W0:Y:S02]  /*25270*/  F2I.U32.F64.TRUNC R9, R8 ;  /* 0x0000000800097311 */ /* 0x000e24000030d000 */
[----:B0-----:R0:W-:Y:S02]  /*25280*/  STG.E desc[UR36][R16.64], R9 ;  /* 0x0000000910007986 */ /* 0x0011e4000c101924 */
.L_x_13152:
[----:B------:R-:W-:-:S07]  /*25290*/  VIADD R42, R42, 0x80 ;  /* 0x000000802a2a7836 */ /* 0x000fce0000000000 */
.L_x_12986:
[----:B------:R-:W-:Y:S05]  /*252a0*/  BSYNC B6 ;  /* 0x0000000000067941 */ /* 0x000fea0003800000 */
.L_x_12985:
[----:B------:R-:W-:Y:S02]  /*252b0*/  ULDC UR4, c[0x0][0x210] ;  /* 0x0000840000047ab9 */ /* 0x000fe40000000800 */
[----:B------:R-:W-:-:S13]  /*252c0*/  ISETP.GE.AND P0, PT, R42, UR4, PT ;  /* 0x000000042a007c0c */ /* 0x000fda000bf06270 */
[----:B------:R-:W-:Y:S05]  /*252d0*/  @P0 EXIT ;  /* 0x000000000000094d */ /* 0x000fea0003800000 */
[----:B------:R-:W5:Y:S01]  /*252e0*/  LDC R6, c[0x0][0x218] ;  /* 0x00008600ff067b82 */ /* 0x000f620000000800 */
[----:B------:R-:W-:Y:S01]  /*252f0*/  HFMA2.MMA R22, -RZ, RZ, 0, 0 ;  /* 0x00000000ff167435 */ /* 0x000fe200000001ff */
[----:B0--3--:R-:W-:Y:S01]  /*25300*/  IMAD.MOV.U32 R0, RZ, RZ, RZ ;  /* 0x000000ffff007224 */ /* 0x009fe200078e00ff */
[----:B-----5:R-:W-:-:S13]  /*25310*/  ISETP.NE.AND P0, PT, R6, RZ, PT ;  /* 0x000000ff0600720c */ /* 0x020fda0003f05270 */
[----:B------:R-:W-:Y:S05]  /*25320*/  @!P0 BRA `(.L_x_13181) ;  /* 0x0000001000ac8947 */ /* 0x000fea0003800000 */
[----:B--2---:R-:W-:Y:S01]  /*25330*/  IMAD.MOV.U32 R2, RZ, RZ, RZ ;  /* 0x000000ffff027224 */ /* 0x004fe200078e00ff */
[----:B------:R-:W-:Y:S01]  /*25340*/  ULDC.64 UR4, c[0x0][0x220] ;  /* 0x0000880000047ab9 */ /* 0x000fe20000000a00 */
[----:B-1----:R-:W-:Y:S01]  /*25350*/  IMAD.MOV.U32 R3, RZ, RZ, R42 ;  /* 0x000000ffff037224 */ /* 0x002fe200078e002a */
        /* <DEDUP_REMOVED lines=296> */
.L_x_13181:
[----:B------:R-:W0:Y:S01]  /*265e0*/  LDC.U8 R5, c[0x0][0x422] ;  /* 0x00010880ff057b82 */ /* 0x000e220000000000 */
[----:B------:R-:W-:Y:S01]  /*265f0*/  ULDC.64 UR4, c[0x0][0x410] ;  /* 0x0001040000047ab9 */ /* 0x000fe20000000a00 */
[----:B------:R-:W-:Y:S01]  /*26600*/  ULDC.64 UR6, c[0x0][0x418] ;  /* 0x0001060000067ab9 */ /* 0x000fe20000000a00 */
[----:B------:R-:W-:Y:S02]  /*26610*/  IADD3 R22, P0, R22, UR4, RZ ;  /* 0x0000000416167c10 */ /* 0x000fe4000ff1e0ff */
[----:B--2---:R-:W-:-:S03]  /*26620*/  IADD3 R2, P1, R0, UR6, RZ ;  /* 0x0000000600027c10 */ /* 0x004fc6000ff3e0ff */
[----:B------:R-:W-:Y:S02]  /*26630*/  IMAD.X R23, RZ, RZ, UR5, P0 ;  /* 0x00000005ff177e24 */ /* 0x000fe400080e06ff */
[----:B-1----:R-:W-:Y:S01]  /*26640*/  IMAD.X R3, RZ, RZ, UR7, P1 ;  /* 0x00000007ff037e24 */ /* 0x002fe200088e06ff */
        /* <DEDUP_REMOVED lines=11> */
[----:B------:R-:W4:Y:S01]  /*26700*/  LDG.E.S8 R2, desc[UR36][R2.64] ;  /* 0x0000002402027981 */ /* 0x000f22000c1e1300 */
[----:B------:R-:W-:Y:S01]  /*26710*/  CS2R R18, SRZ ;  /* 0x0000000000127805 */ /* 0x000fe2000001ff00 */
[----:B----4-:R0:W1:Y:S01]  /*26720*/  I2F.F64.S16 R16, R2 ;  /* 0x0000000200107312 */ /* 0x0100620000101c00 */
[----:B------:R-:W-:Y:S05]  /*26730*/  BRA `(.L_x_13187) ;  /* 0x0000000c00d87947 */ /* 0x000fea0003800000 */
.L_x_13185:
[----:B------:R-:W4:Y:S01]  /*26740*/  LDG.E.U8 R2, desc[UR36][R2.64] ;  /* 0x0000002402027981 */ /* 0x000f22000c1e1100 */
[----:B------:R-:W-:Y:S01]  /*26750*/  CS2R R18, SRZ ;  /* 0x0000000000127805 */ /* 0x000fe2000001ff00 */
[----:B----4-:R0:W1:Y:S01]  /*26760*/  I2F.F64.U16 R16, R2 ;  /* 0x0000000200107312 */ /* 0x0100620000101800 */
[----:B------:R-:W-:Y:S05]  /*26770*/  BRA `(.L_x_13187) ;  /* 0x0000000c00c87947 */ /* 0x000fea0003800000 */
.L_x_13184:
[----:B------:R-:W-:-:S13]  /*26780*/  ISETP.NE.AND P0, PT, R4, 0x2, PT ;  /* 0x000000020400780c */ /* 0x000fda0003f05270 */
[----:B------:R-:W-:Y:S05]  /*26790*/  @!P0 BRA `(.L_x_13188) ;  /* 0x0000000000308947 */ /* 0x000fea0003800000 */
[----:B------:R-:W-:-:S13]  /*267a0*/  ISETP.NE.AND P0, PT, R4, 0x3, PT ;  /* 0x000000030400780c */ /* 0x000fda0003f05270 */
[----:B------:R-:W-:Y:S05]  /*267b0*/  @!P0 BRA `(.L_x_13189) ;  /* 0x0000000000188947 */ /* 0x000fea0003800000 */
[----:B------:R-:W-:-:S13]  /*267c0*/  ISETP.NE.AND P0, PT, R4, 0x4, PT ;  /* 0x000000040400780c */ /* 0x000fda0003f05270 */
[----:B------:R-:W-:Y:S05]  /*267d0*/  @P0 BRA `(.L_x_13186) ;  /* 0x0000000c00480947 */ /* 0x000fea0003800000 */
[----:B----4-:R-:W2:Y:S01]  /*267e0*/  LDG.E.64 R16, desc[UR36][R2.64] ;  /* 0x0000002402107981 */ /* 0x010ea2000c1e1b00 */
[----:B------:R-:W-:Y:S01]  /*267f0*/  CS2R R18, SRZ ;  /* 0x0000000000127805 */ /* 0x000fe2000001ff00 */
[----:B--2---:R-:W0:Y:S01]  /*26800*/  I2F.F64.S64 R16, R16 ;  /* 0x0000001000107312 */ /* 0x004e220000301c00 */
[----:B------:R-:W-:Y:S05]  /*26810*/  BRA `(.L_x_13187) ;  /* 0x0000000c00a07947 */ /* 0x000fea0003800000 */
.L_x_13189:
[----:B------:R-:W4:Y:S01]  /*26820*/  LDG.E R2, desc[UR36][R2.64] ;  /* 0x0000002402027981 */ /* 0x000f22000c1e1900 */
[----:B------:R-:W-:Y:S01]  /*26830*/  CS2R R18, SRZ ;  /* 0x0000000000127805 */ /* 0x000fe2000001ff00 */
[----:B----4-:R1:W2:Y:S01]  /*26840*/  I2F.F64 R16, R2 ;  /* 0x0000000200107312 */ /* 0x0102a20000201c00 */
[----:B------:R-:W-:Y:S05]  /*26850*/  BRA `(.L_x_13187) ;  /* 0x0000000c00907947 */ /* 0x000fea0003800000 */
.L_x_13188:
[----:B------:R-:W4:Y:S01]  /*26860*/  LDG.E.U16 R2, desc[UR36][R2.64] ;  /* 0x0000002402027981 */ /* 0x000f22000c1e1500 */
[----:B------:R-:W-:Y:S01]  /*26870*/  CS2R R18, SRZ ;  /* 0x0000000000127805 */ /* 0x000fe2000001ff00 */
[----:B----4-:R3:W4:Y:S01]  /*26880*/  I2F.F64.S16 R16, R2 ;  /* 0x0000000200107312 */ /* 0x0107220000101c00 */
[----:B------:R-:W-:Y:S05]  /*26890*/  BRA `(.L_x_13187) ;  /* 0x0000000c00807947 */ /* 0x000fea0003800000 */
.L_x_13183:
[----:B------:R-:W-:-:S13]  /*268a0*/  ISETP.GT.AND P0, PT, R4, 0x6, PT ;  /* 0x000000060400780c */ /* 0x000fda0003f04270 */
[----:B------:R-:W-:Y:S05]  /*268b0*/  @P0 BRA `(.L_x_13190) ;  /* 0x00000000003c0947 */ /* 0x000fea0003800000 */
[----:B------:R-:W-:-:S13]  /*268c0*/  ISETP.NE.AND P0, PT, R4, 0x5, PT ;  /* 0x000000050400780c */ /* 0x000fda0003f05270 */
[----:B------:R-:W-:Y:S05]  /*268d0*/  @!P0 BRA `(.L_x_13191) ;  /* 0x00000000001c8947 */ /* 0x000fea0003800000 */
[----:B------:R-:W-:-:S13]  /*268e0*/  ISETP.NE.AND P0, PT, R4, 0x6, PT ;  /* 0x000000060400780c */ /* 0x000fda0003f05270 */
[----:B------:R-:W-:Y:S05]  /*268f0*/  @P0 BRA `(.L_x_13186) ;  /* 0x0000000c00000947 */ /* 0x000fea0003800000 */
[----:B----4-:R-:W2:Y:S01]  /*26900*/  LDG.E R16, desc[UR36][R2.64] ;  /* 0x0000002402107981 */ /* 0x010ea2000c1e1900 */
[----:B------:R-:W-:Y:S01]  /*26910*/  CS2R R18, SRZ ;  /* 0x0000000000127805 */ /* 0x000fe2000001ff00 */
[----:B--2---:R-:W-:-:S06]  /*26920*/  FMUL.FTZ R16, R16, 1 ;  /* 0x3f80000010107820 */ /* 0x004fcc0000410000 */
[----:B------:R-:W0:Y:S01]  /*26930*/  F2F.F64.F32 R16, R16 ;  /* 0x0000001000107310 */ /* 0x000e220000201800 */
[----:B------:R-:W-:Y:S05]  /*26940*/  BRA `(.L_x_13187) ;  /* 0x0000000c00547947 */ /* 0x000fea0003800000 */
.L_x_13191:
[----:B------:R-:W2:Y:S01]  /*26950*/  LDG.E.U16 R0, desc[UR36][R2.64] ;  /* 0x0000002402007981 */ /* 0x000ea2000c1e1500 */
[----:B------:R-:W-:Y:S01]  /*26960*/  CS2R R18, SRZ ;  /* 0x0000000000127805 */ /* 0x000fe2000001ff00 */
[----:B--2---:R-:W-:-:S05]  /*26970*/  HADD2.F32 R0, -RZ, R0.H0_H0 ;  /* 0x20000000ff007230 */ /* 0x004fca0000004100 */
[----:B------:R-:W-:-:S04]  /*26980*/  FMUL.FTZ R0, R0, 1 ;  /* 0x3f80000000007820 */ /* 0x000fc80000410000 */
[----:B----4-:R0:W1:Y:S01]  /*26990*/  F2F.F64.F32 R16, R0 ;  /* 0x0000000000107310 */ /* 0x0100620000201800 */
[----:B------:R-:W-:Y:S05]  /*269a0*/  BRA `(.L_x_13187) ;  /* 0x0000000c003c7947 */ /* 0x000fea0003800000 */
.L_x_13190:
        /* <DEDUP_REMOVED lines=8> */
[----:B----4-:R-:W-:-:S05]  /*26a30*/  FMUL.FTZ R16, R2, 1 ;  /* 0x3f80000002107820 */ /* 0x010fca0000410000 */
[----:B------:R-:W0:Y:S08]  /*26a40*/  F2F.F64.F32 R18, R18 ;  /* 0x0000001200127310 */ /* 0x000e300000201800 */
[----:B------:R-:W1:Y:S01]  /*26a50*/  F2F.F64.F32 R16, R16 ;  /* 0x0000001000107310 */ /* 0x000e620000201800 */
[----:B------:R-:W-:Y:S05]  /*26a60*/  BRA `(.L_x_13187) ;  /* 0x0000000c000c7947 */ /* 0x000fea0003800000 */
.L_x_13193:
[----:B------:R-:W2:Y:S02]  /*26a70*/  LDG.E R0, desc[UR36][R2.64] ;  /* 0x0000002402007981 */ /* 0x000ea4000c1e1900 */
[--C-:B--2---:R-:W-:Y:S02]  /*26a80*/  HADD2.F32 R4, -RZ, R0.reuse.H1_H1 ;  /* 0x30000000ff047230 */ /* 0x104fe40000004100 */
[----:B------:R-:W-:-:S03]  /*26a90*/  HADD2.F32 R0, -RZ, R0.H0_H0 ;  /* 0x20000000ff007230 */ /* 0x000fc60000004100 */
[----:B------:R-:W-:Y:S02]  /*26aa0*/  FMUL.FTZ R4, R4, 1 ;  /* 0x3f80000004047820 */ /* 0x000fe40000410000 */
[----:B------:R-:W-:Y:S02]  /*26ab0*/  FMUL.FTZ R0, R0, 1 ;  /* 0x3f80000000007820 */ /* 0x000fe40000410000 */
[----:B------:R0:W1:Y:S08]  /*26ac0*/  F2F.F64.F32 R18, R4 ;  /* 0x0000000400127310 */ /* 0x0000700000201800 */
[----:B----4-:R0:W2:Y:S01]  /*26ad0*/  F2F.F64.F32 R16, R0 ;  /* 0x0000000000107310 */ /* 0x0100a20000201800 */
[----:B------:R-:W-:Y:S05]  /*26ae0*/  BRA `(.L_x_13187) ;  /* 0x0000000800ec7947 */ /* 0x000fea0003800000 */
.L_x_13192:
[----:B----4-:R0:W5:Y:S01]  /*26af0*/  LDG.E.64 R16, desc[UR36][R2.64] ;  /* 0x0000002402107981 */ /* 0x010162000c1e1b00 */
[----:B------:R-:W-:Y:S01]  /*26b00*/  CS2R R18, SRZ ;  /* 0x0000000000127805 */ /* 0x000fe2000001ff00 */
[----:B------:R-:W-:Y:S06]  /*26b10*/  BRA `(.L_x_13187) ;  /* 0x0000000800e07947 */ /* 0x000fec0003800000 */
.L_x_13182:
        /* <DEDUP_REMOVED lines=9> */
[----:B------:R-:W-:Y:S02]  /*26bb0*/  CS2R R18, SRZ ;  /* 0x0000000000127805 */ /* 0x000fe4000001ff00 */
[----:B----4-:R-:W-:Y:S02]  /*26bc0*/  MOV R16, RZ ;  /* 0x000000ff00107202 */ /* 0x010fe40000000f00 */
[----:B--2---:R-:W-:-:S04]  /*26bd0*/  ISETP.NE.AND P0, PT, R2, RZ, PT ;  /* 0x000000ff0200720c */ /* 0x004fc80003f05270 */
[----:B------:R-:W-:Y:S01]  /*26be0*/  FSEL R17, RZ, 1.875, !P0 ;  /* 0x3ff00000ff117808 */ /* 0x000fe20004000000 */
[----:B------:R-:W-:Y:S08]  /*26bf0*/  BRA `(.L_x_13187) ;  /* 0x0000000800a87947 */ /* 0x000ff00003800000 */
.L_x_13196:
[----:B----4-:R0:W5:Y:S01]  /*26c00*/  LDG.E.128 R16, desc[UR36][R2.64] ;  /* 0x0000002402107981 */ /* 0x010162000c1e1d00 */
[----:B------:R-:W-:Y:S05]  /*26c10*/  BRA `(.L_x_13187) ;  /* 0x0000000800a07947 */ /* 0x000fea0003800000 */
.L_x_13195:
[----:B------:R-:W-:-:S13]  /*26c20*/  ISETP.NE.AND P0, PT, R4, 0xf, PT ;  /* 0x0000000f0400780c */ /* 0x000fda0003f05270 */
[----:B------:R-:W-:Y:S05]  /*26c30*/  @!P0 BRA `(.L_x_13197) ;  /* 0x0000000000ac8947 */ /* 0x000fea0003800000 */
[----:B------:R-:W-:-:S13]  /*26c40*/  ISETP.NE.AND P0, PT, R4, 0x17, PT ;  /* 0x000000170400780c */ /* 0x000fda0003f05270 */
[----:B------:R-:W-:Y:S05]  /*26c50*/  @!P0 BRA `(.L_x_13198) ;  /* 0x0000000000648947 */ /* 0x000fea0003800000 */
[----:B------:R-:W-:-:S13]  /*26c60*/  ISETP.NE.AND P0, PT, R4, 0x18, PT ;  /* 0x000000180400780c */ /* 0x000fda0003f05270 */
[----:B------:R-:W-:Y:S05]  /*26c70*/  @P0 BRA `(.L_x_13186) ;  /* 0x0000000800200947 */ /* 0x000fea0003800000 */
[----:B------:R-:W2:Y:S01]  /*26c80*/  LDG.E.U8 R0, desc[UR36][R2.64] ;  /* 0x0000002402007981 */ /* 0x000ea2000c1e1100 */
[----:B----4-:R-:W-:Y:S01]  /*26c90*/  IMAD.MOV.U32 R8, RZ, RZ, -0x800000 ;  /* 0xff800000ff087424 */ /* 0x010fe200078e00ff */
        /* <DEDUP_REMOVED lines=21> */
.L_x_13198:
[----:B------:R-:W2:Y:S01]  /*26df0*/  LDG.E.U8 R2, desc[UR36][R2.64] ;  /* 0x0000002402027981 */ /* 0x000ea2000c1e1100 */
[----:B------:R-:W-:Y:S01]  /*26e00*/  CS2R R18, SRZ ;  /* 0x0000000000127805 */ /* 0x000fe2000001ff00 */
        /* <DEDUP_REMOVED lines=12> */
[----:B----4-:R0:W1:Y:S01]  /*26ed0*/  F2F.F64.F32 R16, R4 ;  /* 0x0000000400107310 */ /* 0x0100620000201800 */
[----:B------:R-:W-:Y:S05]  /*26ee0*/  BRA `(.L_x_13187) ;  /* 0x0000000400ec7947 */ /* 0x000fea0003800000 */
.L_x_13197:
[----:B------:R-:W2:Y:S01]  /*26ef0*/  LDG.E.U16 R0, desc[UR36][R2.64] ;  /* 0x0000002402007981 */ /* 0x000ea2000c1e1500 */
[----:B------:R-:W-:Y:S01]  /*26f00*/  CS2R R18, SRZ ;  /* 0x0000000000127805 */ /* 0x000fe2000001ff00 */
[----:B--2---:R-:W-:-:S04]  /*26f10*/  IMAD.U32 R0, R0, 0x10000, RZ ;  /* 0x0001000000007824 */ /* 0x004fc800078e00ff */
[----:B------:R-:W-:-:S04]  /*26f20*/  FMUL.FTZ R0, R0, 1 ;  /* 0x3f80000000007820 */ /* 0x000fc80000410000 */
[----:B----4-:R0:W1:Y:S01]  /*26f30*/  F2F.F64.F32 R16, R0 ;  /* 0x0000000000107310 */ /* 0x0100620000201800 */
[----:B------:R-:W-:Y:S05]  /*26f40*/  BRA `(.L_x_13187) ;  /* 0x0000000400d47947 */ /* 0x000fea0003800000 */
.L_x_13194:
        /* <DEDUP_REMOVED lines=8> */
[----:B------:R-:W4:Y:S01]  /*26fd0*/  LDG.E.U16 R2, desc[UR36][R2.64] ;  /* 0x0000002402027981 */ /* 0x000f22000c1e1500 */
[----:B------:R-:W-:Y:S01]  /*26fe0*/  CS2R R18, SRZ ;  /* 0x0000000000127805 */ /* 0x000fe2000001ff00 */
[----:B----4-:R0:W1:Y:S01]  /*26ff0*/  I2F.F64.U16 R16, R2 ;  /* 0x0000000200107312 */ /* 0x0100620000101800 */
[----:B------:R-:W-:Y:S05]  /*27000*/  BRA `(.L_x_13187) ;  /* 0x0000000400a47947 */ /* 0x000fea0003800000 */
.L_x_13201:
        /* <DEDUP_REMOVED lines=21> */
.L_x_13205:
[----:B------:R-:W-:Y:S05]  /*27160*/  BSYNC B1 ;  /* 0x0000000000017941 */ /* 0x000fea0003800000 */
.L_x_13204:
[----:B------:R-:W-:Y:S01]  /*27170*/  LEA R3, R0, 0x3b800000, 0x17 ;  /* 0x3b80000000037811 */ /* 0x000fe200078eb8ff */
[----:B------:R-:W-:-:S05]  /*27180*/  IMAD.SHL.U32 R0, R2, 0x100000, RZ ;  /* 0x0010000002007824 */ /* 0x000fca00078e00ff */
[----:B------:R-:W-:-:S07]  /*27190*/  LOP3.LUT R0, R3, R0, R4, 0xfe, !PT ;  /* 0x0000000003007212 */ /* 0x000fce00078efe04 */
.L_x_13203:
[----:B------:R-:W-:Y:S05]  /*271a0*/  BSYNC B0 ;  /* 0x0000000000007941 */ /* 0x000fea0003800000 */
.L_x_13202:
[----:B------:R-:W-:Y:S01]  /*271b0*/  FMUL.FTZ R0, R0, 1 ;  /* 0x3f80000000007820 */ /* 0x000fe20000410000 */
[----:B------:R-:W-:-:S03]  /*271c0*/  CS2R R18, SRZ ;  /* 0x0000000000127805 */ /* 0x000fc6000001ff00 */
[----:B----4-:R0:W1:Y:S01]  /*271d0*/  F2F.F64.F32 R16, R0 ;  /* 0x0000000000107310 */ /* 0x0100620000201800 */
[----:B------:R-:W-:Y:S05]  /*271e0*/  BRA `(.L_x_13187) ;  /* 0x00000004002c7947 */ /* 0x000fea0003800000 */
.L_x_13200:
        /* <DEDUP_REMOVED lines=21> */
.L_x_13209:
[----:B------:R-:W-:Y:S05]  /*27340*/  BSYNC B1 ;  /* 0x0000000000017941 */ /* 0x000fea0003800000 */
.L_x_13208:
[----:B------:R-:W-:Y:S01]  /*27350*/  LEA R3, R0, 0x37800000, 0x17 ;  /* 0x3780000000037811 */ /* 0x000fe200078eb8ff */
[----:B------:R-:W-:-:S05]  /*27360*/  IMAD.SHL.U32 R0, R2, 0x200000, RZ ;  /* 0x0020000002007824 */ /* 0x000fca00078e00ff */
[----:B------:R-:W-:-:S07]  /*27370*/  LOP3.LUT R0, R3, R0, R4, 0xfe, !PT ;  /* 0x0000000003007212 */ /* 0x000fce00078efe04 */
.L_x_13207:
[----:B------:R-:W-:Y:S05]  /*27380*/  BSYNC B0 ;  /* 0x0000000000007941 */ /* 0x000fea0003800000 */
.L_x_13206:
[----:B------:R-:W-:Y:S01]  /*27390*/  FMUL.FTZ R0, R0, 1 ;  /* 0x3f80000000007820 */ /* 0x000fe20000410000 */
[----:B------:R-:W-:-:S03]  /*273a0*/  CS2R R18, SRZ ;  /* 0x0000000000127805 */ /* 0x000fc6000001ff00 */
[----:B----4-:R0:W1:Y:S01]  /*273b0*/  F2F.F64.F32 R16, R0 ;  /* 0x0000000000107310 */ /* 0x0100620000201800 */
[----:B------:R-:W-:Y:S05]  /*273c0*/  BRA `(.L_x_13187) ;  /* 0x0000000000b47947 */ /* 0x000fea0003800000 */
.L_x_13199:
        /* <DEDUP_REMOVED lines=14> */
.L_x_13213:
[----:B------:R-:W-:Y:S05]  /*274b0*/  BSYNC B0 ;  /* 0x0000000000007941 */ /* 0x000fea0003800000 */
.L_x_13212:
[----:B------:R-:W-:Y:S01]  /*274c0*/  FMUL.FTZ R0, R0, 1 ;  /* 0x3f80000000007820 */ /* 0x000fe20000410000 */
[----:B------:R-:W-:-:S03]  /*274d0*/  CS2R R18, SRZ ;  /* 0x0000000000127805 */ /* 0x000fc6000001ff00 */
[----:B----4-:R0:W1:Y:S01]  /*274e0*/  F2F.F64.F32 R16, R0 ;  /* 0x0000000000107310 */ /* 0x0100620000201800 */
[----:B------:R-:W-:Y:S05]  /*274f0*/  BRA `(.L_x_13187) ;  /* 0x0000000000687947 */ /* 0x000fea0003800000 */
.L_x_13186:
        /* <DEDUP_REMOVED lines=11> */
[----:B----4-:R-:W-:Y:S02]  /*275b0*/  IMAD.MOV.U32 R8, RZ, RZ, 0x4e ;  /* 0x0000004eff087424 */ /* 0x010fe400078e00ff */
[----:B------:R-:W-:Y:S02]  /*275c0*/  IMAD.MOV.U32 R12, RZ, RZ, 0x1 ;  /* 0x00000001ff0c7424 */ /* 0x000fe400078e00ff */
[----:B0-----:R-:W-:-:S07]  /*275d0*/  IMAD.MOV.U32 R13, RZ, RZ, RZ ;  /* 0x000000ffff0d7224 */ /* 0x001fce00078e00ff */
[----:B------:R-:W-:-:S07]  /*275e0*/  LEPC R20, `(.L_x_13214) ;  /* 0x000000001014794e */ /* 0x000fce0000000000 */
[----:B-1----:R-:W-:Y:S05]  /*275f0*/  CALL.ABS.NOINC R2 ;  /* 0x0000000002007343 */ /* 0x002fea0003c00000 */
.L_x_13214:
[----:B------:R-:W-:Y:S02]  /*27600*/  CS2R R16, SRZ ;  /* 0x0000000000107805 */ /* 0x000fe4000001ff00 */
[----:B------:R-:W-:Y:S01]  /*27610*/  CS2R R18, SRZ ;  /* 0x0000000000127805 */ /* 0x000fe2000001ff00 */
[----:B------:R-:W-:Y:S06]  /*27620*/  BRA `(.L_x_13187) ;  /* 0x00000000001c7947 */ /* 0x000fec0003800000 */
.L_x_13211:
[----:B----4-:R-:W2:Y:S01]  /*27630*/  LDG.E.64 R16, desc[UR36][R2.64] ;  /* 0x0000002402107981 */ /* 0x010ea2000c1e1b00 */
[----:B------:R-:W-:Y:S01]  /*27640*/  CS2R R18, SRZ ;  /* 0x0000000000127805 */ /* 0x000fe2000001ff00 */
[----:B--2---:R-:W0:Y:S01]  /*27650*/  I2F.F64.U64 R16, R16 ;  /* 0x0000001000107312 */ /* 0x004e220000301800 */
[----:B------:R-:W-:Y:S05]  /*27660*/  BRA `(.L_x_13187) ;  /* 0x00000000000c7947 */ /* 0x000fea0003800000 */
.L_x_13210:
[----:B------:R-:W4:Y:S01]  /*27670*/  LDG.E R2, desc[UR36][R2.64] ;  /* 0x0000002402027981 */ /* 0x000f22000c1e1900 */
[----:B------:R-:W-:Y:S01]  /*27680*/  CS2R R18, SRZ ;  /* 0x0000000000127805 */ /* 0x000fe2000001ff00 */
[----:B----4-:R0:W1:Y:S06]  /*27690*/  I2F.F64.U32 R16, R2 ;  /* 0x0000000200107312 */ /* 0x01006c0000201800 */
.L_x_13187:
[----:B------:R-:W-:Y:S01]  /*276a0*/  IMAD.MOV.U32 R6, RZ, RZ, 0x33145c07 ;  /* 0x33145c07ff067424 */ /* 0x000fe200078e00ff */
[----:B01---5:R-:W-:Y:S01]  /*276b0*/  DSETP.GTU.AND P0, PT, |R18|, +INF , PT ;  /* 0x7ff000001200742a */ /* 0x023fe20003f0c200 */
[----:B------:R-:W-:Y:S01]  /*276c0*/  IMAD.MOV.U32 R7, RZ, RZ, 0x3c91a626 ;  /* 0x3c91a626ff077424 */ /* 0x000fe200078e00ff */
[----:B------:R-:W-:Y:S01]  /*276d0*/  BSSY B1, `(.L_x_13215) ;  /* 0x00008f1000017945 */ /* 0x000fe20003800000 */
[----:B--234-:R-:W-:Y:S02]  /*276e0*/  DADD R2, -RZ, |R16| ;  /* 0x00000000ff027229 */ /* 0x01cfe40000000510 */
[----:B------:R-:W-:Y:S01]  /*276f0*/  DADD R4, -RZ, |R18| ;  /* 0x00000000ff047229 */ /* 0x000fe20000000512 */
        /* <DEDUP_REMOVED lines=74> */
[----:B------:R-:W-:Y:S02]  /*27ba0*/  @P1 LOP3.LUT R7, R12, 0x80000, RZ, 0xfc, !PT ;  /* 0x000800000c071812 */ /* 0x000fe400078efcff */
[----:B------:R-:W-:Y:S02]  /*27bb0*/  MOV R12, R24 ;  /* 0x00000018000c7202 */ /* 0x000fe40000000f00 */
[----:B------:R-:W0:Y:S01]  /*27bc0*/  MUFU.RSQ64H R13, R7 ;  /* 0x00000007000d7308 */ /* 0x000e220000001c00 */
[----:B------:R-:W-:Y:S02]  /*27bd0*/  @P3 LOP3.LUT R27, R14, 0x80000, RZ, 0xfc, !PT ;  /* 0x000800000e1b3812 */ /* 0x000fe400078efcff */
[----:B------:R-:W-:Y:S01]  /*27be0*/  SEL R26, R12, UR7, P2 ;  /* 0x000000070c1a7c07 */ /* 0x000fe20009000000 */
[----:B------:R-:W-:Y:S01]  /*27bf0*/  IMAD.MOV.U32 R12, RZ, RZ, RZ ;  /* 0x000000ffff0c7224 */ /* 0x000fe200078e00ff */
[----:B------:R-:W-:Y:S01]  /*27c00*/  SEL R6, R6, UR6, P0 ;  /* 0x0000000606067c07 */ /* 0x000fe20008000000 */
[----:B------:R-:W-:Y:S01]  /*27c10*/  DSETP.NEU.AND P0, PT, R34, RZ, PT ;  /* 0x000000ff2200722a */ /* 0x000fe20003f0d000 */
[----:B------:R-:W-:Y:S01]  /*27c20*/  ISETP.GE.U32.AND P1, PT, R35, 0x7ff00000, PT ;  /* 0x7ff000002300780c */ /* 0x000fe20003f26070 */
[----:B------:R-:W1:Y:S01]  /*27c30*/  MUFU.RSQ64H R29, R27 ;  /* 0x0000001b001d7308 */ /* 0x000e620000001c00 */
[----:B------:R-:W-:Y:S01]  /*27c40*/  ISETP.GE.U32.AND P3, PT, R45, 0x7ff00000, PT ;  /* 0x7ff000002d00780c */ /* 0x000fe20003f66070 */
[----:B------:R-:W-:-:S02]  /*27c50*/  DSETP.NEU.AND P2, PT, R38, RZ, PT ;  /* 0x000000ff2600722a */ /* 0x000fc40003f4d000 */
        /* <DEDUP_REMOVED lines=48> */
[----:B------:R-:W-:Y:S01]  /*27f60*/  IMAD.MOV.U32 R11, RZ, RZ, R15 ;  /* 0x000000ffff0b7224 */ /* 0x000fe200078e000f */
[----:B------:R-:W-:Y:S01]  /*27f70*/  MOV R15, R29 ;  /* 0x0000001d000f7202 */ /* 0x000fe20000000f00 */
[----:B------:R-:W-:Y:S02]  /*27f80*/  IMAD.MOV.U32 R24, RZ, RZ, R6 ;  /* 0x000000ffff187224 */ /* 0x000fe400078e0006 */
[----:B------:R-:W-:Y:S02]  /*27f90*/  IMAD.MOV.U32 R12, RZ, RZ, R30 ;  /* 0x000000ffff0c7224 */ /* 0x000fe400078e001e */
[----:B------:R-:W-:Y:S02]  /*27fa0*/  IMAD.MOV.U32 R13, RZ, RZ, R31 ;  /* 0x000000ffff0d7224 */ /* 0x000fe400078e001f */
[----:B------:R-:W-:-:S07]  /*27fb0*/  IMAD.MOV.U32 R14, RZ, RZ, R28 ;  /* 0x000000ffff0e7224 */ /* 0x000fce00078e001c */
[----:B------:R-:W-:Y:S05]  /*27fc0*/  CALL.REL.NOINC `($__internal_22_$__cuda_sm20_dsqrt_rn_f64_mediumpath_v1) ;  /* 0x0000009c00b87944 */ /* 0x000fea0003c00000 */
.L_x_13223:
[----:B------:R-:W-:Y:S05]  /*27fd0*/  BSYNC B3 ;  /* 0x0000000000037941 */ /* 0x000fea0003800000 */
.L_x_13222:
        /* <DEDUP_REMOVED lines=82> */
.L_x_13221:
        /* <DEDUP_REMOVED lines=36> */
.L_x_13231:
[----:B------:R-:W-:Y:S05]  /*28740*/  BSYNC B4 ;  /* 0x0000000000047941 */ /* 0x000fea0003800000 */
.L_x_13230:
[----:B------:R-:W-:Y:S01]  /*28750*/  IMAD.MOV.U32 R6, RZ, RZ, R10 ;  /* 0x000000ffff067224 */ /* 0x000fe200078e000a */
[----:B------:R-:W-:Y:S01]  /*28760*/  MOV R7, R11 ;  /* 0x0000000b00077202 */ /* 0x000fe20000000f00 */
[----:B------:R-:W-:Y:S06]  /*28770*/  BRA `(.L_x_13229) ;  /* 0x0000000000047947 */ /* 0x000fec0003800000 */
.L_x_13228:
[----:B------:R-:W-:-:S11]  /*28780*/  DADD R6, -R8, R42 ;  /* 0x0000000008067229 */ /* 0x000fd6000000012a */
.L_x_13229:
[----:B------:R-:W-:Y:S05]  /*28790*/  BSYNC B3 ;  /* 0x0000000000037941 */ /* 0x000fea0003800000 */
.L_x_13227:
        /* <DEDUP_REMOVED lines=31> */
.L_x_13236:
[----:B------:R-:W-:Y:S05]  /*28990*/  BSYNC B4 ;  /* 0x0000000000047941 */ /* 0x000fea0003800000 */
.L_x_13235:
[----:B------:R-:W-:Y:S05]  /*289a0*/  BRA `(.L_x_13234) ;  /* 0x0000000000047947 */ /* 0x000fea0003800000 */
.L_x_13233:
[----:B------:R-:W-:-:S11]  /*289b0*/  DADD R10, R44, -R12 ;  /* 0x000000002c0a7229 */ /* 0x000fd6000000080c */
.L_x_13234:
[----:B------:R-:W-:Y:S05]  /*289c0*/  BSYNC B3 ;  /* 0x0000000000037941 */ /* 0x000fea0003800000 */
.L_x_13232:
[----:B------:R-:W-:Y:S01]  /*289d0*/  DMUL R10, R10, 0.5 ;  /* 0x3fe000000a0a7828 */ /* 0x000fe20000000000 */
[----:B------:R-:W-:Y:S01]  /*289e0*/  BSSY B3, `(.L_x_13237) ;  /* 0x000001d000037945 */ /* 0x000fe20003800000 */
[----:B------:R-:W-:-:S06]  /*289f0*/  DADD R12, R32, 1 ;  /* 0x3ff00000200c7429 */ /* 0x000fcc0000000000 */
[----:B------:R-:W-:Y:S01]  /*28a00*/  DFMA R34, R6, 0.5, R10 ;  /* 0x3fe000000622782b */ /* 0x000fe2000000000a */
[----:B------:R-:W-:Y:S01]  /*28a10*/  MOV R10, 0x0 ;  /* 0x00000000000a7802 */ /* 0x000fe20000000f00 */
[----:B------:R-:W-:-:S06]  /*28a20*/  IMAD.MOV.U32 R11, RZ, RZ, 0x3fd80000 ;  /* 0x3fd80000ff0b7424 */ /* 0x000fcc00078e00ff */
        /* <DEDUP_REMOVED lines=24> */
.L_x_13238:
[----:B------:R-:W-:Y:S05]  /*28bb0*/  BSYNC B3 ;  /* 0x0000000000037941 */ /* 0x000fea0003800000 */
.L_x_13237:
        /* <DEDUP_REMOVED lines=87> */
.L_x_13239:
        /* <DEDUP_REMOVED lines=22> */
.L_x_13241:
[----:B------:R-:W-:Y:S05]  /*29290*/  BSYNC B3 ;  /* 0x0000000000037941 */ /* 0x000fea0003800000 */
.L_x_13240:
        /* <DEDUP_REMOVED lines=30> */
.L_x_13226:
        /* <DEDUP_REMOVED lines=27> */
.L_x_13244:
[----:B------:R-:W-:Y:S05]  /*29630*/  BSYNC B3 ;  /* 0x0000000000037941 */ /* 0x000fea0003800000 */
.L_x_13243:
        /* <DEDUP_REMOVED lines=27> */
.L_x_13247:
[----:B------:R-:W-:Y:S05]  /*297f0*/  BSYNC B3 ;  /* 0x0000000000037941 */ /* 0x000fea0003800000 */
.L_x_13246:
        /* <DEDUP_REMOVED lines=30> */
.L_x_13245:
[----:B------:R-:W-:-:S10]  /*299e0*/  DADD R34, R34, 1 ;  /* 0x3ff0000022227429 */ /* 0x000fd40000000000 */
[----:B------:R-:W-:Y:S01]  /*299f0*/  ISETP.GT.AND P0, PT, R35, 0xfffff, PT ;  /* 0x000fffff2300780c */ /* 0x000fe20003f04270 */
[----:B------:R-:W-:Y:S01]  /*29a00*/  IMAD.MOV.U32 R7, RZ, RZ, R35 ;  /* 0x000000ffff077224 */ /* 0x000fe200078e0023 */
[----:B------:R-:W-:-:S11]  /*29a10*/  MOV R6, R34 ;  /* 0x0000002200067202 */ /* 0x000fd60000000f00 */
        /* <DEDUP_REMOVED lines=71> */
.L_x_13248:
[----:B------:R-:W-:Y:S01]  /*29e90*/  IMAD.MOV.U32 R10, RZ, RZ, 0x0 ;  /* 0x00000000ff0a7424 */ /* 0x000fe200078e00ff */
[----:B------:R-:W-:Y:S01]  /*29ea0*/  FSETP.NEU.FTZ.AND P0, PT, R7, RZ, PT ;  /* 0x000000ff0700720b */ /* 0x000fe20003f1d000 */
[----:B------:R-:W-:-:S06]  /*29eb0*/  IMAD.MOV.U32 R11, RZ, RZ, 0x7ff00000 ;  /* 0x7ff00000ff0b7424 */ /* 0x000fcc00078e00ff */
[----:B------:R-:W-:-:S10]  /*29ec0*/  DFMA R10, R6, R10, +INF ;  /* 0x7ff00000060a742b */ /* 0x000fd4000000000a */
[----:B------:R-:W-:Y:S02]  /*29ed0*/  FSEL R34, R10, RZ, P0 ;  /* 0x000000ff0a227208 */ /* 0x000fe40000000000 */
[----:B------:R-:W-:Y:S01]  /*29ee0*/  FSEL R35, R11, -QNAN , P0 ;  /* 0xfff000000b237808 */ /* 0x000fe20000000000 */
[----:B------:R-:W-:Y:S06]  /*29ef0*/  BRA `(.L_x_13224) ;  /* 0x0000000400347947 */ /* 0x000fec0003800000 */
.L_x_13242:
        /* <DEDUP_REMOVED lines=26> */
.L_x_13250:
[----:B------:R-:W-:Y:S05]  /*2a0a0*/  BSYNC B3 ;  /* 0x0000000000037941 */ /* 0x000fea0003800000 */
.L_x_13249:
[----:B------:R-:W0:Y:S01]  /*2a0b0*/  MUFU.RCP64H R7, R13 ;  /* 0x0000000d00077308 */ /* 0x000e220000001800 */
[----:B------:R-:W-:Y:S01]  /*2a0c0*/  MOV R6, 0x1 ;  /* 0x0000000100067802 */ /* 0x000fe20000000f00 */
[----:B------:R-:W-:Y:S01]  /*2a0d0*/  BSSY B3, `(.L_x_13251) ;  /* 0x0000013000037945 */ /* 0x000fe20003800000 */
[----:B------:R-:W-:-:S04]  /*2a0e0*/  FSETP.GEU.AND P1, PT, |R5|, 6.5827683646048100446e-37, PT ;  /* 0x036000000500780b */ /* 0x000fc80003f2e200 */
        /* <DEDUP_REMOVED lines=17> */
.L_x_13252:
[----:B------:R-:W-:Y:S05]  /*2a200*/  BSYNC B3 ;  /* 0x0000000000037941 */ /* 0x000fea0003800000 */
.L_x_13251:
[----:B------:R-:W-:Y:S02]  /*2a210*/  IMAD.MOV.U32 R34, RZ, RZ, R10 ;  /* 0x000000ffff227224 */ /* 0x000fe400078e000a */
[----:B------:R-:W-:Y:S01]  /*2a220*/  IMAD.MOV.U32 R35, RZ, RZ, R11 ;  /* 0x000000ffff237224 */ /* 0x000fe200078e000b */
[----:B------:R-:W-:Y:S06]  /*2a230*/  BRA `(.L_x_13224) ;  /* 0x0000000000647947 */ /* 0x000fec0003800000 */
.L_x_13225:
        /* <DEDUP_REMOVED lines=22> */
.L_x_13254:
[----:B------:R-:W-:Y:S05]  /*2a3a0*/  BSYNC B3 ;  /* 0x0000000000037941 */ /* 0x000fea0003800000 */
.L_x_13253:
[----:B------:R-:W-:Y:S02]  /*2a3b0*/  IMAD.MOV.U32 R34, RZ, RZ, R12 ;  /* 0x000000ffff227224 */ /* 0x000fe400078e000c */
[----:B------:R-:W-:-:S07]  /*2a3c0*/  IMAD.MOV.U32 R35, RZ, RZ, R13 ;  /* 0x000000ffff237224 */ /* 0x000fce00078e000d */
.L_x_13224:
[----:B------:R-:W-:Y:S05]  /*2a3d0*/  BSYNC B2 ;  /* 0x0000000000027941 */ /* 0x000fea0003800000 */
.L_x_13220:
        /* <DEDUP_REMOVED lines=20> */
[----:B------:R-:W-:Y:S01]  /*2a520*/  MOV R0, 0x2a560 ;  /* 0x0002a56000007802 */ /* 0x000fe20000000f00 */
[----:B------:R-:W-:Y:S02]  /*2a530*/  IMAD.MOV.U32 R12, RZ, RZ, R2 ;  /* 0x000000ffff0c7224 */ /* 0x000fe400078e0002 */
[----:B------:R-:W-:-:S07]  /*2a540*/  IMAD.MOV.U32 R13, RZ, RZ, R3 ;  /* 0x000000ffff0d7224 */ /* 0x000fce00078e0003 */
[----:B------:R-:W-:Y:S05]  /*2a550*/  CALL.REL.NOINC `($__internal_21_$__cuda_sm20_div_rn_f64_full) ;  /* 0x0000007000bc7944 */ /* 0x000fea0003c00000 */
[----:B------:R-:W-:Y:S02]  /*2a560*/  IMAD.MOV.U32 R6, RZ, RZ, R10 ;  /* 0x000000ffff067224 */ /* 0x000fe400078e000a */
[----:B------:R-:W-:-:S07]  /*2a570*/  IMAD.MOV.U32 R7, RZ, RZ, R11 ;  /* 0x000000ffff077224 */ /* 0x000fce00078e000b */
.L_x_13258:
[----:B------:R-:W-:Y:S05]  /*2a580*/  BSYNC B3 ;  /* 0x0000000000037941 */ /* 0x000fea0003800000 */
.L_x_13257:
        /* <DEDUP_REMOVED lines=41> */
.L_x_13266:
[----:B------:R-:W-:Y:S05]  /*2a820*/  BSYNC B4 ;  /* 0x0000000000047941 */ /* 0x000fea0003800000 */
.L_x_13265:
[----:B------:R-:W-:Y:S02]  /*2a830*/  IMAD.MOV.U32 R46, RZ, RZ, R10 ;  /* 0x000000ffff2e7224 */ /* 0x000fe400078e000a */
[----:B------:R-:W-:Y:S01]  /*2a840*/  IMAD.MOV.U32 R47, RZ, RZ, R11 ;  /* 0x000000ffff2f7224 */ /* 0x000fe200078e000b */
[----:B------:R-:W-:Y:S06]  /*2a850*/  BRA `(.L_x_13264) ;  /* 0x0000000000047947 */ /* 0x000fec0003800000 */
.L_x_13263:
[----:B------:R-:W-:-:S11]  /*2a860*/  DADD R46, -R8, R42 ;  /* 0x00000000082e7229 */ /* 0x000fd6000000012a */
.L_x_13264:
[----:B------:R-:W-:Y:S05]  /*2a870*/  BSYNC B3 ;  /* 0x0000000000037941 */ /* 0x000fea0003800000 */
.L_x_13262:
        /* <DEDUP_REMOVED lines=26> */
.L_x_13271:
[----:B------:R-:W-:Y:S05]  /*2aa20*/  BSYNC B4 ;  /* 0x0000000000047941 */ /* 0x000fea0003800000 */
.L_x_13270:
[----:B------:R-:W-:Y:S01]  /*2aa30*/  MOV R4, R10 ;  /* 0x0000000a00047202 */ /* 0x000fe20000000f00 */
[----:B------:R-:W-:Y:S01]  /*2aa40*/  IMAD.MOV.U32 R5, RZ, RZ, R11 ;  /* 0x000000ffff057224 */ /* 0x000fe200078e000b */
[----:B------:R-:W-:Y:S06]  /*2aa50*/  BRA `(.L_x_13269) ;  /* 0x0000000000047947 */ /* 0x000fec0003800000 */
.L_x_13268:
[----:B------:R-:W-:-:S11]  /*2aa60*/  DADD R4, -R20, R44 ;  /* 0x0000000014047229 */ /* 0x000fd6000000012c */
.L_x_13269:
[----:B------:R-:W-:Y:S05]  /*2aa70*/  BSYNC B3 ;  /* 0x0000000000037941 */ /* 0x000fea0003800000 */
.L_x_13267:
        /* <DEDUP_REMOVED lines=26> */
.L_x_13273:
[----:B------:R-:W-:Y:S05]  /*2ac20*/  BSYNC B3 ;  /* 0x0000000000037941 */ /* 0x000fea0003800000 */
.L_x_13272:
[----:B------:R-:W-:Y:S01]  /*2ac30*/  PLOP3.LUT P0, PT, PT, PT, PT, 0x80, 0x0 ;  /* 0x000000000000781c */ /* 0x000fe20003f0f070 */
[----:B------:R-:W-:Y:S02]  /*2ac40*/  IMAD.MOV.U32 R32, RZ, RZ, R12 ;  /* 0x000000ffff207224 */ /* 0x000fe400078e000c */
[----:B------:R-:W-:Y:S01]  /*2ac50*/  IMAD.MOV.U32 R33, RZ, RZ, R13 ;  /* 0x000000ffff217224 */ /* 0x000fe200078e000d */
[----:B------:R-:W-:Y:S09]  /*2ac60*/  BRA `(.L_x_13259) ;  /* 0x0000000800407947 */ /* 0x000ff20003800000 */
.L_x_13261:
        /* <DEDUP_REMOVED lines=26> */
.L_x_13276:
[----:B------:R-:W-:Y:S05]  /*2ae10*/  BSYNC B3 ;  /* 0x0000000000037941 */ /* 0x000fea0003800000 */
.L_x_13275:
[----:B------:R-:W-:Y:S01]  /*2ae20*/  PLOP3.LUT P0, PT, PT, PT, PT, 0x80, 0x0 ;  /* 0x000000000000781c */ /* 0x000fe20003f0f070 */
[----:B------:R-:W-:Y:S02]  /*2ae30*/  IMAD.MOV.U32 R32, RZ, RZ, R12 ;  /* 0x000000ffff207224 */ /* 0x000fe400078e000c */
[----:B------:R-:W-:Y:S01]  /*2ae40*/  IMAD.MOV.U32 R33, RZ, RZ, R13 ;  /* 0x000000ffff217224 */ /* 0x000fe200078e000d */
[----:B------:R-:W-:Y:S09]  /*2ae50*/  BRA `(.L_x_13259) ;  /* 0x0000000400c47947 */ /* 0x000ff20003800000 */
.L_x_13274:
        /* <DEDUP_REMOVED lines=25> */
[----:B------:R-:W-:Y:S02]  /*2aff0*/  IMAD.MOV.U32 R4, RZ, RZ, R12 ;  /* 0x000000ffff047224 */ /* 0x000fe400078e000c */
[----:B------:R-:W-:-:S07]  /*2b000*/  IMAD.MOV.U32 R5, RZ, RZ, R13 ;  /* 0x000000ffff057224 */ /* 0x000fce00078e000d */
.L_x_13278:
[----:B------:R-:W-:Y:S05]  /*2b010*/  BSYNC B3 ;  /* 0x0000000000037941 */ /* 0x000fea0003800000 */
.L_x_13277:
        /* <DEDUP_REMOVED lines=21> */
.L_x_13280:
[----:B------:R-:W-:Y:S05]  /*2b170*/  BSYNC B3 ;  /* 0x0000000000037941 */ /* 0x000fea0003800000 */
.L_x_13279:
[----:B------:R-:W-:Y:S01]  /*2b180*/  DMUL R2, R2, 8.11296384146066816958e+31 ;  /* 0x4690000002027828 */ /* 0x000fe20000000000 */
[----:B------:R-:W-:Y:S01]  /*2b190*/  PLOP3.LUT P0, PT, PT, PT, PT, 0x80, 0x0 ;  /* 0x000000000000781c */ /* 0x000fe20003f0f070 */
[----:B------:R-:W-:Y:S02]  /*2b1a0*/  IMAD.MOV.U32 R32, RZ, RZ, R10 ;  /* 0x000000ffff207224 */ /* 0x000fe400078e000a */
[----:B------:R-:W-:Y:S01]  /*2b1b0*/  IMAD.MOV.U32 R33, RZ, RZ, R11 ;  /* 0x000000ffff217224 */ /* 0x000fe200078e000b */
[----:B------:R-:W-:Y:S09]  /*2b1c0*/  BRA `(.L_x_13259) ;  /* 0x0000000000e87947 */ /* 0x000ff20003800000 */
.L_x_13260:
        /* <DEDUP_REMOVED lines=24> */
.L_x_13282:
[----:B------:R-:W-:Y:S05]  /*2b350*/  BSYNC B3 ;  /* 0x0000000000037941 */ /* 0x000fea0003800000 */
.L_x_13281:
        /* <DEDUP_REMOVED lines=13> */
[----:B------:R-:W-:Y:S01]  /*2b430*/  MOV R2, 0x0 ;  /* 0x0000000000027802 */ /* 0x000fe20000000f00 */
[----:B------:R-:W-:-:S06]  /*2b440*/  IMAD.MOV.U32 R3, RZ, RZ, 0x3ff00000 ;  /* 0x3ff00000ff037424 */ /* 0x000fcc00078e00ff */
        /* <DEDUP_REMOVED lines=11> */
.L_x_13284:
[----:B------:R-:W-:Y:S05]  /*2b500*/  BSYNC B3 ;  /* 0x0000000000037941 */ /* 0x000fea0003800000 */
.L_x_13283:
[----:B------:R-:W-:Y:S01]  /*2b510*/  DMUL R32, R12, R8 ;  /* 0x000000080c207228 */ /* 0x000fe20000000000 */
[----:B------:R-:W-:Y:S01]  /*2b520*/  PLOP3.LUT P0, PT, PT, PT, PT, 0x80, 0x0 ;  /* 0x000000000000781c */ /* 0x000fe20003f0f070 */
[----:B------:R-:W-:-:S12]  /*2b530*/  BRA `(.L_x_13259) ;  /* 0x00000000000c7947 */ /* 0x000fd80003800000 */
.L_x_13256:
[----:B------:R-:W-:Y:S01]  /*2b540*/  DMUL R32, R32, 9.00719925474099200000e+15 ;  /* 0x4340000020207828 */ /* 0x000fe20000000000 */
[----:B------:R-:W-:Y:S01]  /*2b550*/  PLOP3.LUT P0, PT, PT, PT, PT, 0x80, 0x0 ;  /* 0x000000000000781c */ /* 0x000fe20003f0f070 */
[----:B------:R-:W-:-:S12]  /*2b560*/  DMUL R2, R2, 9.00719925474099200000e+15 ;  /* 0x4340000002027828 */ /* 0x000fd80000000000 */
.L_x_13259:
[----:B------:R-:W-:Y:S05]  /*2b570*/  BSYNC B2 ;  /* 0x0000000000027941 */ /* 0x000fea0003800000 */
.L_x_13255:
        /* <DEDUP_REMOVED lines=26> */
[----:B------:R-:W-:Y:S01]  /*2b720*/  VIADD R3, R15, 0xfff00000 ;  /* 0xfff000000f037836 */ /* 0x000fe20000000000 */
[----:B------:R-:W-:-:S04]  /*2b730*/  MOV R2, R14 ;  /* 0x0000000e00027202 */ /* 0x000fc80000000f00 */
        /* <DEDUP_REMOVED lines=40> */
.L_x_13290:
[----:B------:R-:W-:-:S11]  /*2b9c0*/  DMUL R2, RZ, |R6| ;  /* 0x40000006ff027228 */ /* 0x000fd60000000000 */
.L_x_13291:
[----:B------:R-:W-:Y:S05]  /*2b9d0*/  BSYNC B0 ;  /* 0x0000000000007941 */ /* 0x000fea0003800000 */
.L_x_13289:
        /* <DEDUP_REMOVED lines=11> */
.L_x_13288:
        /* <DEDUP_REMOVED lines=46> */
[----:B------:R-:W-:Y:S01]  /*2bd70*/  @!P0 MOV R6, 0x33145c07 ;  /* 0x33145c0700068802 */ /* 0x000fe20000000f00 */
[----:B------:R-:W-:-:S06]  /*2bd80*/  @!P0 IMAD.MOV.U32 R7, RZ, RZ, 0x3c91a626 ;  /* 0x3c91a626ff078424 */ /* 0x000fcc00078e00ff */
[C---:B------:R-:W-:Y:S02]  /*2bd90*/  @P0 DADD R2, R4.reuse, -R2 ;  /* 0x0000000004020229 */ /* 0x040fe40000000802 */
[----:B------:R-:W-:-:S06]  /*2bda0*/  @!P0 DADD R4, R4, R6 ;  /* 0x0000000004048229 */ /* 0x000fcc0000000006 */
[----:B------:R-:W-:Y:S02]  /*2bdb0*/  @P0 DADD R2, -R2, UR4 ;  /* 0x0000000402020e29 */ /* 0x000fe40008000100 */
[----:B------:R-:W-:Y:S01]  /*2bdc0*/  @!P0 DADD R2, R4, UR4 ;  /* 0x0000000404028e29 */ /* 0x000fe20008000000 */
[----:B------:R-:W-:Y:S10]  /*2bdd0*/  BRA `(.L_x_13292) ;  /* 0x0000001400b87947 */ /* 0x000ff40003800000 */
.L_x_13287:
        /* <DEDUP_REMOVED lines=58> */
[----:B------:R-:W-:Y:S02]  /*2c180*/  IADD3 R3, R3, 0x100000, RZ ;  /* 0x0010000003037810 */ /* 0x000fe40007ffe0ff */
[----:B------:R-:W-:-:S08]  /*2c190*/  DMUL R14, R16, R14 ;  /* 0x0000000e100e7228 */ /* 0x000fd00000000000 */
[----:B------:R-:W-:Y:S01]  /*2c1a0*/  DFMA R2, R2, R14, R2 ;  /* 0x0000000e0202722b */ /* 0x000fe20000000002 */
[----:B------:R-:W-:Y:S10]  /*2c1b0*/  BRA `(.L_x_13296) ;  /* 0x0000000000047947 */ /* 0x000ff40003800000 */
.L_x_13295:
[----:B------:R-:W-:-:S11]  /*2c1c0*/  DMUL R2, RZ, |R6| ;  /* 0x40000006ff027228 */ /* 0x000fd60000000000 */
.L_x_13296:
[----:B------:R-:W-:Y:S05]  /*2c1d0*/  BSYNC B0 ;  /* 0x0000000000007941 */ /* 0x000fea0003800000 */
.L_x_13294:
        /* <DEDUP_REMOVED lines=11> */
.L_x_13293:
        /* <DEDUP_REMOVED lines=53> */
.L_x_13286:
        /* <DEDUP_REMOVED lines=29> */
.L_x_13299:
[----:B------:R-:W-:Y:S05]  /*2c7b0*/  BSYNC B3 ;  /* 0x0000000000037941 */ /* 0x000fea0003800000 */
.L_x_13298:
        /* <DEDUP_REMOVED lines=82> */
.L_x_13301:
[----:B------:R-:W-:Y:S02]  /*2cce0*/  FSEL R4, RZ, 3.37028055040000000000e+12, P1 ;  /* 0x54442d18ff047808 */ /* 0x000fe40000800000 */
[----:B------:R-:W-:-:S07]  /*2ccf0*/  FSEL R5, RZ, 2.1426990032196044922, P1 ;  /* 0x400921fbff057808 */ /* 0x000fce0000800000 */
.L_x_13302:
[----:B------:R-:W-:Y:S05]  /*2cd00*/  BSYNC B0 ;  /* 0x0000000000007941 */ /* 0x000fea0003800000 */
.L_x_13300:
[----:B------:R-:W-:Y:S01]  /*2cd10*/  DADD R2, |R32|, |R2| ;  /* 0x0000000020027229 */ /* 0x000fe20000000602 */
[----:B------:R-:W-:-:S07]  /*2cd20*/  LOP3.LUT R33, R5, 0x80000000, R33, 0xb8, !PT ;  /* 0x8000000005217812 */ /* 0x000fce00078eb821 */
[----:B------:R-:W-:-:S06]  /*2cd30*/  DSETP.GTU.AND P0, PT, |R2|, +INF , PT ;  /* 0x7ff000000200742a */ /* 0x000fcc0003f0c200 */
[----:B------:R-:W-:Y:S02]  /*2cd40*/  FSEL R2, R2, R4, P0 ;  /* 0x0000000402027208 */ /* 0x000fe40000000000 */
[----:B------:R-:W-:Y:S01]  /*2cd50*/  FSEL R3, R3, R33, P0 ;  /* 0x0000002103037208 */ /* 0x000fe20000000000 */
[----:B------:R-:W-:Y:S06]  /*2cd60*/  BRA `(.L_x_13292) ;  /* 0x0000000400d47947 */ /* 0x000fec0003800000 */
.L_x_13297:
        /* <DEDUP_REMOVED lines=26> */
.L_x_13304:
[----:B------:R-:W-:Y:S05]  /*2cf10*/  BSYNC B3 ;  /* 0x0000000000037941 */ /* 0x000fea0003800000 */
.L_x_13303:
        /* <DEDUP_REMOVED lines=82> */
.L_x_13306:
[----:B------:R-:W-:Y:S02]  /*2d440*/  FSEL R4, RZ, 3.37028055040000000000e+12, P1 ;  /* 0x54442d18ff047808 */ /* 0x000fe40000800000 */
[----:B------:R-:W-:-:S07]  /*2d450*/  FSEL R5, RZ, 2.1426990032196044922, P1 ;  /* 0x400921fbff057808 */ /* 0x000fce0000800000 */
.L_x_13307:
[----:B------:R-:W-:Y:S05]  /*2d460*/  BSYNC B0 ;  /* 0x0000000000007941 */ /* 0x000fea0003800000 */
.L_x_13305:
[----:B------:R-:W-:Y:S01]  /*2d470*/  DADD R2, |R32|, |R2| ;  /* 0x0000000020027229 */ /* 0x000fe20000000602 */
[----:B------:R-:W-:-:S07]  /*2d480*/  LOP3.LUT R33, R5, 0x80000000, R33, 0xb8, !PT ;  /* 0x8000000005217812 */ /* 0x000fce00078eb821 */
[----:B------:R-:W-:-:S06]  /*2d490*/  DSETP.GTU.AND P0, PT, |R2|, +INF , PT ;  /* 0x7ff000000200742a */ /* 0x000fcc0003f0c200 */
[----:B------:R-:W-:Y:S02]  /*2d4a0*/  FSEL R2, R2, R4, P0 ;  /* 0x0000000402027208 */ /* 0x000fe40000000000 */
[----:B------:R-:W-:-:S07]  /*2d4b0*/  FSEL R3, R3, R33, P0 ;  /* 0x0000002103037208 */ /* 0x000fce0000000000 */
.L_x_13292:
[----:B------:R-:W-:Y:S05]  /*2d4c0*/  BSYNC B2 ;  /* 0x0000000000027941 */ /* 0x000fea0003800000 */
.L_x_13285:
[----:B------:R-:W-:Y:S01]  /*2d4d0*/  DADD R4, -RZ, -R34 ;  /* 0x00000000ff047229 */ /* 0x000fe20000000922 */
[----:B------:R-:W-:-:S09]  /*2d4e0*/  ISETP.NE.AND P0, PT, R48, RZ, PT ;  /* 0x000000ff3000720c */ /* 0x000fd20003f05270 */
[----:B------:R-:W-:Y:S02]  /*2d4f0*/  FSEL R8, R4, R34, !P0 ;  /* 0x0000002204087208 */ /* 0x000fe40004000000 */
[----:B------:R-:W-:Y:S01]  /*2d500*/  FSEL R9, R5, R35, !P0 ;  /* 0x0000002305097208 */ /* 0x000fe20004000000 */
[----:B------:R-:W-:Y:S06]  /*2d510*/  BRA `(.L_x_13308) ;  /* 0x0000003000307947 */ /* 0x000fec0003800000 */
.L_x_13219:
[----:B------:R-:W2:Y:S01]  /*2d520*/  LDL.64 R2, [R1+0x8] ;  /* 0x0000080001027983 */ /* 0x000ea20000100a00 */
[----:B------:R-:W-:Y:S01]  /*2d530*/  UMOV UR4, 0x54442d18 ;  /* 0x54442d1800047882 */ /* 0x000fe20000000000 */
[----:B------:R-:W-:Y:S01]  /*2d540*/  UMOV UR5, 0x3ff921fb ;  /* 0x3ff921fb00057882 */ /* 0x000fe20000000000 */
[----:B------:R-:W-:Y:S02]  /*2d550*/  DADD R8, -RZ, -R18 ;  /* 0x00000000ff087229 */ /* 0x000fe40000000912 */
[----:B--2---:R-:W-:-:S08]  /*2d560*/  DADD R2, R2, -R16 ;  /* 0x0000000002027229 */ /* 0x004fd00000000810 */
[----:B------:R-:W-:Y:S01]  /*2d570*/  DADD R2, R2, UR4 ;  /* 0x0000000402027e29 */ /* 0x000fe20008000000 */
[----:B------:R-:W-:Y:S10]  /*2d580*/  BRA `(.L_x_13308) ;  /* 0x0000003000147947 */ /* 0x000ff40003800000 */
.L_x_13218:
[----:B------:R-:W-:Y:S01]  /*2d590*/  DADD R8, -RZ, -R18 ;  /* 0x00000000ff087229 */ /* 0x000fe20000000912 */
[----:B------:R-:W-:Y:S01]  /*2d5a0*/  CS2R R2, SRZ ;  /* 0x0000000000027805 */ /* 0x000fe2000001ff00 */
[----:B------:R-:W-:Y:S09]  /*2d5b0*/  BRA `(.L_x_13308) ;  /* 0x0000003000087947 */ /* 0x000ff20003800000 */
.L_x_13217:
        /* <DEDUP_REMOVED lines=39> */
[----:B------:R-:W-:Y:S01]  /*2d830*/  @P1 IMAD.MOV.U32 R21, RZ, RZ, 0x7ff00000 ;  /* 0x7ff00000ff151424 */ /* 0x000fe200078e00ff */
[----:B------:R-:W-:-:S06]  /*2d840*/  @P1 MOV R20, 0x0 ;  /* 0x0000000000141802 */ /* 0x000fcc0000000f00 */
        /* <DEDUP_REMOVED lines=8> */
[----:B------:R-:W-:Y:S01]  /*2d8d0*/  MOV R29, 0x3ed0ee25 ;  /* 0x3ed0ee25001d7802 */ /* 0x000fe20000000f00 */
[----:B------:R-:W-:Y:S01]  /*2d8e0*/  IMAD.MOV.U32 R28, RZ, RZ, -0x748574fc ;  /* 0x8b7a8b04ff1c7424 */ /* 0x000fe200078e00ff */
        /* <DEDUP_REMOVED lines=57> */
.L_x_13313:
[----:B------:R-:W-:Y:S05]  /*2dc80*/  BSYNC B0 ;  /* 0x0000000000007941 */ /* 0x000fea0003800000 */
.L_x_13312:
        /* <DEDUP_REMOVED lines=8> */
.L_x_13315:
[----:B------:R-:W-:Y:S05]  /*2dd10*/  BSYNC B3 ;  /* 0x0000000000037941 */ /* 0x000fea0003800000 */
.L_x_13314:
        /* <DEDUP_REMOVED lines=82> */
.L_x_13317:
[----:B------:R-:W-:-:S04]  /*2e240*/  ISETP.GE.AND P0, PT, R17, RZ, PT ;  /* 0x000000ff1100720c */ /* 0x000fc80003f06270 */
[----:B------:R-:W-:Y:S02]  /*2e250*/  FSEL R6, RZ, 3.37028055040000000000e+12, P0 ;  /* 0x54442d18ff067808 */ /* 0x000fe40000000000 */
[----:B------:R-:W-:-:S07]  /*2e260*/  FSEL R7, RZ, 2.1426990032196044922, P0 ;  /* 0x400921fbff077808 */ /* 0x000fce0000000000 */
.L_x_13318:
[----:B------:R-:W-:Y:S05]  /*2e270*/  BSYNC B0 ;  /* 0x0000000000007941 */ /* 0x000fea0003800000 */
.L_x_13316:
[----:B------:R-:W-:Y:S01]  /*2e280*/  DADD R2, R2, R4 ;  /* 0x0000000002027229 */ /* 0x000fe20000000004 */
[----:B------:R-:W-:Y:S01]  /*2e290*/  LOP3.LUT R5, R7, 0x80000000, R19, 0xb8, !PT ;  /* 0x8000000007057812 */ /* 0x000fe200078eb813 */
[----:B------:R-:W-:-:S06]  /*2e2a0*/  DMUL R20, R20, 0.5 ;  /* 0x3fe0000014147828 */ /* 0x000fcc0000000000 */
[----:B------:R-:W-:-:S06]  /*2e2b0*/  DSETP.GTU.AND P0, PT, |R2|, +INF , PT ;  /* 0x7ff000000200742a */ /* 0x000fcc0003f0c200 */
[----:B------:R-:W-:Y:S02]  /*2e2c0*/  FSEL R2, R2, R6, P0 ;  /* 0x0000000602027208 */ /* 0x000fe40000000000 */
[----:B------:R-:W-:Y:S01]  /*2e2d0*/  FSEL R3, R3, R5, P0 ;  /* 0x0000000503037208 */ /* 0x000fe20000000000 */
[----:B------:R-:W-:Y:S06]  /*2e2e0*/  BRA `(.L_x_13319) ;  /* 0x0000002000407947 */ /* 0x000fec0003800000 */
.L_x_13311:
        /* <DEDUP_REMOVED lines=44> */
[----:B------:R-:W-:-:S05]  /*2e5b0*/  MOV R31, 0xfffffc01 ;  /* 0xfffffc01001f7802 */ /* 0x000fca0000000f00 */
        /* <DEDUP_REMOVED lines=41> */
[----:B------:R-:W-:Y:S01]  /*2e850*/  @P0 VIADD R15, R13, 0xfff00000 ;  /* 0xfff000000d0f0836 */ /* 0x000fe20000000000 */
[----:B------:R-:W-:-:S03]  /*2e860*/  @P0 IADD3 R31, R31, 0x1, RZ ;  /* 0x000000011f1f0810 */ /* 0x000fc60007ffe0ff */
        /* <DEDUP_REMOVED lines=48> */
.L_x_13321:
[----:B------:R-:W-:Y:S05]  /*2eb70*/  BSYNC B0 ;  /* 0x0000000000007941 */ /* 0x000fea0003800000 */
.L_x_13320:
        /* <DEDUP_REMOVED lines=8> */
.L_x_13323:
[----:B------:R-:W-:Y:S05]  /*2ec00*/  BSYNC B3 ;  /* 0x0000000000037941 */ /* 0x000fea0003800000 */
.L_x_13322:
        /* <DEDUP_REMOVED lines=82> */
.L_x_13325:
[----:B------:R-:W-:-:S04]  /*2f130*/  ISETP.GE.AND P0, PT, R17, RZ, PT ;  /* 0x000000ff1100720c */ /* 0x000fc80003f06270 */
[----:B------:R-:W-:Y:S02]  /*2f140*/  FSEL R6, RZ, 3.37028055040000000000e+12, P0 ;  /* 0x54442d18ff067808 */ /* 0x000fe40000000000 */
[----:B------:R-:W-:-:S07]  /*2f150*/  FSEL R7, RZ, 2.1426990032196044922, P0 ;  /* 0x400921fbff077808 */ /* 0x000fce0000000000 */
.L_x_13326:
[----:B------:R-:W-:Y:S05]  /*2f160*/  BSYNC B0 ;  /* 0x0000000000007941 */ /* 0x000fea0003800000 */
.L_x_13324:
[----:B------:R-:W-:Y:S01]  /*2f170*/  DADD R2, R2, R4 ;  /* 0x0000000002027229 */ /* 0x000fe20000000004 */
[----:B------:R-:W-:-:S07]  /*2f180*/  LOP3.LUT R5, R7, 0x80000000, R19, 0xb8, !PT ;  /* 0x8000000007057812 */ /* 0x000fce00078eb813 */
[----:B------:R-:W-:-:S06]  /*2f190*/  DSETP.GTU.AND P0, PT, |R2|, +INF , PT ;  /* 0x7ff000000200742a */ /* 0x000fcc0003f0c200 */
[----:B------:R-:W-:Y:S02]  /*2f1a0*/  FSEL R2, R2, R6, P0 ;  /* 0x0000000602027208 */ /* 0x000fe40000000000 */
[----:B------:R-:W-:Y:S01]  /*2f1b0*/  FSEL R3, R3, R5, P0 ;  /* 0x0000000503037208 */ /* 0x000fe20000000000 */
[----:B------:R-:W-:Y:S06]  /*2f1c0*/  BRA `(.L_x_13319) ;  /* 0x0000001000887947 */ /* 0x000fec0003800000 */
.L_x_13310:
        /* <DEDUP_REMOVED lines=23> */
.L_x_13328:
[----:B------:R-:W-:Y:S05]  /*2f340*/  BSYNC B3 ;  /* 0x0000000000037941 */ /* 0x000fea0003800000 */
.L_x_13327:
        /* <DEDUP_REMOVED lines=24> */
[----:B------:R-:W-:Y:S02]  /*2f4d0*/  IMAD.MOV.U32 R12, RZ, RZ, R10 ;  /* 0x000000ffff0c7224 */ /* 0x000fe400078e000a */
[----:B------:R-:W-:-:S07]  /*2f4e0*/  IMAD.MOV.U32 R13, RZ, RZ, R11 ;  /* 0x000000ffff0d7224 */ /* 0x000fce00078e000b */
.L_x_13330:
[----:B------:R-:W-:Y:S05]  /*2f4f0*/  BSYNC B3 ;  /* 0x0000000000037941 */ /* 0x000fea0003800000 */
.L_x_13329:
[----:B------:R-:W-:Y:S01]  /*2f500*/  DADD R14, -RZ, |R12| ;  /* 0x00000000ff0e7229 */ /* 0x000fe2000000050c */
[----:B------:R-:W-:Y:S01]  /*2f510*/  MOV R10, RZ ;  /* 0x000000ff000a7202 */ /* 0x000fe20000000f00 */
        /* <DEDUP_REMOVED lines=54> */
[----:B------:R-:W-:Y:S01]  /*2f880*/  IMAD.MOV.U32 R13, RZ, RZ, R32 ;  /* 0x000000ffff0d7224 */ /* 0x000fe200078e0020 */
[----:B------:R-:W-:-:S03]  /*2f890*/  MOV R12, R26 ;  /* 0x0000001a000c7202 */ /* 0x000fc60000000f00 */
        /* <DEDUP_REMOVED lines=79> */
.L_x_13332:
[----:B------:R-:W-:Y:S05]  /*2fd90*/  BSYNC B0 ;  /* 0x0000000000007941 */ /* 0x000fea0003800000 */
.L_x_13331:
        /* <DEDUP_REMOVED lines=8> */
.L_x_13334:
[----:B------:R-:W-:Y:S05]  /*2fe20*/  BSYNC B3 ;  /* 0x0000000000037941 */ /* 0x000fea0003800000 */
.L_x_13333:
        /* <DEDUP_REMOVED lines=82> */
.L_x_13336:
[----:B------:R-:W-:-:S04]  /*30350*/  ISETP.GE.AND P0, PT, R17, RZ, PT ;  /* 0x000000ff1100720c */ /* 0x000fc80003f06270 */
[----:B------:R-:W-:Y:S02]  /*30360*/  FSEL R6, RZ, 3.37028055040000000000e+12, P0 ;  /* 0x54442d18ff067808 */ /* 0x000fe40000000000 */
[----:B------:R-:W-:-:S07]  /*30370*/  FSEL R7, RZ, 2.1426990032196044922, P0 ;  /* 0x400921fbff077808 */ /* 0x000fce0000000000 */
.L_x_13337:
[----:B------:R-:W-:Y:S05]  /*30380*/  BSYNC B0 ;  /* 0x0000000000007941 */ /* 0x000fea0003800000 */
.L_x_13335:
[----:B------:R-:W-:Y:S01]  /*30390*/  DADD R2, R2, R4 ;  /* 0x0000000002027229 */ /* 0x000fe20000000004 */
[----:B------:R-:W-:Y:S01]  /*303a0*/  LOP3.LUT R5, R7, 0x80000000, R19, 0xb8, !PT ;  /* 0x8000000007057812 */ /* 0x000fe200078eb813 */
[----:B------:R-:W-:-:S06]  /*303b0*/  DADD R20, R20, 1 ;  /* 0x3ff0000014147429 */ /* 0x000fcc0000000000 */
[----:B------:R-:W-:-:S06]  /*303c0*/  DSETP.GTU.AND P0, PT, |R2|, +INF , PT ;  /* 0x7ff000000200742a */ /* 0x000fcc0003f0c200 */
[----:B------:R-:W-:Y:S02]  /*303d0*/  FSEL R2, R2, R6, P0 ;  /* 0x0000000602027208 */ /* 0x000fe40000000000 */
[----:B------:R-:W-:-:S07]  /*303e0*/  FSEL R3, R3, R5, P0 ;  /* 0x0000000503037208 */ /* 0x000fce0000000000 */
.L_x_13319:
[----:B------:R-:W-:Y:S05]  /*303f0*/  BSYNC B2 ;  /* 0x0000000000027941 */ /* 0x000fea0003800000 */
.L_x_13309:
        /* <DEDUP_REMOVED lines=9> */
.L_x_13216:
        /* <DEDUP_REMOVED lines=21> */
.L_x_13308:
[----:B------:R-:W-:Y:S05]  /*305e0*/  BSYNC B1 ;  /* 0x0000000000017941 */ /* 0x000fea0003800000 */
.L_x_13215:
        /* <DEDUP_REMOVED lines=11> */
.L_x_13339:
[----:B------:R-:W-:Y:S01]  /*306a0*/  DSETP.GTU.AND P0, PT, |R8|, +INF , PT ;  /* 0x7ff000000800742a */ /* 0x000fe20003f0c200 */
[----:B------:R-:W-:Y:S02]  /*306b0*/  IMAD.MOV.U32 R10, RZ, RZ, R2 ;  /* 0x000000ffff0a7224 */ /* 0x000fe400078e0002 */
[----:B------:R-:W-:-:S11]  /*306c0*/  IMAD.MOV.U32 R11, RZ, RZ, R3 ;  /* 0x000000ffff0b7224 */ /* 0x000fd600078e0003 */
[----:B------:R-:W-:-:S11]  /*306d0*/  @!P0 DADD R8, -RZ, |R8| ;  /* 0x00000000ff088229 */ /* 0x000fd60000000508 */
.L_x_13340:
[----:B------:R-:W-:Y:S05]  /*306e0*/  BSYNC B0 ;  /* 0x0000000000007941 */ /* 0x000fea0003800000 */
.L_x_13338:
        /* <DEDUP_REMOVED lines=15> */
.L_x_13344:
[----:B------:R-:W0:Y:S02]  /*307e0*/  F2I.S64.F64.TRUNC R8, R8 ;  /* 0x0000000800087311 */ /* 0x000e24000030d900 */
[----:B0-----:R-:W-:-:S05]  /*307f0*/  IMAD.MOV.U32 R3, RZ, RZ, R8 ;  /* 0x000000ffff037224 */ /* 0x001fca00078e0008 */
[----:B------:R-:W-:Y:S01]  /*30800*/  STG.E.U8 desc[UR36][R22.64], R3 ;  /* 0x0000000316007986 */ /* 0x000fe2000c101124 */
[----:B------:R-:W-:Y:S05]  /*30810*/  EXIT ;  /* 0x000000000000794d */ /* 0x000fea0003800000 */
.L_x_13343:
        /* <DEDUP_REMOVED lines=9> */
.L_x_13347:
[----:B------:R-:W0:Y:S02]  /*308b0*/  F2I.F64.TRUNC R9, R8 ;  /* 0x0000000800097311 */ /* 0x000e24000030d100 */
[----:B0-----:R-:W-:Y:S01]  /*308c0*/  STG.E desc[UR36][R22.64], R9 ;  /* 0x0000000916007986 */ /* 0x001fe2000c101924 */
[----:B------:R-:W-:Y:S05]  /*308d0*/  EXIT ;  /* 0x000000000000794d */ /* 0x000fea0003800000 */
.L_x_13346:
[----:B------:R-:W0:Y:S02]  /*308e0*/  F2I.F64.TRUNC R9, R8 ;  /* 0x0000000800097311 */ /* 0x000e24000030d100 */
[----:B0-----:R-:W-:Y:S01]  /*308f0*/  STG.E.U16 desc[UR36][R22.64], R9 ;  /* 0x0000000916007986 */ /* 0x001fe2000c101524 */
[----:B------:R-:W-:Y:S05]  /*30900*/  EXIT ;  /* 0x000000000000794d */ /* 0x000fea0003800000 */
.L_x_13342:
        /* <DEDUP_REMOVED lines=13> */
.L_x_13349:
        /* <DEDUP_REMOVED lines=8> */
.L_x_13348:
        /* <DEDUP_REMOVED lines=14> */
[----:B------:R-:W-:Y:S01]  /*30b40*/  STG.E.64 desc[UR36][R22.64], R2 ;  /* 0x0000000216007986 */ /* 0x000fe2000c101b24 */
[----:B------:R-:W-:Y:S05]  /*30b50*/  EXIT ;  /* 0x000000000000794d */ /* 0x000fea0003800000 */
.L_x_13351:
        /* <DEDUP_REMOVED lines=9> */
[----:B------:R-:W-:Y:S01]  /*30bf0*/  STG.E desc[UR36][R22.64], R3 ;  /* 0x0000000316007986 */ /* 0x000fe2000c101924 */
[----:B------:R-:W-:Y:S05]  /*30c00*/  EXIT ;  /* 0x000000000000794d */ /* 0x000fea0003800000 */
.L_x_13350:
[----:B------:R-:W-:Y:S01]  /*30c10*/  STG.E.64 desc[UR36][R22.64], R8 ;  /* 0x0000000816007986 */ /* 0x000fe2000c101b24 */
[----:B------:R-:W-:Y:S05]  /*30c20*/  EXIT ;  /* 0x000000000000794d */ /* 0x000fea0003800000 */
.L_x_13341:
        /* <DEDUP_REMOVED lines=11> */
[----:B------:R-:W-:Y:S01]  /*30ce0*/  STG.E.U8 desc[UR36][R22.64], R3 ;  /* 0x0000000316007986 */ /* 0x000fe2000c101124 */
[----:B------:R-:W-:Y:S05]  /*30cf0*/  EXIT ;  /* 0x000000000000794d */ /* 0x000fea0003800000 */
.L_x_13354:
[----:B------:R-:W-:Y:S01]  /*30d00*/  STG.E.128 desc[UR36][R22.64], R8 ;  /* 0x0000000816007986 */ /* 0x000fe2000c101d24 */
[----:B------:R-:W-:Y:S05]  /*30d10*/  EXIT ;  /* 0x000000000000794d */ /* 0x000fea0003800000 */
.L_x_13353:
        /* <DEDUP_REMOVED lines=25> */
.L_x_13358:
[----:B------:R-:W-:Y:S05]  /*30eb0*/  BSYNC B0 ;  /* 0x0000000000007941 */ /* 0x000fea0003800000 */
.L_x_13357:
[----:B------:R-:W-:-:S05]  /*30ec0*/  LOP3.LUT R3, R0, R3, RZ, 0xfc, !PT ;  /* 0x0000000300037212 */ /* 0x000fca00078efcff */
[----:B------:R-:W-:Y:S01]  /*30ed0*/  STG.E.U8 desc[UR36][R22.64], R3 ;  /* 0x0000000316007986 */ /* 0x000fe2000c101124 */
[----:B------:R-:W-:Y:S05]  /*30ee0*/  EXIT ;  /* 0x000000000000794d */ /* 0x000fea0003800000 */
.L_x_13356:
        /* <DEDUP_REMOVED lines=17> */
.L_x_13360:
[----:B------:R-:W-:Y:S01]  /*31000*/  IMAD.MOV.U32 R0, RZ, RZ, 0x7f ;  /* 0x0000007fff007424 */ /* 0x000fe200078e00ff */
[----:B------:R-:W-:-:S04]  /*31010*/  ISETP.GT.U32.AND P0, PT, R2, 0x7f800000, PT ;  /* 0x7f8000000200780c */ /* 0x000fc80003f04070 */
[----:B------:R-:W-:-:S09]  /*31020*/  SEL R0, R0, 0x7c, P0 ;  /* 0x0000007c00007807 */ /* 0x000fd20000000000 */
.L_x_13361:
[----:B------:R-:W-:Y:S05]  /*31030*/  BSYNC B0 ;  /* 0x0000000000007941 */ /* 0x000fea0003800000 */
.L_x_13359:
[----:B------:R-:W-:-:S04]  /*31040*/  LOP3.LUT R2, R3, 0x80000000, RZ, 0xc0, !PT ;  /* 0x8000000003027812 */ /* 0x000fc800078ec0ff */
[----:B------:R-:W-:-:S04]  /*31050*/  SHF.R.U32.HI R3, RZ, 0x18, R2 ;  /* 0x00000018ff037819 */ /* 0x000fc80000011602 */
[----:B------:R-:W-:-:S05]  /*31060*/  LOP3.LUT R3, R0, R3, RZ, 0xfc, !PT ;  /* 0x0000000300037212 */ /* 0x000fca00078efcff */
[----:B------:R-:W-:Y:S01]  /*31070*/  STG.E.U8 desc[UR36][R22.64], R3 ;  /* 0x0000000316007986 */ /* 0x000fe2000c101124 */
[----:B------:R-:W-:Y:S05]  /*31080*/  EXIT ;  /* 0x000000000000794d */ /* 0x000fea0003800000 */
.L_x_13355:
        /* <DEDUP_REMOVED lines=8> */
.L_x_13352:
        /* <DEDUP_REMOVED lines=11> */
.L_x_13364:
        /* <DEDUP_REMOVED lines=21> */
.L_x_13367:
[----:B------:R-:W-:-:S04]  /*31310*/  LOP3.LUT R2, R3, 0x80000000, RZ, 0xc0, !PT ;  /* 0x8000000003027812 */ /* 0x000fc800078ec0ff */
[----:B------:R-:W-:-:S04]  /*31320*/  SHF.R.U32.HI R3, RZ, 0x18, R2 ;  /* 0x00000018ff037819 */ /* 0x000fc80000011602 */
[----:B------:R-:W-:-:S04]  /*31330*/  LOP3.LUT R0, R0, R3, RZ, 0xfc, !PT ;  /* 0x0000000300007212 */ /* 0x000fc800078efcff */
[----:B------:R-:W-:-:S07]  /*31340*/  PRMT R11, R0, 0x7610, R11 ;  /* 0x00007610000b7816 */ /* 0x000fce000000000b */
.L_x_13366:
[----:B------:R-:W-:Y:S05]  /*31350*/  BSYNC B0 ;  /* 0x0000000000007941 */ /* 0x000fea0003800000 */
.L_x_13365:
[----:B------:R-:W-:Y:S01]  /*31360*/  STG.E.U8 desc[UR36][R22.64], R11 ;  /* 0x0000000b16007986 */ /* 0x000fe2000c101124 */
[----:B------:R-:W-:Y:S05]  /*31370*/  EXIT ;  /* 0x000000000000794d */ /* 0x000fea0003800000 */
.L_x_13363:
        /* <DEDUP_REMOVED lines=21> */
.L_x_13370:
[----:B------:R-:W-:-:S04]  /*314d0*/  LOP3.LUT R2, R3, 0x80000000, RZ, 0xc0, !PT ;  /* 0x8000000003027812 */ /* 0x000fc800078ec0ff */
[----:B------:R-:W-:-:S04]  /*314e0*/  SHF.R.U32.HI R3, RZ, 0x18, R2 ;  /* 0x00000018ff037819 */ /* 0x000fc80000011602 */
[----:B------:R-:W-:-:S04]  /*314f0*/  LOP3.LUT R0, R0, R3, RZ, 0xfc, !PT ;  /* 0x0000000300007212 */ /* 0x000fc800078efcff */
[----:B------:R-:W-:-:S07]  /*31500*/  PRMT R11, R0, 0x7610, R11 ;  /* 0x00007610000b7816 */ /* 0x000fce000000000b */
.L_x_13369:
[----:B------:R-:W-:Y:S05]  /*31510*/  BSYNC B0 ;  /* 0x0000000000007941 */ /* 0x000fea0003800000 */
.L_x_13368:
[----:B------:R-:W-:Y:S01]  /*31520*/  STG.E.U8 desc[UR36][R22.64], R11 ;  /* 0x0000000b16007986 */ /* 0x000fe2000c101124 */
[----:B------:R-:W-:Y:S05]  /*31530*/  EXIT ;  /* 0x000000000000794d */ /* 0x000fea0003800000 */
.L_x_13362:
        /* <DEDUP_REMOVED lines=26> */
.L_x_13345:
        /* <DEDUP_REMOVED lines=16> */
.L_x_13373:
[----:B------:R-:W-:Y:S05]  /*317e0*/  EXIT ;  /* 0x000000000000794d */ /* 0x000fea0003800000 */
.L_x_13372:
[----:B------:R-:W0:Y:S02]  /*317f0*/  F2I.U64.F64.TRUNC R8, R8 ;  /* 0x0000000800087311 */ /* 0x000e24000030d800 */
[----:B0-----:R-:W-:Y:S01]  /*31800*/  STG.E.64 desc[UR36][R22.64], R8 ;  /* 0x0000000816007986 */ /* 0x001fe2000c101b24 */
[----:B------:R-:W-:Y:S05]  /*31810*/  EXIT ;  /* 0x000000000000794d */ /* 0x000fea0003800000 */
.L_x_13371:
[----:B------:R-:W0:Y:S02]  /*31820*/  F2I.U32.F64.TRUNC R9, R8 ;  /* 0x0000000800097311 */ /* 0x000e24000030d000 */
[----:B0-----:R-:W-:Y:S01]  /*31830*/  STG.E desc[UR36][R22.64], R9 ;  /* 0x0000000916007986 */ /* 0x001fe2000c101924 */
[----:B------:R-:W-:Y:S05]  /*31840*/  EXIT ;  /* 0x000000000000794d */ /* 0x000fea0003800000 */
        .weak           $__internal_21_$__cuda_sm20_div_rn_f64_full
        .type           $__internal_21_$__cuda_sm20_div_rn_f64_full,@function
        .size           $__internal_21_$__cuda_sm20_div_rn_f64_full,($__internal_22_$__cuda_sm20_dsqrt_rn_f64_mediumpath_v1 - $__internal_21_$__cuda_sm20_div_rn_f64_full)
$__internal_21_$__cuda_sm20_div_rn_f64_full:
[C---:B------:R-:W-:Y:S01]  /*31850*/  FSETP.GEU.AND P0, PT, |R11|.reuse, 1.469367938527859385e-39, PT ;  /* 0x001000000b00780b */ /* 0x040fe20003f0e200 */
[----:B------:R-:W-:Y:S01]  /*31860*/  IMAD.MOV.U32 R25, RZ, RZ, R11 ;  /* 0x000000ffff197224 */ /* 0x000fe200078e000b */
[----:B------:R-:W-:Y:S01]  /*31870*/  MOV R24, R10 ;  /* 0x0000000a00187202 */ /* 0x000fe20000000f00 */
[----:B------:R-:W-:Y:S01]  /*31880*/  IMAD.MOV.U32 R26, RZ, RZ, R10 ;  /* 0x000000ffff1a7224 */ /* 0x000fe200078e000a */
[C---:B------:R-:W-:Y:S01]  /*31890*/  LOP3.LUT R14, R11.reuse, 0x800fffff, RZ, 0xc0, !PT ;  /* 0x800fffff0b0e7812 */ /* 0x040fe200078ec0ff */
[----:B------:R-:W-:Y:S01]  /*318a0*/  IMAD.MOV.U32 R29, RZ, RZ, R13 ;  /* 0x000000ffff1d7224 */ /* 0x000fe200078e000d */
[----:B------:R-:W-:Y:S01]  /*318b0*/  LOP3.LUT R13, R11, 0x7ff00000, RZ, 0xc0, !PT ;  /* 0x7ff000000b0d7812 */ /* 0x000fe200078ec0ff */
[----:B------:R-:W-:Y:S01]  /*318c0*/  IMAD.MOV.U32 R28, RZ, RZ, R12 ;  /* 0x000000ffff1c7224 */ /* 0x000fe200078e000c */
[----:B------:R-:W-:Y:S01]  /*318d0*/  LOP3.LUT R27, R14, 0x3ff00000, RZ, 0xfc, !PT ;  /* 0x3ff000000e1b7812 */ /* 0x000fe200078efcff */
[----:B------:R-:W-:Y:S01]  /*318e0*/  IMAD.MOV.U32 R14, RZ, RZ, 0x1 ;  /* 0x00000001ff0e7424 */ /* 0x000fe200078e00ff */
[C---:B------:R-:W-:Y:S01]  /*318f0*/  FSETP.GEU.AND P1, PT, |R29|.reuse, 1.469367938527859385e-39, PT ;  /* 0x001000001d00780b */ /* 0x040fe20003f2e200 */
[----:B------:R-:W-:Y:S01]  /*31900*/  IMAD.MOV.U32 R11, RZ, RZ, 0x1ca00000 ;  /* 0x1ca00000ff0b7424 */ /* 0x000fe200078e00ff */
[----:B------:R-:W-:Y:S01]  /*31910*/  LOP3.LUT R10, R29, 0x7ff00000, RZ, 0xc0, !PT ;  /* 0x7ff000001d0a7812 */ /* 0x000fe200078ec0ff */
[----:B------:R-:W-:Y:S01]  /*31920*/  @!P0 DMUL R26, R24, 8.98846567431157953865e+307 ;  /* 0x7fe00000181a8828 */ /* 0x000fe20000000000 */
[----:B------:R-:W-:Y:S01]  /*31930*/  IMAD.MOV.U32 R30, RZ, RZ, R28 ;  /* 0x000000ffff1e7224 */ /* 0x000fe200078e001c */
[----:B------:R-:W-:Y:S01]  /*31940*/  BSSY B0, `(.L_x_13374) ;  /* 0x0000051000007945 */ /* 0x000fe20003800000 */
[----:B------:R-:W-:-:S03]  /*31950*/  ISETP.GE.U32.AND P3, PT, R10, R13, PT ;  /* 0x0000000d0a00720c */ /* 0x000fc60003f66070 */
[----:B------:R-:W0:Y:S04]  /*31960*/  MUFU.RCP64H R15, R27 ;  /* 0x0000001b000f7308 */ /* 0x000e280000001800 */
[----:B------:R-:W-:Y:S01]  /*31970*/  @!P1 LOP3.LUT R12, R25, 0x7ff00000, RZ, 0xc0, !PT ;  /* 0x7ff00000190c9812 */ /* 0x000fe200078ec0ff */
[----:B------:R-:W-:Y:S01]  /*31980*/  @!P1 IMAD.MOV.U32 R38, RZ, RZ, RZ ;  /* 0x000000ffff269224 */ /* 0x000fe200078e00ff */
[----:B------:R-:W-:Y:S02]  /*31990*/  @!P0 LOP3.LUT R13, R27, 0x7ff00000, RZ, 0xc0, !PT ;  /* 0x7ff000001b0d8812 */ /* 0x000fe400078ec0ff */
[----:B------:R-:W-:-:S04]  /*319a0*/  @!P1 ISETP.GE.U32.AND P2, PT, R10, R12, PT ;  /* 0x0000000c0a00920c */ /* 0x000fc80003f46070 */
[----:B------:R-:W-:-:S04]  /*319b0*/  @!P1 SEL R12, R11, 0x63400000, !P2 ;  /* 0x634000000b0c9807 */ /* 0x000fc80005000000 */
[----:B------:R-:W-:Y:S01]  /*319c0*/  @!P1 LOP3.LUT R12, R12, 0x80000000, R29, 0xf8, !PT ;  /* 0x800000000c0c9812 */ /* 0x000fe200078ef81d */
[----:B0-----:R-:W-:-:S03]  /*319d0*/  DFMA R36, R14, -R26, 1 ;  /* 0x3ff000000e24742b */ /* 0x001fc6000000081a */
[----:B------:R-:W-:Y:S02]  /*319e0*/  @!P1 LOP3.LUT R39, R12, 0x100000, RZ, 0xfc, !PT ;  /* 0x001000000c279812 */ /* 0x000fe400078efcff */
[----:B------:R-:W-:-:S03]  /*319f0*/  MOV R12, R10 ;  /* 0x0000000a000c7202 */ /* 0x000fc60000000f00 */
[----:B------:R-:W-:-:S08]  /*31a00*/  DFMA R36, R36, R36, R36 ;  /* 0x000000242424722b */ /* 0x000fd00000000024 */
[----:B------:R-:W-:Y:S01]  /*31a10*/  DFMA R36, R14, R36, R14 ;  /* 0x000000240e24722b */ /* 0x000fe2000000000e */
[----:B------:R-:W-:-:S04]  /*31a20*/  SEL R14, R11, 0x63400000, !P3 ;  /* 0x634000000b0e7807 */ /* 0x000fc80005800000 */
[----:B------:R-:W-:-:S03]  /*31a30*/  LOP3.LUT R31, R14, 0x800fffff, R29, 0xf8, !PT ;  /* 0x800fffff0e1f7812 */ /* 0x000fc600078ef81d */
[----:B------:R-:W-:-:S03]  /*31a40*/  DFMA R14, R36, -R26, 1 ;  /* 0x3ff00000240e742b */ /* 0x000fc6000000081a */
[----:B------:R-:W-:-:S05]  /*31a50*/  @!P1 DFMA R30, R30, 2, -R38 ;  /* 0x400000001e1e982b */ /* 0x000fca0000000826 */
[----:B------:R-:W-:Y:S01]  /*31a60*/  DFMA R36, R36, R14, R36 ;  /* 0x0000000e2424722b */ /* 0x000fe20000000024 */
[----:B------:R-:W-:-:S04]  /*31a70*/  VIADD R15, R13, 0xffffffff ;  /* 0xffffffff0d0f7836 */ /* 0x000fc80000000000 */
[----:B------:R-:W-:-:S03]  /*31a80*/  @!P1 LOP3.LUT R12, R31, 0x7ff00000, RZ, 0xc0, !PT ;  /* 0x7ff000001f0c9812 */ /* 0x000fc600078ec0ff */
[----:B------:R-:W-:Y:S02]  /*31a90*/  DMUL R38, R36, R30 ;  /* 0x0000001e24267228 */ /* 0x000fe40000000000 */
[----:B------:R-:W-:-:S05]  /*31aa0*/  VIADD R14, R12, 0xffffffff ;  /* 0xffffffff0c0e7836 */ /* 0x000fca0000000000 */
[----:B------:R-:W-:Y:S01]  /*31ab0*/  ISETP.GT.U32.AND P0, PT, R14, 0x7feffffe, PT ;  /* 0x7feffffe0e00780c */ /* 0x000fe20003f04070 */
[----:B------:R-:W-:-:S03]  /*31ac0*/  DFMA R40, R38, -R26, R30 ;  /* 0x8000001a2628722b */ /* 0x000fc6000000001e */
[----:B------:R-:W-:-:S05]  /*31ad0*/  ISETP.GT.U32.OR P0, PT, R15, 0x7feffffe, P0 ;  /* 0x7feffffe0f00780c */ /* 0x000fca0000704470 */
[----:B------:R-:W-:-:S08]  /*31ae0*/  DFMA R14, R36, R40, R38 ;  /* 0x00000028240e722b */ /* 0x000fd00000000026 */
[----:B------:R-:W-:Y:S05]  /*31af0*/  @P0 BRA `(.L_x_13375) ;  /* 0x0000000000740947 */ /* 0x000fea0003800000 */
[----:B------:R-:W-:-:S04]  /*31b00*/  LOP3.LUT R12, R25, 0x7ff00000, RZ, 0xc0, !PT ;  /* 0x7ff00000190c7812 */ /* 0x000fc800078ec0ff */
[CC--:B------:R-:W-:Y:S02]  /*31b10*/  VIADDMNMX R13, R10.reuse, -R12.reuse, 0xb9600000, !PT ;  /* 0xb96000000a0d7446 */ /* 0x0c0fe4000780090c */
[----:B------:R-:W-:Y:S01]  /*31b20*/  ISETP.GE.U32.AND P0, PT, R10, R12, PT ;  /* 0x0000000c0a00720c */ /* 0x000fe20003f06070 */
[----:B------:R-:W-:Y:S01]  /*31b30*/  IMAD.MOV.U32 R12, RZ, RZ, RZ ;  /* 0x000000ffff0c7224 */ /* 0x000fe200078e00ff */
        /* <DEDUP_REMOVED lines=21> */
[----:B------:R-:W-:Y:S02]  /*31c90*/  FSEL R11, R11, R37, !P0 ;  /* 0x000000250b0b7208 */ /* 0x000fe40004000000 */
[----:B------:R-:W-:-:S03]  /*31ca0*/  MOV R36, R10 ;  /* 0x0000000a00247202 */ /* 0x000fc60000000f00 */
[----:B------:R-:W-:Y:S01]  /*31cb0*/  IMAD.MOV.U32 R37, RZ, RZ, R11 ;  /* 0x000000ffff257224 */ /* 0x000fe200078e000b */
[----:B------:R-:W-:Y:S06]  /*31cc0*/  BRA `(.L_x_13376) ;  /* 0x0000000000607947 */ /* 0x000fec0003800000 */
.L_x_13375:
        /* <DEDUP_REMOVED lines=13> */
[----:B------:R-:W-:Y:S02]  /*31da0*/  @!P0 IMAD.MOV.U32 R37, RZ, RZ, R24 ;  /* 0x000000ffff258224 */ /* 0x000fe400078e0018 */
[----:B------:R-:W-:Y:S02]  /*31db0*/  @P0 IMAD.MOV.U32 R36, RZ, RZ, RZ ;  /* 0x000000ffff240224 */ /* 0x000fe400078e00ff */
[----:B------:R-:W-:Y:S01]  /*31dc0*/  @P0 IMAD.MOV.U32 R37, RZ, RZ, R10 ;  /* 0x000000ffff250224 */ /* 0x000fe200078e000a */
[----:B------:R-:W-:Y:S06]  /*31dd0*/  BRA `(.L_x_13376) ;  /* 0x00000000001c7947 */ /* 0x000fec0003800000 */
.L_x_13378:
[----:B------:R-:W-:Y:S01]  /*31de0*/  LOP3.LUT R10, R25, 0x80000, RZ, 0xfc, !PT ;  /* 0x00080000190a7812 */ /* 0x000fe200078efcff */
[----:B------:R-:W-:-:S03]  /*31df0*/  IMAD.MOV.U32 R36, RZ, RZ, R24 ;  /* 0x000000ffff247224 */ /* 0x000fc600078e0018 */
[----:B------:R-:W-:Y:S01]  /*31e00*/  MOV R37, R10 ;  /* 0x0000000a00257202 */ /* 0x000fe20000000f00 */
[----:B------:R-:W-:Y:S06]  /*31e10*/  BRA `(.L_x_13376) ;  /* 0x00000000000c7947 */ /* 0x000fec0003800000 */
.L_x_13377:
[----:B------:R-:W-:Y:S01]  /*31e20*/  LOP3.LUT R10, R29, 0x80000, RZ, 0xfc, !PT ;  /* 0x000800001d0a7812 */ /* 0x000fe200078efcff */
[----:B------:R-:W-:-:S04]  /*31e30*/  IMAD.MOV.U32 R36, RZ, RZ, R28 ;  /* 0x000000ffff247224 */ /* 0x000fc800078e001c */
[----:B------:R-:W-:-:S07]  /*31e40*/  IMAD.MOV.U32 R37, RZ, RZ, R10 ;  /* 0x000000ffff257224 */ /* 0x000fce00078e000a */
.L_x_13376:
[----:B------:R-:W-:Y:S05]  /*31e50*/  BSYNC B0 ;  /* 0x0000000000007941 */ /* 0x000fea0003800000 */
.L_x_13374:
[----:B------:R-:W-:Y:S02]  /*31e60*/  IMAD.MOV.U32 R12, RZ, RZ, R0 ;  /* 0x000000ffff0c7224 */ /* 0x000fe400078e0000 */
[----:B------:R-:W-:Y:S02]  /*31e70*/  IMAD.MOV.U32 R13, RZ, RZ, 0x0 ;  /* 0x00000000ff0d7424 */ /* 0x000fe400078e00ff */
[----:B------:R-:W-:Y:S02]  /*31e80*/  IMAD.MOV.U32 R10, RZ, RZ, R36 ;  /* 0x000000ffff0a7224 */ /* 0x000fe400078e0024 */
[----:B------:R-:W-:Y:S01]  /*31e90*/  IMAD.MOV.U32 R11, RZ, RZ, R37 ;  /* 0x000000ffff0b7224 */ /* 0x000fe200078e0025 */
[----:B------:R-:W-:Y:S06]  /*31ea0*/  RET.REL.NODEC R12 `(_ZN2at6native18elementwise_kernelILi128ELi4EZNS0_15gpu_kernel_implIZZZNS0_17acosh_kernel_cudaERNS_18TensorIteratorBaseEENKUlvE_clEvENKUlvE_clEvEUlN3c107complexIdEEE_EEvS4_RKT_EUliE_EEviT1_) ;  /* 0xfffffce00c547950 */ /* 0x000fec0003c3ffff */
        .weak           $__internal_22_$__cuda_sm20_dsqrt_rn_f64_mediumpath_v1
        .type           $__internal_22_$__cuda_sm20_dsqrt_rn_f64_mediumpath_v1,@function
        .size           $__internal_22_$__cuda_sm20_dsqrt_rn_f64_mediumpath_v1,(.L_x_21027 - $__internal_22_$__cuda_sm20_dsqrt_rn_f64_mediumpath_v1)
$__internal_22_$__cuda_sm20_dsqrt_rn_f64_mediumpath_v1:
[----:B------:R-:W-:Y:S01]  /*31eb0*/  ISETP.GE.U32.AND P0, PT, R26, -0x3400000, PT ;  /* 0xfcc000001a00780c */ /* 0x000fe20003f06070 */
[----:B------:R-:W-:-:S12]  /*31ec0*/  BSSY B0, `(.L_x_13379) ;  /* 0x0000023000007945 */ /* 0x000fd80003800000 */
[----:B------:R-:W-:Y:S05]  /*31ed0*/  @!P0 BRA `(.L_x_13380) ;  /* 0x0000000000208947 */ /* 0x000fea0003800000 */
[----:B------:R-:W-:-:S10]  /*31ee0*/  DFMA.RM R12, R12, R24, R14 ;  /* 0x000000180c0c722b */ /* 0x000fd4000000400e */
[----:B------:R-:W-:-:S05]  /*31ef0*/  IADD3 R14, P0, R12, 0x1, RZ ;  /* 0x000000010c0e7810 */ /* 0x000fca0007f1e0ff */
[----:B------:R-:W-:-:S06]  /*31f00*/  IMAD.X R15, RZ, RZ, R13, P0 ;  /* 0x000000ffff0f7224 */ /* 0x000fcc00000e060d */
[----:B------:R-:W-:-:S08]  /*31f10*/  DFMA.RP R10, -R12, R14, R10 ;  /* 0x0000000e0c0a722b */ /* 0x000fd0000000810a */
[----:B------:R-:W-:-:S06]  /*31f20*/  DSETP.GT.AND P0, PT, R10, RZ, PT ;  /* 0x000000ff0a00722a */ /* 0x000fcc0003f04000 */
[----:B------:R-:W-:Y:S02]  /*31f30*/  FSEL R12, R14, R12, P0 ;  /* 0x0000000c0e0c7208 */ /* 0x000fe40000000000 */
[----:B------:R-:W-:Y:S01]  /*31f40*/  FSEL R13, R15, R13, P0 ;  /* 0x0000000d0f0d7208 */ /* 0x000fe20000000000 */
[----:B------:R-:W-:Y:S06]  /*31f50*/  BRA `(.L_x_13381) ;  /* 0x0000000000647947 */ /* 0x000fec0003800000 */
.L_x_13380:
[----:B------:R-:W-:-:S14]  /*31f60*/  DSETP.NE.AND P0, PT, R10, RZ, PT ;  /* 0x000000ff0a00722a */ /* 0x000fdc0003f05000 */
[----:B------:R-:W-:Y:S05]  /*31f70*/  @!P0 BRA `(.L_x_13382) ;  /* 0x0000000000588947 */ /* 0x000fea0003800000 */
[----:B------:R-:W-:-:S13]  /*31f80*/  ISETP.GE.AND P0, PT, R11, RZ, PT ;  /* 0x000000ff0b00720c */ /* 0x000fda0003f06270 */
[----:B------:R-:W-:Y:S01]  /*31f90*/  @!P0 IMAD.MOV.U32 R12, RZ, RZ, 0x0 ;  /* 0x00000000ff0c8424 */ /* 0x000fe200078e00ff */
[----:B------:R-:W-:Y:S01]  /*31fa0*/  @!P0 MOV R13, 0xfff80000 ;  /* 0xfff80000000d8802 */ /* 0x000fe20000000f00 */
[----:B------:R-:W-:Y:S06]  /*31fb0*/  @!P0 BRA `(.L_x_13381) ;  /* 0x00000000004c8947 */ /* 0x000fec0003800000 */
[----:B------:R-:W-:-:S13]  /*31fc0*/  ISETP.GT.AND P0, PT, R11, 0x7fefffff, PT ;  /* 0x7fefffff0b00780c */ /* 0x000fda0003f04270 */
[----:B------:R-:W-:Y:S05]  /*31fd0*/  @P0 BRA `(.L_x_13382) ;  /* 0x0000000000400947 */ /* 0x000fea0003800000 */
[----:B------:R-:W-:Y:S01]  /*31fe0*/  DMUL R10, R10, 8.11296384146066816958e+31 ;  /* 0x469000000a0a7828 */ /* 0x000fe20000000000 */
[----:B------:R-:W-:Y:S02]  /*31ff0*/  IMAD.MOV.U32 R12, RZ, RZ, RZ ;  /* 0x000000ffff0c7224 */ /* 0x000fe400078e00ff */
[----:B------:R-:W-:Y:S02]  /*32000*/  IMAD.MOV.U32 R24, RZ, RZ, 0x0 ;  /* 0x00000000ff187424 */ /* 0x000fe400078e00ff */
[----:B------:R-:W-:Y:S01]  /*32010*/  IMAD.MOV.U32 R25, RZ, RZ, 0x3fd80000 ;  /* 0x3fd80000ff197424 */ /* 0x000fe200078e00ff */
[----:B------:R-:W0:Y:S02]  /*32020*/  MUFU.RSQ64H R13, R11 ;  /* 0x0000000b000d7308 */ /* 0x000e240000001c00 */
[----:B0-----:R-:W-:-:S08]  /*32030*/  DMUL R14, R12, R12 ;  /* 0x0000000c0c0e7228 */ /* 0x001fd00000000000 */
[----:B------:R-:W-:-:S08]  /*32040*/  DFMA R14, R10, -R14, 1 ;  /* 0x3ff000000a0e742b */ /* 0x000fd0000000080e */
[----:B------:R-:W-:Y:S02]  /*32050*/  DFMA R24, R14, R24, 0.5 ;  /* 0x3fe000000e18742b */ /* 0x000fe40000000018 */
[----:B------:R-:W-:-:S08]  /*32060*/  DMUL R14, R12, R14 ;  /* 0x0000000e0c0e7228 */ /* 0x000fd00000000000 */
[----:B------:R-:W-:-:S08]  /*32070*/  DFMA R14, R24, R14, R12 ;  /* 0x0000000e180e722b */ /* 0x000fd0000000000c */
[----:B------:R-:W-:Y:S02]  /*32080*/  DMUL R12, R10, R14 ;  /* 0x0000000e0a0c7228 */ /* 0x000fe40000000000 */
[----:B------:R-:W-:-:S06]  /*32090*/  VIADD R15, R15, 0xfff00000 ;  /* 0xfff000000f0f7836 */ /* 0x000fcc0000000000 */
[----:B------:R-:W-:-:S08]  /*320a0*/  DFMA R24, R12, -R12, R10 ;  /* 0x8000000c0c18722b */ /* 0x000fd0000000000a */
[----:B------:R-:W-:-:S10]  /*320b0*/  DFMA R12, R14, R24, R12 ;  /* 0x000000180e0c722b */ /* 0x000fd4000000000c */
[----:B------:R-:W-:Y:S01]  /*320c0*/  VIADD R13, R13, 0xfcb00000 ;  /* 0xfcb000000d0d7836 */ /* 0x000fe20000000000 */
[----:B------:R-:W-:Y:S06]  /*320d0*/  BRA `(.L_x_13381) ;  /* 0x0000000000047947 */ /* 0x000fec0003800000 */
.L_x_13382:
[----:B------:R-:W-:-:S11]  /*320e0*/  DADD R12, R10, R10 ;  /* 0x000000000a0c7229 */ /* 0x000fd6000000000a */
.L_x_13381:
[----:B------:R-:W-:Y:S05]  /*320f0*/  BSYNC B0 ;  /* 0x0000000000007941 */ /* 0x000fea0003800000 */
.L_x_13379:
[----:B------:R-:W-:Y:S02]  /*32100*/  IMAD.MOV.U32 R10, RZ, RZ, R0 ;  /* 0x000000ffff0a7224 */ /* 0x000fe400078e0000 */
[----:B------:R-:W-:-:S04]  /*32110*/  IMAD.MOV.U32 R11, RZ, RZ, 0x0 ;  /* 0x00000000ff0b7424 */ /* 0x000fc800078e00ff */
[----:B------:R-:W-:Y:S05]  /*32120*/  RET.REL.NODEC R10 `(_ZN2at6native18elementwise_kernelILi128ELi4EZNS0_15gpu_kernel_implIZZZNS0_17acosh_kernel_cudaERNS_18TensorIteratorBaseEENKUlvE_clEvENKUlvE_clEvEUlN3c107complexIdEEE_EEvS4_RKT_EUliE_EEviT1_) ;  /* 0xfffffcdc0ab47950 */ /* 0x000fea0003c3ffff */
.L_x_13383:
        /* <DEDUP_REMOVED lines=13> */
.L_x_21027:


//--------------------- .text._ZN2at6native27unrolled_elementwise_kernelIZZZNS0_17acosh_kernel_cudaERNS_18TensorIteratorBaseEENKUlvE_clEvENKUlvE_clEvEUlN3c107complexIdEEE_St5arrayIPcLm2EELi4E23TrivialOffsetCalculatorILi1EjESE_NS0_6memory12LoadWithCastILi1EEENSF_13StoreWithCastILi1EEEEEviT_T0_T2_T3_T4_T5_ --------------------------
	.section	.text._ZN2at6native27unrolled_elementwise_kernelIZZZNS0_17acosh_kernel_cudaERNS_18TensorIteratorBaseEENKUlvE_clEvENKUlvE_clEvEUlN3c107complexIdEEE_St5arrayIPcLm2EELi4E23TrivialOffsetCalculatorILi1EjESE_NS0_6memory12LoadWithCastILi1EEENSF_13StoreWithCastILi1EEEEEviT_T0_T2_T3_T4_T5_,"ax",@progbits
	.align	128
        .global         _ZN2at6native27unrolled_elementwise_kernelIZZZNS0_17acosh_kernel_cudaERNS_18TensorIteratorBaseEENKUlvE_clEvENKUlvE_clEvEUlN3c107complexIdEEE_St5arrayIPcLm2EELi4E23TrivialOffsetCalculatorILi1EjESE_NS0_6memory12LoadWithCastILi1EEENSF_13StoreWithCastILi1EEEEEviT_T0_T2_T3_T4_T5_
        .type           _ZN2at6native27unrolled_elementwise_kernelIZZZNS0_17acosh_kernel_cudaERNS_18TensorIteratorBaseEENKUlvE_clEvENKUlvE_clEvEUlN3c107complexIdEEE_St5arrayIPcLm2EELi4E23TrivialOffsetCalculatorILi1EjESE_NS0_6memory12LoadWithCastILi1EEENSF_13StoreWithCastILi1EEEEEviT_T0_T2_T3_T4_T5_,@function
        .size           _ZN2at6native27unrolled_elementwise_kernelIZZZNS0_17acosh_kernel_cudaERNS_18TensorIteratorBaseEENKUlvE_clEvENKUlvE_clEvEUlN3c107complexIdEEE_St5arrayIPcLm2EELi4E23TrivialOffsetCalculatorILi1EjESE_NS0_6memory12LoadWithCastILi1EEENSF_13StoreWithCastILi1EEEEEviT_T0_T2_T3_T4_T5_,(.L_x_21029 - _ZN2at6native27unrolled_elementwise_kernelIZZZNS0_17acosh_kernel_cudaERNS_18TensorIteratorBaseEENKUlvE_clEvENKUlvE_clEvEUlN3c107complexIdEEE_St5arrayIPcLm2EELi4E23TrivialOffsetCalculatorILi1EjESE_NS0_6memory12LoadWithCastILi1EEENSF_13StoreWithCastILi1EEEEEviT_T0_T2_T3_T4_T5_)
        .other          _ZN2at6native27unrolled_elementwise_kernelIZZZNS0_17acosh_kernel_cudaERNS_18TensorIteratorBaseEENKUlvE_clEvENKUlvE_clEvEUlN3c107complexIdEEE_St5arrayIPcLm2EELi4E23TrivialOffsetCalculatorILi1EjESE_NS0_6memory12LoadWithCastILi1EEENSF_13StoreWithCastILi1EEEEEviT_T0_T2_T3_T4_T5_,@"STO_CUDA_ENTRY STV_DEFAULT"
_ZN2at6native27unrolled_elementwise_kernelIZZZNS0_17acosh_kernel_cudaERNS_18TensorIteratorBaseEENKUlvE_clEvENKUlvE_clEvEUlN3c107complexIdEEE_St5arrayIPcLm2EELi4E23TrivialOffsetCalculatorILi1EjESE_NS0_6memory12LoadWithCastILi1EEENSF_13StoreWithCastILi1EEEEEviT_T0_T2_T3_T4_T5_:
.text._ZN2at6native27unrolled_elementwise_kernelIZZZNS0_17acosh_kernel_cudaERNS_18TensorIteratorBaseEENKUlvE_clEvENKUlvE_clEvEUlN3c107complexIdEEE_St5arrayIPcLm2EELi4E23TrivialOffsetCalculatorILi1EjESE_NS0_6memory12LoadWithCastILi1EEENSF_13StoreWithCastILi1EEEEEviT_T0_T2_T3_T4_T5_:
[----:B------:R-:W0:Y:S01]  /*0000*/  LDC R1, c[0x0][0x28] ;  /* 0x00000a00ff017b82 */ /* 0x000e220000000800 */
[----:B------:R-:W1:Y:S07]  /*0010*/  S2R R28, SR_CTAID.X ;  /* 0x00000000001c7919 */ /* 0x000e6e0000002500 */
[----:B------:R-:W1:Y:S01]  /*0020*/  LDC R3, c[0x0][0x210] ;  /* 0x00008400ff037b82 */ /* 0x000e620000000800 */
[----:B------:R-:W-:Y:S01]  /*0030*/  ULDC.64 UR36, c[0x0][0x208] ;  /* 0x0000820000247ab9 */ /* 0x000fe20000000a00 */
[----:B------:R-:W-:Y:S01]  /*0040*/  BSSY B6, `(.L_x_13384) ;  /* 0x0000118000067945 */ /* 0x000fe20003800000 */
[----:B------:R-:W2:Y:S01]  /*0050*/  S2R R29, SR_TID.X ;  /* 0x00000000001d7919 */ /* 0x000ea20000002100 */
[----:B0-----:R-:W-:Y:S01]  /*0060*/  VIADD R1, R1, 0xfffffff0 ;  /* 0xfffffff001017836 */ /* 0x001fe20000000000 */
[----:B------:R-:W-:-:S02]  /*0070*/  CS2R R26, SRZ ;  /* 0x00000000001a7805 */ /* 0x000fc4000001ff00 */
[----:B------:R-:W-:Y:S02]  /*0080*/  CS2R R18, SRZ ;  /* 0x0000000000127805 */ /* 0x000fe4000001ff00 */
[----:B------:R-:W-:Y:S01]  /*0090*/  CS2R R16, SRZ ;  /* 0x0000000000107805 */ /* 0x000fe2000001ff00 */
[----:B------:R-:W0:Y:S01]  /*00a0*/  LDC.U8 R31, c[0x0][0x22c] ;  /* 0x00008b00ff1f7b82 */ /* 0x000e220000000000 */
[----:B-1----:R-:W-:-:S05]  /*00b0*/  IMAD R60, R28, -0x200, R3 ;  /* 0xfffffe001c3c7824 */ /* 0x002fca00078e0203 */
[----:B--2---:R-:W-:-:S04]  /*00c0*/  ISETP.GE.AND P0, PT, R29, R60, PT ;  /* 0x0000003c1d00720c */ /* 0x004fc80003f06270 */
[----:B------:R-:W-:-:S09]  /*00d0*/  P2R R30, PR, RZ, 0x1 ;  /* 0x00000001ff1e7803 */ /* 0x000fd20000000000 */
[----:B------:R-:W-:Y:S05]  /*00e0*/  @P0 BRA `(.L_x_13385) ;  /* 0x0000001000340947 */ /* 0x000fea0003800000 */
[----:B------:R-:W1:Y:S01]  /*00f0*/  LDC.64 R2, c[0x0][0x220] ;  /* 0x00008800ff027b82 */ /* 0x000e620000000a00 */
[----:B------:R-:W-:Y:S01]  /*0100*/  IMAD R0, R28, 0x200, R29 ;  /* 0x000002001c007824 */ /* 0x000fe200078e021d */
[----:B0-----:R-:W-:Y:S01]  /*0110*/  PRMT R4, R31, 0x9910, RZ ;  /* 0x000099101f047816 */ /* 0x001fe200000000ff */
[----:B------:R-:W-:Y:S02]  /*0120*/  ULDC UR4, c[0x0][0x230] ;  /* 0x00008c0000047ab9 */ /* 0x000fe40000000800 */
[----:B------:R-:W-:Y:S02]  /*0130*/  IMAD R5, R0, UR4, RZ ;  /* 0x0000000400057c24 */ /* 0x000fe4000f8e02ff */
[----:B------:R-:W-:-:S05]  /*0140*/  IMAD.MOV.U32 R0, RZ, RZ, R4 ;  /* 0x000000ffff007224 */ /* 0x000fca00078e0004 */
[----:B------:R-:W-:Y:S02]  /*0150*/  ISETP.GT.AND P0, PT, R0, 0x9, PT ;  /* 0x000000090000780c */ /* 0x000fe40003f04270 */
[----:B-1----:R-:W-:-:S05]  /*0160*/  IADD3 R2, P1, R5, R2, RZ ;  /* 0x0000000205027210 */ /* 0x002fca0007f3e0ff */
        /* <DEDUP_REMOVED lines=14> */
.L_x_13389:
[----:B------:R-:W2:Y:S01]  /*0250*/  LDG.E.U8 R2, desc[UR36][R2.64] ;  /* 0x0000002402027981 */ /* 0x000ea2000c1e1100 */
[----:B------:R-:W-:Y:S01]  /*0260*/  CS2R R18, SRZ ;  /* 0x0000000000127805 */ /* 0x000fe2000001ff00 */
[----:B--2---:R0:W1:Y:S01]  /*0270*/  I2F.F64.U16 R16, R2 ;  /* 0x0000000200107312 */ /* 0x0040620000101800 */
[----:B------:R-:W-:Y:S05]  /*0280*/  BRA `(.L_x_13391) ;  /* 0x0000000c00c87947 */ /* 0x000fea0003800000 */
.L_x_13388:
        /* <DEDUP_REMOVED lines=10> */
.L_x_13393:
[----:B------:R-:W2:Y:S01]  /*0330*/  LDG.E R2, desc[UR36][R2.64] ;  /* 0x0000002402027981 */ /* 0x000ea2000c1e1900 */
[----:B------:R-:W-:Y:S01]  /*0340*/  CS2R R18, SRZ ;  /* 0x0000000000127805 */ /* 0x000fe2000001ff00 */
[----:B--2---:R1:W2:Y:S01]  /*0350*/  I2F.F64 R16, R2 ;  /* 0x0000000200107312 */ /* 0x0042a20000201c00 */
[----:B------:R-:W-:Y:S05]  /*0360*/  BRA `(.L_x_13391) ;  /* 0x0000000c00907947 */ /* 0x000fea0003800000 */
.L_x_13392:
[----:B------:R-:W2:Y:S01]  /*0370*/  LDG.E.U16 R2, desc[UR36][R2.64] ;  /* 0x0000002402027981 */ /* 0x000ea2000c1e1500 */
[----:B------:R-:W-:Y:S01]  /*0380*/  CS2R R18, SRZ ;  /* 0x0000000000127805 */ /* 0x000fe2000001ff00 */
[----:B--2---:R3:W4:Y:S01]  /*0390*/  I2F.F64.S16 R16, R2 ;  /* 0x0000000200107312 */ /* 0x0047220000101c00 */
[----:B------:R-:W-:Y:S05]  /*03a0*/  BRA `(.L_x_13391) ;  /* 0x0000000c00807947 */ /* 0x000fea0003800000 */
.L_x_13387:
        /* <DEDUP_REMOVED lines=11> */
.L_x_13395:
[----:B------:R-:W2:Y:S01]  /*0460*/  LDG.E.U16 R0, desc[UR36][R2.64] ;  /* 0x0000002402007981 */ /* 0x000ea2000c1e1500 */
[----:B------:R-:W-:Y:S01]  /*0470*/  CS2R R18, SRZ ;  /* 0x0000000000127805 */ /* 0x000fe2000001ff00 */
[----:B--2---:R-:W-:-:S05]  /*0480*/  HADD2.F32 R0, -RZ, R0.H0_H0 ;  /* 0x20000000ff007230 */ /* 0x004fca0000004100 */
[----:B------:R-:W-:-:S04]  /*0490*/  FMUL.FTZ R0, R0, 1 ;  /* 0x3f80000000007820 */ /* 0x000fc80000410000 */
[----:B------:R0:W1:Y:S01]  /*04a0*/  F2F.F64.F32 R16, R0 ;  /* 0x0000000000107310 */ /* 0x0000620000201800 */
[----:B------:R-:W-:Y:S05]  /*04b0*/  BRA `(.L_x_13391) ;  /* 0x0000000c003c7947 */ /* 0x000fea0003800000 */
.L_x_13394:
        /* <DEDUP_REMOVED lines=12> */
.L_x_13397:
        /* <DEDUP_REMOVED lines=8> */
.L_x_13396:
[----:B------:R0:W5:Y:S01]  /*0600*/  LDG.E.64 R16, desc[UR36][R2.64] ;  /* 0x0000002402107981 */ /* 0x000162000c1e1b00 */
[----:B------:R-:W-:Y:S01]  /*0610*/  CS2R R18, SRZ ;  /* 0x0000000000127805 */ /* 0x000fe2000001ff00 */
[----:B------:R-:W-:Y:S06]  /*0620*/  BRA `(.L_x_13391) ;  /* 0x0000000800e07947 */ /* 0x000fec0003800000 */
.L_x_13386:
        /* <DEDUP_REMOVED lines=14> */
.L_x_13400:
[----:B------:R0:W5:Y:S01]  /*0710*/  LDG.E.128 R16, desc[UR36][R2.64] ;  /* 0x0000002402107981 */ /* 0x000162000c1e1d00 */
[----:B------:R-:W-:Y:S05]  /*0720*/  BRA `(.L_x_13391) ;  /* 0x0000000800a07947 */ /* 0x000fea0003800000 */
.L_x_13399:
        /* <DEDUP_REMOVED lines=29> */
.L_x_13402:
        /* <DEDUP_REMOVED lines=16> */
.L_x_13401:
[----:B------:R-:W2:Y:S01]  /*0a00*/  LDG.E.U16 R0, desc[UR36][R2.64] ;  /* 0x0000002402007981 */ /* 0x000ea2000c1e1500 */
[----:B------:R-:W-:Y:S01]  /*0a10*/  CS2R R18, SRZ ;  /* 0x0000000000127805 */ /* 0x000fe2000001ff00 */
[----:B--2---:R-:W-:-:S04]  /*0a20*/  IMAD.U32 R0, R0, 0x10000, RZ ;  /* 0x0001000000007824 */ /* 0x004fc800078e00ff */
[----:B------:R-:W-:-:S04]  /*0a30*/  FMUL.FTZ R0, R0, 1 ;  /* 0x3f80000000007820 */ /* 0x000fc80000410000 */
[----:B------:R0:W1:Y:S01]  /*0a40*/  F2F.F64.F32 R16, R0 ;  /* 0x0000000000107310 */ /* 0x0000620000201800 */
[----:B------:R-:W-:Y:S05]  /*0a50*/  BRA `(.L_x_13391) ;  /* 0x0000000400d47947 */ /* 0x000fea0003800000 */
.L_x_13398:
        /* <DEDUP_REMOVED lines=12> */
.L_x_13405:
        /* <DEDUP_REMOVED lines=21> */
.L_x_13409:
[----:B------:R-:W-:Y:S05]  /*0c70*/  BSYNC B1 ;  /* 0x0000000000017941 */ /* 0x000fea0003800000 */
.L_x_13408:
[----:B------:R-:W-:Y:S01]  /*0c80*/  LEA R3, R0, 0x3b800000, 0x17 ;  /* 0x3b80000000037811 */ /* 0x000fe200078eb8ff */
[----:B------:R-:W-:-:S05]  /*0c90*/  IMAD.SHL.U32 R0, R2, 0x100000, RZ ;  /* 0x0010000002007824 */ /* 0x000fca00078e00ff */
[----:B------:R-:W-:-:S07]  /*0ca0*/  LOP3.LUT R0, R3, R0, R4, 0xfe, !PT ;  /* 0x0000000003007212 */ /* 0x000fce00078efe04 */
.L_x_13407:
[----:B------:R-:W-:Y:S05]  /*0cb0*/  BSYNC B0 ;  /* 0x0000000000007941 */ /* 0x000fea0003800000 */
.L_x_13406:
[----:B------:R-:W-:Y:S01]  /*0cc0*/  FMUL.FTZ R0, R0, 1 ;  /* 0x3f80000000007820 */ /* 0x000fe20000410000 */
[----:B------:R-:W-:-:S03]  /*0cd0*/  CS2R R18, SRZ ;  /* 0x0000000000127805 */ /* 0x000fc6000001ff00 */
[----:B------:R0:W1:Y:S01]  /*0ce0*/  F2F.F64.F32 R16, R0 ;  /* 0x0000000000107310 */ /* 0x0000620000201800 */
[----:B------:R-:W-:Y:S05]  /*0cf0*/  BRA `(.L_x_13391) ;  /* 0x00000004002c7947 */ /* 0x000fea0003800000 */
.L_x_13404:
        /* <DEDUP_REMOVED lines=21> */
.L_x_13413:
[----:B------:R-:W-:Y:S05]  /*0e50*/  BSYNC B1 ;  /* 0x0000000000017941 */ /* 0x000fea0003800000 */
.L_x_13412:
[----:B------:R-:W-:Y:S01]  /*0e60*/  LEA R3, R0, 0x37800000, 0x17 ;  /* 0x3780000000037811 */ /* 0x000fe200078eb8ff */
[----:B------:R-:W-:-:S05]  /*0e70*/  IMAD.SHL.U32 R0, R2, 0x200000, RZ ;  /* 0x0020000002007824 */ /* 0x000fca00078e00ff */
[----:B------:R-:W-:-:S07]  /*0e80*/  LOP3.LUT R0, R3, R0, R4, 0xfe, !PT ;  /* 0x0000000003007212 */ /* 0x000fce00078efe04 */
.L_x_13411:
[----:B------:R-:W-:Y:S05]  /*0e90*/  BSYNC B0 ;  /* 0x0000000000007941 */ /* 0x000fea0003800000 */
.L_x_13410:
[----:B------:R-:W-:Y:S01]  /*0ea0*/  FMUL.FTZ R0, R0, 1 ;  /* 0x3f80000000007820 */ /* 0x000fe20000410000 */
[----:B------:R-:W-:-:S03]  /*0eb0*/  CS2R R18, SRZ ;  /* 0x0000000000127805 */ /* 0x000fc6000001ff00 */
[----:B------:R0:W1:Y:S01]  /*0ec0*/  F2F.F64.F32 R16, R0 ;  /* 0x0000000000107310 */ /* 0x0000620000201800 */
[----:B------:R-:W-:Y:S05]  /*0ed0*/  BRA `(.L_x_13391) ;  /* 0x0000000000b47947 */ /* 0x000fea0003800000 */
.L_x_13403:
        /* <DEDUP_REMOVED lines=14> */
.L_x_13417:
[----:B------:R-:W-:Y:S05]  /*0fc0*/  BSYNC B0 ;  /* 0x0000000000007941 */ /* 0x000fea0003800000 */
.L_x_13416:
[----:B------:R-:W-:Y:S01]  /*0fd0*/  FMUL.FTZ R0, R0, 1 ;  /* 0x3f80000000007820 */ /* 0x000fe20000410000 */
[----:B------:R-:W-:-:S03]  /*0fe0*/  CS2R R18, SRZ ;  /* 0x0000000000127805 */ /* 0x000fc6000001ff00 */
[----:B------:R0:W1:Y:S01]  /*0ff0*/  F2F.F64.F32 R16, R0 ;  /* 0x0000000000107310 */ /* 0x0000620000201800 */
[----:B------:R-:W-:Y:S05]  /*1000*/  BRA `(.L_x_13391) ;  /* 0x0000000000687947 */ /* 0x000fea0003800000 */
.L_x_13390:
        /* <DEDUP_REMOVED lines=16> */
.L_x_13418:
[----:B------:R-:W-:Y:S02]  /*1110*/  CS2R R16, SRZ ;  /* 0x0000000000107805 */ /* 0x000fe4000001ff00 */
[----:B------:R-:W-:Y:S01]  /*1120*/  CS2R R18, SRZ ;  /* 0x0000000000127805 */ /* 0x000fe2000001ff00 */
[----:B------:R-:W-:Y:S06]  /*1130*/  BRA `(.L_x_13391) ;  /* 0x00000000001c7947 */ /* 0x000fec0003800000 */
.L_x_13415:
[----:B------:R-:W2:Y:S01]  /*1140*/  LDG.E.64 R16, desc[UR36][R2.64] ;  /* 0x0000002402107981 */ /* 0x000ea2000c1e1b00 */
[----:B------:R-:W-:Y:S01]  /*1150*/  CS2R R18, SRZ ;  /* 0x0000000000127805 */ /* 0x000fe2000001ff00 */
[----:B--2---:R-:W0:Y:S01]  /*1160*/  I2F.F64.U64 R16, R16 ;  /* 0x0000001000107312 */ /* 0x004e220000301800 */
[----:B------:R-:W-:Y:S05]  /*1170*/  BRA `(.L_x_13391) ;  /* 0x00000000000c7947 */ /* 0x000fea0003800000 */
.L_x_13414:
[----:B------:R-:W2:Y:S01]  /*1180*/  LDG.E R2, desc[UR36][R2.64] ;  /* 0x0000002402027981 */ /* 0x000ea2000c1e1900 */
[----:B------:R-:W-:Y:S01]  /*1190*/  CS2R R18, SRZ ;  /* 0x0000000000127805 */ /* 0x000fe2000001ff00 */
[----:B--2---:R0:W1:Y:S06]  /*11a0*/  I2F.F64.U32 R16, R2 ;  /* 0x0000000200107312 */ /* 0x00406c0000201800 */
.L_x_13391:
[----:B------:R-:W-:-:S07]  /*11b0*/  VIADD R29, R29, 0x80 ;  /* 0x000000801d1d7836 */ /* 0x000fce0000000000 */
.L_x_13385:
[----:B------:R-:W-:Y:S05]  /*11c0*/  BSYNC B6 ;  /* 0x0000000000067941 */ /* 0x000fea0003800000 */
.L_x_13384:
[----:B------:R-:W-:Y:S01]  /*11d0*/  ISETP.GE.AND P0, PT, R29, R60, PT ;  /* 0x0000003c1d00720c */ /* 0x000fe20003f06270 */
[----:B------:R-:W-:Y:S01]  /*11e0*/  BSSY B6, `(.L_x_13419) ;  /* 0x0000110000067945 */ /* 0x000fe20003800000 */
[----:B------:R-:W-:-:S11]  /*11f0*/  CS2R R24, SRZ ;  /* 0x0000000000187805 */ /* 0x000fd6000001ff00 */
[----:B------:R-:W-:Y:S05]  /*1200*/  @P0 BRA `(.L_x_13420) ;  /* 0x0000001000340947 */ /* 0x000fea0003800000 */
[----:B01-3--:R-:W0:Y:S01]  /*1210*/  LDC.64 R2, c[0x0][0x220] ;  /* 0x00008800ff027b82 */ /* 0x00be220000000a00 */
        /* <DEDUP_REMOVED lines=17> */
[----:B------:R-:W3:Y:S01]  /*1330*/  LDG.E.S8 R2, desc[UR36][R2.64] ;  /* 0x0000002402027981 */ /* 0x000ee2000c1e1300 */
[----:B------:R-:W-:Y:S01]  /*1340*/  CS2R R26, SRZ ;  /* 0x00000000001a7805 */ /* 0x000fe2000001ff00 */
[----:B---3--:R0:W1:Y:S01]  /*1350*/  I2F.F64.S16 R24, R2 ;  /* 0x0000000200187312 */ /* 0x0080620000101c00 */
[----:B------:R-:W-:Y:S05]  /*1360*/  BRA `(.L_x_13426) ;  /* 0x0000000c00d87947 */ /* 0x000fea0003800000 */
.L_x_13424:
[----:B------:R-:W3:Y:S01]  /*1370*/  LDG.E.U8 R2, desc[UR36][R2.64] ;  /* 0x0000002402027981 */ /* 0x000ee2000c1e1100 */
[----:B------:R-:W-:Y:S01]  /*1380*/  CS2R R26, SRZ ;  /* 0x00000000001a7805 */ /* 0x000fe2000001ff00 */
[----:B---3--:R0:W1:Y:S01]  /*1390*/  I2F.F64.U16 R24, R2 ;  /* 0x0000000200187312 */ /* 0x0080620000101800 */
[----:B------:R-:W-:Y:S05]  /*13a0*/  BRA `(.L_x_13426) ;  /* 0x0000000c00c87947 */ /* 0x000fea0003800000 */
.L_x_13423:
[----:B------:R-:W-:-:S13]  /*13b0*/  ISETP.NE.AND P0, PT, R0, 0x2, PT ;  /* 0x000000020000780c */ /* 0x000fda0003f05270 */
[----:B------:R-:W-:Y:S05]  /*13c0*/  @!P0 BRA `(.L_x_13427) ;  /* 0x0000000000308947 */ /* 0x000fea0003800000 */
[----:B------:R-:W-:-:S13]  /*13d0*/  ISETP.NE.AND P0, PT, R0, 0x3, PT ;  /* 0x000000030000780c */ /* 0x000fda0003f05270 */
[----:B------:R-:W-:Y:S05]  /*13e0*/  @!P0 BRA `(.L_x_13428) ;  /* 0x0000000000188947 */ /* 0x000fea0003800000 */
[----:B------:R-:W-:-:S13]  /*13f0*/  ISETP.NE.AND P0, PT, R0, 0x4, PT ;  /* 0x000000040000780c */ /* 0x000fda0003f05270 */
[----:B------:R-:W-:Y:S05]  /*1400*/  @P0 BRA `(.L_x_13425) ;  /* 0x0000000c00480947 */ /* 0x000fea0003800000 */
[----:B------:R-:W3:Y:S01]  /*1410*/  LDG.E.64 R24, desc[UR36][R2.64] ;  /* 0x0000002402187981 */ /* 0x000ee2000c1e1b00 */
[----:B------:R-:W-:Y:S01]  /*1420*/  CS2R R26, SRZ ;  /* 0x00000000001a7805 */ /* 0x000fe2000001ff00 */
[----:B---3--:R-:W0:Y:S01]  /*1430*/  I2F.F64.S64 R24, R24 ;  /* 0x0000001800187312 */ /* 0x008e220000301c00 */
[----:B------:R-:W-:Y:S05]  /*1440*/  BRA `(.L_x_13426) ;  /* 0x0000000c00a07947 */ /* 0x000fea0003800000 */
.L_x_13428:
[----:B------:R-:W3:Y:S01]  /*1450*/  LDG.E R2, desc[UR36][R2.64] ;  /* 0x0000002402027981 */ /* 0x000ee2000c1e1900 */
[----:B------:R-:W-:Y:S01]  /*1460*/  CS2R R26, SRZ ;  /* 0x00000000001a7805 */ /* 0x000fe2000001ff00 */
[----:B---3--:R0:W1:Y:S01]  /*1470*/  I2F.F64 R24, R2 ;  /* 0x0000000200187312 */ /* 0x0080620000201c00 */
[----:B------:R-:W-:Y:S05]  /*1480*/  BRA `(.L_x_13426) ;  /* 0x0000000c00907947 */ /* 0x000fea0003800000 */
.L_x_13427:
[----:B------:R-:W3:Y:S01]  /*1490*/  LDG.E.U16 R2, desc[UR36][R2.64] ;  /* 0x0000002402027981 */ /* 0x000ee2000c1e1500 */
[----:B------:R-:W-:Y:S01]  /*14a0*/  CS2R R26, SRZ ;  /* 0x00000000001a7805 */ /* 0x000fe2000001ff00 */
[----:B---3--:R0:W1:Y:S01]  /*14b0*/  I2F.F64.S16 R24, R2 ;  /* 0x0000000200187312 */ /* 0x0080620000101c00 */
[----:B------:R-:W-:Y:S05]  /*14c0*/  BRA `(.L_x_13426) ;  /* 0x0000000c00807947 */ /* 0x000fea0003800000 */
.L_x_13422:
[----:B------:R-:W-:-:S13]  /*14d0*/  ISETP.GT.AND P0, PT, R0, 0x6, PT ;  /* 0x000000060000780c */ /* 0x000fda0003f04270 */
[----:B------:R-:W-:Y:S05]  /*14e0*/  @P0 BRA `(.L_x_13429) ;  /* 0x00000000003c0947 */ /* 0x000fea0003800000 */
[----:B------:R-:W-:-:S13]  /*14f0*/  ISETP.NE.AND P0, PT, R0, 0x5, PT ;  /* 0x000000050000780c */ /* 0x000fda0003f05270 */
[----:B------:R-:W-:Y:S05]  /*1500*/  @!P0 BRA `(.L_x_13430) ;  /* 0x00000000001c8947 */ /* 0x000fea0003800000 */
[----:B------:R-:W-:-:S13]  /*1510*/  ISETP.NE.AND P0, PT, R0, 0x6, PT ;  /* 0x000000060000780c */ /* 0x000fda0003f05270 */
[----:B------:R-:W-:Y:S05]  /*1520*/  @P0 BRA `(.L_x_13425) ;  /* 0x0000000c00000947 */ /* 0x000fea0003800000 */
[----:B------:R-:W3:Y:S01]  /*1530*/  LDG.E R24, desc[UR36][R2.64] ;  /* 0x0000002402187981 */ /* 0x000ee2000c1e1900 */
[----:B------:R-:W-:Y:S01]  /*1540*/  CS2R R26, SRZ ;  /* 0x00000000001a7805 */ /* 0x000fe2000001ff00 */
[----:B---3--:R-:W-:-:S06]  /*1550*/  FMUL.FTZ R24, R24, 1 ;  /* 0x3f80000018187820 */ /* 0x008fcc0000410000 */
[----:B------:R-:W0:Y:S01]  /*1560*/  F2F.F64.F32 R24, R24 ;  /* 0x0000001800187310 */ /* 0x000e220000201800 */
[----:B------:R-:W-:Y:S05]  /*1570*/  BRA `(.L_x_13426) ;  /* 0x0000000c00547947 */ /* 0x000fea0003800000 */
.L_x_13430:
[----:B------:R-:W3:Y:S01]  /*1580*/  LDG.E.U16 R0, desc[UR36][R2.64] ;  /* 0x0000002402007981 */ /* 0x000ee2000c1e1500 */
[----:B------:R-:W-:Y:S01]  /*1590*/  CS2R R26, SRZ ;  /* 0x00000000001a7805 */ /* 0x000fe2000001ff00 */
[----:B---3--:R-:W-:-:S05]  /*15a0*/  HADD2.F32 R0, -RZ, R0.H0_H0 ;  /* 0x20000000ff007230 */ /* 0x008fca0000004100 */
[----:B------:R-:W-:-:S04]  /*15b0*/  FMUL.FTZ R0, R0, 1 ;  /* 0x3f80000000007820 */ /* 0x000fc80000410000 */
[----:B------:R0:W1:Y:S01]  /*15c0*/  F2F.F64.F32 R24, R0 ;  /* 0x0000000000187310 */ /* 0x0000620000201800 */
[----:B------:R-:W-:Y:S05]  /*15d0*/  BRA `(.L_x_13426) ;  /* 0x0000000c003c7947 */ /* 0x000fea0003800000 */
.L_x_13429:
[----:B------:R-:W-:-:S13]  /*15e0*/  ISETP.NE.AND P0, PT, R0, 0x7, PT ;  /* 0x000000070000780c */ /* 0x000fda0003f05270 */
[----:B------:R-:W-:Y:S05]  /*15f0*/  @!P0 BRA `(.L_x_13431) ;  /* 0x0000000000488947 */ /* 0x000fea0003800000 */
[----:B------:R-:W-:-:S13]  /*1600*/  ISETP.NE.AND P0, PT, R0, 0x8, PT ;  /* 0x000000080000780c */ /* 0x000fda0003f05270 */
[----:B------:R-:W-:Y:S05]  /*1610*/  @!P0 BRA `(.L_x_13432) ;  /* 0x0000000000208947 */ /* 0x000fea0003800000 */
[----:B------:R-:W-:-:S13]  /*1620*/  ISETP.NE.AND P0, PT, R0, 0x9, PT ;  /* 0x000000090000780c */ /* 0x000fda0003f05270 */
[----:B------:R-:W-:Y:S05]  /*1630*/  @P0 BRA `(.L_x_13425) ;  /* 0x0000000800bc0947 */ /* 0x000fea0003800000 */
[----:B------:R-:W3:Y:S02]  /*1640*/  LDG.E.64 R2, desc[UR36][R2.64] ;  /* 0x0000002402027981 */ /* 0x000ee4000c1e1b00 */
[----:B---3--:R-:W-:Y:S01]  /*1650*/  FMUL.FTZ R26, R3, 1 ;  /* 0x3f800000031a7820 */ /* 0x008fe20000410000 */
[----:B------:R-:W-:-:S05]  /*1660*/  FMUL.FTZ R24, R2, 1 ;  /* 0x3f80000002187820 */ /* 0x000fca0000410000 */
[----:B------:R-:W0:Y:S08]  /*1670*/  F2F.F64.F32 R26, R26 ;  /* 0x0000001a001a7310 */ /* 0x000e300000201800 */
[----:B------:R-:W1:Y:S01]  /*1680*/  F2F.F64.F32 R24, R24 ;  /* 0x0000001800187310 */ /* 0x000e620000201800 */
[----:B------:R-:W-:Y:S05]  /*1690*/  BRA `(.L_x_13426) ;  /* 0x0000000c000c7947 */ /* 0x000fea0003800000 */
.L_x_13432:
[----:B------:R-:W3:Y:S02]  /*16a0*/  LDG.E R0, desc[UR36][R2.64] ;  /* 0x0000002402007981 */ /* 0x000ee4000c1e1900 */
[--C-:B---3--:R-:W-:Y:S02]  /*16b0*/  HADD2.F32 R4, -RZ, R0.reuse.H1_H1 ;  /* 0x30000000ff047230 */ /* 0x108fe40000004100 */
[----:B------:R-:W-:-:S03]  /*16c0*/  HADD2.F32 R0, -RZ, R0.H0_H0 ;  /* 0x20000000ff007230 */ /* 0x000fc60000004100 */
[----:B------:R-:W-:Y:S02]  /*16d0*/  FMUL.FTZ R4, R4, 1 ;  /* 0x3f80000004047820 */ /* 0x000fe40000410000 */
[----:B------:R-:W-:Y:S02]  /*16e0*/  FMUL.FTZ R0, R0, 1 ;  /* 0x3f80000000007820 */ /* 0x000fe40000410000 */
[----:B------:R0:W1:Y:S08]  /*16f0*/  F2F.F64.F32 R26, R4 ;  /* 0x00000004001a7310 */ /* 0x0000700000201800 */
[----:B------:R0:W3:Y:S01]  /*1700*/  F2F.F64.F32 R24, R0 ;  /* 0x0000000000187310 */ /* 0x0000e20000201800 */
[----:B------:R-:W-:Y:S05]  /*1710*/  BRA `(.L_x_13426) ;  /* 0x0000000800ec7947 */ /* 0x000fea0003800000 */
.L_x_13431:
[----:B------:R0:W5:Y:S01]  /*1720*/  LDG.E.64 R24, desc[UR36][R2.64] ;  /* 0x0000002402187981 */ /* 0x000162000c1e1b00 */
[----:B------:R-:W-:Y:S01]  /*1730*/  CS2R R26, SRZ ;  /* 0x00000000001a7805 */ /* 0x000fe2000001ff00 */
[----:B------:R-:W-:Y:S06]  /*1740*/  BRA `(.L_x_13426) ;  /* 0x0000000800e07947 */ /* 0x000fec0003800000 */
.L_x_13421:
        /* <DEDUP_REMOVED lines=9> */
[----:B------:R-:W-:Y:S01]  /*17e0*/  CS2R R26, SRZ ;  /* 0x00000000001a7805 */ /* 0x000fe2000001ff00 */
[----:B------:R-:W-:Y:S01]  /*17f0*/  IMAD.MOV.U32 R24, RZ, RZ, RZ ;  /* 0x000000ffff187224 */ /* 0x000fe200078e00ff */
[----:B---3--:R-:W-:-:S04]  /*1800*/  ISETP.NE.AND P0, PT, R2, RZ, PT ;  /* 0x000000ff0200720c */ /* 0x008fc80003f05270 */
[----:B------:R-:W-:Y:S01]  /*1810*/  FSEL R25, RZ, 1.875, !P0 ;  /* 0x3ff00000ff197808 */ /* 0x000fe20004000000 */
[----:B------:R-:W-:Y:S08]  /*1820*/  BRA `(.L_x_13426) ;  /* 0x0000000800a87947 */ /* 0x000ff00003800000 */
.L_x_13435:
[----:B------:R0:W5:Y:S01]  /*1830*/  LDG.E.128 R24, desc[UR36][R2.64] ;  /* 0x0000002402187981 */ /* 0x000162000c1e1d00 */
[----:B------:R-:W-:Y:S05]  /*1840*/  BRA `(.L_x_13426) ;  /* 0x0000000800a07947 */ /* 0x000fea0003800000 */
.L_x_13434:
[----:B------:R-:W-:-:S13]  /*1850*/  ISETP.NE.AND P0, PT, R0, 0xf, PT ;  /* 0x0000000f0000780c */ /* 0x000fda0003f05270 */
[----:B------:R-:W-:Y:S05]  /*1860*/  @!P0 BRA `(.L_x_13436) ;  /* 0x0000000000ac8947 */ /* 0x000fea0003800000 */
[----:B------:R-:W-:-:S13]  /*1870*/  ISETP.NE.AND P0, PT, R0, 0x17, PT ;  /* 0x000000170000780c */ /* 0x000fda0003f05270 */
[----:B------:R-:W-:Y:S05]  /*1880*/  @!P0 BRA `(.L_x_13437) ;  /* 0x0000000000648947 */ /* 0x000fea0003800000 */
[----:B------:R-:W-:-:S13]  /*1890*/  ISETP.NE.AND P0, PT, R0, 0x18, PT ;  /* 0x000000180000780c */ /* 0x000fda0003f05270 */
[----:B------:R-:W-:Y:S05]  /*18a0*/  @P0 BRA `(.L_x_13425) ;  /* 0x0000000800200947 */ /* 0x000fea0003800000 */
[----:B------:R-:W3:Y:S01]  /*18b0*/  LDG.E.U8 R0, desc[UR36][R2.64] ;  /* 0x0000002402007981 */ /* 0x000ee2000c1e1100 */
[----:B------:R-:W-:Y:S01]  /*18c0*/  IMAD.MOV.U32 R8, RZ, RZ, -0x800000 ;  /* 0xff800000ff087424 */ /* 0x000fe200078e00ff */
[----:B------:R-:W-:Y:S01]  /*18d0*/  CS2R R26, SRZ ;  /* 0x00000000001a7805 */ /* 0x000fe2000001ff00 */
        /* <DEDUP_REMOVED lines=20> */
.L_x_13437:
[----:B------:R-:W3:Y:S01]  /*1a20*/  LDG.E.U8 R2, desc[UR36][R2.64] ;  /* 0x0000002402027981 */ /* 0x000ee2000c1e1100 */
[----:B------:R-:W-:Y:S01]  /*1a30*/  CS2R R26, SRZ ;  /* 0x00000000001a7805 */ /* 0x000fe2000001ff00 */
[C---:B---3--:R-:W-:Y:S02]  /*1a40*/  IMAD.SHL.U32 R0, R2.reuse, 0x2000000, RZ ;  /* 0x0200000002007824 */ /* 0x048fe400078e00ff */
        /* <DEDUP_REMOVED lines=13> */
.L_x_13436:
[----:B------:R-:W3:Y:S01]  /*1b20*/  LDG.E.U16 R0, desc[UR36][R2.64] ;  /* 0x0000002402007981 */ /* 0x000ee2000c1e1500 */
[----:B------:R-:W-:Y:S01]  /*1b30*/  CS2R R26, SRZ ;  /* 0x00000000001a7805 */ /* 0x000fe2000001ff00 */
[----:B---3--:R-:W-:-:S04]  /*1b40*/  IMAD.U32 R0, R0, 0x10000, RZ ;  /* 0x0001000000007824 */ /* 0x008fc800078e00ff */
[----:B------:R-:W-:-:S04]  /*1b50*/  FMUL.FTZ R0, R0, 1 ;  /* 0x3f80000000007820 */ /* 0x000fc80000410000 */
[----:B------:R0:W1:Y:S01]  /*1b60*/  F2F.F64.F32 R24, R0 ;  /* 0x0000000000187310 */ /* 0x0000620000201800 */
[----:B------:R-:W-:Y:S05]  /*1b70*/  BRA `(.L_x_13426) ;  /* 0x0000000400d47947 */ /* 0x000fea0003800000 */
.L_x_13433:
        /* <DEDUP_REMOVED lines=8> */
[----:B------:R-:W3:Y:S01]  /*1c00*/  LDG.E.U16 R2, desc[UR36][R2.64] ;  /* 0x0000002402027981 */ /* 0x000ee2000c1e1500 */
[----:B------:R-:W-:Y:S01]  /*1c10*/  CS2R R26, SRZ ;  /* 0x00000000001a7805 */ /* 0x000fe2000001ff00 */
[----:B---3--:R0:W1:Y:S01]  /*1c20*/  I2F.F64.U16 R24, R2 ;  /* 0x0000000200187312 */ /* 0x0080620000101800 */
[----:B------:R-:W-:Y:S05]  /*1c30*/  BRA `(.L_x_13426) ;  /* 0x0000000400a47947 */ /* 0x000fea0003800000 */
.L_x_13440:
        /* <DEDUP_REMOVED lines=21> */
.L_x_13444:
[----:B------:R-:W-:Y:S05]  /*1d90*/  BSYNC B1 ;  /* 0x0000000000017941 */ /* 0x000fea0003800000 */
.L_x_13443:
[----:B------:R-:W-:Y:S01]  /*1da0*/  LEA R3, R0, 0x3b800000, 0x17 ;  /* 0x3b80000000037811 */ /* 0x000fe200078eb8ff */
[----:B------:R-:W-:-:S05]  /*1db0*/  IMAD.SHL.U32 R0, R2, 0x100000, RZ ;  /* 0x0010000002007824 */ /* 0x000fca00078e00ff */
[----:B------:R-:W-:-:S07]  /*1dc0*/  LOP3.LUT R0, R3, R0, R4, 0xfe, !PT ;  /* 0x0000000003007212 */ /* 0x000fce00078efe04 */
.L_x_13442:
[----:B------:R-:W-:Y:S05]  /*1dd0*/  BSYNC B0 ;  /* 0x0000000000007941 */ /* 0x000fea0003800000 */
.L_x_13441:
[----:B------:R-:W-:Y:S01]  /*1de0*/  FMUL.FTZ R0, R0, 1 ;  /* 0x3f80000000007820 */ /* 0x000fe20000410000 */
[----:B------:R-:W-:-:S03]  /*1df0*/  CS2R R26, SRZ ;  /* 0x00000000001a7805 */ /* 0x000fc6000001ff00 */
[----:B------:R0:W1:Y:S01]  /*1e00*/  F2F.F64.F32 R24, R0 ;  /* 0x0000000000187310 */ /* 0x0000620000201800 */
[----:B------:R-:W-:Y:S05]  /*1e10*/  BRA `(.L_x_13426) ;  /* 0x00000004002c7947 */ /* 0x000fea0003800000 */
.L_x_13439:
        /* <DEDUP_REMOVED lines=21> */
.L_x_13448:
[----:B------:R-:W-:Y:S05]  /*1f70*/  BSYNC B1 ;  /* 0x0000000000017941 */ /* 0x000fea0003800000 */
.L_x_13447:
[----:B------:R-:W-:Y:S01]  /*1f80*/  LEA R3, R0, 0x37800000, 0x17 ;  /* 0x3780000000037811 */ /* 0x000fe200078eb8ff */
[----:B------:R-:W-:-:S05]  /*1f90*/  IMAD.SHL.U32 R0, R2, 0x200000, RZ ;  /* 0x0020000002007824 */ /* 0x000fca00078e00ff */
[----:B------:R-:W-:-:S07]  /*1fa0*/  LOP3.LUT R0, R3, R0, R4, 0xfe, !PT ;  /* 0x0000000003007212 */ /* 0x000fce00078efe04 */
.L_x_13446:
[----:B------:R-:W-:Y:S05]  /*1fb0*/  BSYNC B0 ;  /* 0x0000000000007941 */ /* 0x000fea0003800000 */
.L_x_13445:
[----:B------:R-:W-:Y:S01]  /*1fc0*/  FMUL.FTZ R0, R0, 1 ;  /* 0x3f80000000007820 */ /* 0x000fe20000410000 */
[----:B------:R-:W-:-:S03]  /*1fd0*/  CS2R R26, SRZ ;  /* 0x00000000001a7805 */ /* 0x000fc6000001ff00 */
[----:B------:R0:W1:Y:S01]  /*1fe0*/  F2F.F64.F32 R24, R0 ;  /* 0x0000000000187310 */ /* 0x0000620000201800 */
[----:B------:R-:W-:Y:S05]  /*1ff0*/  BRA `(.L_x_13426) ;  /* 0x0000000000b47947 */ /* 0x000fea0003800000 */
.L_x_13438:
        /* <DEDUP_REMOVED lines=14> */
.L_x_13452:
[----:B------:R-:W-:Y:S05]  /*20e0*/  BSYNC B0 ;  /* 0x0000000000007941 */ /* 0x000fea0003800000 */
.L_x_13451:
[----:B------:R-:W-:Y:S01]  /*20f0*/  FMUL.FTZ R0, R0, 1 ;  /* 0x3f80000000007820 */ /* 0x000fe20000410000 */
[----:B------:R-:W-:-:S03]  /*2100*/  CS2R R26, SRZ ;  /* 0x00000000001a7805 */ /* 0x000fc6000001ff00 */
[----:B------:R0:W1:Y:S01]  /*2110*/  F2F.F64.F32 R24, R0 ;  /* 0x0000000000187310 */ /* 0x0000620000201800 */
[----:B------:R-:W-:Y:S05]  /*2120*/  BRA `(.L_x_13426) ;  /* 0x0000000000687947 */ /* 0x000fea0003800000 */
.L_x_13425:
        /* <DEDUP_REMOVED lines=16> */
.L_x_13453:
[----:B------:R-:W-:Y:S02]  /*2230*/  CS2R R24, SRZ ;  /* 0x0000000000187805 */ /* 0x000fe4000001ff00 */
[----:B------:R-:W-:Y:S01]  /*2240*/  CS2R R26, SRZ ;  /* 0x00000000001a7805 */ /* 0x000fe2000001ff00 */
[----:B------:R-:W-:Y:S06]  /*2250*/  BRA `(.L_x_13426) ;  /* 0x00000000001c7947 */ /* 0x000fec0003800000 */
.L_x_13450:
[----:B------:R-:W3:Y:S01]  /*2260*/  LDG.E.64 R24, desc[UR36][R2.64] ;  /* 0x0000002402187981 */ /* 0x000ee2000c1e1b00 */
[----:B------:R-:W-:Y:S01]  /*2270*/  CS2R R26, SRZ ;  /* 0x00000000001a7805 */ /* 0x000fe2000001ff00 */
[----:B---3--:R-:W0:Y:S01]  /*2280*/  I2F.F64.U64 R24, R24 ;  /* 0x0000001800187312 */ /* 0x008e220000301800 */
[----:B------:R-:W-:Y:S05]  /*2290*/  BRA `(.L_x_13426) ;  /* 0x00000000000c7947 */ /* 0x000fea0003800000 */
.L_x_13449:
[----:B------:R-:W3:Y:S01]  /*22a0*/  LDG.E R2, desc[UR36][R2.64] ;  /* 0x0000002402027981 */ /* 0x000ee2000c1e1900 */
[----:B------:R-:W-:Y:S01]  /*22b0*/  CS2R R26, SRZ ;  /* 0x00000000001a7805 */ /* 0x000fe2000001ff00 */
[----:B---3--:R0:W1:Y:S06]  /*22c0*/  I2F.F64.U32 R24, R2 ;  /* 0x0000000200187312 */ /* 0x00806c0000201800 */
.L_x_13426:
[----:B------:R-:W-:-:S07]  /*22d0*/  VIADD R29, R29, 0x80 ;  /* 0x000000801d1d7836 */ /* 0x000fce0000000000 */
.L_x_13420:
[----:B------:R-:W-:Y:S05]  /*22e0*/  BSYNC B6 ;  /* 0x0000000000067941 */ /* 0x000fea0003800000 */
.L_x_13419:
[----:B------:R-:W-:Y:S01]  /*22f0*/  ISETP.GE.AND P0, PT, R29, R60, PT ;  /* 0x0000003c1d00720c */ /* 0x000fe20003f06270 */
[----:B------:R-:W-:Y:S01]  /*2300*/  BSSY B6, `(.L_x_13454) ;  /* 0x0000112000067945 */ /* 0x000fe20003800000 */
[----:B------:R-:W-:Y:S02]  /*2310*/  CS2R R22, SRZ ;  /* 0x0000000000167805 */ /* 0x000fe4000001ff00 */
[----:B------:R-:W-:Y:S02]  /*2320*/  CS2R R34, SRZ ;  /* 0x0000000000227805 */ /* 0x000fe4000001ff00 */
[----:B------:R-:W-:-:S07]  /*2330*/  CS2R R32, SRZ ;  /* 0x0000000000207805 */ /* 0x000fce000001ff00 */
        /* <DEDUP_REMOVED lines=23> */
.L_x_13459:
[----:B------:R-:W3:Y:S01]  /*24b0*/  LDG.E.U8 R2, desc[UR36][R2.64] ;  /* 0x0000002402027981 */ /* 0x000ee2000c1e1100 */
[----:B------:R-:W-:Y:S01]  /*24c0*/  CS2R R34, SRZ ;  /* 0x0000000000227805 */ /* 0x000fe2000001ff00 */
[----:B---3--:R0:W1:Y:S01]  /*24d0*/  I2F.F64.U16 R32, R2 ;  /* 0x0000000200207312 */ /* 0x0080620000101800 */
[----:B------:R-:W-:Y:S05]  /*24e0*/  BRA `(.L_x_13461) ;  /* 0x0000000c00c87947 */ /* 0x000fea0003800000 */
.L_x_13458:
        /* <DEDUP_REMOVED lines=10> */
.L_x_13463:
[----:B------:R-:W3:Y:S01]  /*2590*/  LDG.E R2, desc[UR36][R2.64] ;  /* 0x0000002402027981 */ /* 0x000ee2000c1e1900 */
[----:B------:R-:W-:Y:S01]  /*25a0*/  CS2R R34, SRZ ;  /* 0x0000000000227805 */ /* 0x000fe2000001ff00 */
[----:B---3--:R0:W1:Y:S01]  /*25b0*/  I2F.F64 R32, R2 ;  /* 0x0000000200207312 */ /* 0x0080620000201c00 */
[----:B------:R-:W-:Y:S05]  /*25c0*/  BRA `(.L_x_13461) ;  /* 0x0000000c00907947 */ /* 0x000fea0003800000 */
.L_x_13462:
[----:B------:R-:W3:Y:S01]  /*25d0*/  LDG.E.U16 R2, desc[UR36][R2.64] ;  /* 0x0000002402027981 */ /* 0x000ee2000c1e1500 */
[----:B------:R-:W-:Y:S01]  /*25e0*/  CS2R R34, SRZ ;  /* 0x0000000000227805 */ /* 0x000fe2000001ff00 */
[----:B---3--:R0:W1:Y:S01]  /*25f0*/  I2F.F64.S16 R32, R2 ;  /* 0x0000000200207312 */ /* 0x0080620000101c00 */
[----:B------:R-:W-:Y:S05]  /*2600*/  BRA `(.L_x_13461) ;  /* 0x0000000c00807947 */ /* 0x000fea0003800000 */
.L_x_13457:
        /* <DEDUP_REMOVED lines=11> */
.L_x_13465:
[----:B------:R-:W3:Y:S01]  /*26c0*/  LDG.E.U16 R0, desc[UR36][R2.64] ;  /* 0x0000002402007981 */ /* 0x000ee2000c1e1500 */
[----:B------:R-:W-:Y:S01]  /*26d0*/  CS2R R34, SRZ ;  /* 0x0000000000227805 */ /* 0x000fe2000001ff00 */
[----:B---3--:R-:W-:-:S05]  /*26e0*/  HADD2.F32 R0, -RZ, R0.H0_H0 ;  /* 0x20000000ff007230 */ /* 0x008fca0000004100 */
[----:B------:R-:W-:-:S04]  /*26f0*/  FMUL.FTZ R0, R0, 1 ;  /* 0x3f80000000007820 */ /* 0x000fc80000410000 */
[----:B------:R0:W1:Y:S01]  /*2700*/  F2F.F64.F32 R32, R0 ;  /* 0x0000000000207310 */ /* 0x0000620000201800 */
[----:B------:R-:W-:Y:S05]  /*2710*/  BRA `(.L_x_13461) ;  /* 0x0000000c003c7947 */ /* 0x000fea0003800000 */
.L_x_13464:
        /* <DEDUP_REMOVED lines=12> */
.L_x_13467:
        /* <DEDUP_REMOVED lines=8> */
.L_x_13466:
[----:B------:R0:W5:Y:S01]  /*2860*/  LDG.E.64 R32, desc[UR36][R2.64] ;  /* 0x0000002402207981 */ /* 0x000162000c1e1b00 */
[----:B------:R-:W-:Y:S01]  /*2870*/  CS2R R34, SRZ ;  /* 0x0000000000227805 */ /* 0x000fe2000001ff00 */
[----:B------:R-:W-:Y:S06]  /*2880*/  BRA `(.L_x_13461) ;  /* 0x0000000800e07947 */ /* 0x000fec0003800000 */
.L_x_13456:
        /* <DEDUP_REMOVED lines=14> */
.L_x_13470:
[----:B------:R0:W5:Y:S01]  /*2970*/  LDG.E.128 R32, desc[UR36][R2.64] ;  /* 0x0000002402207981 */ /* 0x000162000c1e1d00 */
[----:B------:R-:W-:Y:S05]  /*2980*/  BRA `(.L_x_13461) ;  /* 0x0000000800a07947 */ /* 0x000fea0003800000 */
.L_x_13469:
        /* <DEDUP_REMOVED lines=29> */
.L_x_13472:
        /* <DEDUP_REMOVED lines=16> */
.L_x_13471:
[----:B------:R-:W3:Y:S01]  /*2c60*/  LDG.E.U16 R0, desc[UR36][R2.64] ;  /* 0x0000002402007981 */ /* 0x000ee2000c1e1500 */
[----:B------:R-:W-:Y:S01]  /*2c70*/  CS2R R34, SRZ ;  /* 0x0000000000227805 */ /* 0x000fe2000001ff00 */
[----:B---3--:R-:W-:-:S04]  /*2c80*/  IMAD.U32 R0, R0, 0x10000, RZ ;  /* 0x0001000000007824 */ /* 0x008fc800078e00ff */
[----:B------:R-:W-:-:S04]  /*2c90*/  FMUL.FTZ R0, R0, 1 ;  /* 0x3f80000000007820 */ /* 0x000fc80000410000 */
[----:B------:R0:W1:Y:S01]  /*2ca0*/  F2F.F64.F32 R32, R0 ;  /* 0x0000000000207310 */ /* 0x0000620000201800 */
[----:B------:R-:W-:Y:S05]  /*2cb0*/  BRA `(.L_x_13461) ;  /* 0x0000000400d47947 */ /* 0x000fea0003800000 */
.L_x_13468:
        /* <DEDUP_REMOVED lines=12> */
.L_x_13475:
        /* <DEDUP_REMOVED lines=21> */
.L_x_13479:
[----:B------:R-:W-:Y:S05]  /*2ed0*/  BSYNC B1 ;  /* 0x0000000000017941 */ /* 0x000fea0003800000 */
.L_x_13478:
[----:B------:R-:W-:Y:S01]  /*2ee0*/  LEA R3, R0, 0x3b800000, 0x17 ;  /* 0x3b80000000037811 */ /* 0x000fe200078eb8ff */
[----:B------:R-:W-:-:S05]  /*2ef0*/  IMAD.SHL.U32 R0, R2, 0x100000, RZ ;  /* 0x0010000002007824 */ /* 0x000fca00078e00ff */
[----:B------:R-:W-:-:S07]  /*2f00*/  LOP3.LUT R0, R3, R0, R4, 0xfe, !PT ;  /* 0x0000000003007212 */ /* 0x000fce00078efe04 */
.L_x_13477:
[----:B------:R-:W-:Y:S05]  /*2f10*/  BSYNC B0 ;  /* 0x0000000000007941 */ /* 0x000fea0003800000 */
.L_x_13476:
[----:B------:R-:W-:Y:S01]  /*2f20*/  FMUL.FTZ R0, R0, 1 ;  /* 0x3f80000000007820 */ /* 0x000fe20000410000 */
[----:B------:R-:W-:-:S03]  /*2f30*/  CS2R R34, SRZ ;  /* 0x0000000000227805 */ /* 0x000fc6000001ff00 */
[----:B------:R3:W0:Y:S01]  /*2f40*/  F2F.F64.F32 R32, R0 ;  /* 0x0000000000207310 */ /* 0x0006220000201800 */
[----:B------:R-:W-:Y:S05]  /*2f50*/  BRA `(.L_x_13461) ;  /* 0x00000004002c7947 */ /* 0x000fea0003800000 */
.L_x_13474:
        /* <DEDUP_REMOVED lines=21> */
.L_x_13483:
[----:B------:R-:W-:Y:S05]  /*30b0*/  BSYNC B1 ;  /* 0x0000000000017941 */ /* 0x000fea0003800000 */
.L_x_13482:
[----:B------:R-:W-:Y:S01]  /*30c0*/  LEA R3, R0, 0x37800000, 0x17 ;  /* 0x3780000000037811 */ /* 0x000fe200078eb8ff */
[----:B------:R-:W-:-:S05]  /*30d0*/  IMAD.SHL.U32 R0, R2, 0x200000, RZ ;  /* 0x0020000002007824 */ /* 0x000fca00078e00ff */
[----:B------:R-:W-:-:S07]  /*30e0*/  LOP3.LUT R0, R3, R0, R4, 0xfe, !PT ;  /* 0x0000000003007212 */ /* 0x000fce00078efe04 */
.L_x_13481:
[----:B------:R-:W-:Y:S05]  /*30f0*/  BSYNC B0 ;  /* 0x0000000000007941 */ /* 0x000fea0003800000 */
.L_x_13480:
[----:B------:R-:W-:Y:S01]  /*3100*/  FMUL.FTZ R0, R0, 1 ;  /* 0x3f80000000007820 */ /* 0x000fe20000410000 */
[----:B------:R-:W-:-:S03]  /*3110*/  CS2R R34, SRZ ;  /* 0x0000000000227805 */ /* 0x000fc6000001ff00 */
[----:B------:R0:W1:Y:S01]  /*3120*/  F2F.F64.F32 R32, R0 ;  /* 0x0000000000207310 */ /* 0x0000620000201800 */
[----:B------:R-:W-:Y:S05]  /*3130*/  BRA `(.L_x_13461) ;  /* 0x0000000000b47947 */ /* 0x000fea0003800000 */
.L_x_13473:
        /* <DEDUP_REMOVED lines=14> */
.L_x_13487:
[----:B------:R-:W-:Y:S05]  /*3220*/  BSYNC B0 ;  /* 0x0000000000007941 */ /* 0x000fea0003800000 */
.L_x_13486:
[----:B------:R-:W-:Y:S01]  /*3230*/  FMUL.FTZ R0, R0, 1 ;  /* 0x3f80000000007820 */ /* 0x000fe20000410000 */
[----:B------:R-:W-:-:S03]  /*3240*/  CS2R R34, SRZ ;  /* 0x0000000000227805 */ /* 0x000fc6000001ff00 */
[----:B------:R0:W1:Y:S01]  /*3250*/  F2F.F64.F32 R32, R0 ;  /* 0x0000000000207310 */ /* 0x0000620000201800 */
[----:B------:R-:W-:Y:S05]  /*3260*/  BRA `(.L_x_13461) ;  /* 0x0000000000687947 */ /* 0x000fea0003800000 */
.L_x_13460:
        /* <DEDUP_REMOVED lines=16> */
.L_x_13488:
[----:B------:R-:W-:Y:S02]  /*3370*/  CS2R R32, SRZ ;  /* 0x0000000000207805 */ /* 0x000fe4000001ff00 */
[----:B------:R-:W-:Y:S01]  /*3380*/  CS2R R34, SRZ ;  /* 0x0000000000227805 */ /* 0x000fe2000001ff00 */
[----:B------:R-:W-:Y:S06]  /*3390*/  BRA `(.L_x_13461) ;  /* 0x00000000001c7947 */ /* 0x000fec0003800000 */
.L_x_13485:
[----:B------:R-:W3:Y:S01]  /*33a0*/  LDG.E.64 R32, desc[UR36][R2.64] ;  /* 0x0000002402207981 */ /* 0x000ee2000c1e1b00 */
[----:B------:R-:W-:Y:S01]  /*33b0*/  CS2R R34, SRZ ;  /* 0x0000000000227805 */ /* 0x000fe2000001ff00 */
[----:B---3--:R-:W0:Y:S01]  /*33c0*/  I2F.F64.U64 R32, R32 ;  /* 0x0000002000207312 */ /* 0x008e220000301800 */
[----:B------:R-:W-:Y:S05]  /*33d0*/  BRA `(.L_x_13461) ;  /* 0x00000000000c7947 */ /* 0x000fea0003800000 */
.L_x_13484:
[----:B------:R-:W3:Y:S01]  /*33e0*/  LDG.E R2, desc[UR36][R2.64] ;  /* 0x0000002402027981 */ /* 0x000ee2000c1e1900 */
[----:B------:R-:W-:Y:S01]  /*33f0*/  CS2R R34, SRZ ;  /* 0x0000000000227805 */ /* 0x000fe2000001ff00 */
[----:B---3--:R0:W1:Y:S06]  /*3400*/  I2F.F64.U32 R32, R2 ;  /* 0x0000000200207312 */ /* 0x00806c0000201800 */
.L_x_13461:
[----:B------:R-:W-:-:S07]  /*3410*/  VIADD R29, R29, 0x80 ;  /* 0x000000801d1d7836 */ /* 0x000fce0000000000 */
.L_x_13455:
[----:B------:R-:W-:Y:S05]  /*3420*/  BSYNC B6 ;  /* 0x0000000000067941 */ /* 0x000fea0003800000 */
.L_x_13454:
[----:B------:R-:W-:Y:S01]  /*3430*/  ISETP.GE.AND P0, PT, R29, R60, PT ;  /* 0x0000003c1d00720c */ /* 0x000fe20003f06270 */
[----:B------:R-:W-:Y:S01]  /*3440*/  BSSY B6, `(.L_x_13489) ;  /* 0x000010e000067945 */ /* 0x000fe20003800000 */
[----:B------:R-:W-:-:S11]  /*3450*/  CS2R R20, SRZ ;  /* 0x0000000000147805 */ /* 0x000fd6000001ff00 */
[----:B------:R-:W-:Y:S05]  /*3460*/  @P0 BRA `(.L_x_13490) ;  /* 0x00000010002c0947 */ /* 0x000fea0003800000 */
[----:B01-3--:R-:W0:Y:S01]  /*3470*/  LDC.64 R2, c[0x0][0x220] ;  /* 0x00008800ff027b82 */ /* 0x00be220000000a00 */
        /* <DEDUP_REMOVED lines=20> */
.L_x_13494:
[----:B------:R-:W3:Y:S01]  /*35c0*/  LDG.E.U8 R2, desc[UR36][R2.64] ;  /* 0x0000002402027981 */ /* 0x000ee2000c1e1100 */
[----:B------:R-:W-:Y:S01]  /*35d0*/  CS2R R22, SRZ ;  /* 0x0000000000167805 */ /* 0x000fe2000001ff00 */
[----:B---3--:R0:W1:Y:S01]  /*35e0*/  I2F.F64.U16 R20, R2 ;  /* 0x0000000200147312 */ /* 0x0080620000101800 */
[----:B------:R-:W-:Y:S05]  /*35f0*/  BRA `(.L_x_13490) ;  /* 0x0000000c00c87947 */ /* 0x000fea0003800000 */
.L_x_13493:
        /* <DEDUP_REMOVED lines=10> */
.L_x_13497:
[----:B------:R-:W3:Y:S01]  /*36a0*/  LDG.E R2, desc[UR36][R2.64] ;  /* 0x0000002402027981 */ /* 0x000ee2000c1e1900 */
[----:B------:R-:W-:Y:S01]  /*36b0*/  CS2R R22, SRZ ;  /* 0x0000000000167805 */ /* 0x000fe2000001ff00 */
[----:B---3--:R0:W1:Y:S01]  /*36c0*/  I2F.F64 R20, R2 ;  /* 0x0000000200147312 */ /* 0x0080620000201c00 */
[----:B------:R-:W-:Y:S05]  /*36d0*/  BRA `(.L_x_13490) ;  /* 0x0000000c00907947 */ /* 0x000fea0003800000 */
.L_x_13496:
[----:B------:R-:W3:Y:S01]  /*36e0*/  LDG.E.U16 R2, desc[UR36][R2.64] ;  /* 0x0000002402027981 */ /* 0x000ee2000c1e1500 */
[----:B------:R-:W-:Y:S01]  /*36f0*/  CS2R R22, SRZ ;  /* 0x0000000000167805 */ /* 0x000fe2000001ff00 */
[----:B---3--:R0:W1:Y:S01]  /*3700*/  I2F.F64.S16 R20, R2 ;  /* 0x0000000200147312 */ /* 0x0080620000101c00 */
[----:B------:R-:W-:Y:S05]  /*3710*/  BRA `(.L_x_13490) ;  /* 0x0000000c00807947 */ /* 0x000fea0003800000 */
.L_x_13492:
        /* <DEDUP_REMOVED lines=11> */
.L_x_13499:
[----:B------:R-:W3:Y:S01]  /*37d0*/  LDG.E.U16 R0, desc[UR36][R2.64] ;  /* 0x0000002402007981 */ /* 0x000ee2000c1e1500 */
[----:B------:R-:W-:Y:S01]  /*37e0*/  CS2R R22, SRZ ;  /* 0x0000000000167805 */ /* 0x000fe2000001ff00 */
[----:B---3--:R-:W-:-:S05]  /*37f0*/  HADD2.F32 R0, -RZ, R0.H0_H0 ;  /* 0x20000000ff007230 */ /* 0x008fca0000004100 */
[----:B------:R-:W-:-:S04]  /*3800*/  FMUL.FTZ R0, R0, 1 ;  /* 0x3f80000000007820 */ /* 0x000fc80000410000 */
[----:B------:R0:W1:Y:S01]  /*3810*/  F2F.F64.F32 R20, R0 ;  /* 0x0000000000147310 */ /* 0x0000620000201800 */
[----:B------:R-:W-:Y:S05]  /*3820*/  BRA `(.L_x_13490) ;  /* 0x0000000c003c7947 */ /* 0x000fea0003800000 */
.L_x_13498:
        /* <DEDUP_REMOVED lines=12> */
.L_x_13501:
        /* <DEDUP_REMOVED lines=8> */
.L_x_13500:
[----:B------:R0:W5:Y:S01]  /*3970*/  LDG.E.64 R20, desc[UR36][R2.64] ;  /* 0x0000002402147981 */ /* 0x000162000c1e1b00 */
[----:B------:R-:W-:Y:S01]  /*3980*/  CS2R R22, SRZ ;  /* 0x0000000000167805 */ /* 0x000fe2000001ff00 */
[----:B------:R-:W-:Y:S06]  /*3990*/  BRA `(.L_x_13490) ;  /* 0x0000000800e07947 */ /* 0x000fec0003800000 */
.L_x_13491:
        /* <DEDUP_REMOVED lines=14> */
.L_x_13504:
[----:B------:R0:W5:Y:S01]  /*3a80*/  LDG.E.128 R20, desc[UR36][R2.64] ;  /* 0x0000002402147981 */ /* 0x000162000c1e1d00 */
[----:B------:R-:W-:Y:S05]  /*3a90*/  BRA `(.L_x_13490) ;  /* 0x0000000800a07947 */ /* 0x000fea0003800000 */
.L_x_13503:
        /* <DEDUP_REMOVED lines=29> */
.L_x_13506:
        /* <DEDUP_REMOVED lines=16> */
.L_x_13505:
[----:B------:R-:W3:Y:S01]  /*3d70*/  LDG.E.U16 R0, desc[UR36][R2.64] ;  /* 0x0000002402007981 */ /* 0x000ee2000c1e1500 */
[----:B------:R-:W-:Y:S01]  /*3d80*/  CS2R R22, SRZ ;  /* 0x0000000000167805 */ /* 0x000fe2000001ff00 */
[----:B---3--:R-:W-:-:S04]  /*3d90*/  IMAD.U32 R0, R0, 0x10000, RZ ;  /* 0x0001000000007824 */ /* 0x008fc800078e00ff */
[----:B------:R-:W-:-:S04]  /*3da0*/  FMUL.FTZ R0, R0, 1 ;  /* 0x3f80000000007820 */ /* 0x000fc80000410000 */
[----:B------:R0:W1:Y:S01]  /*3db0*/  F2F.F64.F32 R20, R0 ;  /* 0x0000000000147310 */ /* 0x0000620000201800 */
[----:B------:R-:W-:Y:S05]  /*3dc0*/  BRA `(.L_x_13490) ;  /* 0x0000000400d47947 */ /* 0x000fea0003800000 */
.L_x_13502:
        /* <DEDUP_REMOVED lines=12> */
.L_x_13509:
        /* <DEDUP_REMOVED lines=21> */
.L_x_13513:
[----:B------:R-:W-:Y:S05]  /*3fe0*/  BSYNC B1 ;  /* 0x0000000000017941 */ /* 0x000fea0003800000 */
.L_x_13512:
[----:B------:R-:W-:Y:S01]  /*3ff0*/  LEA R3, R0, 0x3b800000, 0x17 ;  /* 0x3b80000000037811 */ /* 0x000fe200078eb8ff */
[----:B------:R-:W-:-:S05]  /*4000*/  IMAD.SHL.U32 R0, R2, 0x100000, RZ ;  /* 0x0010000002007824 */ /* 0x000fca00078e00ff */
[----:B------:R-:W-:-:S07]  /*4010*/  LOP3.LUT R0, R3, R0, R4, 0xfe, !PT ;  /* 0x0000000003007212 */ /* 0x000fce00078efe04 */
.L_x_13511:
[----:B------:R-:W-:Y:S05]  /*4020*/  BSYNC B0 ;  /* 0x0000000000007941 */ /* 0x000fea0003800000 */
.L_x_13510:
[----:B------:R-:W-:Y:S01]  /*4030*/  FMUL.FTZ R0, R0, 1 ;  /* 0x3f80000000007820 */ /* 0x000fe20000410000 */
[----:B------:R-:W-:-:S03]  /*4040*/  CS2R R22, SRZ ;  /* 0x0000000000167805 */ /* 0x000fc6000001ff00 */
[----:B------:R0:W1:Y:S01]  /*4050*/  F2F.F64.F32 R20, R0 ;  /* 0x0000000000147310 */ /* 0x0000620000201800 */
[----:B------:R-:W-:Y:S05]  /*4060*/  BRA `(.L_x_13490) ;  /* 0x00000004002c7947 */ /* 0x000fea0003800000 */
.L_x_13508:
        /* <DEDUP_REMOVED lines=21> */
.L_x_13517:
[----:B------:R-:W-:Y:S05]  /*41c0*/  BSYNC B1 ;  /* 0x0000000000017941 */ /* 0x000fea0003800000 */
.L_x_13516:
[----:B------:R-:W-:Y:S01]  /*41d0*/  LEA R3, R0, 0x37800000, 0x17 ;  /* 0x3780000000037811 */ /* 0x000fe200078eb8ff */
[----:B------:R-:W-:-:S05]  /*41e0*/  IMAD.SHL.U32 R0, R2, 0x200000, RZ ;  /* 0x0020000002007824 */ /* 0x000fca00078e00ff */
[----:B------:R-:W-:-:S07]  /*41f0*/  LOP3.LUT R0, R3, R0, R4, 0xfe, !PT ;  /* 0x0000000003007212 */ /* 0x000fce00078efe04 */
.L_x_13515:
[----:B------:R-:W-:Y:S05]  /*4200*/  BSYNC B0 ;  /* 0x0000000000007941 */ /* 0x000fea0003800000 */
.L_x_13514:
[----:B------:R-:W-:Y:S01]  /*4210*/  FMUL.FTZ R0, R0, 1 ;  /* 0x3f80000000007820 */ /* 0x000fe20000410000 */
[----:B------:R-:W-:-:S03]  /*4220*/  CS2R R22, SRZ ;  /* 0x0000000000167805 */ /* 0x000fc6000001ff00 */
[----:B------:R0:W1:Y:S01]  /*4230*/  F2F.F64.F32 R20, R0 ;  /* 0x0000000000147310 */ /* 0x0000620000201800 */
[----:B------:R-:W-:Y:S05]  /*4240*/  BRA `(.L_x_13490) ;  /* 0x0000000000b47947 */ /* 0x000fea0003800000 */
.L_x_13507:
        /* <DEDUP_REMOVED lines=14> */
.L_x_13521:
[----:B------:R-:W-:Y:S05]  /*4330*/  BSYNC B0 ;  /* 0x0000000000007941 */ /* 0x000fea0003800000 */
.L_x_13520:
[----:B------:R-:W-:Y:S01]  /*4340*/  FMUL.FTZ R0, R0, 1 ;  /* 0x3f80000000007820 */ /* 0x000fe20000410000 */
[----:B------:R-:W-:-:S03]  /*4350*/  CS2R R22, SRZ ;  /* 0x0000000000167805 */ /* 0x000fc6000001ff00 */
[----:B------:R0:W1:Y:S01]  /*4360*/  F2F.F64.F32 R20, R0 ;  /* 0x0000000000147310 */ /* 0x0000620000201800 */
[----:B------:R-:W-:Y:S05]  /*4370*/  BRA `(.L_x_13490) ;  /* 0x0000000000687947 */ /* 0x000fea0003800000 */
.L_x_13495:
        /* <DEDUP_REMOVED lines=16> */
.L_x_13522:
[----:B------:R-:W-:Y:S02]  /*4480*/  CS2R R20, SRZ ;  /* 0x0000000000147805 */ /* 0x000fe4000001ff00 */
[----:B------:R-:W-:Y:S01]  /*4490*/  CS2R R22, SRZ ;  /* 0x0000000000167805 */ /* 0x000fe2000001ff00 */
[----:B------:R-:W-:Y:S06]  /*44a0*/  BRA `(.L_x_13490) ;  /* 0x00000000001c7947 */ /* 0x000fec0003800000 */
.L_x_13519:
[----:B------:R-:W3:Y:S01]  /*44b0*/  LDG.E.64 R20, desc[UR36][R2.64] ;  /* 0x0000002402147981 */ /* 0x000ee2000c1e1b00 */
[----:B------:R-:W-:Y:S01]  /*44c0*/  CS2R R22, SRZ ;  /* 0x0000000000167805 */ /* 0x000fe2000001ff00 */
[----:B---3--:R-:W0:Y:S01]  /*44d0*/  I2F.F64.U64 R20, R20 ;  /* 0x0000001400147312 */ /* 0x008e220000301800 */
[----:B------:R-:W-:Y:S05]  /*44e0*/  BRA `(.L_x_13490) ;  /* 0x00000000000c7947 */ /* 0x000fea0003800000 */
.L_x_13518:
[----:B------:R-:W3:Y:S01]  /*44f0*/  LDG.E R2, desc[UR36][R2.64] ;  /* 0x0000002402027981 */ /* 0x000ee2000c1e1900 */
[----:B------:R-:W-:Y:S01]  /*4500*/  CS2R R22, SRZ ;  /* 0x0000000000167805 */ /* 0x000fe2000001ff00 */
[----:B---3--:R0:W1:Y:S06]  /*4510*/  I2F.F64.U32 R20, R2 ;  /* 0x0000000200147312 */ /* 0x00806c0000201800 */
.L_x_13490:
[----:B------:R-:W-:Y:S05]  /*4520*/  BSYNC B6 ;  /* 0x0000000000067941 */ /* 0x000fea0003800000 */
.L_x_13489:
[----:B------:R-:W-:Y:S01]  /*4530*/  ISETP.NE.AND P0, PT, R30, RZ, PT ;  /* 0x000000ff1e00720c */ /* 0x000fe20003f05270 */
[----:B------:R-:W-:Y:S01]  /*4540*/  BSSY B2, `(.L_x_13523) ;  /* 0x00008ea000027945 */ /* 0x000fe20003800000 */
[----:B------:R-:W-:Y:S02]  /*4550*/  CS2R R6, SRZ ;  /* 0x0000000000067805 */ /* 0x000fe4000001ff00 */
[----:B0--3--:R-:W-:-:S09]  /*4560*/  CS2R R4, SRZ ;  /* 0x0000000000047805 */ /* 0x009fd2000001ff00 */
[----:B------:R-:W-:Y:S05]  /*4570*/  @P0 BRA `(.L_x_13524) ;  /* 0x0000008c00980947 */ /* 0x000fea0003800000 */
[----:B------:R-:W-:Y:S01]  /*4580*/  IMAD.MOV.U32 R6, RZ, RZ, 0x33145c07 ;  /* 0x33145c07ff067424 */ /* 0x000fe200078e00ff */
[----:B-1---5:R-:W-:Y:S01]  /*4590*/  DSETP.GTU.AND P0, PT, |R18|, +INF , PT ;  /* 0x7ff000001200742a */ /* 0x022fe20003f0c200 */
[----:B------:R-:W-:Y:S01]  /*45a0*/  IMAD.MOV.U32 R7, RZ, RZ, 0x3c91a626 ;  /* 0x3c91a626ff077424 */ /* 0x000fe200078e00ff */
[----:B------:R-:W-:Y:S01]  /*45b0*/  BSSY B1, `(.L_x_13525) ;  /* 0x00008d4000017945 */ /* 0x000fe20003800000 */
[----:B--2-4-:R-:W-:Y:S02]  /*45c0*/  DADD R4, -RZ, |R16| ;  /* 0x00000000ff047229 */ /* 0x014fe40000000510 */
        /* <DEDUP_REMOVED lines=21> */
[----:B------:R-:W-:Y:S01]  /*4720*/  UMOV UR4, 0xffffffff ;  /* 0xffffffff00047882 */ /* 0x000fe20000000000 */
[----:B------:R-:W-:Y:S01]  /*4730*/  DADD R36, -RZ, |R2| ;  /* 0x00000000ff247229 */ /* 0x000fe20000000502 */
[----:B------:R-:W-:Y:S01]  /*4740*/  UMOV UR5, 0x7fefffff ;  /* 0x7fefffff00057882 */ /* 0x000fe20000000000 */
[----:B------:R-:W-:Y:S01]  /*4750*/  DADD R44, R4, -1 ;  /* 0xbff00000042c7429 */ /* 0x000fe20000000000 */
[----:B------:R-:W-:Y:S01]  /*4760*/  UMOV UR6, UR5 ;  /* 0x0000000500067c82 */ /* 0x000fe20008000000 */
[----:B------:R-:W-:Y:S01]  /*4770*/  UMOV UR7, UR4 ;  /* 0x0000000400077c82 */ /* 0x000fe20008000000 */
[----:B------:R-:W-:Y:S01]  /*4780*/  IMAD.MOV.U32 R52, RZ, RZ, RZ ;  /* 0x000000ffff347224 */ /* 0x000fe200078e00ff */
[----:B------:R-:W-:Y:S01]  /*4790*/  DADD R6, -RZ, |R30| ;  /* 0x00000000ff067229 */ /* 0x000fe2000000051e */
[----:B------:R-:W-:Y:S03]  /*47a0*/  BSSY B3, `(.L_x_13530) ;  /* 0x0000298000037945 */ /* 0x000fe60003800000 */
[----:B------:R-:W-:-:S06]  /*47b0*/  DADD R14, -RZ, |R44| ;  /* 0x00000000ff0e7229 */ /* 0x000fcc000000052c */
[CC--:B------:R-:W-:Y:S02]  /*47c0*/  ISETP.GT.U32.AND P1, PT, R6.reuse, R36.reuse, PT ;  /* 0x000000240600720c */ /* 0x0c0fe40003f24070 */
[CC--:B------:R-:W-:Y:S02]  /*47d0*/  ISETP.LT.U32.AND P0, PT, R6.reuse, R36.reuse, PT ;  /* 0x000000240600720c */ /* 0x0c0fe40003f01070 */
[CC--:B------:R-:W-:Y:S02]  /*47e0*/  ISETP.GT.U32.AND.EX P1, PT, R7.reuse, R37.reuse, PT, P1 ;  /* 0x000000250700720c */ /* 0x0c0fe40003f24110 */
[CC--:B------:R-:W-:Y:S02]  /*47f0*/  ISETP.LT.U32.AND.EX P0, PT, R7.reuse, R37.reuse, PT, P0 ;  /* 0x000000250700720c */ /* 0x0c0fe40003f01100 */
[----:B------:R-:W-:Y:S02]  /*4800*/  SEL R13, R7, R37, P1 ;  /* 0x00000025070d7207 */ /* 0x000fe40000800000 */
[----:B------:R-:W-:-:S02]  /*4810*/  SEL R48, R6, R36, P0 ;  /* 0x0000002406307207 */ /* 0x000fc40000000000 */
[----:B------:R-:W-:Y:S02]  /*4820*/  SEL R49, R7, R37, P0 ;  /* 0x0000002507317207 */ /* 0x000fe40000000000 */
[----:B------:R-:W-:Y:S01]  /*4830*/  LOP3.LUT R56, R13, 0xffc00000, RZ, 0xc0, !PT ;  /* 0xffc000000d387812 */ /* 0x000fe200078ec0ff */
[----:B------:R-:W-:Y:S01]  /*4840*/  IMAD.MOV.U32 R10, RZ, RZ, R48 ;  /* 0x000000ffff0a7224 */ /* 0x000fe200078e0030 */
[-C--:B------:R-:W-:Y:S01]  /*4850*/  ISETP.GT.U32.AND P3, PT, R14, R36.reuse, PT ;  /* 0x000000240e00720c */ /* 0x080fe20003f64070 */
[----:B------:R-:W-:Y:S01]  /*4860*/  IMAD.MOV.U32 R11, RZ, RZ, R49 ;  /* 0x000000ffff0b7224 */ /* 0x000fe200078e0031 */
[-C--:B------:R-:W-:Y:S01]  /*4870*/  SEL R12, R6, R36.reuse, P1 ;  /* 0x00000024060c7207 */ /* 0x080fe20000800000 */
[----:B------:R-:W-:Y:S01]  /*4880*/  IMAD.MOV.U32 R6, RZ, RZ, RZ ;  /* 0x000000ffff067224 */ /* 0x000fe200078e00ff */
[----:B------:R-:W-:Y:S02]  /*4890*/  IADD3 R7, -R56, 0x7fd00000, RZ ;  /* 0x7fd0000038077810 */ /* 0x000fe40007ffe1ff */
[----:B------:R-:W-:-:S02]  /*48a0*/  ISETP.LT.U32.AND P2, PT, R14, R36, PT ;  /* 0x000000240e00720c */ /* 0x000fc40003f41070 */
[CC--:B------:R-:W-:Y:S02]  /*48b0*/  ISETP.GT.U32.AND.EX P3, PT, R15.reuse, R37.reuse, PT, P3 ;  /* 0x000000250f00720c */ /* 0x0c0fe40003f64130 */
[CC--:B------:R-:W-:Y:S01]  /*48c0*/  ISETP.LT.U32.AND.EX P0, PT, R15.reuse, R37.reuse, PT, P2 ;  /* 0x000000250f00720c */ /* 0x0c0fe20003f01120 */
[C---:B------:R-:W-:Y:S01]  /*48d0*/  DMUL R28, R6.reuse, R10 ;  /* 0x0000000a061c7228 */ /* 0x040fe20000000000 */
[CC--:B------:R-:W-:Y:S01]  /*48e0*/  SEL R9, R15.reuse, R37.reuse, P3 ;  /* 0x000000250f097207 */ /* 0x0c0fe20001800000 */
[----:B------:R-:W-:Y:S01]  /*48f0*/  DMUL R38, R6, R12 ;  /* 0x0000000c06267228 */ /* 0x000fe20000000000 */
[CC--:B------:R-:W-:Y:S02]  /*4900*/  SEL R51, R14.reuse, R36.reuse, P0 ;  /* 0x000000240e337207 */ /* 0x0c0fe40000000000 */
[----:B------:R-:W-:Y:S02]  /*4910*/  SEL R50, R15, R37, P0 ;  /* 0x000000250f327207 */ /* 0x000fe40000000000 */
[----:B------:R-:W-:Y:S01]  /*4920*/  LOP3.LUT R0, R9, 0xffc00000, RZ, 0xc0, !PT ;  /* 0xffc0000009007812 */ /* 0x000fe200078ec0ff */
[----:B------:R-:W-:Y:S01]  /*4930*/  DMUL R42, R28, R28 ;  /* 0x0000001c1c2a7228 */ /* 0x000fe20000000000 */
[----:B------:R-:W-:Y:S01]  /*4940*/  SEL R8, R14, R36, P3 ;  /* 0x000000240e087207 */ /* 0x000fe20001800000 */
[----:B------:R-:W-:Y:S01]  /*4950*/  IMAD.MOV.U32 R28, RZ, RZ, R51 ;  /* 0x000000ffff1c7224 */ /* 0x000fe200078e0033 */
[----:B------:R-:W-:Y:S01]  /*4960*/  IADD3 R7, -R0, 0x7fd00000, RZ ;  /* 0x7fd0000000077810 */ /* 0x000fe20007ffe1ff */
[----:B------:R-:W-:Y:S01]  /*4970*/  IMAD.MOV.U32 R29, RZ, RZ, R50 ;  /* 0x000000ffff1d7224 */ /* 0x000fe200078e0032 */
[----:B------:R-:W-:Y:S01]  /*4980*/  LOP3.LUT R57, R56, 0x100000, RZ, 0xfc, !PT ;  /* 0x0010000038397812 */ /* 0x000fe200078efcff */
[----:B------:R-:W-:-:S02]  /*4990*/  IMAD.U32 R14, RZ, RZ, UR5 ;  /* 0x00000005ff0e7e24 */ /* 0x000fc4000f8e00ff */
[----:B------:R-:W-:Y:S01]  /*49a0*/  DFMA R38, R38, R38, R42 ;  /* 0x000000262626722b */ /* 0x000fe2000000002a */
[----:B------:R-:W-:Y:S01]  /*49b0*/  IMAD.MOV.U32 R56, RZ, RZ, RZ ;  /* 0x000000ffff387224 */ /* 0x000fe200078e00ff */
[C---:B------:R-:W-:Y:S02]  /*49c0*/  DMUL R40, R6.reuse, R28 ;  /* 0x0000001c06287228 */ /* 0x040fe40000000000 */
[----:B------:R-:W-:-:S04]  /*49d0*/  DMUL R6, R6, R8 ;  /* 0x0000000806067228 */ /* 0x000fc80000000000 */
[----:B------:R-:W-:Y:S02]  /*49e0*/  DSETP.MIN.AND P0, P1, R38, UR4, PT ;  /* 0x0000000426007e2a */ /* 0x000fe4000b900000 */
[----:B------:R-:W-:-:S08]  /*49f0*/  DMUL R36, R40, R40 ;  /* 0x0000002828247228 */ /* 0x000fd00000000000 */
[----:B------:R-:W-:Y:S01]  /*4a00*/  DFMA R36, R6, R6, R36 ;  /* 0x000000060624722b */ /* 0x000fe20000000024 */
[----:B------:R-:W-:Y:S02]  /*4a10*/  IMAD.MOV.U32 R6, RZ, RZ, R39 ;  /* 0x000000ffff067224 */ /* 0x000fe400078e0027 */
[----:B------:R-:W-:-:S03]  /*4a20*/  IMAD.U32 R7, RZ, RZ, UR6 ;  /* 0x00000006ff077e24 */ /* 0x000fc6000f8e00ff */
[----:B------:R-:W-:Y:S02]  /*4a30*/  FSEL R43, R6, UR6, P0 ;  /* 0x00000006062b7c08 */ /* 0x000fe40008000000 */
[----:B------:R-:W-:Y:S01]  /*4a40*/  DSETP.MIN.AND P2, P3, R36, UR4, PT ;  /* 0x0000000424007e2a */ /* 0x000fe2000bb40000 */
[----:B------:R-:W-:Y:S01]  /*4a50*/  @P1 LOP3.LUT R43, R7, 0x80000, RZ, 0xfc, !PT ;  /* 0x00080000072b1812 */ /* 0x000fe200078efcff */
[----:B------:R-:W-:Y:S01]  /*4a60*/  IMAD.MOV.U32 R7, RZ, RZ, R37 ;  /* 0x000000ffff077224 */ /* 0x000fe200078e0025 */
[----:B------:R-:W-:Y:S01]  /*4a70*/  UMOV UR6, UR4 ;  /* 0x0000000400067c82 */ /* 0x000fe20008000000 */
[----:B------:R-:W-:Y:S01]  /*4a80*/  IMAD.MOV.U32 R6, RZ, RZ, R38 ;  /* 0x000000ffff067224 */ /* 0x000fe200078e0026 */
[----:B------:R-:W0:Y:S01]  /*4a90*/  MUFU.RSQ64H R53, R43 ;  /* 0x0000002b00357308 */ /* 0x000e220000001c00 */
[----:B------:R-:W-:Y:S02]  /*4aa0*/  ISETP.GE.U32.AND P1, PT, R49, 0x7ff00000, PT ;  /* 0x7ff000003100780c */ /* 0x000fe40003f26070 */
[----:B------:R-:W-:-:S02]  /*4ab0*/  FSEL R55, R7, UR5, P2 ;  /* 0x0000000507377c08 */ /* 0x000fc40009000000 */
[----:B------:R-:W-:Y:S01]  /*4ac0*/  SEL R42, R6, UR6, P0 ;  /* 0x00000006062a7c07 */ /* 0x000fe20008000000 */
[----:B------:R-:W-:Y:S01]  /*4ad0*/  IMAD.MOV.U32 R6, RZ, RZ, R36 ;  /* 0x000000ffff067224 */ /* 0x000fe200078e0024 */
[----:B------:R-:W-:Y:S02]  /*4ae0*/  DSETP.NEU.AND P0, PT, R10, RZ, PT ;  /* 0x000000ff0a00722a */ /* 0x000fe40003f0d000 */
[----:B------:R-:W-:Y:S01]  /*4af0*/  @P3 LOP3.LUT R55, R14, 0x80000, RZ, 0xfc, !PT ;  /* 0x000800000e373812 */ /* 0x000fe200078efcff */
[----:B------:R-:W-:Y:S01]  /*4b00*/  IMAD.MOV.U32 R14, RZ, RZ, RZ ;  /* 0x000000ffff0e7224 */ /* 0x000fe200078e00ff */
[----:B------:R-:W-:Y:S01]  /*4b10*/  SEL R54, R6, UR7, P2 ;  /* 0x0000000706367c07 */ /* 0x000fe20009000000 */
[----:B------:R-:W-:Y:S01]  /*4b20*/  DSETP.NEU.AND P2, PT, R28, RZ, PT ;  /* 0x000000ff1c00722a */ /* 0x000fe20003f4d000 */
[----:B------:R-:W1:Y:S01]  /*4b30*/  MUFU.RSQ64H R15, R55 ;  /* 0x00000037000f7308 */ /* 0x000e620000001c00 */
[----:B------:R-:W-:Y:S01]  /*4b40*/  ISETP.GE.U32.AND P3, PT, R50, 0x7ff00000, PT ;  /* 0x7ff000003200780c */ /* 0x000fe20003f66070 */
[----:B0-----:R-:W-:-:S08]  /*4b50*/  DMUL R40, R52, R52 ;  /* 0x0000003434287228 */ /* 0x001fd00000000000 */
[----:B------:R-:W-:Y:S02]  /*4b60*/  DFMA R42, R42, -R40, 1 ;  /* 0x3ff000002a2a742b */ /* 0x000fe40000000828 */
[----:B-1----:R-:W-:-:S06]  /*4b70*/  DMUL R6, R14, R14 ;  /* 0x0000000e0e067228 */ /* 0x002fcc0000000000 */
[----:B------:R-:W-:Y:S02]  /*4b80*/  DMUL R46, R52, R42 ;  /* 0x0000002a342e7228 */ /* 0x000fe40000000000 */
[----:B------:R-:W-:Y:S01]  /*4b90*/  DFMA R54, R54, -R6, 1 ;  /* 0x3ff000003636742b */ /* 0x000fe20000000806 */
[----:B------:R-:W-:Y:S02]  /*4ba0*/  IMAD.MOV.U32 R6, RZ, RZ, 0x0 ;  /* 0x00000000ff067424 */ /* 0x000fe400078e00ff */
[----:B------:R-:W-:-:S06]  /*4bb0*/  IMAD.MOV.U32 R7, RZ, RZ, 0x3fd80000 ;  /* 0x3fd80000ff077424 */ /* 0x000fcc00078e00ff */
[----:B------:R-:W-:Y:S02]  /*4bc0*/  DFMA R40, R54, R6, 0.5 ;  /* 0x3fe000003628742b */ /* 0x000fe40000000006 */
[----:B------:R-:W-:Y:S02]  /*4bd0*/  DMUL R54, R14, R54 ;  /* 0x000000360e367228 */ /* 0x000fe40000000000 */
[----:B------:R-:W-:-:S06]  /*4be0*/  DFMA R42, R42, R6, 0.5 ;  /* 0x3fe000002a2a742b */ /* 0x000fcc0000000006 */
[----:B------:R-:W-:Y:S01]  /*4bf0*/  DFMA R40, R40, R54, R14 ;  /* 0x000000362828722b */ /* 0x000fe2000000000e */
[----:B------:R-:W-:Y:S01]  /*4c00*/  LOP3.LUT R15, R0, 0x100000, RZ, 0xfc, !PT ;  /* 0x00100000000f7812 */ /* 0x000fe200078efcff */
[----:B------:R-:W-:-:S06]  /*4c10*/  DFMA R42, R42, R46, R52 ;  /* 0x0000002e2a2a722b */ /* 0x000fcc0000000034 */
[----:B------:R-:W-:Y:S02]  /*4c20*/  DMUL R40, R36, R40 ;  /* 0x0000002824287228 */ /* 0x000fe40000000000 */
[----:B------:R-:W-:-:S06]  /*4c30*/  DMUL R42, R38, R42 ;  /* 0x0000002a262a7228 */ /* 0x000fcc0000000000 */
[----:B------:R-:W-:Y:S02]  /*4c40*/  DMUL R40, R40, R14 ;  /* 0x0000000e28287228 */ /* 0x000fe40000000000 */
[----:B------:R-:W-:-:S08]  /*4c50*/  DMUL R42, R42, R56 ;  /* 0x000000382a2a7228 */ /* 0x000fd00000000000 */
[----:B------:R-:W-:Y:S02]  /*4c60*/  @!P3 FSEL R51, R8, R40, !P2 ;  /* 0x000000280833b208 */ /* 0x000fe40005000000 */
[----:B------:R-:W-:Y:S02]  /*4c70*/  @!P3 FSEL R50, R9, R41, !P2 ;  /* 0x000000290932b208 */ /* 0x000fe40005000000 */
[----:B------:R-:W-:Y:S02]  /*4c80*/  @!P1 FSEL R48, R12, R42, !P0 ;  /* 0x0000002a0c309208 */ /* 0x000fe40004000000 */
[-C--:B------:R-:W-:Y:S02]  /*4c90*/  LOP3.LUT R51, R51, R50.reuse, RZ, 0x3c, !PT ;  /* 0x0000003233337212 */ /* 0x080fe400078e3cff */
[----:B------:R-:W-:Y:S02]  /*4ca0*/  @!P1 FSEL R49, R13, R43, !P0 ;  /* 0x0000002b0d319208 */ /* 0x000fe40004000000 */
[----:B------:R-:W-:-:S04]  /*4cb0*/  LOP3.LUT R50, R51, R50, RZ, 0x3c, !PT ;  /* 0x0000003233327212 */ /* 0x000fc800078e3cff */
[----:B------:R-:W-:-:S06]  /*4cc0*/  LOP3.LUT R51, R51, R50, RZ, 0x3c, !PT ;  /* 0x0000003233337212 */ /* 0x000fcc00078e3cff */
        /* <DEDUP_REMOVED lines=27> */
[----:B------:R-:W-:-:S07]  /*4e80*/  IMAD.MOV.U32 R13, RZ, RZ, R11 ;  /* 0x000000ffff0d7224 */ /* 0x000fce00078e000b */
[----:B------:R-:W-:Y:S05]  /*4e90*/  CALL.REL.NOINC `($__internal_24_$__cuda_sm20_dsqrt_rn_f64_mediumpath_v1) ;  /* 0x0000028000747944 */ /* 0x000fea0003c00000 */
.L_x_13533:
[----:B------:R-:W-:Y:S05]  /*4ea0*/  BSYNC B4 ;  /* 0x0000000000047941 */ /* 0x000fea0003800000 */
.L_x_13532:
[----:B------:R-:W-:-:S10]  /*4eb0*/  DADD R6, R8, R12 ;  /* 0x0000000008067229 */ /* 0x000fd4000000000c */
        /* <DEDUP_REMOVED lines=80> */
.L_x_13531:
        /* <DEDUP_REMOVED lines=30> */
[----:B------:R-:W-:-:S07]  /*55a0*/  MOV R0, 0x55c0 ;  /* 0x000055c000007802 */ /* 0x000fce0000000f00 */
[----:B------:R-:W-:Y:S05]  /*55b0*/  CALL.REL.NOINC `($__internal_23_$__cuda_sm20_div_rn_f64_full) ;  /* 0x0000027400287944 */ /* 0x000fea0003c00000 */
.L_x_13541:
[----:B------:R-:W-:Y:S05]  /*55c0*/  BSYNC B5 ;  /* 0x0000000000057941 */ /* 0x000fea0003800000 */
.L_x_13540:
[----:B------:R-:W-:Y:S02]  /*55d0*/  IMAD.MOV.U32 R6, RZ, RZ, R38 ;  /* 0x000000ffff067224 */ /* 0x000fe400078e0026 */
[----:B------:R-:W-:Y:S01]  /*55e0*/  IMAD.MOV.U32 R7, RZ, RZ, R39 ;  /* 0x000000ffff077224 */ /* 0x000fe200078e0027 */
[----:B------:R-:W-:Y:S06]  /*55f0*/  BRA `(.L_x_13539) ;  /* 0x0000000000047947 */ /* 0x000fec0003800000 */
.L_x_13538:
[----:B------:R-:W-:-:S11]  /*5600*/  DADD R6, -R30, R48 ;  /* 0x000000001e067229 */ /* 0x000fd60000000130 */
.L_x_13539:
[----:B------:R-:W-:Y:S05]  /*5610*/  BSYNC B4 ;  /* 0x0000000000047941 */ /* 0x000fea0003800000 */
.L_x_13537:
        /* <DEDUP_REMOVED lines=27> */
.L_x_13546:
[----:B------:R-:W-:Y:S05]  /*57d0*/  BSYNC B5 ;  /* 0x0000000000057941 */ /* 0x000fea0003800000 */
.L_x_13545:
[----:B------:R-:W-:Y:S05]  /*57e0*/  BRA `(.L_x_13544) ;  /* 0x0000000000047947 */ /* 0x000fea0003800000 */
.L_x_13543:
[----:B------:R-:W-:-:S11]  /*57f0*/  DADD R38, R50, -R36 ;  /* 0x0000000032267229 */ /* 0x000fd60000000824 */
.L_x_13544:
[----:B------:R-:W-:Y:S05]  /*5800*/  BSYNC B4 ;  /* 0x0000000000047941 */ /* 0x000fea0003800000 */
.L_x_13542:
[----:B------:R-:W-:Y:S01]  /*5810*/  DMUL R10, R38, 0.5 ;  /* 0x3fe00000260a7828 */ /* 0x000fe20000000000 */
[----:B------:R-:W-:Y:S01]  /*5820*/  IMAD.MOV.U32 R12, RZ, RZ, 0x0 ;  /* 0x00000000ff0c7424 */ /* 0x000fe200078e00ff */
[----:B------:R-:W-:Y:S01]  /*5830*/  DADD R38, R8, 1 ;  /* 0x3ff0000008267429 */ /* 0x000fe20000000000 */
        /* <DEDUP_REMOVED lines=24> */
.L_x_13548:
[----:B------:R-:W-:Y:S05]  /*59c0*/  BSYNC B4 ;  /* 0x0000000000047941 */ /* 0x000fea0003800000 */
.L_x_13547:
        /* <DEDUP_REMOVED lines=85> */
.L_x_13549:
        /* <DEDUP_REMOVED lines=19> */
[----:B------:R-:W-:Y:S05]  /*6050*/  CALL.REL.NOINC `($__internal_23_$__cuda_sm20_div_rn_f64_full) ;  /* 0x0000026800807944 */ /* 0x000fea0003c00000 */
.L_x_13551:
[----:B------:R-:W-:Y:S05]  /*6060*/  BSYNC B4 ;  /* 0x0000000000047941 */ /* 0x000fea0003800000 */
.L_x_13550:
        /* <DEDUP_REMOVED lines=30> */
.L_x_13536:
        /* <DEDUP_REMOVED lines=24> */
.L_x_13554:
[----:B------:R-:W-:Y:S05]  /*63d0*/  BSYNC B4 ;  /* 0x0000000000047941 */ /* 0x000fea0003800000 */
.L_x_13553:
        /* <DEDUP_REMOVED lines=25> */
.L_x_13557:
[----:B------:R-:W-:Y:S05]  /*6570*/  BSYNC B4 ;  /* 0x0000000000047941 */ /* 0x000fea0003800000 */
.L_x_13556:
        /* <DEDUP_REMOVED lines=30> */
.L_x_13555:
        /* <DEDUP_REMOVED lines=75> */
.L_x_13558:
[----:B------:R-:W-:Y:S01]  /*6c10*/  IMAD.MOV.U32 R6, RZ, RZ, 0x0 ;  /* 0x00000000ff067424 */ /* 0x000fe200078e00ff */
[----:B------:R-:W-:Y:S01]  /*6c20*/  FSETP.NEU.FTZ.AND P0, PT, R11, RZ, PT ;  /* 0x000000ff0b00720b */ /* 0x000fe20003f1d000 */
[----:B------:R-:W-:-:S06]  /*6c30*/  IMAD.MOV.U32 R7, RZ, RZ, 0x7ff00000 ;  /* 0x7ff00000ff077424 */ /* 0x000fcc00078e00ff */
[----:B------:R-:W-:-:S10]  /*6c40*/  DFMA R6, R10, R6, +INF ;  /* 0x7ff000000a06742b */ /* 0x000fd40000000006 */
[----:B------:R-:W-:Y:S02]  /*6c50*/  FSEL R10, R6, RZ, P0 ;  /* 0x000000ff060a7208 */ /* 0x000fe40000000000 */
[----:B------:R-:W-:Y:S01]  /*6c60*/  FSEL R11, R7, -QNAN , P0 ;  /* 0xfff00000070b7808 */ /* 0x000fe20000000000 */
[----:B------:R-:W-:Y:S06]  /*6c70*/  BRA `(.L_x_13534) ;  /* 0x0000000400287947 */ /* 0x000fec0003800000 */
.L_x_13552:
        /* <DEDUP_REMOVED lines=23> */
.L_x_13560:
[----:B------:R-:W-:Y:S05]  /*6df0*/  BSYNC B4 ;  /* 0x0000000000047941 */ /* 0x000fea0003800000 */
.L_x_13559:
        /* <DEDUP_REMOVED lines=20> */
[----:B------:R-:W-:Y:S05]  /*6f40*/  CALL.REL.NOINC `($__internal_23_$__cuda_sm20_div_rn_f64_full) ;  /* 0x0000025800c47944 */ /* 0x000fea0003c00000 */
.L_x_13562:
[----:B------:R-:W-:Y:S05]  /*6f50*/  BSYNC B4 ;  /* 0x0000000000047941 */ /* 0x000fea0003800000 */
.L_x_13561:
[----:B------:R-:W-:Y:S02]  /*6f60*/  IMAD.MOV.U32 R10, RZ, RZ, R38 ;  /* 0x000000ffff0a7224 */ /* 0x000fe400078e0026 */
[----:B------:R-:W-:Y:S01]  /*6f70*/  IMAD.MOV.U32 R11, RZ, RZ, R39 ;  /* 0x000000ffff0b7224 */ /* 0x000fe200078e0027 */
[----:B------:R-:W-:Y:S06]  /*6f80*/  BRA `(.L_x_13534) ;  /* 0x0000000000647947 */ /* 0x000fec0003800000 */
.L_x_13535:
        /* <DEDUP_REMOVED lines=21> */
[----:B------:R-:W-:Y:S05]  /*70e0*/  CALL.REL.NOINC `($__internal_24_$__cuda_sm20_dsqrt_rn_f64_mediumpath_v1) ;  /* 0x0000025c00e07944 */ /* 0x000fea0003c00000 */
.L_x_13564:
[----:B------:R-:W-:Y:S05]  /*70f0*/  BSYNC B4 ;  /* 0x0000000000047941 */ /* 0x000fea0003800000 */
.L_x_13563:
[----:B------:R-:W-:Y:S02]  /*7100*/  IMAD.MOV.U32 R10, RZ, RZ, R12 ;  /* 0x000000ffff0a7224 */ /* 0x000fe400078e000c */
[----:B------:R-:W-:-:S07]  /*7110*/  IMAD.MOV.U32 R11, RZ, RZ, R13 ;  /* 0x000000ffff0b7224 */ /* 0x000fce00078e000d */
.L_x_13534:
[----:B------:R-:W-:Y:S05]  /*7120*/  BSYNC B3 ;  /* 0x0000000000037941 */ /* 0x000fea0003800000 */
.L_x_13530:
        /* <DEDUP_REMOVED lines=24> */
[----:B------:R-:W-:Y:S02]  /*72b0*/  IMAD.MOV.U32 R6, RZ, RZ, R38 ;  /* 0x000000ffff067224 */ /* 0x000fe400078e0026 */
[----:B------:R-:W-:-:S07]  /*72c0*/  IMAD.MOV.U32 R7, RZ, RZ, R39 ;  /* 0x000000ffff077224 */ /* 0x000fce00078e0027 */
.L_x_13568:
[----:B------:R-:W-:Y:S05]  /*72d0*/  BSYNC B4 ;  /* 0x0000000000047941 */ /* 0x000fea0003800000 */
.L_x_13567:
        /* <DEDUP_REMOVED lines=38> */
.L_x_13576:
[----:B------:R-:W-:Y:S05]  /*7540*/  BSYNC B5 ;  /* 0x0000000000057941 */ /* 0x000fea0003800000 */
.L_x_13575:
[----:B------:R-:W-:Y:S02]  /*7550*/  IMAD.MOV.U32 R52, RZ, RZ, R38 ;  /* 0x000000ffff347224 */ /* 0x000fe400078e0026 */
[----:B------:R-:W-:Y:S01]  /*7560*/  IMAD.MOV.U32 R53, RZ, RZ, R39 ;  /* 0x000000ffff357224 */ /* 0x000fe200078e0027 */
[----:B------:R-:W-:Y:S06]  /*7570*/  BRA `(.L_x_13574) ;  /* 0x0000000000047947 */ /* 0x000fec0003800000 */
.L_x_13573:
[----:B------:R-:W-:-:S11]  /*7580*/  DADD R52, -R30, R48 ;  /* 0x000000001e347229 */ /* 0x000fd60000000130 */
.L_x_13574:
[----:B------:R-:W-:Y:S05]  /*7590*/  BSYNC B4 ;  /* 0x0000000000047941 */ /* 0x000fea0003800000 */
.L_x_13572:
        /* <DEDUP_REMOVED lines=24> */
.L_x_13581:
[----:B------:R-:W-:Y:S05]  /*7720*/  BSYNC B5 ;  /* 0x0000000000057941 */ /* 0x000fea0003800000 */
.L_x_13580:
[----:B------:R-:W-:Y:S02]  /*7730*/  IMAD.MOV.U32 R2, RZ, RZ, R38 ;  /* 0x000000ffff027224 */ /* 0x000fe400078e0026 */
[----:B------:R-:W-:Y:S01]  /*7740*/  IMAD.MOV.U32 R3, RZ, RZ, R39 ;  /* 0x000000ffff037224 */ /* 0x000fe200078e0027 */
[----:B------:R-:W-:Y:S06]  /*7750*/  BRA `(.L_x_13579) ;  /* 0x0000000000047947 */ /* 0x000fec0003800000 */
.L_x_13578:
[----:B------:R-:W-:-:S11]  /*7760*/  DADD R2, -R44, R50 ;  /* 0x000000002c027229 */ /* 0x000fd60000000132 */
.L_x_13579:
[----:B------:R-:W-:Y:S05]  /*7770*/  BSYNC B4 ;  /* 0x0000000000047941 */ /* 0x000fea0003800000 */
.L_x_13577:
[----:B------:R-:W-:Y:S01]  /*7780*/  DMUL R2, R2, 0.5 ;  /* 0x3fe0000002027828 */ /* 0x000fe20000000000 */
[----:B------:R-:W-:Y:S01]  /*7790*/  BSSY B4, `(.L_x_13582) ;  /* 0x000001a000047945 */ /* 0x000fe20003800000 */
[----:B------:R-:W-:-:S06]  /*77a0*/  DADD R8, R4, R8 ;  /* 0x0000000004087229 */ /* 0x000fcc0000000008 */
[----:B------:R-:W-:-:S08]  /*77b0*/  DFMA R2, R52, 0.5, R2 ;  /* 0x3fe000003402782b */ /* 0x000fd00000000002 */
        /* <DEDUP_REMOVED lines=23> */
.L_x_13583:
[----:B------:R-:W-:Y:S05]  /*7930*/  BSYNC B4 ;  /* 0x0000000000047941 */ /* 0x000fea0003800000 */
.L_x_13582:
[----:B------:R-:W-:Y:S01]  /*7940*/  PLOP3.LUT P0, PT, PT, PT, PT, 0x80, 0x0 ;  /* 0x000000000000781c */ /* 0x000fe20003f0f070 */
[----:B------:R-:W-:Y:S02]  /*7950*/  IMAD.MOV.U32 R8, RZ, RZ, R12 ;  /* 0x000000ffff087224 */ /* 0x000fe400078e000c */
[----:B------:R-:W-:Y:S01]  /*7960*/  IMAD.MOV.U32 R9, RZ, RZ, R13 ;  /* 0x000000ffff097224 */ /* 0x000fe200078e000d */
[----:B------:R-:W-:Y:S09]  /*7970*/  BRA `(.L_x_13569) ;  /* 0x0000000800447947 */ /* 0x000ff20003800000 */
.L_x_13571:
        /* <DEDUP_REMOVED lines=27> */
.L_x_13586:
[----:B------:R-:W-:Y:S05]  /*7b30*/  BSYNC B4 ;  /* 0x0000000000047941 */ /* 0x000fea0003800000 */
.L_x_13585:
[----:B------:R-:W-:Y:S01]  /*7b40*/  PLOP3.LUT P0, PT, PT, PT, PT, 0x80, 0x0 ;  /* 0x000000000000781c */ /* 0x000fe20003f0f070 */
[----:B------:R-:W-:Y:S02]  /*7b50*/  IMAD.MOV.U32 R8, RZ, RZ, R12 ;  /* 0x000000ffff087224 */ /* 0x000fe400078e000c */
[----:B------:R-:W-:Y:S01]  /*7b60*/  IMAD.MOV.U32 R9, RZ, RZ, R13 ;  /* 0x000000ffff097224 */ /* 0x000fe200078e000d */
[----:B------:R-:W-:Y:S09]  /*7b70*/  BRA `(.L_x_13569) ;  /* 0x0000000400c47947 */ /* 0x000ff20003800000 */
.L_x_13584:
        /* <DEDUP_REMOVED lines=26> */
.L_x_13588:
[----:B------:R-:W-:Y:S05]  /*7d20*/  BSYNC B4 ;  /* 0x0000000000047941 */ /* 0x000fea0003800000 */
.L_x_13587:
        /* <DEDUP_REMOVED lines=21> */
.L_x_13590:
[----:B------:R-:W-:Y:S05]  /*7e80*/  BSYNC B4 ;  /* 0x0000000000047941 */ /* 0x000fea0003800000 */
.L_x_13589:
[----:B------:R-:W-:Y:S01]  /*7e90*/  DMUL R4, R4, 8.11296384146066816958e+31 ;  /* 0x4690000004047828 */ /* 0x000fe20000000000 */
[----:B------:R-:W-:Y:S01]  /*7ea0*/  PLOP3.LUT P0, PT, PT, PT, PT, 0x80, 0x0 ;  /* 0x000000000000781c */ /* 0x000fe20003f0f070 */
[----:B------:R-:W-:Y:S02]  /*7eb0*/  IMAD.MOV.U32 R8, RZ, RZ, R38 ;  /* 0x000000ffff087224 */ /* 0x000fe400078e0026 */
[----:B------:R-:W-:Y:S01]  /*7ec0*/  IMAD.MOV.U32 R9, RZ, RZ, R39 ;  /* 0x000000ffff097224 */ /* 0x000fe200078e0027 */
[----:B------:R-:W-:Y:S09]  /*7ed0*/  BRA `(.L_x_13569) ;  /* 0x0000000000ec7947 */ /* 0x000ff20003800000 */
.L_x_13570:
        /* <DEDUP_REMOVED lines=21> */
[----:B------:R-:W-:Y:S05]  /*8030*/  CALL.REL.NOINC `($__internal_24_$__cuda_sm20_dsqrt_rn_f64_mediumpath_v1) ;  /* 0x00000250000c7944 */ /* 0x000fea0003c00000 */
[----:B------:R-:W-:Y:S02]  /*8040*/  IMAD.MOV.U32 R30, RZ, RZ, R12 ;  /* 0x000000ffff1e7224 */ /* 0x000fe400078e000c */
[----:B------:R-:W-:-:S07]  /*8050*/  IMAD.MOV.U32 R31, RZ, RZ, R13 ;  /* 0x000000ffff1f7224 */ /* 0x000fce00078e000d */
.L_x_13592:
[----:B------:R-:W-:Y:S05]  /*8060*/  BSYNC B4 ;  /* 0x0000000000047941 */ /* 0x000fea0003800000 */
.L_x_13591:
        /* <DEDUP_REMOVED lines=27> */
.L_x_13594:
[----:B------:R-:W-:Y:S05]  /*8220*/  BSYNC B4 ;  /* 0x0000000000047941 */ /* 0x000fea0003800000 */
.L_x_13593:
[----:B------:R-:W-:Y:S01]  /*8230*/  DMUL R8, R12, R30 ;  /* 0x0000001e0c087228 */ /* 0x000fe20000000000 */
[----:B------:R-:W-:Y:S01]  /*8240*/  PLOP3.LUT P0, PT, PT, PT, PT, 0x80, 0x0 ;  /* 0x000000000000781c */ /* 0x000fe20003f0f070 */
[----:B------:R-:W-:-:S12]  /*8250*/  BRA `(.L_x_13569) ;  /* 0x00000000000c7947 */ /* 0x000fd80003800000 */
.L_x_13566:
[----:B------:R-:W-:Y:S01]  /*8260*/  DMUL R8, R8, 9.00719925474099200000e+15 ;  /* 0x4340000008087828 */ /* 0x000fe20000000000 */
[----:B------:R-:W-:Y:S01]  /*8270*/  PLOP3.LUT P0, PT, PT, PT, PT, 0x80, 0x0 ;  /* 0x000000000000781c */ /* 0x000fe20003f0f070 */
[----:B------:R-:W-:-:S12]  /*8280*/  DMUL R4, R4, 9.00719925474099200000e+15 ;  /* 0x4340000004047828 */ /* 0x000fd80000000000 */
.L_x_13569:
[----:B------:R-:W-:Y:S05]  /*8290*/  BSYNC B3 ;  /* 0x0000000000037941 */ /* 0x000fea0003800000 */
.L_x_13565:
[----:B------:R-:W-:Y:S04]  /*82a0*/  BSSY B3, `(.L_x_13595) ;  /* 0x00001f4000037945 */ /* 0x000fe80003800000 */
[----:B------:R-:W-:Y:S05]  /*82b0*/  @P0 BRA `(.L_x_13596) ;  /* 0x00000010000c0947 */ /* 0x000fea0003800000 */
[----:B------:R-:W-:-:S13]  /*82c0*/  ISETP.GT.AND P0, PT, R17, -0x1, PT ;  /* 0xffffffff1100780c */ /* 0x000fda0003f04270 */
[----:B------:R-:W-:Y:S05]  /*82d0*/  @P0 BRA `(.L_x_13597) ;  /* 0x0000000800040947 */ /* 0x000fea0003800000 */
[--C-:B------:R-:W-:Y:S02]  /*82e0*/  DADD R4, -RZ, |R6|.reuse ;  /* 0x00000000ff047229 */ /* 0x100fe40000000506 */
[----:B------:R-:W-:-:S08]  /*82f0*/  DADD R2, -RZ, -R6 ;  /* 0x00000000ff027229 */ /* 0x000fd00000000906 */
        /* <DEDUP_REMOVED lines=61> */
.L_x_13600:
[----:B------:R-:W-:-:S11]  /*86d0*/  DMUL R8, RZ, |R6| ;  /* 0x40000006ff087228 */ /* 0x000fd60000000000 */
.L_x_13601:
[----:B------:R-:W-:Y:S05]  /*86e0*/  BSYNC B0 ;  /* 0x0000000000007941 */ /* 0x000fea0003800000 */
.L_x_13599:
        /* <DEDUP_REMOVED lines=11> */
.L_x_13598:
        /* <DEDUP_REMOVED lines=45> */
[----:B------:R-:W-:Y:S01]  /*8a70*/  DFMA R2, R8, |R6|, |R6| ;  /* 0x400000060802722b */ /* 0x000fe20000000406 */
[----:B------:R-:W-:Y:S02]  /*8a80*/  @P0 IMAD.MOV.U32 R8, RZ, RZ, 0x33145c07 ;  /* 0x33145c07ff080424 */ /* 0x000fe400078e00ff */
[----:B------:R-:W-:-:S06]  /*8a90*/  @P0 IMAD.MOV.U32 R9, RZ, RZ, 0x3c91a626 ;  /* 0x3c91a626ff090424 */ /* 0x000fcc00078e00ff */
[C---:B------:R-:W-:Y:S02]  /*8aa0*/  @P0 DADD R8, R2.reuse, -R8 ;  /* 0x0000000002080229 */ /* 0x040fe40000000808 */
[----:B------:R-:W-:-:S06]  /*8ab0*/  @!P0 DADD R2, R2, R4 ;  /* 0x0000000002028229 */ /* 0x000fcc0000000004 */
[----:B------:R-:W-:Y:S02]  /*8ac0*/  @P0 DADD R8, -R8, UR4 ;  /* 0x0000000408080e29 */ /* 0x000fe40008000100 */
[----:B------:R-:W-:Y:S01]  /*8ad0*/  @!P0 DADD R8, R2, UR4 ;  /* 0x0000000402088e29 */ /* 0x000fe20008000000 */
[----:B------:R-:W-:Y:S10]  /*8ae0*/  BRA `(.L_x_13602) ;  /* 0x0000001400bc7947 */ /* 0x000ff40003800000 */
.L_x_13597:
        /* <DEDUP_REMOVED lines=62> */
.L_x_13605:
[----:B------:R-:W-:-:S11]  /*8ed0*/  DMUL R8, RZ, |R6| ;  /* 0x40000006ff087228 */ /* 0x000fd60000000000 */
.L_x_13606:
[----:B------:R-:W-:Y:S05]  /*8ee0*/  BSYNC B0 ;  /* 0x0000000000007941 */ /* 0x000fea0003800000 */
.L_x_13604:
        /* <DEDUP_REMOVED lines=11> */
.L_x_13603:
        /* <DEDUP_REMOVED lines=53> */
.L_x_13596:
        /* <DEDUP_REMOVED lines=22> */
[----:B------:R-:W-:Y:S02]  /*9450*/  FFMA R0, RZ, R3, R39 ;  /* 0x00000003ff007223 */ /* 0x000fe40000000027 */
[----:B------:R-:W-:-:S03]  /*9460*/  IMAD.MOV.U32 R6, RZ, RZ, R7 ;  /* 0x000000ffff067224 */ /* 0x000fc600078e0007 */
[----:B------:R-:W-:-:S13]  /*9470*/  FSETP.GT.AND P0, PT, |R0|, 1.469367938527859385e-39, PT ;  /* 0x001000000000780b */ /* 0x000fda0003f04200 */
[----:B------:R-:W-:Y:S05]  /*9480*/  @P0 BRA P1, `(.L_x_13609) ;  /* 0x0000000000100947 */ /* 0x000fea0000800000 */
[----:B------:R-:W-:Y:S01]  /*9490*/  IMAD.MOV.U32 R36, RZ, RZ, R2 ;  /* 0x000000ffff247224 */ /* 0x000fe200078e0002 */
[----:B------:R-:W-:Y:S01]  /*94a0*/  MOV R0, 0x94d0 ;  /* 0x000094d000007802 */ /* 0x000fe20000000f00 */
[----:B------:R-:W-:-:S07]  /*94b0*/  IMAD.MOV.U32 R37, RZ, RZ, R3 ;  /* 0x000000ffff257224 */ /* 0x000fce00078e0003 */
[----:B------:R-:W-:Y:S05]  /*94c0*/  CALL.REL.NOINC `($__internal_23_$__cuda_sm20_div_rn_f64_full) ;  /* 0x0000023400647944 */ /* 0x000fea0003c00000 */
.L_x_13609:
[----:B------:R-:W-:Y:S05]  /*94d0*/  BSYNC B4 ;  /* 0x0000000000047941 */ /* 0x000fea0003800000 */
.L_x_13608:
        /* <DEDUP_REMOVED lines=82> */
.L_x_13611:
[----:B------:R-:W-:Y:S02]  /*9a00*/  FSEL R2, RZ, 3.37028055040000000000e+12, P1 ;  /* 0x54442d18ff027808 */ /* 0x000fe40000800000 */
[----:B------:R-:W-:-:S07]  /*9a10*/  FSEL R3, RZ, 2.1426990032196044922, P1 ;  /* 0x400921fbff037808 */ /* 0x000fce0000800000 */
.L_x_13612:
[----:B------:R-:W-:Y:S05]  /*9a20*/  BSYNC B0 ;  /* 0x0000000000007941 */ /* 0x000fea0003800000 */
.L_x_13610:
[----:B------:R-:W-:Y:S01]  /*9a30*/  DADD R4, |R8|, |R4| ;  /* 0x0000000008047229 */ /* 0x000fe20000000604 */
[----:B------:R-:W-:-:S07]  /*9a40*/  LOP3.LUT R9, R3, 0x80000000, R9, 0xb8, !PT ;  /* 0x8000000003097812 */ /* 0x000fce00078eb809 */
[----:B------:R-:W-:-:S06]  /*9a50*/  DSETP.GTU.AND P0, PT, |R4|, +INF , PT ;  /* 0x7ff000000400742a */ /* 0x000fcc0003f0c200 */
[----:B------:R-:W-:Y:S02]  /*9a60*/  FSEL R8, R4, R2, P0 ;  /* 0x0000000204087208 */ /* 0x000fe40000000000 */
[----:B------:R-:W-:Y:S01]  /*9a70*/  FSEL R9, R5, R9, P0 ;  /* 0x0000000905097208 */ /* 0x000fe20000000000 */
[----:B------:R-:W-:Y:S06]  /*9a80*/  BRA `(.L_x_13602) ;  /* 0x0000000400d47947 */ /* 0x000fec0003800000 */
.L_x_13607:
        /* <DEDUP_REMOVED lines=26> */
.L_x_13614:
[----:B------:R-:W-:Y:S05]  /*9c30*/  BSYNC B4 ;  /* 0x0000000000047941 */ /* 0x000fea0003800000 */
.L_x_13613:
        /* <DEDUP_REMOVED lines=82> */
.L_x_13616:
[----:B------:R-:W-:Y:S02]  /*a160*/  FSEL R2, RZ, 3.37028055040000000000e+12, P0 ;  /* 0x54442d18ff027808 */ /* 0x000fe40000000000 */
[----:B------:R-:W-:-:S07]  /*a170*/  FSEL R3, RZ, 2.1426990032196044922, P0 ;  /* 0x400921fbff037808 */ /* 0x000fce0000000000 */
.L_x_13617:
[----:B------:R-:W-:Y:S05]  /*a180*/  BSYNC B0 ;  /* 0x0000000000007941 */ /* 0x000fea0003800000 */
.L_x_13615:
[----:B------:R-:W-:Y:S01]  /*a190*/  DADD R4, |R8|, |R4| ;  /* 0x0000000008047229 */ /* 0x000fe20000000604 */
[----:B------:R-:W-:-:S07]  /*a1a0*/  LOP3.LUT R9, R3, 0x80000000, R9, 0xb8, !PT ;  /* 0x8000000003097812 */ /* 0x000fce00078eb809 */
[----:B------:R-:W-:-:S06]  /*a1b0*/  DSETP.GTU.AND P0, PT, |R4|, +INF , PT ;  /* 0x7ff000000400742a */ /* 0x000fcc0003f0c200 */
[----:B------:R-:W-:Y:S02]  /*a1c0*/  FSEL R8, R4, R2, P0 ;  /* 0x0000000204087208 */ /* 0x000fe40000000000 */
[----:B------:R-:W-:-:S07]  /*a1d0*/  FSEL R9, R5, R9, P0 ;  /* 0x0000000905097208 */ /* 0x000fce0000000000 */
.L_x_13602:
[----:B------:R-:W-:Y:S05]  /*a1e0*/  BSYNC B3 ;  /* 0x0000000000037941 */ /* 0x000fea0003800000 */
.L_x_13595:
[----:B------:R-:W-:Y:S01]  /*a1f0*/  DADD R2, -RZ, -R10 ;  /* 0x00000000ff027229 */ /* 0x000fe2000000090a */
[----:B------:R-:W-:-:S04]  /*a200*/  SHF.R.U32.HI R0, RZ, 0x1f, R19 ;  /* 0x0000001fff007819 */ /* 0x000fc80000011613 */
[----:B------:R-:W-:-:S05]  /*a210*/  ISETP.NE.AND P0, PT, R0, RZ, PT ;  /* 0x000000ff0000720c */ /* 0x000fca0003f05270 */
[----:B------:R-:W-:Y:S02]  /*a220*/  FSEL R4, R2, R10, !P0 ;  /* 0x0000000a02047208 */ /* 0x000fe40004000000 */
[----:B------:R-:W-:Y:S01]  /*a230*/  FSEL R5, R3, R11, !P0 ;  /* 0x0000000b03057208 */ /* 0x000fe20004000000 */
[----:B------:R-:W-:Y:S06]  /*a240*/  BRA `(.L_x_13618) ;  /* 0x0000003000287947 */ /* 0x000fec0003800000 */
.L_x_13529:
[----:B------:R-:W2:Y:S01]  /*a250*/  LDL.64 R8, [R1+0x8] ;  /* 0x0000080001087983 */ /* 0x000ea20000100a00 */
[----:B------:R-:W-:Y:S01]  /*a260*/  UMOV UR4, 0x54442d18 ;  /* 0x54442d1800047882 */ /* 0x000fe20000000000 */
[----:B------:R-:W-:Y:S01]  /*a270*/  UMOV UR5, 0x3ff921fb ;  /* 0x3ff921fb00057882 */ /* 0x000fe20000000000 */
[----:B------:R-:W-:Y:S02]  /*a280*/  DADD R4, -RZ, -R18 ;  /* 0x00000000ff047229 */ /* 0x000fe40000000912 */
[----:B--2---:R-:W-:-:S08]  /*a290*/  DADD R8, R8, -R16 ;  /* 0x0000000008087229 */ /* 0x004fd00000000810 */
[----:B------:R-:W-:Y:S01]  /*a2a0*/  DADD R8, R8, UR4 ;  /* 0x0000000408087e29 */ /* 0x000fe20008000000 */
[----:B------:R-:W-:Y:S10]  /*a2b0*/  BRA `(.L_x_13618) ;  /* 0x00000030000c7947 */ /* 0x000ff40003800000 */
.L_x_13528:
[----:B------:R-:W-:Y:S01]  /*a2c0*/  DADD R4, -RZ, -R18 ;  /* 0x00000000ff047229 */ /* 0x000fe20000000912 */
[----:B------:R-:W-:Y:S01]  /*a2d0*/  CS2R R8, SRZ ;  /* 0x0000000000087805 */ /* 0x000fe2000001ff00 */
[----:B------:R-:W-:Y:S09]  /*a2e0*/  BRA `(.L_x_13618) ;  /* 0x0000003000007947 */ /* 0x000ff20003800000 */
.L_x_13527:
        /* <DEDUP_REMOVED lines=17> */
[----:B------:R-:W-:-:S05]  /*a400*/  FSETP.GEU.AND P5, PT, |R9|, 6.5827683646048100446e-37, PT ;  /* 0x036000000900780b */ /* 0x000fca0003fae200 */
[C---:B------:R-:W-:Y:S02]  /*a410*/  DFMA R12, R6.reuse, R6, R10 ;  /* 0x00000006060c722b */ /* 0x040fe4000000000a */
[----:B0-----:R-:W-:-:S08]  /*a420*/  DFMA R28, -R6, R14, 1 ;  /* 0x3ff00000061c742b */ /* 0x001fd0000000010e */
[----:B------:R-:W-:Y:S01]  /*a430*/  ISETP.GT.AND P0, PT, R13, 0xfffff, PT ;  /* 0x000fffff0d00780c */ /* 0x000fe20003f04270 */
[----:B------:R-:W-:-:S08]  /*a440*/  DFMA R28, R28, R28, R28 ;  /* 0x0000001c1c1c722b */ /* 0x000fd0000000001c */
        /* <DEDUP_REMOVED lines=18> */
[----:B------:R-:W-:Y:S01]  /*a570*/  FSETP.GT.AND P3, PT, |R0|, 1.469367938527859385e-39, PT ;  /* 0x001000000000780b */ /* 0x000fe20003f64200 */
[----:B------:R-:W-:Y:S02]  /*a580*/  IMAD.MOV.U32 R0, RZ, RZ, -0x3ff ;  /* 0xfffffc01ff007424 */ /* 0x000fe400078e00ff */
[----:B------:R-:W-:Y:S01]  /*a590*/  @!P0 IMAD.MOV.U32 R0, RZ, RZ, -0x435 ;  /* 0xfffffbcbff008424 */ /* 0x000fe200078e00ff */
        /* <DEDUP_REMOVED lines=65> */
.L_x_13623:
[----:B------:R-:W-:Y:S05]  /*a9b0*/  BSYNC B0 ;  /* 0x0000000000007941 */ /* 0x000fea0003800000 */
.L_x_13622:
[----:B------:R-:W-:Y:S04]  /*a9c0*/  BSSY B4, `(.L_x_13624) ;  /* 0x0000008000047945 */ /* 0x000fe80003800000 */
[----:B------:R-:W-:Y:S05]  /*a9d0*/  @P3 BRA P5, `(.L_x_13625) ;  /* 0x0000000000183947 */ /* 0x000fea0002800000 */
[----:B------:R-:W-:Y:S01]  /*a9e0*/  IMAD.MOV.U32 R40, RZ, RZ, R8 ;  /* 0x000000ffff287224 */ /* 0x000fe200078e0008 */
[----:B------:R-:W-:Y:S01]  /*a9f0*/  MOV R0, 0xaa40 ;  /* 0x0000aa4000007802 */ /* 0x000fe20000000f00 */
[----:B------:R-:W-:Y:S02]  /*aa00*/  IMAD.MOV.U32 R41, RZ, RZ, R9 ;  /* 0x000000ffff297224 */ /* 0x000fe400078e0009 */
[----:B------:R-:W-:Y:S02]  /*aa10*/  IMAD.MOV.U32 R36, RZ, RZ, R6 ;  /* 0x000000ffff247224 */ /* 0x000fe400078e0006 */
[----:B------:R-:W-:-:S07]  /*aa20*/  IMAD.MOV.U32 R37, RZ, RZ, R7 ;  /* 0x000000ffff257224 */ /* 0x000fce00078e0007 */
[----:B------:R-:W-:Y:S05]  /*aa30*/  CALL.REL.NOINC `($__internal_23_$__cuda_sm20_div_rn_f64_full) ;  /* 0x0000022000087944 */ /* 0x000fea0003c00000 */
.L_x_13625:
[----:B------:R-:W-:Y:S05]  /*aa40*/  BSYNC B4 ;  /* 0x0000000000047941 */ /* 0x000fea0003800000 */
.L_x_13624:
        /* <DEDUP_REMOVED lines=82> */
.L_x_13627:
[----:B------:R-:W-:-:S04]  /*af70*/  ISETP.GE.AND P0, PT, R17, RZ, PT ;  /* 0x000000ff1100720c */ /* 0x000fc80003f06270 */
[----:B------:R-:W-:Y:S02]  /*af80*/  FSEL R6, RZ, 3.37028055040000000000e+12, P0 ;  /* 0x54442d18ff067808 */ /* 0x000fe40000000000 */
[----:B------:R-:W-:-:S07]  /*af90*/  FSEL R7, RZ, 2.1426990032196044922, P0 ;  /* 0x400921fbff077808 */ /* 0x000fce0000000000 */
.L_x_13628:
[----:B------:R-:W-:Y:S05]  /*afa0*/  BSYNC B0 ;  /* 0x0000000000007941 */ /* 0x000fea0003800000 */
.L_x_13626:
[----:B------:R-:W-:Y:S01]  /*afb0*/  DADD R2, R4, R2 ;  /* 0x0000000004027229 */ /* 0x000fe20000000002 */
[----:B------:R-:W-:Y:S01]  /*afc0*/  LOP3.LUT R5, R7, 0x80000000, R19, 0xb8, !PT ;  /* 0x8000000007057812 */ /* 0x000fe200078eb813 */
[----:B------:R-:W-:-:S06]  /*afd0*/  DMUL R10, R10, 0.5 ;  /* 0x3fe000000a0a7828 */ /* 0x000fcc0000000000 */
[----:B------:R-:W-:-:S06]  /*afe0*/  DSETP.GTU.AND P0, PT, |R2|, +INF , PT ;  /* 0x7ff000000200742a */ /* 0x000fcc0003f0c200 */
[----:B------:R-:W-:Y:S02]  /*aff0*/  FSEL R6, R2, R6, P0 ;  /* 0x0000000602067208 */ /* 0x000fe40000000000 */
[----:B------:R-:W-:Y:S01]  /*b000*/  FSEL R7, R3, R5, P0 ;  /* 0x0000000503077208 */ /* 0x000fe20000000000 */
[----:B------:R-:W-:Y:S06]  /*b010*/  BRA `(.L_x_13629) ;  /* 0x0000002000387947 */ /* 0x000fec0003800000 */
.L_x_13621:
        /* <DEDUP_REMOVED lines=8> */
[-C--:B------:R-:W-:Y:S01]  /*b0a0*/  SEL R11, R3, R5.reuse, P1 ;  /* 0x00000005030b7207 */ /* 0x080fe20000800000 */
[----:B------:R-:W-:Y:S01]  /*b0b0*/  IMAD.U32 R31, RZ, RZ, UR6 ;  /* 0x00000006ff1f7e24 */ /* 0x000fe2000f8e00ff */
[-C--:B------:R-:W-:Y:S01]  /*b0c0*/  SEL R12, R2, R4.reuse, P0 ;  /* 0x00000004020c7207 */ /* 0x080fe20000000000 */
[----:B------:R-:W-:Y:S01]  /*b0d0*/  IMAD.MOV.U32 R36, RZ, RZ, RZ ;  /* 0x000000ffff247224 */ /* 0x000fe200078e00ff */
[----:B------:R-:W-:Y:S01]  /*b0e0*/  LOP3.LUT R0, R11, 0xffc00000, RZ, 0xc0, !PT ;  /* 0xffc000000b007812 */ /* 0x000fe200078ec0ff */
[----:B------:R-:W-:Y:S01]  /*b0f0*/  IMAD.MOV.U32 R40, RZ, RZ, 0x0 ;  /* 0x00000000ff287424 */ /* 0x000fe200078e00ff */
[----:B------:R-:W-:Y:S01]  /*b100*/  SEL R13, R3, R5, P0 ;  /* 0x00000005030d7207 */ /* 0x000fe20000000000 */
[----:B------:R-:W-:Y:S01]  /*b110*/  IMAD.MOV.U32 R41, RZ, RZ, 0x3fd80000 ;  /* 0x3fd80000ff297424 */ /* 0x000fe200078e00ff */
[----:B------:R-:W-:Y:S01]  /*b120*/  IADD3 R15, -R0, 0x7fd00000, RZ ;  /* 0x7fd00000000f7810 */ /* 0x000fe20007ffe1ff */
[----:B------:R-:W-:Y:S01]  /*b130*/  MUFU.RCP64H R43, R7 ;  /* 0x00000007002b7308 */ /* 0x000fe20000001800 */
[----:B------:R-:W-:Y:S01]  /*b140*/  SEL R10, R2, R4, P1 ;  /* 0x00000004020a7207 */ /* 0x000fe20000800000 */
[----:B------:R-:W-:Y:S01]  /*b150*/  IMAD.MOV.U32 R42, RZ, RZ, 0x1 ;  /* 0x00000001ff2a7424 */ /* 0x000fe200078e00ff */
[----:B------:R-:W-:Y:S01]  /*b160*/  ISETP.GE.U32.AND P2, PT, R13, 0x7ff00000, PT ;  /* 0x7ff000000d00780c */ /* 0x000fe20003f46070 */
[----:B------:R-:W-:Y:S01]  /*b170*/  BSSY B0, `(.L_x_13630) ;  /* 0x0000072000007945 */ /* 0x000fe20003800000 */
        /* <DEDUP_REMOVED lines=11> */
[----:B------:R-:W-:-:S03]  /*b230*/  DSETP.NEU.AND P1, PT, R12, RZ, PT ;  /* 0x000000ff0c00722a */ /* 0x000fc60003f2d000 */
[----:B------:R-:W0:Y:S02]  /*b240*/  MUFU.RSQ64H R37, R29 ;  /* 0x0000001d00257308 */ /* 0x000e240000001c00 */
        /* <DEDUP_REMOVED lines=10> */
[----:B------:R-:W-:-:S06]  /*b2f0*/  IMAD.MOV.U32 R14, RZ, RZ, RZ ;  /* 0x000000ffff0e7224 */ /* 0x000fcc00078e00ff */
[----:B------:R-:W-:-:S10]  /*b300*/  DMUL R38, R38, R14 ;  /* 0x0000000e26267228 */ /* 0x000fd40000000000 */
[----:B------:R-:W-:Y:S02]  /*b310*/  @!P2 FSEL R13, R11, R39, !P1 ;  /* 0x000000270b0da208 */ /* 0x000fe40004800000 */
[----:B------:R-:W-:Y:S01]  /*b320*/  @!P2 FSEL R12, R10, R38, !P1 ;  /* 0x000000260a0ca208 */ /* 0x000fe20004800000 */
[----:B------:R-:W-:Y:S01]  /*b330*/  DFMA R10, -R6, R28, 1 ;  /* 0x3ff00000060a742b */ /* 0x000fe2000000011c */
[----:B------:R-:W-:Y:S01]  /*b340*/  ISETP.GT.AND P0, PT, R13, 0xfffff, PT ;  /* 0x000fffff0d00780c */ /* 0x000fe20003f04270 */
[----:B------:R-:W-:Y:S02]  /*b350*/  IMAD.MOV.U32 R15, RZ, RZ, R13 ;  /* 0x000000ffff0f7224 */ /* 0x000fe400078e000d */
[----:B------:R-:W-:-:S04]  /*b360*/  IMAD.MOV.U32 R14, RZ, RZ, R12 ;  /* 0x000000ffff0e7224 */ /* 0x000fc800078e000c */
[----:B------:R-:W-:-:S06]  /*b370*/  DFMA R10, R28, R10, R28 ;  /* 0x0000000a1c0a722b */ /* 0x000fcc000000001c */
[----:B------:R-:W-:Y:S02]  /*b380*/  @!P0 DMUL R14, R14, 1.80143985094819840000e+16 ;  /* 0x435000000e0e8828 */ /* 0x000fe40000000000 */
[----:B------:R-:W-:-:S08]  /*b390*/  DMUL R38, R8, R10 ;  /* 0x0000000a08267228 */ /* 0x000fd00000000000 */
[----:B------:R-:W-:Y:S01]  /*b3a0*/  @!P0 IMAD.MOV.U32 R13, RZ, RZ, R15 ;  /* 0x000000ffff0d8224 */ /* 0x000fe200078e000f */
[----:B------:R-:W-:Y:S01]  /*b3b0*/  DFMA R28, -R6, R38, R8 ;  /* 0x00000026061c722b */ /* 0x000fe20000000108 */
[----:B------:R-:W-:Y:S02]  /*b3c0*/  @!P0 IMAD.MOV.U32 R12, RZ, RZ, R14 ;  /* 0x000000ffff0c8224 */ /* 0x000fe400078e000e */
[----:B------:R-:W-:-:S05]  /*b3d0*/  VIADD R0, R13, 0xffffffff ;  /* 0xffffffff0d007836 */ /* 0x000fca0000000000 */
[----:B------:R-:W-:Y:S01]  /*b3e0*/  ISETP.GE.U32.AND P1, PT, R0, 0x7fefffff, PT ;  /* 0x7fefffff0000780c */ /* 0x000fe20003f26070 */
[----:B------:R-:W-:-:S10]  /*b3f0*/  DFMA R38, R10, R28, R38 ;  /* 0x0000001c0a26722b */ /* 0x000fd40000000026 */
[----:B------:R-:W-:Y:S02]  /*b400*/  FFMA R0, RZ, R7, R39 ;  /* 0x00000007ff007223 */ /* 0x000fe40000000027 */
[----:B------:R-:W-:Y:S01]  /*b410*/  @P1 IMAD.MOV.U32 R10, RZ, RZ, 0x0 ;  /* 0x00000000ff0a1424 */ /* 0x000fe200078e00ff */
[----:B------:R-:W-:Y:S01]  /*b420*/  @P1 FSETP.NEU.FTZ.AND P2, PT, R15, RZ, PT ;  /* 0x000000ff0f00120b */ /* 0x000fe20003f5d000 */
[----:B------:R-:W-:Y:S01]  /*b430*/  @P1 IMAD.MOV.U32 R11, RZ, RZ, 0x7ff00000 ;  /* 0x7ff00000ff0b1424 */ /* 0x000fe200078e00ff */
[----:B------:R-:W-:Y:S01]  /*b440*/  FSETP.GT.AND P3, PT, |R0|, 1.469367938527859385e-39, PT ;  /* 0x001000000000780b */ /* 0x000fe20003f64200 */
[----:B------:R-:W-:Y:S02]  /*b450*/  IMAD.MOV.U32 R0, RZ, RZ, -0x3ff ;  /* 0xfffffc01ff007424 */ /* 0x000fe400078e00ff */
[----:B------:R-:W-:Y:S02]  /*b460*/  @!P0 IMAD.MOV.U32 R0, RZ, RZ, -0x435 ;  /* 0xfffffbcbff008424 */ /* 0x000fe400078e00ff */
        /* <DEDUP_REMOVED lines=66> */
.L_x_13631:
[----:B------:R-:W-:Y:S05]  /*b890*/  BSYNC B0 ;  /* 0x0000000000007941 */ /* 0x000fea0003800000 */
.L_x_13630:
        /* <DEDUP_REMOVED lines=8> */
.L_x_13633:
[----:B------:R-:W-:Y:S05]  /*b920*/  BSYNC B4 ;  /* 0x0000000000047941 */ /* 0x000fea0003800000 */
.L_x_13632:
        /* <DEDUP_REMOVED lines=82> */
.L_x_13635:
[----:B------:R-:W-:-:S04]  /*be50*/  ISETP.GE.AND P0, PT, R17, RZ, PT ;  /* 0x000000ff1100720c */ /* 0x000fc80003f06270 */
[----:B------:R-:W-:Y:S02]  /*be60*/  FSEL R6, RZ, 3.37028055040000000000e+12, P0 ;  /* 0x54442d18ff067808 */ /* 0x000fe40000000000 */
[----:B------:R-:W-:-:S07]  /*be70*/  FSEL R7, RZ, 2.1426990032196044922, P0 ;  /* 0x400921fbff077808 */ /* 0x000fce0000000000 */
.L_x_13636:
[----:B------:R-:W-:Y:S05]  /*be80*/  BSYNC B0 ;  /* 0x0000000000007941 */ /* 0x000fea0003800000 */
.L_x_13634:
[----:B------:R-:W-:Y:S01]  /*be90*/  DADD R2, R4, R2 ;  /* 0x0000000004027229 */ /* 0x000fe20000000002 */
[----:B------:R-:W-:-:S07]  /*bea0*/  LOP3.LUT R5, R7, 0x80000000, R19, 0xb8, !PT ;  /* 0x8000000007057812 */ /* 0x000fce00078eb813 */
[----:B------:R-:W-:-:S06]  /*beb0*/  DSETP.GTU.AND P0, PT, |R2|, +INF , PT ;  /* 0x7ff000000200742a */ /* 0x000fcc0003f0c200 */
[----:B------:R-:W-:Y:S02]  /*bec0*/  FSEL R6, R2, R6, P0 ;  /* 0x0000000602067208 */ /* 0x000fe40000000000 */
[----:B------:R-:W-:Y:S01]  /*bed0*/  FSEL R7, R3, R5, P0 ;  /* 0x0000000503077208 */ /* 0x000fe20000000000 */
[----:B------:R-:W-:Y:S06]  /*bee0*/  BRA `(.L_x_13629) ;  /* 0x0000001000847947 */ /* 0x000fec0003800000 */
.L_x_13620:
        /* <DEDUP_REMOVED lines=22> */
[----:B------:R-:W-:Y:S05]  /*c050*/  CALL.REL.NOINC `($__internal_23_$__cuda_sm20_div_rn_f64_full) ;  /* 0x0000020800807944 */ /* 0x000fea0003c00000 */
.L_x_13638:
[----:B------:R-:W-:Y:S05]  /*c060*/  BSYNC B4 ;  /* 0x0000000000047941 */ /* 0x000fea0003800000 */
.L_x_13637:
        /* <DEDUP_REMOVED lines=24> */
[----:B------:R-:W-:Y:S02]  /*c1f0*/  IMAD.MOV.U32 R12, RZ, RZ, R38 ;  /* 0x000000ffff0c7224 */ /* 0x000fe400078e0026 */
[----:B------:R-:W-:-:S07]  /*c200*/  IMAD.MOV.U32 R13, RZ, RZ, R39 ;  /* 0x000000ffff0d7224 */ /* 0x000fce00078e0027 */
.L_x_13640:
[----:B------:R-:W-:Y:S05]  /*c210*/  BSYNC B4 ;  /* 0x0000000000047941 */ /* 0x000fea0003800000 */
.L_x_13639:
        /* <DEDUP_REMOVED lines=8> */
[----:B------:R-:W-:Y:S01]  /*c2a0*/  IMAD.U32 R31, RZ, RZ, UR6 ;  /* 0x00000006ff1f7e24 */ /* 0x000fe2000f8e00ff */
[----:B------:R-:W-:Y:S01]  /*c2b0*/  BSSY B0, `(.L_x_13641) ;  /* 0x000007f000007945 */ /* 0x000fe20003800000 */
[CC--:B------:R-:W-:Y:S01]  /*c2c0*/  ISETP.GT.U32.AND P1, PT, R38.reuse, R10.reuse, PT ;  /* 0x0000000a2600720c */ /* 0x0c0fe20003f24070 */
[----:B------:R-:W-:Y:S01]  /*c2d0*/  IMAD.MOV.U32 R42, RZ, RZ, 0x1 ;  /* 0x00000001ff2a7424 */ /* 0x000fe200078e00ff */
[----:B------:R-:W-:-:S02]  /*c2e0*/  ISETP.LT.U32.AND P0, PT, R38, R10, PT ;  /* 0x0000000a2600720c */ /* 0x000fc40003f01070 */
[CC--:B------:R-:W-:Y:S02]  /*c2f0*/  ISETP.GT.U32.AND.EX P1, PT, R39.reuse, R11.reuse, PT, P1 ;  /* 0x0000000b2700720c */ /* 0x0c0fe40003f24110 */
[CC--:B------:R-:W-:Y:S02]  /*c300*/  ISETP.LT.U32.AND.EX P0, PT, R39.reuse, R11.reuse, PT, P0 ;  /* 0x0000000b2700720c */ /* 0x0c0fe40003f01100 */
[-C--:B------:R-:W-:Y:S02]  /*c310*/  SEL R15, R39, R11.reuse, P1 ;  /* 0x0000000b270f7207 */ /* 0x080fe40000800000 */
[----:B------:R-:W-:Y:S02]  /*c320*/  SEL R12, R38, R10, P0 ;  /* 0x0000000a260c7207 */ /* 0x000fe40000000000 */
[----:B------:R-:W-:Y:S02]  /*c330*/  LOP3.LUT R0, R15, 0xffc00000, RZ, 0xc0, !PT ;  /* 0xffc000000f007812 */ /* 0x000fe400078ec0ff */
[----:B------:R-:W-:-:S02]  /*c340*/  SEL R13, R39, R11, P0 ;  /* 0x0000000b270d7207 */ /* 0x000fc40000000000 */
[----:B------:R-:W-:Y:S02]  /*c350*/  IADD3 R29, -R0, 0x7fd00000, RZ ;  /* 0x7fd00000001d7810 */ /* 0x000fe40007ffe1ff */
[----:B------:R-:W-:Y:S02]  /*c360*/  SEL R14, R38, R10, P1 ;  /* 0x0000000a260e7207 */ /* 0x000fe40000800000 */
[----:B------:R-:W-:Y:S02]  /*c370*/  ISETP.GE.U32.AND P2, PT, R13, 0x7ff00000, PT ;  /* 0x7ff000000d00780c */ /* 0x000fe40003f46070 */
[C---:B------:R-:W-:Y:S01]  /*c380*/  DMUL R36, R28.reuse, R12 ;  /* 0x0000000c1c247228 */ /* 0x040fe20000000000 */
[----:B------:R-:W-:Y:S01]  /*c390*/  FSETP.GEU.AND P5, PT, |R9|, 6.5827683646048100446e-37, PT ;  /* 0x036000000900780b */ /* 0x000fe20003fae200 */
[----:B------:R-:W-:-:S06]  /*c3a0*/  DMUL R10, R28, R14 ;  /* 0x0000000e1c0a7228 */ /* 0x000fcc0000000000 */
[----:B------:R-:W-:-:S08]  /*c3b0*/  DMUL R36, R36, R36 ;  /* 0x0000002424247228 */ /* 0x000fd00000000000 */
[----:B------:R-:W-:Y:S01]  /*c3c0*/  DFMA R10, R10, R10, R36 ;  /* 0x0000000a0a0a722b */ /* 0x000fe20000000024 */
[----:B------:R-:W-:-:S07]  /*c3d0*/  IMAD.MOV.U32 R36, RZ, RZ, RZ ;  /* 0x000000ffff247224 */ /* 0x000fce00078e00ff */
        /* <DEDUP_REMOVED lines=19> */
[----:B------:R-:W-:Y:S02]  /*c510*/  DMUL R38, R38, R10 ;  /* 0x0000000a26267228 */ /* 0x000fe40000000000 */
[----:B------:R-:W-:-:S08]  /*c520*/  DFMA R10, -R6, R28, 1 ;  /* 0x3ff00000060a742b */ /* 0x000fd0000000011c */
[----:B------:R-:W-:Y:S01]  /*c530*/  @!P2 FSEL R13, R15, R39, !P1 ;  /* 0x000000270f0da208 */ /* 0x000fe20004800000 */
[----:B------:R-:W-:Y:S01]  /*c540*/  DFMA R10, R28, R10, R28 ;  /* 0x0000000a1c0a722b */ /* 0x000fe2000000001c */
[----:B------:R-:W-:Y:S02]  /*c550*/  @!P2 FSEL R12, R14, R38, !P1 ;  /* 0x000000260e0ca208 */ /* 0x000fe40004800000 */
[----:B------:R-:W-:Y:S01]  /*c560*/  ISETP.GT.AND P0, PT, R13, 0xfffff, PT ;  /* 0x000fffff0d00780c */ /* 0x000fe20003f04270 */
[----:B------:R-:W-:Y:S02]  /*c570*/  IMAD.MOV.U32 R15, RZ, RZ, R13 ;  /* 0x000000ffff0f7224 */ /* 0x000fe400078e000d */
[----:B------:R-:W-:Y:S02]  /*c580*/  IMAD.MOV.U32 R14, RZ, RZ, R12 ;  /* 0x000000ffff0e7224 */ /* 0x000fe400078e000c */
[----:B------:R-:W-:-:S08]  /*c590*/  DMUL R38, R8, R10 ;  /* 0x0000000a08267228 */ /* 0x000fd00000000000 */
[----:B------:R-:W-:Y:S02]  /*c5a0*/  @!P0 DMUL R14, R14, 1.80143985094819840000e+16 ;  /* 0x435000000e0e8828 */ /* 0x000fe40000000000 */
[----:B------:R-:W-:-:S08]  /*c5b0*/  DFMA R28, -R6, R38, R8 ;  /* 0x00000026061c722b */ /* 0x000fd00000000108 */
[----:B------:R-:W-:Y:S01]  /*c5c0*/  @!P0 IMAD.MOV.U32 R13, RZ, RZ, R15 ;  /* 0x000000ffff0d8224 */ /* 0x000fe200078e000f */
[----:B------:R-:W-:Y:S01]  /*c5d0*/  DFMA R38, R10, R28, R38 ;  /* 0x0000001c0a26722b */ /* 0x000fe20000000026 */
[----:B------:R-:W-:Y:S02]  /*c5e0*/  @!P0 IMAD.MOV.U32 R12, RZ, RZ, R14 ;  /* 0x000000ffff0c8224 */ /* 0x000fe400078e000e */
[----:B------:R-:W-:-:S05]  /*c5f0*/  VIADD R0, R13, 0xffffffff ;  /* 0xffffffff0d007836 */ /* 0x000fca0000000000 */
[----:B------:R-:W-:Y:S02]  /*c600*/  ISETP.GE.U32.AND P1, PT, R0, 0x7fefffff, PT ;  /* 0x7fefffff0000780c */ /* 0x000fe40003f26070 */
[----:B------:R-:W-:-:S05]  /*c610*/  FFMA R0, RZ, R7, R39 ;  /* 0x00000007ff007223 */ /* 0x000fca0000000027 */
[----:B------:R-:W-:Y:S01]  /*c620*/  FSETP.GT.AND P3, PT, |R0|, 1.469367938527859385e-39, PT ;  /* 0x001000000000780b */ /* 0x000fe20003f64200 */
[----:B------:R-:W-:Y:S02]  /*c630*/  IMAD.MOV.U32 R0, RZ, RZ, -0x3ff ;  /* 0xfffffc01ff007424 */ /* 0x000fe400078e00ff */
[----:B------:R-:W-:-:S03]  /*c640*/  @!P0 IMAD.MOV.U32 R0, RZ, RZ, -0x435 ;  /* 0xfffffbcbff008424 */ /* 0x000fc600078e00ff */
        /* <DEDUP_REMOVED lines=69> */
.L_x_13642:
[----:B------:R-:W-:Y:S05]  /*caa0*/  BSYNC B0 ;  /* 0x0000000000007941 */ /* 0x000fea0003800000 */
.L_x_13641:
        /* <DEDUP_REMOVED lines=8> */
.L_x_13644:
[----:B------:R-:W-:Y:S05]  /*cb30*/  BSYNC B4 ;  /* 0x0000000000047941 */ /* 0x000fea0003800000 */
.L_x_13643:
        /* <DEDUP_REMOVED lines=82> */
.L_x_13646:
[----:B------:R-:W-:-:S04]  /*d060*/  ISETP.GE.AND P0, PT, R17, RZ, PT ;  /* 0x000000ff1100720c */ /* 0x000fc80003f06270 */
[----:B------:R-:W-:Y:S02]  /*d070*/  FSEL R6, RZ, 3.37028055040000000000e+12, P0 ;  /* 0x54442d18ff067808 */ /* 0x000fe40000000000 */
[----:B------:R-:W-:-:S07]  /*d080*/  FSEL R7, RZ, 2.1426990032196044922, P0 ;  /* 0x400921fbff077808 */ /* 0x000fce0000000000 */
.L_x_13647:
[----:B------:R-:W-:Y:S05]  /*d090*/  BSYNC B0 ;  /* 0x0000000000007941 */ /* 0x000fea0003800000 */
.L_x_13645:
[----:B------:R-:W-:Y:S01]  /*d0a0*/  DADD R2, R4, R2 ;  /* 0x0000000004027229 */ /* 0x000fe20000000002 */
[----:B------:R-:W-:Y:S01]  /*d0b0*/  LOP3.LUT R5, R7, 0x80000000, R19, 0xb8, !PT ;  /* 0x8000000007057812 */ /* 0x000fe200078eb813 */
[----:B------:R-:W-:-:S06]  /*d0c0*/  DADD R10, R10, 1 ;  /* 0x3ff000000a0a7429 */ /* 0x000fcc0000000000 */
[----:B------:R-:W-:-:S06]  /*d0d0*/  DSETP.GTU.AND P0, PT, |R2|, +INF , PT ;  /* 0x7ff000000200742a */ /* 0x000fcc0003f0c200 */
[----:B------:R-:W-:Y:S02]  /*d0e0*/  FSEL R6, R2, R6, P0 ;  /* 0x0000000602067208 */ /* 0x000fe40000000000 */
[----:B------:R-:W-:-:S07]  /*d0f0*/  FSEL R7, R3, R5, P0 ;  /* 0x0000000503077208 */ /* 0x000fce0000000000 */
.L_x_13629:
[----:B------:R-:W-:Y:S05]  /*d100*/  BSYNC B3 ;  /* 0x0000000000037941 */ /* 0x000fea0003800000 */
.L_x_13619:
        /* <DEDUP_REMOVED lines=9> */
.L_x_13526:
        /* <DEDUP_REMOVED lines=21> */
.L_x_13618:
[----:B------:R-:W-:Y:S05]  /*d2f0*/  BSYNC B1 ;  /* 0x0000000000017941 */ /* 0x000fea0003800000 */
.L_x_13525:
[----:B------:R-:W-:-:S14]  /*d300*/  DSETP.GTU.AND P0, PT, |R8|, +INF , PT ;  /* 0x7ff000000800742a */ /* 0x000fdc0003f0c200 */
        /* <DEDUP_REMOVED lines=9> */
.L_x_13648:
[----:B------:R-:W-:Y:S01]  /*d3a0*/  DSETP.GTU.AND P0, PT, |R4|, +INF , PT ;  /* 0x7ff000000400742a */ /* 0x000fe20003f0c200 */
[----:B------:R-:W-:Y:S02]  /*d3b0*/  IMAD.MOV.U32 R6, RZ, RZ, R8 ;  /* 0x000000ffff067224 */ /* 0x000fe400078e0008 */
[----:B------:R-:W-:-:S11]  /*d3c0*/  IMAD.MOV.U32 R7, RZ, RZ, R9 ;  /* 0x000000ffff077224 */ /* 0x000fd600078e0009 */
[----:B------:R-:W-:-:S11]  /*d3d0*/  @!P0 DADD R4, -RZ, |R4| ;  /* 0x00000000ff048229 */ /* 0x000fd60000000504 */
.L_x_13524:
[----:B------:R-:W-:Y:S05]  /*d3e0*/  BSYNC B2 ;  /* 0x0000000000027941 */ /* 0x000fea0003800000 */
.L_x_13523:
[----:B------:R-:W0:Y:S01]  /*d3f0*/  S2R R0, SR_TID.X ;  /* 0x0000000000007919 */ /* 0x000e220000002100 */
[----:B------:R-:W-:Y:S01]  /*d400*/  BSSY B2, `(.L_x_13649) ;  /* 0x00008ef000027945 */ /* 0x000fe20003800000 */
[----:B-1---5:R-:W-:Y:S02]  /*d410*/  CS2R R18, SRZ ;  /* 0x0000000000127805 */ /* 0x022fe4000001ff00 */
[----:B--2-4-:R-:W-:Y:S01]  /*d420*/  CS2R R16, SRZ ;  /* 0x0000000000107805 */ /* 0x014fe2000001ff00 */
[----:B0-----:R-:W-:-:S05]  /*d430*/  VIADD R61, R0, 0x80 ;  /* 0x00000080003d7836 */ /* 0x001fca0000000000 */
[----:B------:R-:W-:-:S13]  /*d440*/  ISETP.GE.AND P0, PT, R61, R60, PT ;  /* 0x0000003c3d00720c */ /* 0x000fda0003f06270 */
[----:B------:R-:W-:Y:S05]  /*d450*/  @P0 BRA `(.L_x_13650) ;  /* 0x0000008c00a40947 */ /* 0x000fea0003800000 */
[----:B------:R-:W-:Y:S01]  /*d460*/  IMAD.MOV.U32 R10, RZ, RZ, 0x33145c07 ;  /* 0x33145c07ff0a7424 */ /* 0x000fe200078e00ff */
[----:B------:R-:W-:Y:S01]  /*d470*/  DSETP.GTU.AND P0, PT, |R26|, +INF , PT ;  /* 0x7ff000001a00742a */ /* 0x000fe20003f0c200 */
[----:B------:R-:W-:Y:S01]  /*d480*/  IMAD.MOV.U32 R11, RZ, RZ, 0x3c91a626 ;  /* 0x3c91a626ff0b7424 */ /* 0x000fe200078e00ff */
[----:B------:R-:W-:Y:S01]  /*d490*/  BSSY B1, `(.L_x_13651) ;  /* 0x00008d7000017945 */ /* 0x000fe20003800000 */
[----:B------:R-:W-:Y:S02]  /*d4a0*/  DADD R8, -RZ, |R24| ;  /* 0x00000000ff087229 */ /* 0x000fe40000000518 */
        /* <DEDUP_REMOVED lines=23> */
[----:B------:R-:W-:Y:S01]  /*d620*/  IMAD.MOV.U32 R36, RZ, RZ, RZ ;  /* 0x000000ffff247224 */ /* 0x000fe200078e00ff */
[----:B------:R-:W-:Y:S01]  /*d630*/  DADD R10, -RZ, |R2| ;  /* 0x00000000ff0a7229 */ /* 0x000fe20000000502 */
[----:B------:R-:W-:Y:S01]  /*d640*/  UMOV UR4, 0xffffffff ;  /* 0xffffffff00047882 */ /* 0x000fe20000000000 */
[----:B------:R-:W-:Y:S01]  /*d650*/  UMOV UR5, 0x7fefffff ;  /* 0x7fefffff00057882 */ /* 0x000fe20000000000 */
[----:B------:R-:W-:Y:S01]  /*d660*/  UMOV UR7, UR4 ;  /* 0x0000000400077c82 */ /* 0x000fe20008000000 */
[----:B------:R-:W-:Y:S01]  /*d670*/  DADD R12, -RZ, |R30| ;  /* 0x00000000ff0c7229 */ /* 0x000fe2000000051e */
[----:B------:R-:W-:Y:S01]  /*d680*/  UMOV UR6, UR5 ;  /* 0x0000000500067c82 */ /* 0x000fe20008000000 */
[----:B------:R-:W-:Y:S01]  /*d690*/  DADD R18, -RZ, |R44| ;  /* 0x00000000ff127229 */ /* 0x000fe2000000052c */
[----:B------:R-:W-:Y:S01]  /*d6a0*/  IMAD.MOV.U32 R52, RZ, RZ, RZ ;  /* 0x000000ffff347224 */ /* 0x000fe200078e00ff */
[----:B------:R-:W-:Y:S06]  /*d6b0*/  BSSY B3, `(.L_x_13656) ;  /* 0x0000298000037945 */ /* 0x000fec0003800000 */
[----:B------:R-:W-:-:S02]  /*d6c0*/  ISETP.GT.U32.AND P1, PT, R12, R10, PT ;  /* 0x0000000a0c00720c */ /* 0x000fc40003f24070 */
[-C--:B------:R-:W-:Y:S02]  /*d6d0*/  ISETP.LT.U32.AND P0, PT, R12, R10.reuse, PT ;  /* 0x0000000a0c00720c */ /* 0x080fe40003f01070 */
[CC--:B------:R-:W-:Y:S02]  /*d6e0*/  ISETP.GT.U32.AND.EX P1, PT, R13.reuse, R11.reuse, PT, P1 ;  /* 0x0000000b0d00720c */ /* 0x0c0fe40003f24110 */
[CC--:B------:R-:W-:Y:S02]  /*d6f0*/  ISETP.GT.U32.AND P3, PT, R18.reuse, R10.reuse, PT ;  /* 0x0000000a1200720c */ /* 0x0c0fe40003f64070 */
[CC--:B------:R-:W-:Y:S02]  /*d700*/  ISETP.LT.U32.AND.EX P0, PT, R13.reuse, R11.reuse, PT, P0 ;  /* 0x0000000b0d00720c */ /* 0x0c0fe40003f01100 */
[----:B------:R-:W-:Y:S02]  /*d710*/  SEL R17, R13, R11, P1 ;  /* 0x0000000b0d117207 */ /* 0x000fe40000800000 */
[----:B------:R-:W-:-:S02]  /*d720*/  ISETP.LT.U32.AND P2, PT, R18, R10, PT ;  /* 0x0000000a1200720c */ /* 0x000fc40003f41070 */
[-C--:B------:R-:W-:Y:S02]  /*d730*/  ISETP.GT.U32.AND.EX P3, PT, R19, R11.reuse, PT, P3 ;  /* 0x0000000b1300720c */ /* 0x080fe40003f64130 */
[----:B------:R-:W-:Y:S02]  /*d740*/  SEL R48, R12, R10, P0 ;  /* 0x0000000a0c307207 */ /* 0x000fe40000000000 */
[-C--:B------:R-:W-:Y:S02]  /*d750*/  SEL R49, R13, R11.reuse, P0 ;  /* 0x0000000b0d317207 */ /* 0x080fe40000000000 */
[----:B------:R-:W-:Y:S01]  /*d760*/  LOP3.LUT R56, R17, 0xffc00000, RZ, 0xc0, !PT ;  /* 0xffc0000011387812 */ /* 0x000fe200078ec0ff */
[----:B------:R-:W-:Y:S01]  /*d770*/  IMAD.MOV.U32 R14, RZ, RZ, R48 ;  /* 0x000000ffff0e7224 */ /* 0x000fe200078e0030 */
[CC--:B------:R-:W-:Y:S01]  /*d780*/  ISETP.LT.U32.AND.EX P0, PT, R19.reuse, R11.reuse, PT, P2 ;  /* 0x0000000b1300720c */ /* 0x0c0fe20003f01120 */
[----:B------:R-:W-:Y:S01]  /*d790*/  IMAD.MOV.U32 R15, RZ, RZ, R49 ;  /* 0x000000ffff0f7224 */ /* 0x000fe200078e0031 */
[----:B------:R-:W-:-:S02]  /*d7a0*/  SEL R13, R19, R11, P3 ;  /* 0x0000000b130d7207 */ /* 0x000fc40001800000 */
[----:B------:R-:W-:Y:S02]  /*d7b0*/  IADD3 R39, -R56, 0x7fd00000, RZ ;  /* 0x7fd0000038277810 */ /* 0x000fe40007ffe1ff */
[-C--:B------:R-:W-:Y:S02]  /*d7c0*/  SEL R51, R18, R10.reuse, P0 ;  /* 0x0000000a12337207 */ /* 0x080fe40000000000 */
[----:B------:R-:W-:Y:S01]  /*d7d0*/  SEL R50, R19, R11, P0 ;  /* 0x0000000b13327207 */ /* 0x000fe20000000000 */
[----:B------:R-:W-:Y:S01]  /*d7e0*/  IMAD.U32 R11, RZ, RZ, UR6 ;  /* 0x00000006ff0b7e24 */ /* 0x000fe2000f8e00ff */
[----:B------:R-:W-:Y:S01]  /*d7f0*/  LOP3.LUT R0, R13, 0xffc00000, RZ, 0xc0, !PT ;  /* 0xffc000000d007812 */ /* 0x000fe200078ec0ff */
[----:B------:R-:W-:Y:S01]  /*d800*/  DMUL R42, R38, R14 ;  /* 0x0000000e262a7228 */ /* 0x000fe20000000000 */
[----:B------:R-:W-:Y:S01]  /*d810*/  IMAD.MOV.U32 R28, RZ, RZ, R51 ;  /* 0x000000ffff1c7224 */ /* 0x000fe200078e0033 */
[----:B------:R-:W-:Y:S01]  /*d820*/  SEL R16, R12, R10, P1 ;  /* 0x0000000a0c107207 */ /* 0x000fe20000800000 */
[----:B------:R-:W-:Y:S01]  /*d830*/  IMAD.MOV.U32 R29, RZ, RZ, R50 ;  /* 0x000000ffff1d7224 */ /* 0x000fe200078e0032 */
[----:B------:R-:W-:-:S02]  /*d840*/  IADD3 R37, -R0, 0x7fd00000, RZ ;  /* 0x7fd0000000257810 */ /* 0x000fc40007ffe1ff */
[----:B------:R-:W-:Y:S01]  /*d850*/  SEL R12, R18, R10, P3 ;  /* 0x0000000a120c7207 */ /* 0x000fe20001800000 */
[----:B------:R-:W-:Y:S01]  /*d860*/  IMAD.U32 R18, RZ, RZ, UR5 ;  /* 0x00000005ff127e24 */ /* 0x000fe2000f8e00ff */
[----:B------:R-:W-:Y:S01]  /*d870*/  DMUL R38, R38, R16 ;  /* 0x0000001026267228 */ /* 0x000fe20000000000 */
[----:B------:R-:W-:Y:S01]  /*d880*/  LOP3.LUT R57, R56, 0x100000, RZ, 0xfc, !PT ;  /* 0x0010000038397812 */ /* 0x000fe200078efcff */
[----:B------:R-:W-:Y:S01]  /*d890*/  DMUL R40, R36, R28 ;  /* 0x0000001c24287228 */ /* 0x000fe20000000000 */
[----:B------:R-:W-:Y:S01]  /*d8a0*/  IMAD.MOV.U32 R56, RZ, RZ, RZ ;  /* 0x000000ffff387224 */ /* 0x000fe200078e00ff */
[----:B------:R-:W-:Y:S02]  /*d8b0*/  DMUL R42, R42, R42 ;  /* 0x0000002a2a2a7228 */ /* 0x000fe40000000000 */
[----:B------:R-:W-:-:S04]  /*d8c0*/  DMUL R36, R36, R12 ;  /* 0x0000000c24247228 */ /* 0x000fc80000000000 */
[----:B------:R-:W-:Y:S02]  /*d8d0*/  DMUL R40, R40, R40 ;  /* 0x0000002828287228 */ /* 0x000fe40000000000 */
[----:B------:R-:W-:-:S06]  /*d8e0*/  DFMA R38, R38, R38, R42 ;  /* 0x000000262626722b */ /* 0x000fcc000000002a */
[----:B------:R-:W-:Y:S02]  /*d8f0*/  DFMA R36, R36, R36, R40 ;  /* 0x000000242424722b */ /* 0x000fe40000000028 */
[----:B------:R-:W-:Y:S02]  /*d900*/  DSETP.MIN.AND P0, P1, R38, UR4, PT ;  /* 0x0000000426007e2a */ /* 0x000fe4000b900000 */
[----:B------:R-:W-:-:S04]  /*d910*/  IMAD.MOV.U32 R10, RZ, RZ, R39 ;  /* 0x000000ffff0a7224 */ /* 0x000fc800078e0027 */
[----:B------:R-:W-:Y:S01]  /*d920*/  DSETP.MIN.AND P2, P3, R36, UR4, PT ;  /* 0x0000000424007e2a */ /* 0x000fe2000bb40000 */
[----:B------:R-:W-:Y:S01]  /*d930*/  FSEL R43, R10, UR6, P0 ;  /* 0x000000060a2b7c08 */ /* 0x000fe20008000000 */
[----:B------:R-:W-:Y:S01]  /*d940*/  IMAD.MOV.U32 R10, RZ, RZ, R38 ;  /* 0x000000ffff0a7224 */ /* 0x000fe200078e0026 */
[----:B------:R-:W-:-:S04]  /*d950*/  UMOV UR6, UR4 ;  /* 0x0000000400067c82 */ /* 0x000fc80008000000 */
[----:B------:R-:W-:Y:S01]  /*d960*/  SEL R42, R10, UR6, P0 ;  /* 0x000000060a2a7c07 */ /* 0x000fe20008000000 */
[----:B------:R-:W-:Y:S01]  /*d970*/  IMAD.MOV.U32 R10, RZ, RZ, R36 ;  /* 0x000000ffff0a7224 */ /* 0x000fe200078e0024 */
[----:B------:R-:W-:Y:S01]  /*d980*/  @P1 LOP3.LUT R43, R11, 0x80000, RZ, 0xfc, !PT ;  /* 0x000800000b2b1812 */ /* 0x000fe200078efcff */
[----:B------:R-:W-:Y:S01]  /*d990*/  IMAD.MOV.U32 R11, RZ, RZ, R37 ;  /* 0x000000ffff0b7224 */ /* 0x000fe200078e0025 */
[----:B------:R-:W-:Y:S01]  /*d9a0*/  ISETP.GE.U32.AND P1, PT, R49, 0x7ff00000, PT ;  /* 0x7ff000003100780c */ /* 0x000fe20003f26070 */
[----:B------:R-:W-:Y:S01]  /*d9b0*/  DSETP.NEU.AND P0, PT, R14, RZ, PT ;  /* 0x000000ff0e00722a */ /* 0x000fe20003f0d000 */
[----:B------:R-:W0:Y:S01]  /*d9c0*/  MUFU.RSQ64H R53, R43 ;  /* 0x0000002b00357308 */ /* 0x000e220000001c00 */
[----:B------:R-:W-:Y:S02]  /*d9d0*/  SEL R54, R10, UR7, P2 ;  /* 0x000000070a367c07 */ /* 0x000fe40009000000 */
[----:B------:R-:W-:Y:S01]  /*d9e0*/  FSEL R55, R11, UR5, P2 ;  /* 0x000000050b377c08 */ /* 0x000fe20009000000 */
[----:B------:R-:W-:Y:S01]  /*d9f0*/  DSETP.NEU.AND P2, PT, R28, RZ, PT ;  /* 0x000000ff1c00722a */ /* 0x000fe20003f4d000 */
[----:B------:R-:W-:Y:S01]  /*da00*/  @P3 LOP3.LUT R55, R18, 0x80000, RZ, 0xfc, !PT ;  /* 0x0008000012373812 */ /* 0x000fe200078efcff */
[----:B------:R-:W-:Y:S01]  /*da10*/  IMAD.MOV.U32 R18, RZ, RZ, RZ ;  /* 0x000000ffff127224 */ /* 0x000fe200078e00ff */
[----:B------:R-:W-:-:S02]  /*da20*/  ISETP.GE.U32.AND P3, PT, R50, 0x7ff00000, PT ;  /* 0x7ff000003200780c */ /* 0x000fc40003f66070 */
[----:B------:R-:W1:Y:S01]  /*da30*/  MUFU.RSQ64H R19, R55 ;  /* 0x0000003700137308 */ /* 0x000e620000001c00 */
        /* <DEDUP_REMOVED lines=49> */
[----:B------:R-:W-:-:S07]  /*dd50*/  IMAD.MOV.U32 R15, RZ, RZ, R39 ;  /* 0x000000ffff0f7224 */ /* 0x000fce00078e0027 */
[----:B------:R-:W-:Y:S05]  /*dd60*/  CALL.REL.NOINC `($__internal_24_$__cuda_sm20_dsqrt_rn_f64_mediumpath_v1) ;  /* 0x000001f000c07944 */ /* 0x000fea0003c00000 */
[----:B------:R-:W-:Y:S02]  /*dd70*/  IMAD.MOV.U32 R10, RZ, RZ, R12 ;  /* 0x000000ffff0a7224 */ /* 0x000fe400078e000c */
[----:B------:R-:W-:-:S07]  /*dd80*/  IMAD.MOV.U32 R11, RZ, RZ, R13 ;  /* 0x000000ffff0b7224 */ /* 0x000fce00078e000d */
.L_x_13659:
[----:B------:R-:W-:Y:S05]  /*dd90*/  BSYNC B4 ;  /* 0x0000000000047941 */ /* 0x000fea0003800000 */
.L_x_13658:
        /* <DEDUP_REMOVED lines=81> */
.L_x_13657:
        /* <DEDUP_REMOVED lines=32> */
.L_x_13667:
[----:B------:R-:W-:Y:S05]  /*e4b0*/  BSYNC B5 ;  /* 0x0000000000057941 */ /* 0x000fea0003800000 */
.L_x_13666:
[----:B------:R-:W-:Y:S02]  /*e4c0*/  IMAD.MOV.U32 R10, RZ, RZ, R38 ;  /* 0x000000ffff0a7224 */ /* 0x000fe400078e0026 */
[----:B------:R-:W-:Y:S01]  /*e4d0*/  IMAD.MOV.U32 R11, RZ, RZ, R39 ;  /* 0x000000ffff0b7224 */ /* 0x000fe200078e0027 */
[----:B------:R-:W-:Y:S06]  /*e4e0*/  BRA `(.L_x_13665) ;  /* 0x0000000000047947 */ /* 0x000fec0003800000 */
.L_x_13664:
[----:B------:R-:W-:-:S11]  /*e4f0*/  DADD R10, -R30, R48 ;  /* 0x000000001e0a7229 */ /* 0x000fd60000000130 */
.L_x_13665:
[----:B------:R-:W-:Y:S05]  /*e500*/  BSYNC B4 ;  /* 0x0000000000047941 */ /* 0x000fea0003800000 */
.L_x_13663:
        /* <DEDUP_REMOVED lines=27> */
.L_x_13672:
[----:B------:R-:W-:Y:S05]  /*e6c0*/  BSYNC B5 ;  /* 0x0000000000057941 */ /* 0x000fea0003800000 */
.L_x_13671:
[----:B------:R-:W-:Y:S05]  /*e6d0*/  BRA `(.L_x_13670) ;  /* 0x0000000000047947 */ /* 0x000fea0003800000 */
.L_x_13669:
[----:B------:R-:W-:-:S11]  /*e6e0*/  DADD R38, R50, -R36 ;  /* 0x0000000032267229 */ /* 0x000fd60000000824 */
.L_x_13670:
[----:B------:R-:W-:Y:S05]  /*e6f0*/  BSYNC B4 ;  /* 0x0000000000047941 */ /* 0x000fea0003800000 */
.L_x_13668:
        /* <DEDUP_REMOVED lines=27> */
[----:B------:R-:W-:Y:S02]  /*e8b0*/  IMAD.MOV.U32 R18, RZ, RZ, R12 ;  /* 0x000000ffff127224 */ /* 0x000fe400078e000c */
[----:B------:R-:W-:-:S07]  /*e8c0*/  IMAD.MOV.U32 R19, RZ, RZ, R13 ;  /* 0x000000ffff137224 */ /* 0x000fce00078e000d */
.L_x_13674:
[----:B------:R-:W-:Y:S05]  /*e8d0*/  BSYNC B4 ;  /* 0x0000000000047941 */ /* 0x000fea0003800000 */
.L_x_13673:
        /* <DEDUP_REMOVED lines=85> */
.L_x_13675:
        /* <DEDUP_REMOVED lines=20> */
.L_x_13677:
[----:B------:R-:W-:Y:S05]  /*ef70*/  BSYNC B4 ;  /* 0x0000000000047941 */ /* 0x000fea0003800000 */
.L_x_13676:
        /* <DEDUP_REMOVED lines=30> */
.L_x_13662:
        /* <DEDUP_REMOVED lines=24> */
.L_x_13680:
[----:B------:R-:W-:Y:S05]  /*f2e0*/  BSYNC B4 ;  /* 0x0000000000047941 */ /* 0x000fea0003800000 */
.L_x_13679:
        /* <DEDUP_REMOVED lines=25> */
.L_x_13683:
[----:B------:R-:W-:Y:S05]  /*f480*/  BSYNC B4 ;  /* 0x0000000000047941 */ /* 0x000fea0003800000 */
.L_x_13682:
        /* <DEDUP_REMOVED lines=30> */
.L_x_13681:
        /* <DEDUP_REMOVED lines=75> */
.L_x_13684:
[----:B------:R-:W-:Y:S01]  /*fb20*/  IMAD.MOV.U32 R10, RZ, RZ, 0x0 ;  /* 0x00000000ff0a7424 */ /* 0x000fe200078e00ff */
[----:B------:R-:W-:Y:S01]  /*fb30*/  FSETP.NEU.FTZ.AND P0, PT, R13, RZ, PT ;  /* 0x000000ff0d00720b */ /* 0x000fe20003f1d000 */
[----:B------:R-:W-:-:S06]  /*fb40*/  IMAD.MOV.U32 R11, RZ, RZ, 0x7ff00000 ;  /* 0x7ff00000ff0b7424 */ /* 0x000fcc00078e00ff */
[----:B------:R-:W-:-:S10]  /*fb50*/  DFMA R10, R12, R10, +INF ;  /* 0x7ff000000c0a742b */ /* 0x000fd4000000000a */
[----:B------:R-:W-:Y:S02]  /*fb60*/  FSEL R18, R10, RZ, P0 ;  /* 0x000000ff0a127208 */ /* 0x000fe40000000000 */
[----:B------:R-:W-:Y:S01]  /*fb70*/  FSEL R19, R11, -QNAN , P0 ;  /* 0xfff000000b137808 */ /* 0x000fe20000000000 */
[----:B------:R-:W-:Y:S06]  /*fb80*/  BRA `(.L_x_13660) ;  /* 0x0000000400287947 */ /* 0x000fec0003800000 */
.L_x_13678:
        /* <DEDUP_REMOVED lines=23> */
.L_x_13686:
[----:B------:R-:W-:Y:S05]  /*fd00*/  BSYNC B4 ;  /* 0x0000000000047941 */ /* 0x000fea0003800000 */
.L_x_13685:
        /* <DEDUP_REMOVED lines=21> */
.L_x_13688:
[----:B------:R-:W-:Y:S05]  /*fe60*/  BSYNC B4 ;  /* 0x0000000000047941 */ /* 0x000fea0003800000 */
.L_x_13687:
[----:B------:R-:W-:Y:S02]  /*fe70*/  IMAD.MOV.U32 R18, RZ, RZ, R38 ;  /* 0x000000ffff127224 */ /* 0x000fe400078e0026 */
[----:B------:R-:W-:Y:S01]  /*fe80*/  IMAD.MOV.U32 R19, RZ, RZ, R39 ;  /* 0x000000ffff137224 */ /* 0x000fe200078e0027 */
[----:B------:R-:W-:Y:S06]  /*fe90*/  BRA `(.L_x_13660) ;  /* 0x0000000000647947 */ /* 0x000fec0003800000 */
.L_x_13661:
        /* <DEDUP_REMOVED lines=22> */
.L_x_13690:
[----:B------:R-:W-:Y:S05]  /*10000*/  BSYNC B4 ;  /* 0x0000000000047941 */ /* 0x000fea0003800000 */
.L_x_13689:
[----:B------:R-:W-:Y:S02]  /*10010*/  IMAD.MOV.U32 R18, RZ, RZ, R12 ;  /* 0x000000ffff127224 */ /* 0x000fe400078e000c */
[----:B------:R-:W-:-:S07]  /*10020*/  IMAD.MOV.U32 R19, RZ, RZ, R13 ;  /* 0x000000ffff137224 */ /* 0x000fce00078e000d */
.L_x_13660:
[----:B------:R-:W-:Y:S05]  /*10030*/  BSYNC B3 ;  /* 0x0000000000037941 */ /* 0x000fea0003800000 */
.L_x_13656:
        /* <DEDUP_REMOVED lines=26> */
.L_x_13694:
[----:B------:R-:W-:Y:S05]  /*101e0*/  BSYNC B4 ;  /* 0x0000000000047941 */ /* 0x000fea0003800000 */
.L_x_13693:
        /* <DEDUP_REMOVED lines=38> */
.L_x_13702:
[----:B------:R-:W-:Y:S05]  /*10450*/  BSYNC B5 ;  /* 0x0000000000057941 */ /* 0x000fea0003800000 */
.L_x_13701:
[----:B------:R-:W-:Y:S02]  /*10460*/  IMAD.MOV.U32 R52, RZ, RZ, R38 ;  /* 0x000000ffff347224 */ /* 0x000fe400078e0026 */
[----:B------:R-:W-:Y:S01]  /*10470*/  IMAD.MOV.U32 R53, RZ, RZ, R39 ;  /* 0x000000ffff357224 */ /* 0x000fe200078e0027 */
[----:B------:R-:W-:Y:S06]  /*10480*/  BRA `(.L_x_13700) ;  /* 0x0000000000047947 */ /* 0x000fec0003800000 */
.L_x_13699:
[----:B------:R-:W-:-:S11]  /*10490*/  DADD R52, -R30, R48 ;  /* 0x000000001e347229 */ /* 0x000fd60000000130 */
.L_x_13700:
[----:B------:R-:W-:Y:S05]  /*104a0*/  BSYNC B4 ;  /* 0x0000000000047941 */ /* 0x000fea0003800000 */
.L_x_13698:
        /* <DEDUP_REMOVED lines=24> */
.L_x_13707:
[----:B------:R-:W-:Y:S05]  /*10630*/  BSYNC B5 ;  /* 0x0000000000057941 */ /* 0x000fea0003800000 */
.L_x_13706:
[----:B------:R-:W-:Y:S02]  /*10640*/  IMAD.MOV.U32 R2, RZ, RZ, R38 ;  /* 0x000000ffff027224 */ /* 0x000fe400078e0026 */
[----:B------:R-:W-:Y:S01]  /*10650*/  IMAD.MOV.U32 R3, RZ, RZ, R39 ;  /* 0x000000ffff037224 */ /* 0x000fe200078e0027 */
[----:B------:R-:W-:Y:S06]  /*10660*/  BRA `(.L_x_13705) ;  /* 0x0000000000047947 */ /* 0x000fec0003800000 */
.L_x_13704:
[----:B------:R-:W-:-:S11]  /*10670*/  DADD R2, -R44, R50 ;  /* 0x000000002c027229 */ /* 0x000fd60000000132 */
.L_x_13705:
[----:B------:R-:W-:Y:S05]  /*10680*/  BSYNC B4 ;  /* 0x0000000000047941 */ /* 0x000fea0003800000 */
.L_x_13703:
        /* <DEDUP_REMOVED lines=27> */
.L_x_13709:
[----:B------:R-:W-:Y:S05]  /*10840*/  BSYNC B4 ;  /* 0x0000000000047941 */ /* 0x000fea0003800000 */
.L_x_13708:
[----:B------:R-:W-:Y:S01]  /*10850*/  PLOP3.LUT P0, PT, PT, PT, PT, 0x80, 0x0 ;  /* 0x000000000000781c */ /* 0x000fe20003f0f070 */
[----:B------:R-:W-:Y:S02]  /*10860*/  IMAD.MOV.U32 R16, RZ, RZ, R12 ;  /* 0x000000ffff107224 */ /* 0x000fe400078e000c */
[----:B------:R-:W-:Y:S01]  /*10870*/  IMAD.MOV.U32 R17, RZ, RZ, R13 ;  /* 0x000000ffff117224 */ /* 0x000fe200078e000d */
[----:B------:R-:W-:Y:S09]  /*10880*/  BRA `(.L_x_13695) ;  /* 0x0000000800447947 */ /* 0x000ff20003800000 */
.L_x_13697:
        /* <DEDUP_REMOVED lines=27> */
.L_x_13712:
[----:B------:R-:W-:Y:S05]  /*10a40*/  BSYNC B4 ;  /* 0x0000000000047941 */ /* 0x000fea0003800000 */
.L_x_13711:
[----:B------:R-:W-:Y:S01]  /*10a50*/  PLOP3.LUT P0, PT, PT, PT, PT, 0x80, 0x0 ;  /* 0x000000000000781c */ /* 0x000fe20003f0f070 */
[----:B------:R-:W-:Y:S02]  /*10a60*/  IMAD.MOV.U32 R16, RZ, RZ, R12 ;  /* 0x000000ffff107224 */ /* 0x000fe400078e000c */
[----:B------:R-:W-:Y:S01]  /*10a70*/  IMAD.MOV.U32 R17, RZ, RZ, R13 ;  /* 0x000000ffff117224 */ /* 0x000fe200078e000d */
[----:B------:R-:W-:Y:S09]  /*10a80*/  BRA `(.L_x_13695) ;  /* 0x0000000400c47947 */ /* 0x000ff20003800000 */
.L_x_13710:
        /* <DEDUP_REMOVED lines=26> */
.L_x_13714:
[----:B------:R-:W-:Y:S05]  /*10c30*/  BSYNC B4 ;  /* 0x0000000000047941 */ /* 0x000fea0003800000 */
.L_x_13713:
        /* <DEDUP_REMOVED lines=21> */
.L_x_13716:
[----:B------:R-:W-:Y:S05]  /*10d90*/  BSYNC B4 ;  /* 0x0000000000047941 */ /* 0x000fea0003800000 */
.L_x_13715:
[----:B------:R-:W-:Y:S01]  /*10da0*/  DMUL R8, R8, 8.11296384146066816958e+31 ;  /* 0x4690000008087828 */ /* 0x000fe20000000000 */
[----:B------:R-:W-:Y:S01]  /*10db0*/  PLOP3.LUT P0, PT, PT, PT, PT, 0x80, 0x0 ;  /* 0x000000000000781c */ /* 0x000fe20003f0f070 */
[----:B------:R-:W-:Y:S02]  /*10dc0*/  IMAD.MOV.U32 R16, RZ, RZ, R38 ;  /* 0x000000ffff107224 */ /* 0x000fe400078e0026 */
[----:B------:R-:W-:Y:S01]  /*10dd0*/  IMAD.MOV.U32 R17, RZ, RZ, R39 ;  /* 0x000000ffff117224 */ /* 0x000fe200078e0027 */
[----:B------:R-:W-:Y:S09]  /*10de0*/  BRA `(.L_x_13695) ;  /* 0x0000000000ec7947 */ /* 0x000ff20003800000 */
.L_x_13696:
        /* <DEDUP_REMOVED lines=24> */
.L_x_13718:
[----:B------:R-:W-:Y:S05]  /*10f70*/  BSYNC B4 ;  /* 0x0000000000047941 */ /* 0x000fea0003800000 */
.L_x_13717:
        /* <DEDUP_REMOVED lines=27> */
.L_x_13720:
[----:B------:R-:W-:Y:S05]  /*11130*/  BSYNC B4 ;  /* 0x0000000000047941 */ /* 0x000fea0003800000 */
.L_x_13719:
[----:B------:R-:W-:Y:S01]  /*11140*/  DMUL R16, R12, R30 ;  /* 0x0000001e0c107228 */ /* 0x000fe20000000000 */
[----:B------:R-:W-:Y:S01]  /*11150*/  PLOP3.LUT P0, PT, PT, PT, PT, 0x80, 0x0 ;  /* 0x000000000000781c */ /* 0x000fe20003f0f070 */
[----:B------:R-:W-:-:S12]  /*11160*/  BRA `(.L_x_13695) ;  /* 0x00000000000c7947 */ /* 0x000fd80003800000 */
.L_x_13692:
[----:B------:R-:W-:Y:S01]  /*11170*/  DMUL R16, R16, 9.00719925474099200000e+15 ;  /* 0x4340000010107828 */ /* 0x000fe20000000000 */
[----:B------:R-:W-:Y:S01]  /*11180*/  PLOP3.LUT P0, PT, PT, PT, PT, 0x80, 0x0 ;  /* 0x000000000000781c */ /* 0x000fe20003f0f070 */
[----:B------:R-:W-:-:S12]  /*11190*/  DMUL R8, R8, 9.00719925474099200000e+15 ;  /* 0x4340000008087828 */ /* 0x000fd80000000000 */
.L_x_13695:
[----:B------:R-:W-:Y:S05]  /*111a0*/  BSYNC B3 ;  /* 0x0000000000037941 */ /* 0x000fea0003800000 */
.L_x_13691:
        /* <DEDUP_REMOVED lines=67> */
.L_x_13726:
[----:B------:R-:W-:-:S11]  /*115e0*/  DMUL R8, RZ, |R10| ;  /* 0x4000000aff087228 */ /* 0x000fd60000000000 */
.L_x_13727:
[----:B------:R-:W-:Y:S05]  /*115f0*/  BSYNC B0 ;  /* 0x0000000000007941 */ /* 0x000fea0003800000 */
.L_x_13725:
        /* <DEDUP_REMOVED lines=11> */
.L_x_13724:
        /* <DEDUP_REMOVED lines=12> */
[----:B------:R-:W-:Y:S02]  /*11770*/  @!P0 IMAD.MOV.U32 R2, RZ, RZ, 0x33145c07 ;  /* 0x33145c07ff028424 */ /* 0x000fe400078e00ff */
[----:B------:R-:W-:-:S03]  /*11780*/  @!P0 IMAD.MOV.U32 R3, RZ, RZ, 0x3c91a626 ;  /* 0x3c91a626ff038424 */ /* 0x000fc600078e00ff */
        /* <DEDUP_REMOVED lines=33> */
[----:B------:R-:W-:-:S08]  /*119a0*/  DFMA R12, R12, |R10|, |R10| ;  /* 0x4000000a0c0c722b */ /* 0x000fd0000000040a */
[C---:B------:R-:W-:Y:S02]  /*119b0*/  @P0 DADD R8, R12.reuse, -R8 ;  /* 0x000000000c080229 */ /* 0x040fe40000000808 */
[----:B------:R-:W-:-:S06]  /*119c0*/  @!P0 DADD R2, R12, R2 ;  /* 0x000000000c028229 */ /* 0x000fcc0000000002 */
[----:B------:R-:W-:Y:S02]  /*119d0*/  @P0 DADD R8, -R8, UR4 ;  /* 0x0000000408080e29 */ /* 0x000fe40008000100 */
[----:B------:R-:W-:Y:S01]  /*119e0*/  @!P0 DADD R8, R2, UR4 ;  /* 0x0000000402088e29 */ /* 0x000fe20008000000 */
[----:B------:R-:W-:Y:S10]  /*119f0*/  BRA `(.L_x_13728) ;  /* 0x0000001400bc7947 */ /* 0x000ff40003800000 */
.L_x_13723:
        /* <DEDUP_REMOVED lines=62> */
.L_x_13731:
[----:B------:R-:W-:-:S11]  /*11de0*/  DMUL R8, RZ, |R10| ;  /* 0x4000000aff087228 */ /* 0x000fd60000000000 */
.L_x_13732:
[----:B------:R-:W-:Y:S05]  /*11df0*/  BSYNC B0 ;  /* 0x0000000000007941 */ /* 0x000fea0003800000 */
.L_x_13730:
        /* <DEDUP_REMOVED lines=11> */
.L_x_13729:
        /* <DEDUP_REMOVED lines=43> */
[----:B------:R-:W-:Y:S01]  /*12160*/  DFMA R2, R8, |R10|, |R10| ;  /* 0x4000000a0802722b */ /* 0x000fe2000000040a */
[----:B------:R-:W-:Y:S02]  /*12170*/  @P0 IMAD.MOV.U32 R8, RZ, RZ, 0x33145c07 ;  /* 0x33145c07ff080424 */ /* 0x000fe400078e00ff */
[----:B------:R-:W-:Y:S02]  /*12180*/  @P0 IMAD.MOV.U32 R9, RZ, RZ, 0x3c91a626 ;  /* 0x3c91a626ff090424 */ /* 0x000fe400078e00ff */
[----:B------:R-:W-:Y:S02]  /*12190*/  @!P0 IMAD.MOV.U32 R10, RZ, RZ, 0x33145c07 ;  /* 0x33145c07ff0a8424 */ /* 0x000fe400078e00ff */
[----:B------:R-:W-:Y:S02]  /*121a0*/  @!P0 IMAD.MOV.U32 R11, RZ, RZ, 0x3c91a626 ;  /* 0x3c91a626ff0b8424 */ /* 0x000fe400078e00ff */
[----:B------:R-:W-:-:S04]  /*121b0*/  @P0 DADD R8, R2, -R8 ;  /* 0x0000000002080229 */ /* 0x000fc80000000808 */
[----:B------:R-:W-:-:S04]  /*121c0*/  @!P0 DADD R2, R2, R10 ;  /* 0x0000000002028229 */ /* 0x000fc8000000000a */
[----:B------:R-:W-:-:S04]  /*121d0*/  @P0 DADD R8, -R8, UR4 ;  /* 0x0000000408080e29 */ /* 0x000fc80008000100 */
[----:B------:R-:W-:Y:S01]  /*121e0*/  @!P0 DADD R8, R2, UR4 ;  /* 0x0000000402088e29 */ /* 0x000fe20008000000 */
[----:B------:R-:W-:Y:S10]  /*121f0*/  BRA `(.L_x_13728) ;  /* 0x0000000c00bc7947 */ /* 0x000ff40003800000 */
.L_x_13722:
        /* <DEDUP_REMOVED lines=30> */
.L_x_13735:
[----:B------:R-:W-:Y:S05]  /*123e0*/  BSYNC B4 ;  /* 0x0000000000047941 */ /* 0x000fea0003800000 */
.L_x_13734:
        /* <DEDUP_REMOVED lines=82> */
.L_x_13737:
[----:B------:R-:W-:Y:S02]  /*12910*/  FSEL R2, RZ, 3.37028055040000000000e+12, P1 ;  /* 0x54442d18ff027808 */ /* 0x000fe40000800000 */
[----:B------:R-:W-:-:S07]  /*12920*/  FSEL R3, RZ, 2.1426990032196044922, P1 ;  /* 0x400921fbff037808 */ /* 0x000fce0000800000 */
.L_x_13738:
[----:B------:R-:W-:Y:S05]  /*12930*/  BSYNC B0 ;  /* 0x0000000000007941 */ /* 0x000fea0003800000 */
.L_x_13736:
[----:B------:R-:W-:Y:S01]  /*12940*/  DADD R8, |R16|, |R8| ;  /* 0x0000000010087229 */ /* 0x000fe20000000608 */
[----:B------:R-:W-:-:S07]  /*12950*/  LOP3.LUT R17, R3, 0x80000000, R17, 0xb8, !PT ;  /* 0x8000000003117812 */ /* 0x000fce00078eb811 */
[----:B------:R-:W-:-:S06]  /*12960*/  DSETP.GTU.AND P0, PT, |R8|, +INF , PT ;  /* 0x7ff000000800742a */ /* 0x000fcc0003f0c200 */
[----:B------:R-:W-:Y:S02]  /*12970*/  FSEL R8, R8, R2, P0 ;  /* 0x0000000208087208 */ /* 0x000fe40000000000 */
[----:B------:R-:W-:Y:S01]  /*12980*/  FSEL R9, R9, R17, P0 ;  /* 0x0000001109097208 */ /* 0x000fe20000000000 */
[----:B------:R-:W-:Y:S06]  /*12990*/  BRA `(.L_x_13728) ;  /* 0x0000000400d47947 */ /* 0x000fec0003800000 */
.L_x_13733:
        /* <DEDUP_REMOVED lines=26> */
.L_x_13740:
[----:B------:R-:W-:Y:S05]  /*12b40*/  BSYNC B4 ;  /* 0x0000000000047941 */ /* 0x000fea0003800000 */
.L_x_13739:
        /* <DEDUP_REMOVED lines=82> */
.L_x_13742:
[----:B------:R-:W-:Y:S02]  /*13070*/  FSEL R2, RZ, 3.37028055040000000000e+12, P1 ;  /* 0x54442d18ff027808 */ /* 0x000fe40000800000 */
[----:B------:R-:W-:-:S07]  /*13080*/  FSEL R3, RZ, 2.1426990032196044922, P1 ;  /* 0x400921fbff037808 */ /* 0x000fce0000800000 */
.L_x_13743:
[----:B------:R-:W-:Y:S05]  /*13090*/  BSYNC B0 ;  /* 0x0000000000007941 */ /* 0x000fea0003800000 */
.L_x_13741:
[----:B------:R-:W-:Y:S01]  /*130a0*/  DADD R8, |R16|, |R8| ;  /* 0x0000000010087229 */ /* 0x000fe20000000608 */
[----:B------:R-:W-:-:S07]  /*130b0*/  LOP3.LUT R17, R3, 0x80000000, R17, 0xb8, !PT ;  /* 0x8000000003117812 */ /* 0x000fce00078eb811 */
[----:B------:R-:W-:-:S06]  /*130c0*/  DSETP.GTU.AND P0, PT, |R8|, +INF , PT ;  /* 0x7ff000000800742a */ /* 0x000fcc0003f0c200 */
[----:B------:R-:W-:Y:S02]  /*130d0*/  FSEL R8, R8, R2, P0 ;  /* 0x0000000208087208 */ /* 0x000fe40000000000 */
[----:B------:R-:W-:-:S07]  /*130e0*/  FSEL R9, R9, R17, P0 ;  /* 0x0000001109097208 */ /* 0x000fce0000000000 */
.L_x_13728:
[----:B------:R-:W-:Y:S05]  /*130f0*/  BSYNC B3 ;  /* 0x0000000000037941 */ /* 0x000fea0003800000 */
.L_x_13721:
[----:B------:R-:W-:Y:S01]  /*13100*/  DADD R2, -RZ, -R18 ;  /* 0x00000000ff027229 */ /* 0x000fe20000000912 */
[----:B------:R-:W-:-:S04]  /*13110*/  SHF.R.U32.HI R0, RZ, 0x1f, R27 ;  /* 0x0000001fff007819 */ /* 0x000fc8000001161b */
[----:B------:R-:W-:-:S05]  /*13120*/  ISETP.NE.AND P0, PT, R0, RZ, PT ;  /* 0x000000ff0000720c */ /* 0x000fca0003f05270 */
[----:B------:R-:W-:Y:S02]  /*13130*/  FSEL R16, R2, R18, !P0 ;  /* 0x0000001202107208 */ /* 0x000fe40004000000 */
[----:B------:R-:W-:Y:S01]  /*13140*/  FSEL R17, R3, R19, !P0 ;  /* 0x0000001303117208 */ /* 0x000fe20004000000 */
[----:B------:R-:W-:Y:S06]  /*13150*/  BRA `(.L_x_13744) ;  /* 0x0000003000287947 */ /* 0x000fec0003800000 */
.L_x_13655:
[----:B------:R-:W2:Y:S01]  /*13160*/  LDL.64 R8, [R1+0x8] ;  /* 0x0000080001087983 */ /* 0x000ea20000100a00 */
[----:B------:R-:W-:Y:S01]  /*13170*/  UMOV UR4, 0x54442d18 ;  /* 0x54442d1800047882 */ /* 0x000fe20000000000 */
[----:B------:R-:W-:Y:S01]  /*13180*/  UMOV UR5, 0x3ff921fb ;  /* 0x3ff921fb00057882 */ /* 0x000fe20000000000 */
[----:B------:R-:W-:Y:S02]  /*13190*/  DADD R16, -RZ, -R26 ;  /* 0x00000000ff107229 */ /* 0x000fe4000000091a */
[----:B--2---:R-:W-:-:S08]  /*131a0*/  DADD R8, R8, -R24 ;  /* 0x0000000008087229 */ /* 0x004fd00000000818 */
[----:B------:R-:W-:Y:S01]  /*131b0*/  DADD R8, R8, UR4 ;  /* 0x0000000408087e29 */ /* 0x000fe20008000000 */
[----:B------:R-:W-:Y:S10]  /*131c0*/  BRA `(.L_x_13744) ;  /* 0x00000030000c7947 */ /* 0x000ff40003800000 */
.L_x_13654:
[----:B------:R-:W-:Y:S01]  /*131d0*/  DADD R16, -RZ, -R26 ;  /* 0x00000000ff107229 */ /* 0x000fe2000000091a */
[----:B------:R-:W-:Y:S01]  /*131e0*/  CS2R R8, SRZ ;  /* 0x0000000000087805 */ /* 0x000fe2000001ff00 */
[----:B------:R-:W-:Y:S09]  /*131f0*/  BRA `(.L_x_13744) ;  /* 0x0000003000007947 */ /* 0x000ff20003800000 */
.L_x_13653:
        /* <DEDUP_REMOVED lines=108> */
.L_x_13749:
[----:B------:R-:W-:Y:S05]  /*138c0*/  BSYNC B0 ;  /* 0x0000000000007941 */ /* 0x000fea0003800000 */
.L_x_13748:
        /* <DEDUP_REMOVED lines=8> */
.L_x_13751:
[----:B------:R-:W-:Y:S05]  /*13950*/  BSYNC B4 ;  /* 0x0000000000047941 */ /* 0x000fea0003800000 */
.L_x_13750:
        /* <DEDUP_REMOVED lines=82> */
.L_x_13753:
[----:B------:R-:W-:-:S04]  /*13e80*/  ISETP.GE.AND P0, PT, R25, RZ, PT ;  /* 0x000000ff1900720c */ /* 0x000fc80003f06270 */
[----:B------:R-:W-:Y:S02]  /*13e90*/  FSEL R10, RZ, 3.37028055040000000000e+12, P0 ;  /* 0x54442d18ff0a7808 */ /* 0x000fe40000000000 */
[----:B------:R-:W-:-:S07]  /*13ea0*/  FSEL R11, RZ, 2.1426990032196044922, P0 ;  /* 0x400921fbff0b7808 */ /* 0x000fce0000000000 */
.L_x_13754:
[----:B------:R-:W-:Y:S05]  /*13eb0*/  BSYNC B0 ;  /* 0x0000000000007941 */ /* 0x000fea0003800000 */
.L_x_13752:
[----:B------:R-:W-:Y:S01]  /*13ec0*/  DADD R2, R8, R2 ;  /* 0x0000000008027229 */ /* 0x000fe20000000002 */
[----:B------:R-:W-:Y:S01]  /*13ed0*/  LOP3.LUT R9, R11, 0x80000000, R27, 0xb8, !PT ;  /* 0x800000000b097812 */ /* 0x000fe200078eb81b */
[----:B------:R-:W-:-:S06]  /*13ee0*/  DMUL R18, R18, 0.5 ;  /* 0x3fe0000012127828 */ /* 0x000fcc0000000000 */
[----:B------:R-:W-:-:S06]  /*13ef0*/  DSETP.GTU.AND P0, PT, |R2|, +INF , PT ;  /* 0x7ff000000200742a */ /* 0x000fcc0003f0c200 */
[----:B------:R-:W-:Y:S02]  /*13f00*/  FSEL R8, R2, R10, P0 ;  /* 0x0000000a02087208 */ /* 0x000fe40000000000 */
[----:B------:R-:W-:Y:S01]  /*13f10*/  FSEL R9, R3, R9, P0 ;  /* 0x0000000903097208 */ /* 0x000fe20000000000 */
[----:B------:R-:W-:Y:S06]  /*13f20*/  BRA `(.L_x_13755) ;  /* 0x0000002000387947 */ /* 0x000fec0003800000 */
.L_x_13747:
        /* <DEDUP_REMOVED lines=9> */
[----:B------:R-:W-:Y:S01]  /*13fc0*/  IMAD.MOV.U32 R38, RZ, RZ, RZ ;  /* 0x000000ffff267224 */ /* 0x000fe200078e00ff */
[----:B------:R-:W-:Y:S01]  /*13fd0*/  SEL R12, R2, R8, P0 ;  /* 0x00000008020c7207 */ /* 0x000fe20000000000 */
[----:B------:R-:W-:Y:S01]  /*13fe0*/  IMAD.MOV.U32 R40, RZ, RZ, 0x0 ;  /* 0x00000000ff287424 */ /* 0x000fe200078e00ff */
[----:B------:R-:W-:Y:S01]  /*13ff0*/  LOP3.LUT R0, R15, 0xffc00000, RZ, 0xc0, !PT ;  /* 0xffc000000f007812 */ /* 0x000fe200078ec0ff */
[----:B------:R-:W-:Y:S01]  /*14000*/  IMAD.MOV.U32 R41, RZ, RZ, 0x3fd80000 ;  /* 0x3fd80000ff297424 */ /* 0x000fe200078e00ff */
[----:B------:R-:W-:Y:S01]  /*14010*/  SEL R13, R3, R9, P0 ;  /* 0x00000009030d7207 */ /* 0x000fe20000000000 */
[----:B------:R-:W-:Y:S01]  /*14020*/  BSSY B0, `(.L_x_13756) ;  /* 0x0000078000007945 */ /* 0x000fe20003800000 */
[----:B------:R-:W-:-:S02]  /*14030*/  IADD3 R19, -R0, 0x7fd00000, RZ ;  /* 0x7fd0000000137810 */ /* 0x000fc40007ffe1ff */
[----:B------:R-:W-:Y:S02]  /*14040*/  SEL R14, R2, R8, P1 ;  /* 0x00000008020e7207 */ /* 0x000fe40000800000 */
[----:B------:R-:W-:Y:S02]  /*14050*/  ISETP.GE.U32.AND P2, PT, R13, 0x7ff00000, PT ;  /* 0x7ff000000d00780c */ /* 0x000fe40003f46070 */
[C---:B------:R-:W-:Y:S01]  /*14060*/  DMUL R28, R18.reuse, R12 ;  /* 0x0000000c121c7228 */ /* 0x040fe20000000000 */
[----:B------:R-:W-:Y:S01]  /*14070*/  FSETP.GEU.AND P5, PT, |R17|, 6.5827683646048100446e-37, PT ;  /* 0x036000001100780b */ /* 0x000fe20003fae200 */
[----:B------:R-:W-:-:S06]  /*14080*/  DMUL R18, R18, R14 ;  /* 0x0000000e12127228 */ /* 0x000fcc0000000000 */
[----:B------:R-:W-:-:S08]  /*14090*/  DMUL R28, R28, R28 ;  /* 0x0000001c1c1c7228 */ /* 0x000fd00000000000 */
[----:B------:R-:W-:Y:S01]  /*140a0*/  DFMA R18, R18, R18, R28 ;  /* 0x000000121212722b */ /* 0x000fe2000000001c */
[----:B------:R-:W-:-:S07]  /*140b0*/  IMAD.U32 R29, RZ, RZ, UR6 ;  /* 0x00000006ff1d7e24 */ /* 0x000fce000f8e00ff */
        /* <DEDUP_REMOVED lines=9> */
[----:B------:R-:W-:-:S08]  /*14150*/  DFMA R28, R36, -R28, 1 ;  /* 0x3ff00000241c742b */ /* 0x000fd0000000081c */
[----:B------:R-:W-:Y:S02]  /*14160*/  DFMA R40, R28, R40, 0.5 ;  /* 0x3fe000001c28742b */ /* 0x000fe40000000028 */
[----:B------:R-:W-:Y:S01]  /*14170*/  DMUL R42, R38, R28 ;  /* 0x0000001c262a7228 */ /* 0x000fe20000000000 */
[----:B------:R-:W0:Y:S01]  /*14180*/  MUFU.RCP64H R29, R11 ;  /* 0x0000000b001d7308 */ /* 0x000e220000001800 */
[----:B------:R-:W-:-:S06]  /*14190*/  IMAD.MOV.U32 R28, RZ, RZ, 0x1 ;  /* 0x00000001ff1c7424 */ /* 0x000fcc00078e00ff */
[----:B------:R-:W-:-:S08]  /*141a0*/  DFMA R40, R40, R42, R38 ;  /* 0x0000002a2828722b */ /* 0x000fd00000000026 */
[----:B------:R-:W-:Y:S01]  /*141b0*/  DMUL R40, R18, R40 ;  /* 0x0000002812287228 */ /* 0x000fe20000000000 */
[----:B------:R-:W-:Y:S01]  /*141c0*/  LOP3.LUT R19, R0, 0x100000, RZ, 0xfc, !PT ;  /* 0x0010000000137812 */ /* 0x000fe200078efcff */
[----:B------:R-:W-:Y:S01]  /*141d0*/  IMAD.MOV.U32 R18, RZ, RZ, RZ ;  /* 0x000000ffff127224 */ /* 0x000fe200078e00ff */
[----:B0-----:R-:W-:-:S05]  /*141e0*/  DFMA R36, -R10, R28, 1 ;  /* 0x3ff000000a24742b */ /* 0x001fca000000011c */
[----:B------:R-:W-:-:S03]  /*141f0*/  DMUL R40, R40, R18 ;  /* 0x0000001228287228 */ /* 0x000fc60000000000 */
[----:B------:R-:W-:-:S07]  /*14200*/  DFMA R36, R36, R36, R36 ;  /* 0x000000242424722b */ /* 0x000fce0000000024 */
[----:B------:R-:W-:Y:S01]  /*14210*/  @!P2 FSEL R13, R15, R41, !P1 ;  /* 0x000000290f0da208 */ /* 0x000fe20004800000 */
[----:B------:R-:W-:Y:S01]  /*14220*/  DFMA R36, R28, R36, R28 ;  /* 0x000000241c24722b */ /* 0x000fe2000000001c */
[----:B------:R-:W-:Y:S02]  /*14230*/  @!P2 FSEL R12, R14, R40, !P1 ;  /* 0x000000280e0ca208 */ /* 0x000fe40004800000 */
[----:B------:R-:W-:Y:S01]  /*14240*/  ISETP.GT.AND P0, PT, R13, 0xfffff, PT ;  /* 0x000fffff0d00780c */ /* 0x000fe20003f04270 */
[----:B------:R-:W-:Y:S02]  /*14250*/  IMAD.MOV.U32 R15, RZ, RZ, R13 ;  /* 0x000000ffff0f7224 */ /* 0x000fe400078e000d */
[----:B------:R-:W-:Y:S02]  /*14260*/  IMAD.MOV.U32 R14, RZ, RZ, R12 ;  /* 0x000000ffff0e7224 */ /* 0x000fe400078e000c */
[----:B------:R-:W-:-:S08]  /*14270*/  DFMA R18, -R10, R36, 1 ;  /* 0x3ff000000a12742b */ /* 0x000fd00000000124 */
[----:B------:R-:W-:Y:S02]  /*14280*/  @!P0 DMUL R14, R14, 1.80143985094819840000e+16 ;  /* 0x435000000e0e8828 */ /* 0x000fe40000000000 */
[----:B------:R-:W-:-:S08]  /*14290*/  DFMA R18, R36, R18, R36 ;  /* 0x000000122412722b */ /* 0x000fd00000000024 */
[----:B------:R-:W-:Y:S01]  /*142a0*/  @!P0 IMAD.MOV.U32 R13, RZ, RZ, R15 ;  /* 0x000000ffff0d8224 */ /* 0x000fe200078e000f */
[----:B------:R-:W-:Y:S01]  /*142b0*/  DMUL R38, R16, R18 ;  /* 0x0000001210267228 */ /* 0x000fe20000000000 */
[----:B------:R-:W-:Y:S02]  /*142c0*/  @!P0 IMAD.MOV.U32 R12, RZ, RZ, R14 ;  /* 0x000000ffff0c8224 */ /* 0x000fe400078e000e */
[----:B------:R-:W-:-:S05]  /*142d0*/  VIADD R0, R13, 0xffffffff ;  /* 0xffffffff0d007836 */ /* 0x000fca0000000000 */
[----:B------:R-:W-:Y:S01]  /*142e0*/  ISETP.GE.U32.AND P1, PT, R0, 0x7fefffff, PT ;  /* 0x7fefffff0000780c */ /* 0x000fe20003f26070 */
[----:B------:R-:W-:-:S08]  /*142f0*/  DFMA R28, -R10, R38, R16 ;  /* 0x000000260a1c722b */ /* 0x000fd00000000110 */
[----:B------:R-:W-:-:S04]  /*14300*/  DFMA R38, R18, R28, R38 ;  /* 0x0000001c1226722b */ /* 0x000fc80000000026 */
[----:B------:R-:W-:Y:S01]  /*14310*/  @P1 IMAD.MOV.U32 R18, RZ, RZ, 0x0 ;  /* 0x00000000ff121424 */ /* 0x000fe200078e00ff */
[----:B------:R-:W-:Y:S01]  /*14320*/  @P1 FSETP.NEU.FTZ.AND P2, PT, R15, RZ, PT ;  /* 0x000000ff0f00120b */ /* 0x000fe20003f5d000 */
[----:B------:R-:W-:-:S04]  /*14330*/  @P1 IMAD.MOV.U32 R19, RZ, RZ, 0x7ff00000 ;  /* 0x7ff00000ff131424 */ /* 0x000fc800078e00ff */
[----:B------:R-:W-:Y:S02]  /*14340*/  FFMA R0, RZ, R11, R39 ;  /* 0x0000000bff007223 */ /* 0x000fe40000000027 */
[----:B------:R-:W-:-:S03]  /*14350*/  @P1 DFMA R18, R14, R18, +INF ;  /* 0x7ff000000e12142b */ /* 0x000fc60000000012 */
[----:B------:R-:W-:Y:S01]  /*14360*/  FSETP.GT.AND P3, PT, |R0|, 1.469367938527859385e-39, PT ;  /* 0x001000000000780b */ /* 0x000fe20003f64200 */
[----:B------:R-:W-:Y:S02]  /*14370*/  IMAD.MOV.U32 R0, RZ, RZ, -0x3ff ;  /* 0xfffffc01ff007424 */ /* 0x000fe400078e00ff */
[----:B------:R-:W-:-:S04]  /*14380*/  @!P0 IMAD.MOV.U32 R0, RZ, RZ, -0x435 ;  /* 0xfffffbcbff008424 */ /* 0x000fc800078e00ff */
        /* <DEDUP_REMOVED lines=65> */
.L_x_13757:
[----:B------:R-:W-:Y:S05]  /*147a0*/  BSYNC B0 ;  /* 0x0000000000007941 */ /* 0x000fea0003800000 */
.L_x_13756:
        /* <DEDUP_REMOVED lines=8> */
.L_x_13759:
[----:B------:R-:W-:Y:S05]  /*14830*/  BSYNC B4 ;  /* 0x0000000000047941 */ /* 0x000fea0003800000 */
.L_x_13758:
        /* <DEDUP_REMOVED lines=82> */
.L_x_13761:
[----:B------:R-:W-:-:S04]  /*14d60*/  ISETP.GE.AND P0, PT, R25, RZ, PT ;  /* 0x000000ff1900720c */ /* 0x000fc80003f06270 */
[----:B------:R-:W-:Y:S02]  /*14d70*/  FSEL R10, RZ, 3.37028055040000000000e+12, P0 ;  /* 0x54442d18ff0a7808 */ /* 0x000fe40000000000 */
[----:B------:R-:W-:-:S07]  /*14d80*/  FSEL R11, RZ, 2.1426990032196044922, P0 ;  /* 0x400921fbff0b7808 */ /* 0x000fce0000000000 */
.L_x_13762:
[----:B------:R-:W-:Y:S05]  /*14d90*/  BSYNC B0 ;  /* 0x0000000000007941 */ /* 0x000fea0003800000 */
.L_x_13760:
[----:B------:R-:W-:Y:S01]  /*14da0*/  DADD R2, R8, R2 ;  /* 0x0000000008027229 */ /* 0x000fe20000000002 */
[----:B------:R-:W-:-:S07]  /*14db0*/  LOP3.LUT R9, R11, 0x80000000, R27, 0xb8, !PT ;  /* 0x800000000b097812 */ /* 0x000fce00078eb81b */
[----:B------:R-:W-:-:S06]  /*14dc0*/  DSETP.GTU.AND P0, PT, |R2|, +INF , PT ;  /* 0x7ff000000200742a */ /* 0x000fcc0003f0c200 */
[----:B------:R-:W-:Y:S02]  /*14dd0*/  FSEL R8, R2, R10, P0 ;  /* 0x0000000a02087208 */ /* 0x000fe40000000000 */
[----:B------:R-:W-:Y:S01]  /*14de0*/  FSEL R9, R3, R9, P0 ;  /* 0x0000000903097208 */ /* 0x000fe20000000000 */
[----:B------:R-:W-:Y:S06]  /*14df0*/  BRA `(.L_x_13755) ;  /* 0x0000001000847947 */ /* 0x000fec0003800000 */
.L_x_13746:
        /* <DEDUP_REMOVED lines=23> */
.L_x_13764:
[----:B------:R-:W-:Y:S05]  /*14f70*/  BSYNC B4 ;  /* 0x0000000000047941 */ /* 0x000fea0003800000 */
.L_x_13763:
        /* <DEDUP_REMOVED lines=26> */
.L_x_13766:
[----:B------:R-:W-:Y:S05]  /*15120*/  BSYNC B4 ;  /* 0x0000000000047941 */ /* 0x000fea0003800000 */
.L_x_13765:
[----:B------:R-:W-:Y:S01]  /*15130*/  DADD R38, -RZ, |R12| ;  /* 0x00000000ff267229 */ /* 0x000fe2000000050c */
[----:B------:R-:W-:Y:S01]  /*15140*/  IMAD.MOV.U32 R28, RZ, RZ, RZ ;  /* 0x000000ffff1c7224 */ /* 0x000fe200078e00ff */
[----:B------:R-:W-:Y:S01]  /*15150*/  UMOV UR4, 0xffffffff ;  /* 0xffffffff00047882 */ /* 0x000fe20000000000 */
[----:B------:R-:W-:Y:S01]  /*15160*/  UMOV UR5, 0x7fefffff ;  /* 0x7fefffff00057882 */ /* 0x000fe20000000000 */
[----:B------:R-:W-:Y:S01]  /*15170*/  IMAD.MOV.U32 R40, RZ, RZ, 0x0 ;  /* 0x00000000ff287424 */ /* 0x000fe200078e00ff */
[----:B------:R-:W-:Y:S01]  /*15180*/  UMOV UR6, UR5 ;  /* 0x0000000500067c82 */ /* 0x000fe20008000000 */
[----:B------:R-:W-:Y:S01]  /*15190*/  IMAD.MOV.U32 R41, RZ, RZ, 0x3fd80000 ;  /* 0x3fd80000ff297424 */ /* 0x000fe200078e00ff */
[----:B------:R-:W-:Y:S01]  /*151a0*/  BSSY B0, `(.L_x_13767) ;  /* 0x0000081000007945 */ /* 0x000fe20003800000 */
[----:B------:R-:W-:Y:S02]  /*151b0*/  FSETP.GEU.AND P5, PT, |R17|, 6.5827683646048100446e-37, PT ;  /* 0x036000001100780b */ /* 0x000fe40003fae200 */
[----:B------:R-:W-:-:S02]  /*151c0*/  ISETP.GT.U32.AND P1, PT, R38, R18, PT ;  /* 0x000000122600720c */ /* 0x000fc40003f24070 */
[CC--:B------:R-:W-:Y:S02]  /*151d0*/  ISETP.LT.U32.AND P0, PT, R38.reuse, R18.reuse, PT ;  /* 0x000000122600720c */ /* 0x0c0fe40003f01070 */
[CC--:B------:R-:W-:Y:S02]  /*151e0*/  ISETP.GT.U32.AND.EX P1, PT, R39.reuse, R19.reuse, PT, P1 ;  /* 0x000000132700720c */ /* 0x0c0fe40003f24110 */
[CC--:B------:R-:W-:Y:S02]  /*151f0*/  ISETP.LT.U32.AND.EX P0, PT, R39.reuse, R19.reuse, PT, P0 ;  /* 0x000000132700720c */ /* 0x0c0fe40003f01100 */
[----:B------:R-:W-:Y:S02]  /*15200*/  SEL R15, R39, R19, P1 ;  /* 0x00000013270f7207 */ /* 0x000fe40000800000 */
[----:B------:R-:W-:Y:S02]  /*15210*/  SEL R12, R38, R18, P0 ;  /* 0x00000012260c7207 */ /* 0x000fe40000000000 */
[----:B------:R-:W-:-:S02]  /*15220*/  LOP3.LUT R0, R15, 0xffc00000, RZ, 0xc0, !PT ;  /* 0xffc000000f007812 */ /* 0x000fc400078ec0ff */
[----:B------:R-:W-:Y:S02]  /*15230*/  SEL R13, R39, R19, P0 ;  /* 0x00000013270d7207 */ /* 0x000fe40000000000 */
[----:B------:R-:W-:Y:S02]  /*15240*/  IADD3 R29, -R0, 0x7fd00000, RZ ;  /* 0x7fd00000001d7810 */ /* 0x000fe40007ffe1ff */
[----:B------:R-:W-:Y:S01]  /*15250*/  SEL R14, R38, R18, P1 ;  /* 0x00000012260e7207 */ /* 0x000fe20000800000 */
[----:B------:R-:W-:Y:S01]  /*15260*/  IMAD.MOV.U32 R38, RZ, RZ, RZ ;  /* 0x000000ffff267224 */ /* 0x000fe200078e00ff */
[----:B------:R-:W-:Y:S02]  /*15270*/  ISETP.GE.U32.AND P2, PT, R13, 0x7ff00000, PT ;  /* 0x7ff000000d00780c */ /* 0x000fe40003f46070 */
[C---:B------:R-:W-:Y:S02]  /*15280*/  DMUL R36, R28.reuse, R12 ;  /* 0x0000000c1c247228 */ /* 0x040fe40000000000 */
[----:B------:R-:W-:Y:S01]  /*15290*/  DMUL R18, R28, R14 ;  /* 0x0000000e1c127228 */ /* 0x000fe20000000000 */
[----:B------:R-:W-:-:S05]  /*152a0*/  IMAD.U32 R29, RZ, RZ, UR6 ;  /* 0x00000006ff1d7e24 */ /* 0x000fca000f8e00ff */
        /* <DEDUP_REMOVED lines=112> */
.L_x_13768:
[----:B------:R-:W-:Y:S05]  /*159b0*/  BSYNC B0 ;  /* 0x0000000000007941 */ /* 0x000fea0003800000 */
.L_x_13767:
        /* <DEDUP_REMOVED lines=8> */
.L_x_13770:
[----:B------:R-:W-:Y:S05]  /*15a40*/  BSYNC B4 ;  /* 0x0000000000047941 */ /* 0x000fea0003800000 */
.L_x_13769:
        /* <DEDUP_REMOVED lines=82> */
.L_x_13772:
[----:B------:R-:W-:-:S04]  /*15f70*/  ISETP.GE.AND P0, PT, R25, RZ, PT ;  /* 0x000000ff1900720c */ /* 0x000fc80003f06270 */
[----:B------:R-:W-:Y:S02]  /*15f80*/  FSEL R10, RZ, 3.37028055040000000000e+12, P0 ;  /* 0x54442d18ff0a7808 */ /* 0x000fe40000000000 */
[----:B------:R-:W-:-:S07]  /*15f90*/  FSEL R11, RZ, 2.1426990032196044922, P0 ;  /* 0x400921fbff0b7808 */ /* 0x000fce0000000000 */
.L_x_13773:
[----:B------:R-:W-:Y:S05]  /*15fa0*/  BSYNC B0 ;  /* 0x0000000000007941 */ /* 0x000fea0003800000 */
.L_x_13771:
[----:B------:R-:W-:Y:S01]  /*15fb0*/  DADD R2, R8, R2 ;  /* 0x0000000008027229 */ /* 0x000fe20000000002 */
[----:B------:R-:W-:Y:S01]  /*15fc0*/  LOP3.LUT R9, R11, 0x80000000, R27, 0xb8, !PT ;  /* 0x800000000b097812 */ /* 0x000fe200078eb81b */
[----:B------:R-:W-:-:S06]  /*15fd0*/  DADD R18, R18, 1 ;  /* 0x3ff0000012127429 */ /* 0x000fcc0000000000 */
[----:B------:R-:W-:-:S06]  /*15fe0*/  DSETP.GTU.AND P0, PT, |R2|, +INF , PT ;  /* 0x7ff000000200742a */ /* 0x000fcc0003f0c200 */
[----:B------:R-:W-:Y:S02]  /*15ff0*/  FSEL R8, R2, R10, P0 ;  /* 0x0000000a02087208 */ /* 0x000fe40000000000 */
[----:B------:R-:W-:-:S07]  /*16000*/  FSEL R9, R3, R9, P0 ;  /* 0x0000000903097208 */ /* 0x000fce0000000000 */
.L_x_13755:
[----:B------:R-:W-:Y:S05]  /*16010*/  BSYNC B3 ;  /* 0x0000000000037941 */ /* 0x000fea0003800000 */
.L_x_13745:
        /* <DEDUP_REMOVED lines=9> */
.L_x_13652:
        /* <DEDUP_REMOVED lines=21> */
.L_x_13744:
[----:B------:R-:W-:Y:S05]  /*16200*/  BSYNC B1 ;  /* 0x0000000000017941 */ /* 0x000fea0003800000 */
.L_x_13651:
        /* <DEDUP_REMOVED lines=10> */
.L_x_13774:
[----:B------:R-:W-:Y:S01]  /*162b0*/  DSETP.GTU.AND P0, PT, |R16|, +INF , PT ;  /* 0x7ff000001000742a */ /* 0x000fe20003f0c200 */
[----:B------:R-:W-:Y:S02]  /*162c0*/  IMAD.MOV.U32 R18, RZ, RZ, R8 ;  /* 0x000000ffff127224 */ /* 0x000fe400078e0008 */
[----:B------:R-:W-:-:S11]  /*162d0*/  IMAD.MOV.U32 R19, RZ, RZ, R9 ;  /* 0x000000ffff137224 */ /* 0x000fd600078e0009 */
[----:B------:R-:W-:-:S11]  /*162e0*/  @!P0 DADD R16, -RZ, |R16| ;  /* 0x00000000ff108229 */ /* 0x000fd60000000510 */
.L_x_13650:
[----:B------:R-:W-:Y:S05]  /*162f0*/  BSYNC B2 ;  /* 0x0000000000027941 */ /* 0x000fea0003800000 */
.L_x_13649:
[----:B------:R-:W0:Y:S01]  /*16300*/  S2R R0, SR_TID.X ;  /* 0x0000000000007919 */ /* 0x000e220000002100 */
[----:B------:R-:W-:Y:S01]  /*16310*/  BSSY B2, `(.L_x_13775) ;  /* 0x00008ee000027945 */ /* 0x000fe20003800000 */
[----:B------:R-:W-:Y:S02]  /*16320*/  CS2R R30, SRZ ;  /* 0x00000000001e7805 */ /* 0x000fe4000001ff00 */
[----:B------:R-:W-:Y:S02]  /*16330*/  CS2R R26, SRZ ;  /* 0x00000000001a7805 */ /* 0x000fe4000001ff00 */
[----:B------:R-:W-:Y:S01]  /*16340*/  CS2R R24, SRZ ;  /* 0x0000000000187805 */ /* 0x000fe2000001ff00 */
        /* <DEDUP_REMOVED lines=59> */
[----:B------:R-:W-:Y:S02]  /*16700*/  SEL R52, R39, R37, P0 ;  /* 0x0000002527347207 */ /* 0x000fe40000000000 */
        /* <DEDUP_REMOVED lines=8> */
[----:B------:R-:W-:Y:S02]  /*16790*/  DMUL R40, R40, R14 ;  /* 0x0000000e28287228 */ /* 0x000fe40000000000 */
        /* <DEDUP_REMOVED lines=8> */
[----:B------:R-:W-:-:S03]  /*16820*/  IMAD.MOV.U32 R24, RZ, RZ, R37 ;  /* 0x000000ffff187224 */ /* 0x000fc600078e0025 */
[----:B------:R-:W-:Y:S02]  /*16830*/  DSETP.MIN.AND P2, P3, R28, UR4, PT ;  /* 0x000000041c007e2a */ /* 0x000fe4000bb40000 */
[----:B------:R-:W-:Y:S01]  /*16840*/  FSEL R55, R24, UR6, P0 ;  /* 0x0000000618377c08 */ /* 0x000fe20008000000 */
[----:B------:R-:W-:Y:S01]  /*16850*/  IMAD.MOV.U32 R24, RZ, RZ, R36 ;  /* 0x000000ffff187224 */ /* 0x000fe200078e0024 */
[----:B------:R-:W-:-:S04]  /*16860*/  UMOV UR6, UR4 ;  /* 0x0000000400067c82 */ /* 0x000fc80008000000 */
[----:B------:R-:W-:Y:S01]  /*16870*/  @P1 LOP3.LUT R55, R25, 0x80000, RZ, 0xfc, !PT ;  /* 0x0008000019371812 */ /* 0x000fe200078efcff */
[----:B------:R-:W-:Y:S01]  /*16880*/  IMAD.MOV.U32 R25, RZ, RZ, R29 ;  /* 0x000000ffff197224 */ /* 0x000fe200078e001d */
[----:B------:R-:W-:Y:S01]  /*16890*/  SEL R54, R24, UR6, P0 ;  /* 0x0000000618367c07 */ /* 0x000fe20008000000 */
[----:B------:R-:W-:Y:S01]  /*168a0*/  IMAD.MOV.U32 R24, RZ, RZ, R28 ;  /* 0x000000ffff187224 */ /* 0x000fe200078e001c */
[----:B------:R-:W0:Y:S01]  /*168b0*/  MUFU.RSQ64H R39, R55 ;  /* 0x0000003700277308 */ /* 0x000e220000001c00 */
[----:B------:R-:W-:Y:S01]  /*168c0*/  ISETP.GE.U32.AND P1, PT, R51, 0x7ff00000, PT ;  /* 0x7ff000003300780c */ /* 0x000fe20003f26070 */
[----:B------:R-:W-:Y:S01]  /*168d0*/  DSETP.NEU.AND P0, PT, R12, RZ, PT ;  /* 0x000000ff0c00722a */ /* 0x000fe20003f0d000 */
[----:B------:R-:W-:Y:S02]  /*168e0*/  FSEL R41, R25, UR5, P2 ;  /* 0x0000000519297c08 */ /* 0x000fe40009000000 */
[----:B------:R-:W-:Y:S01]  /*168f0*/  @P3 LOP3.LUT R41, R38, 0x80000, RZ, 0xfc, !PT ;  /* 0x0008000026293812 */ /* 0x000fe200078efcff */
[----:B------:R-:W-:Y:S01]  /*16900*/  IMAD.MOV.U32 R38, RZ, RZ, RZ ;  /* 0x000000ffff267224 */ /* 0x000fe200078e00ff */
[----:B------:R-:W-:Y:S01]  /*16910*/  SEL R40, R24, UR7, P2 ;  /* 0x0000000718287c07 */ /* 0x000fe20009000000 */
[----:B------:R-:W-:Y:S01]  /*16920*/  IMAD.MOV.U32 R24, RZ, RZ, RZ ;  /* 0x000000ffff187224 */ /* 0x000fe200078e00ff */
[----:B------:R-:W1:Y:S01]  /*16930*/  MUFU.RSQ64H R25, R41 ;  /* 0x0000002900197308 */ /* 0x000e620000001c00 */
[----:B------:R-:W-:Y:S01]  /*16940*/  ISETP.GE.U32.AND P3, PT, R52, 0x7ff00000, PT ;  /* 0x7ff000003400780c */ /* 0x000fe20003f66070 */
[----:B------:R-:W-:-:S02]  /*16950*/  DSETP.NEU.AND P2, PT, R26, RZ, PT ;  /* 0x000000ff1a00722a */ /* 0x000fc40003f4d000 */
[----:B0-----:R-:W-:-:S08]  /*16960*/  DMUL R46, R38, R38 ;  /* 0x00000026262e7228 */ /* 0x001fd00000000000 */
[----:B------:R-:W-:Y:S02]  /*16970*/  DFMA R54, R54, -R46, 1 ;  /* 0x3ff000003636742b */ /* 0x000fe4000000082e */
[----:B-1----:R-:W-:-:S08]  /*16980*/  DMUL R42, R24, R24 ;  /* 0x00000018182a7228 */ /* 0x002fd00000000000 */
[----:B------:R-:W-:Y:S02]  /*16990*/  DFMA R40, R40, -R42, 1 ;  /* 0x3ff000002828742b */ /* 0x000fe4000000082a */
[----:B------:R-:W-:Y:S02]  /*169a0*/  DMUL R42, R38, R54 ;  /* 0x00000036262a7228 */ /* 0x000fe40000000000 */
[----:B------:R-:W-:-:S04]  /*169b0*/  DFMA R54, R54, R58, 0.5 ;  /* 0x3fe000003636742b */ /* 0x000fc8000000003a */
[----:B------:R-:W-:Y:S02]  /*169c0*/  DFMA R46, R40, R58, 0.5 ;  /* 0x3fe00000282e742b */ /* 0x000fe4000000003a */
[----:B------:R-:W-:Y:S02]  /*169d0*/  DMUL R40, R24, R40 ;  /* 0x0000002818287228 */ /* 0x000fe40000000000 */
[----:B------:R-:W-:-:S06]  /*169e0*/  DFMA R42, R54, R42, R38 ;  /* 0x0000002a362a722b */ /* 0x000fcc0000000026 */
[----:B------:R-:W-:Y:S02]  /*169f0*/  DFMA R40, R46, R40, R24 ;  /* 0x000000282e28722b */ /* 0x000fe40000000018 */
[----:B------:R-:W-:Y:S01]  /*16a00*/  DMUL R42, R36, R42 ;  /* 0x0000002a242a7228 */ /* 0x000fe20000000000 */
[----:B------:R-:W-:-:S05]  /*16a10*/  LOP3.LUT R25, R56, 0x100000, RZ, 0xfc, !PT ;  /* 0x0010000038197812 */ /* 0x000fca00078efcff */
[----:B------:R-:W-:Y:S01]  /*16a20*/  DMUL R40, R28, R40 ;  /* 0x000000281c287228 */ /* 0x000fe20000000000 */
[----:B------:R-:W-:Y:S01]  /*16a30*/  LOP3.LUT R29, R0, 0x100000, RZ, 0xfc, !PT ;  /* 0x00100000001d7812 */ /* 0x000fe200078efcff */
[----:B------:R-:W-:Y:S01]  /*16a40*/  IMAD.MOV.U32 R28, RZ, RZ, RZ ;  /* 0x000000ffff1c7224 */ /* 0x000fe200078e00ff */
[----:B------:R-:W-:-:S05]  /*16a50*/  DMUL R42, R42, R24 ;  /* 0x000000182a2a7228 */ /* 0x000fca0000000000 */
[----:B------:R-:W-:-:S05]  /*16a60*/  DMUL R40, R40, R28 ;  /* 0x0000001c28287228 */ /* 0x000fca0000000000 */
[----:B------:R-:W-:Y:S02]  /*16a70*/  @!P1 FSEL R50, R14, R42, !P0 ;  /* 0x0000002a0e329208 */ /* 0x000fe40004000000 */
[----:B------:R-:W-:-:S03]  /*16a80*/  @!P1 FSEL R51, R15, R43, !P0 ;  /* 0x0000002b0f339208 */ /* 0x000fc60004000000 */
[----:B------:R-:W-:Y:S02]  /*16a90*/  @!P3 FSEL R53, R10, R40, !P2 ;  /* 0x000000280a35b208 */ /* 0x000fe40005000000 */
[----:B------:R-:W-:-:S04]  /*16aa0*/  @!P3 FSEL R52, R11, R41, !P2 ;  /* 0x000000290b34b208 */ /* 0x000fc80005000000 */
[----:B------:R-:W-:-:S04]  /*16ab0*/  LOP3.LUT R53, R53, R52, RZ, 0x3c, !PT ;  /* 0x0000003435357212 */ /* 0x000fc800078e3cff */
        /* <DEDUP_REMOVED lines=31> */
.L_x_13785:
[----:B------:R-:W-:Y:S05]  /*16cb0*/  BSYNC B4 ;  /* 0x0000000000047941 */ /* 0x000fea0003800000 */
.L_x_13784:
        /* <DEDUP_REMOVED lines=81> */
.L_x_13783:
        /* <DEDUP_REMOVED lines=32> */
.L_x_13793:
[----:B------:R-:W-:Y:S05]  /*173d0*/  BSYNC B5 ;  /* 0x0000000000057941 */ /* 0x000fea0003800000 */
.L_x_13792:
[----:B------:R-:W-:Y:S02]  /*173e0*/  IMAD.MOV.U32 R10, RZ, RZ, R38 ;  /* 0x000000ffff0a7224 */ /* 0x000fe400078e0026 */
[----:B------:R-:W-:Y:S01]  /*173f0*/  IMAD.MOV.U32 R11, RZ, RZ, R39 ;  /* 0x000000ffff0b7224 */ /* 0x000fe200078e0027 */
[----:B------:R-:W-:Y:S06]  /*17400*/  BRA `(.L_x_13791) ;  /* 0x0000000000047947 */ /* 0x000fec0003800000 */
.L_x_13790:
[----:B------:R-:W-:-:S11]  /*17410*/  DADD R10, -R44, R50 ;  /* 0x000000002c0a7229 */ /* 0x000fd60000000132 */
.L_x_13791:
[----:B------:R-:W-:Y:S05]  /*17420*/  BSYNC B4 ;  /* 0x0000000000047941 */ /* 0x000fea0003800000 */
.L_x_13789:
        /* <DEDUP_REMOVED lines=27> */
.L_x_13798:
[----:B------:R-:W-:Y:S05]  /*175e0*/  BSYNC B5 ;  /* 0x0000000000057941 */ /* 0x000fea0003800000 */
.L_x_13797:
[----:B------:R-:W-:Y:S05]  /*175f0*/  BRA `(.L_x_13796) ;  /* 0x0000000000047947 */ /* 0x000fea0003800000 */
.L_x_13795:
[----:B------:R-:W-:-:S11]  /*17600*/  DADD R38, R52, -R36 ;  /* 0x0000000034267229 */ /* 0x000fd60000000824 */
.L_x_13796:
[----:B------:R-:W-:Y:S05]  /*17610*/  BSYNC B4 ;  /* 0x0000000000047941 */ /* 0x000fea0003800000 */
.L_x_13794:
        /* <DEDUP_REMOVED lines=27> */
.L_x_13800:
[----:B------:R-:W-:Y:S05]  /*177d0*/  BSYNC B4 ;  /* 0x0000000000047941 */ /* 0x000fea0003800000 */
.L_x_13799:
        /* <DEDUP_REMOVED lines=85> */
.L_x_13801:
        /* <DEDUP_REMOVED lines=20> */
.L_x_13803:
[----:B------:R-:W-:Y:S05]  /*17e70*/  BSYNC B4 ;  /* 0x0000000000047941 */ /* 0x000fea0003800000 */
.L_x_13802:
        /* <DEDUP_REMOVED lines=30> */
.L_x_13788:
        /* <DEDUP_REMOVED lines=24> */
.L_x_13806:
[----:B------:R-:W-:Y:S05]  /*181e0*/  BSYNC B4 ;  /* 0x0000000000047941 */ /* 0x000fea0003800000 */
.L_x_13805:
        /* <DEDUP_REMOVED lines=25> */
.L_x_13809:
[----:B------:R-:W-:Y:S05]  /*18380*/  BSYNC B4 ;  /* 0x0000000000047941 */ /* 0x000fea0003800000 */
.L_x_13808:
        /* <DEDUP_REMOVED lines=30> */
.L_x_13807:
        /* <DEDUP_REMOVED lines=75> */
.L_x_13810:
[----:B------:R-:W-:Y:S01]  /*18a20*/  IMAD.MOV.U32 R10, RZ, RZ, 0x0 ;  /* 0x00000000ff0a7424 */ /* 0x000fe200078e00ff */
[----:B------:R-:W-:Y:S01]  /*18a30*/  FSETP.NEU.FTZ.AND P0, PT, R13, RZ, PT ;  /* 0x000000ff0d00720b */ /* 0x000fe20003f1d000 */
[----:B------:R-:W-:-:S06]  /*18a40*/  IMAD.MOV.U32 R11, RZ, RZ, 0x7ff00000 ;  /* 0x7ff00000ff0b7424 */ /* 0x000fcc00078e00ff */
[----:B------:R-:W-:-:S10]  /*18a50*/  DFMA R10, R12, R10, +INF ;  /* 0x7ff000000c0a742b */ /* 0x000fd4000000000a */
[----:B------:R-:W-:Y:S02]  /*18a60*/  FSEL R26, R10, RZ, P0 ;  /* 0x000000ff0a1a7208 */ /* 0x000fe40000000000 */
[----:B------:R-:W-:Y:S01]  /*18a70*/  FSEL R27, R11, -QNAN , P0 ;  /* 0xfff000000b1b7808 */ /* 0x000fe20000000000 */
[----:B------:R-:W-:Y:S06]  /*18a80*/  BRA `(.L_x_13786) ;  /* 0x0000000400287947 */ /* 0x000fec0003800000 */
.L_x_13804:
        /* <DEDUP_REMOVED lines=23> */
.L_x_13812:
[----:B------:R-:W-:Y:S05]  /*18c00*/  BSYNC B4 ;  /* 0x0000000000047941 */ /* 0x000fea0003800000 */
.L_x_13811:
        /* <DEDUP_REMOVED lines=21> */
.L_x_13814:
[----:B------:R-:W-:Y:S05]  /*18d60*/  BSYNC B4 ;  /* 0x0000000000047941 */ /* 0x000fea0003800000 */
.L_x_13813:
[----:B------:R-:W-:Y:S02]  /*18d70*/  IMAD.MOV.U32 R26, RZ, RZ, R38 ;  /* 0x000000ffff1a7224 */ /* 0x000fe400078e0026 */
[----:B------:R-:W-:Y:S01]  /*18d80*/  IMAD.MOV.U32 R27, RZ, RZ, R39 ;  /* 0x000000ffff1b7224 */ /* 0x000fe200078e0027 */
[----:B------:R-:W-:Y:S06]  /*18d90*/  BRA `(.L_x_13786) ;  /* 0x0000000000647947 */ /* 0x000fec0003800000 */
.L_x_13787:
        /* <DEDUP_REMOVED lines=22> */
.L_x_13816:
[----:B------:R-:W-:Y:S05]  /*18f00*/  BSYNC B4 ;  /* 0x0000000000047941 */ /* 0x000fea0003800000 */
.L_x_13815:
[----:B------:R-:W-:Y:S02]  /*18f10*/  IMAD.MOV.U32 R26, RZ, RZ, R12 ;  /* 0x000000ffff1a7224 */ /* 0x000fe400078e000c */
[----:B------:R-:W-:-:S07]  /*18f20*/  IMAD.MOV.U32 R27, RZ, RZ, R13 ;  /* 0x000000ffff1b7224 */ /* 0x000fce00078e000d */
.L_x_13786:
[----:B------:R-:W-:Y:S05]  /*18f30*/  BSYNC B3 ;  /* 0x0000000000037941 */ /* 0x000fea0003800000 */
.L_x_13782:
        /* <DEDUP_REMOVED lines=26> */
.L_x_13820:
[----:B------:R-:W-:Y:S05]  /*190e0*/  BSYNC B4 ;  /* 0x0000000000047941 */ /* 0x000fea0003800000 */
.L_x_13819:
        /* <DEDUP_REMOVED lines=37> */
.L_x_13828:
[----:B------:R-:W-:Y:S05]  /*19340*/  BSYNC B5 ;  /* 0x0000000000057941 */ /* 0x000fea0003800000 */
.L_x_13827:
[----:B------:R-:W-:Y:S02]  /*19350*/  IMAD.MOV.U32 R54, RZ, RZ, R38 ;  /* 0x000000ffff367224 */ /* 0x000fe400078e0026 */
[----:B------:R-:W-:Y:S01]  /*19360*/  IMAD.MOV.U32 R55, RZ, RZ, R39 ;  /* 0x000000ffff377224 */ /* 0x000fe200078e0027 */
[----:B------:R-:W-:Y:S06]  /*19370*/  BRA `(.L_x_13826) ;  /* 0x0000000000047947 */ /* 0x000fec0003800000 */
.L_x_13825:
[----:B------:R-:W-:-:S11]  /*19380*/  DADD R54, -R44, R50 ;  /* 0x000000002c367229 */ /* 0x000fd60000000132 */
.L_x_13826:
[----:B------:R-:W-:Y:S05]  /*19390*/  BSYNC B4 ;  /* 0x0000000000047941 */ /* 0x000fea0003800000 */
.L_x_13824:
        /* <DEDUP_REMOVED lines=24> */
.L_x_13833:
[----:B------:R-:W-:Y:S05]  /*19520*/  BSYNC B5 ;  /* 0x0000000000057941 */ /* 0x000fea0003800000 */
.L_x_13832:
[----:B------:R-:W-:Y:S02]  /*19530*/  IMAD.MOV.U32 R2, RZ, RZ, R38 ;  /* 0x000000ffff027224 */ /* 0x000fe400078e0026 */
[----:B------:R-:W-:Y:S01]  /*19540*/  IMAD.MOV.U32 R3, RZ, RZ, R39 ;  /* 0x000000ffff037224 */ /* 0x000fe200078e0027 */
[----:B------:R-:W-:Y:S06]  /*19550*/  BRA `(.L_x_13831) ;  /* 0x0000000000047947 */ /* 0x000fec0003800000 */
.L_x_13830:
[----:B------:R-:W-:-:S11]  /*19560*/  DADD R2, -R48, R52 ;  /* 0x0000000030027229 */ /* 0x000fd60000000134 */
.L_x_13831:
[----:B------:R-:W-:Y:S05]  /*19570*/  BSYNC B4 ;  /* 0x0000000000047941 */ /* 0x000fea0003800000 */
.L_x_13829:
        /* <DEDUP_REMOVED lines=27> */
.L_x_13835:
[----:B------:R-:W-:Y:S05]  /*19730*/  BSYNC B4 ;  /* 0x0000000000047941 */ /* 0x000fea0003800000 */
.L_x_13834:
[----:B------:R-:W-:Y:S01]  /*19740*/  PLOP3.LUT P0, PT, PT, PT, PT, 0x80, 0x0 ;  /* 0x000000000000781c */ /* 0x000fe20003f0f070 */
[----:B------:R-:W-:Y:S02]  /*19750*/  IMAD.MOV.U32 R24, RZ, RZ, R12 ;  /* 0x000000ffff187224 */ /* 0x000fe400078e000c */
[----:B------:R-:W-:Y:S01]  /*19760*/  IMAD.MOV.U32 R25, RZ, RZ, R13 ;  /* 0x000000ffff197224 */ /* 0x000fe200078e000d */
[----:B------:R-:W-:Y:S09]  /*19770*/  BRA `(.L_x_13821) ;  /* 0x00000008004c7947 */ /* 0x000ff20003800000 */
.L_x_13823:
        /* <DEDUP_REMOVED lines=27> */
.L_x_13838:
[----:B------:R-:W-:Y:S05]  /*19930*/  BSYNC B4 ;  /* 0x0000000000047941 */ /* 0x000fea0003800000 */
.L_x_13837:
[----:B------:R-:W-:Y:S01]  /*19940*/  PLOP3.LUT P0, PT, PT, PT, PT, 0x80, 0x0 ;  /* 0x000000000000781c */ /* 0x000fe20003f0f070 */
[----:B------:R-:W-:Y:S02]  /*19950*/  IMAD.MOV.U32 R24, RZ, RZ, R12 ;  /* 0x000000ffff187224 */ /* 0x000fe400078e000c */
[----:B------:R-:W-:Y:S01]  /*19960*/  IMAD.MOV.U32 R25, RZ, RZ, R13 ;  /* 0x000000ffff197224 */ /* 0x000fe200078e000d */
[----:B------:R-:W-:Y:S09]  /*19970*/  BRA `(.L_x_13821) ;  /* 0x0000000400cc7947 */ /* 0x000ff20003800000 */
.L_x_13836:
        /* <DEDUP_REMOVED lines=26> */
[----:B------:R-:W-:-:S07]  /*19b20*/  IMAD.MOV.U32 R13, RZ, RZ, R25 ;  /* 0x000000ffff0d7224 */ /* 0x000fce00078e0019 */
[----:B------:R-:W-:Y:S05]  /*19b30*/  CALL.REL.NOINC `($__internal_24_$__cuda_sm20_dsqrt_rn_f64_mediumpath_v1) ;  /* 0x00000134004c7944 */ /* 0x000fea0003c00000 */
.L_x_13840:
[----:B------:R-:W-:Y:S05]  /*19b40*/  BSYNC B4 ;  /* 0x0000000000047941 */ /* 0x000fea0003800000 */
.L_x_13839:
        /* <DEDUP_REMOVED lines=21> */
.L_x_13842:
[----:B------:R-:W-:Y:S05]  /*19ca0*/  BSYNC B4 ;  /* 0x0000000000047941 */ /* 0x000fea0003800000 */
.L_x_13841:
[----:B------:R-:W-:Y:S01]  /*19cb0*/  DMUL R8, R8, 8.11296384146066816958e+31 ;  /* 0x4690000008087828 */ /* 0x000fe20000000000 */
[----:B------:R-:W-:Y:S01]  /*19cc0*/  PLOP3.LUT P0, PT, PT, PT, PT, 0x80, 0x0 ;  /* 0x000000000000781c */ /* 0x000fe20003f0f070 */
[----:B------:R-:W-:Y:S02]  /*19cd0*/  IMAD.MOV.U32 R24, RZ, RZ, R38 ;  /* 0x000000ffff187224 */ /* 0x000fe400078e0026 */
[----:B------:R-:W-:Y:S01]  /*19ce0*/  IMAD.MOV.U32 R25, RZ, RZ, R39 ;  /* 0x000000ffff197224 */ /* 0x000fe200078e0027 */
[----:B------:R-:W-:Y:S09]  /*19cf0*/  BRA `(.L_x_13821) ;  /* 0x0000000000ec7947 */ /* 0x000ff20003800000 */
.L_x_13822:
        /* <DEDUP_REMOVED lines=24> */
.L_x_13844:
[----:B------:R-:W-:Y:S05]  /*19e80*/  BSYNC B4 ;  /* 0x0000000000047941 */ /* 0x000fea0003800000 */
.L_x_13843:
        /* <DEDUP_REMOVED lines=27> */
.L_x_13846:
[----:B------:R-:W-:Y:S05]  /*1a040*/  BSYNC B4 ;  /* 0x0000000000047941 */ /* 0x000fea0003800000 */
.L_x_13845:
[----:B------:R-:W-:Y:S01]  /*1a050*/  DMUL R24, R12, R40 ;  /* 0x000000280c187228 */ /* 0x000fe20000000000 */
[----:B------:R-:W-:Y:S01]  /*1a060*/  PLOP3.LUT P0, PT, PT, PT, PT, 0x80, 0x0 ;  /* 0x000000000000781c */ /* 0x000fe20003f0f070 */
[----:B------:R-:W-:-:S12]  /*1a070*/  BRA `(.L_x_13821) ;  /* 0x00000000000c7947 */ /* 0x000fd80003800000 */
.L_x_13818:
[----:B------:R-:W-:Y:S01]  /*1a080*/  DMUL R24, R24, 9.00719925474099200000e+15 ;  /* 0x4340000018187828 */ /* 0x000fe20000000000 */
[----:B------:R-:W-:Y:S01]  /*1a090*/  PLOP3.LUT P0, PT, PT, PT, PT, 0x80, 0x0 ;  /* 0x000000000000781c */ /* 0x000fe20003f0f070 */
[----:B------:R-:W-:-:S12]  /*1a0a0*/  DMUL R8, R8, 9.00719925474099200000e+15 ;  /* 0x4340000008087828 */ /* 0x000fd80000000000 */
.L_x_13821:
[----:B------:R-:W-:Y:S05]  /*1a0b0*/  BSYNC B3 ;  /* 0x0000000000037941 */ /* 0x000fea0003800000 */
.L_x_13817:
        /* <DEDUP_REMOVED lines=67> */
.L_x_13852:
[----:B------:R-:W-:-:S11]  /*1a4f0*/  DMUL R8, RZ, |R10| ;  /* 0x4000000aff087228 */ /* 0x000fd60000000000 */
.L_x_13853:
[----:B------:R-:W-:Y:S05]  /*1a500*/  BSYNC B0 ;  /* 0x0000000000007941 */ /* 0x000fea0003800000 */
.L_x_13851:
        /* <DEDUP_REMOVED lines=11> */
.L_x_13850:
        /* <DEDUP_REMOVED lines=53> */
.L_x_13849:
        /* <DEDUP_REMOVED lines=62> */
.L_x_13857:
[----:B------:R-:W-:-:S11]  /*1acf0*/  DMUL R8, RZ, |R10| ;  /* 0x4000000aff087228 */ /* 0x000fd60000000000 */
.L_x_13858:
[----:B------:R-:W-:Y:S05]  /*1ad00*/  BSYNC B0 ;  /* 0x0000000000007941 */ /* 0x000fea0003800000 */
.L_x_13856:
        /* <DEDUP_REMOVED lines=11> */
.L_x_13855:
        /* <DEDUP_REMOVED lines=53> */
.L_x_13848:
        /* <DEDUP_REMOVED lines=30> */
.L_x_13861:
[----:B------:R-:W-:Y:S05]  /*1b2f0*/  BSYNC B4 ;  /* 0x0000000000047941 */ /* 0x000fea0003800000 */
.L_x_13860:
        /* <DEDUP_REMOVED lines=82> */
.L_x_13863:
[----:B------:R-:W-:Y:S02]  /*1b820*/  FSEL R2, RZ, 3.37028055040000000000e+12, P1 ;  /* 0x54442d18ff027808 */ /* 0x000fe40000800000 */
[----:B------:R-:W-:-:S07]  /*1b830*/  FSEL R3, RZ, 2.1426990032196044922, P1 ;  /* 0x400921fbff037808 */ /* 0x000fce0000800000 */
.L_x_13864:
[----:B------:R-:W-:Y:S05]  /*1b840*/  BSYNC B0 ;  /* 0x0000000000007941 */ /* 0x000fea0003800000 */
.L_x_13862:
[----:B------:R-:W-:Y:S01]  /*1b850*/  DADD R8, |R24|, |R8| ;  /* 0x0000000018087229 */ /* 0x000fe20000000608 */
[----:B------:R-:W-:-:S07]  /*1b860*/  LOP3.LUT R25, R3, 0x80000000, R25, 0xb8, !PT ;  /* 0x8000000003197812 */ /* 0x000fce00078eb819 */
[----:B------:R-:W-:-:S06]  /*1b870*/  DSETP.GTU.AND P0, PT, |R8|, +INF , PT ;  /* 0x7ff000000800742a */ /* 0x000fcc0003f0c200 */
[----:B------:R-:W-:Y:S02]  /*1b880*/  FSEL R8, R8, R2, P0 ;  /* 0x0000000208087208 */ /* 0x000fe40000000000 */
[----:B------:R-:W-:Y:S01]  /*1b890*/  FSEL R9, R9, R25, P0 ;  /* 0x0000001909097208 */ /* 0x000fe20000000000 */
[----:B------:R-:W-:Y:S06]  /*1b8a0*/  BRA `(.L_x_13854) ;  /* 0x0000000400d47947 */ /* 0x000fec0003800000 */
.L_x_13859:
        /* <DEDUP_REMOVED lines=26> */
.L_x_13866:
[----:B------:R-:W-:Y:S05]  /*1ba50*/  BSYNC B4 ;  /* 0x0000000000047941 */ /* 0x000fea0003800000 */
.L_x_13865:
        /* <DEDUP_REMOVED lines=82> */
.L_x_13868:
[----:B------:R-:W-:Y:S02]  /*1bf80*/  FSEL R2, RZ, 3.37028055040000000000e+12, P1 ;  /* 0x54442d18ff027808 */ /* 0x000fe40000800000 */
[----:B------:R-:W-:-:S07]  /*1bf90*/  FSEL R3, RZ, 2.1426990032196044922, P1 ;  /* 0x400921fbff037808 */ /* 0x000fce0000800000 */
.L_x_13869:
[----:B------:R-:W-:Y:S05]  /*1bfa0*/  BSYNC B0 ;  /* 0x0000000000007941 */ /* 0x000fea0003800000 */
.L_x_13867:
[----:B------:R-:W-:Y:S01]  /*1bfb0*/  DADD R8, |R24|, |R8| ;  /* 0x0000000018087229 */ /* 0x000fe20000000608 */
[----:B------:R-:W-:-:S07]  /*1bfc0*/  LOP3.LUT R25, R3, 0x80000000, R25, 0xb8, !PT ;  /* 0x8000000003197812 */ /* 0x000fce00078eb819 */
[----:B------:R-:W-:-:S06]  /*1bfd0*/  DSETP.GTU.AND P0, PT, |R8|, +INF , PT ;  /* 0x7ff000000800742a */ /* 0x000fcc0003f0c200 */
[----:B------:R-:W-:Y:S02]  /*1bfe0*/  FSEL R8, R8, R2, P0 ;  /* 0x0000000208087208 */ /* 0x000fe40000000000 */
[----:B------:R-:W-:-:S07]  /*1bff0*/  FSEL R9, R9, R25, P0 ;  /* 0x0000001909097208 */ /* 0x000fce0000000000 */
.L_x_13854:
[----:B------:R-:W-:Y:S05]  /*1c000*/  BSYNC B3 ;  /* 0x0000000000037941 */ /* 0x000fea0003800000 */
.L_x_13847:
[----:B------:R-:W-:Y:S01]  /*1c010*/  DADD R2, -RZ, -R26 ;  /* 0x00000000ff027229 */ /* 0x000fe2000000091a */
[----:B------:R-:W-:-:S09]  /*1c020*/  ISETP.NE.AND P0, PT, R57, RZ, PT ;  /* 0x000000ff3900720c */ /* 0x000fd20003f05270 */
[----:B------:R-:W-:Y:S02]  /*1c030*/  FSEL R24, R2, R26, !P0 ;  /* 0x0000001a02187208 */ /* 0x000fe40004000000 */
[----:B------:R-:W-:Y:S01]  /*1c040*/  FSEL R25, R3, R27, !P0 ;  /* 0x0000001b03197208 */ /* 0x000fe20004000000 */
[----:B------:R-:W-:Y:S06]  /*1c050*/  BRA `(.L_x_13870) ;  /* 0x0000003000287947 */ /* 0x000fec0003800000 */
.L_x_13781:
[----:B------:R-:W2:Y:S01]  /*1c060*/  LDL.64 R8, [R1+0x8] ;  /* 0x0000080001087983 */ /* 0x000ea20000100a00 */
[----:B------:R-:W-:Y:S01]  /*1c070*/  UMOV UR4, 0x54442d18 ;  /* 0x54442d1800047882 */ /* 0x000fe20000000000 */
[----:B------:R-:W-:Y:S01]  /*1c080*/  UMOV UR5, 0x3ff921fb ;  /* 0x3ff921fb00057882 */ /* 0x000fe20000000000 */
[----:B------:R-:W-:Y:S02]  /*1c090*/  DADD R24, -RZ, -R34 ;  /* 0x00000000ff187229 */ /* 0x000fe40000000922 */
[----:B--2---:R-:W-:-:S08]  /*1c0a0*/  DADD R8, R8, -R32 ;  /* 0x0000000008087229 */ /* 0x004fd00000000820 */
[----:B------:R-:W-:Y:S01]  /*1c0b0*/  DADD R8, R8, UR4 ;  /* 0x0000000408087e29 */ /* 0x000fe20008000000 */
[----:B------:R-:W-:Y:S10]  /*1c0c0*/  BRA `(.L_x_13870) ;  /* 0x00000030000c7947 */ /* 0x000ff40003800000 */
.L_x_13780:
[----:B------:R-:W-:Y:S01]  /*1c0d0*/  DADD R24, -RZ, -R34 ;  /* 0x00000000ff187229 */ /* 0x000fe20000000922 */
[----:B------:R-:W-:Y:S01]  /*1c0e0*/  CS2R R8, SRZ ;  /* 0x0000000000087805 */ /* 0x000fe2000001ff00 */
[----:B------:R-:W-:Y:S09]  /*1c0f0*/  BRA `(.L_x_13870) ;  /* 0x0000003000007947 */ /* 0x000ff20003800000 */
.L_x_13779:
        /* <DEDUP_REMOVED lines=108> */
.L_x_13875:
[----:B------:R-:W-:Y:S05]  /*1c7c0*/  BSYNC B0 ;  /* 0x0000000000007941 */ /* 0x000fea0003800000 */
.L_x_13874:
        /* <DEDUP_REMOVED lines=8> */
.L_x_13877:
[----:B------:R-:W-:Y:S05]  /*1c850*/  BSYNC B4 ;  /* 0x0000000000047941 */ /* 0x000fea0003800000 */
.L_x_13876:
        /* <DEDUP_REMOVED lines=82> */
.L_x_13879:
[----:B------:R-:W-:-:S04]  /*1cd80*/  ISETP.GE.AND P0, PT, R33, RZ, PT ;  /* 0x000000ff2100720c */ /* 0x000fc80003f06270 */
[----:B------:R-:W-:Y:S02]  /*1cd90*/  FSEL R10, RZ, 3.37028055040000000000e+12, P0 ;  /* 0x54442d18ff0a7808 */ /* 0x000fe40000000000 */
[----:B------:R-:W-:-:S07]  /*1cda0*/  FSEL R11, RZ, 2.1426990032196044922, P0 ;  /* 0x400921fbff0b7808 */ /* 0x000fce0000000000 */
.L_x_13880:
[----:B------:R-:W-:Y:S05]  /*1cdb0*/  BSYNC B0 ;  /* 0x0000000000007941 */ /* 0x000fea0003800000 */
.L_x_13878:
[----:B------:R-:W-:Y:S01]  /*1cdc0*/  DADD R2, R8, R2 ;  /* 0x0000000008027229 */ /* 0x000fe20000000002 */
[----:B------:R-:W-:Y:S01]  /*1cdd0*/  LOP3.LUT R9, R11, 0x80000000, R35, 0xb8, !PT ;  /* 0x800000000b097812 */ /* 0x000fe200078eb823 */
[----:B------:R-:W-:-:S06]  /*1cde0*/  DMUL R26, R26, 0.5 ;  /* 0x3fe000001a1a7828 */ /* 0x000fcc0000000000 */
[----:B------:R-:W-:-:S06]  /*1cdf0*/  DSETP.GTU.AND P0, PT, |R2|, +INF , PT ;  /* 0x7ff000000200742a */ /* 0x000fcc0003f0c200 */
[----:B------:R-:W-:Y:S02]  /*1ce00*/  FSEL R8, R2, R10, P0 ;  /* 0x0000000a02087208 */ /* 0x000fe40000000000 */
[----:B------:R-:W-:Y:S01]  /*1ce10*/  FSEL R9, R3, R9, P0 ;  /* 0x0000000903097208 */ /* 0x000fe20000000000 */
[----:B------:R-:W-:Y:S06]  /*1ce20*/  BRA `(.L_x_13881) ;  /* 0x0000002000387947 */ /* 0x000fec0003800000 */
.L_x_13873:
        /* <DEDUP_REMOVED lines=135> */
.L_x_13883:
[----:B------:R-:W-:Y:S05]  /*1d6a0*/  BSYNC B0 ;  /* 0x0000000000007941 */ /* 0x000fea0003800000 */
.L_x_13882:
        /* <DEDUP_REMOVED lines=8> */
.L_x_13885:
[----:B------:R-:W-:Y:S05]  /*1d730*/  BSYNC B4 ;  /* 0x0000000000047941 */ /* 0x000fea0003800000 */
.L_x_13884:
        /* <DEDUP_REMOVED lines=82> */
.L_x_13887:
[----:B------:R-:W-:-:S04]  /*1dc60*/  ISETP.GE.AND P0, PT, R33, RZ, PT ;  /* 0x000000ff2100720c */ /* 0x000fc80003f06270 */
[----:B------:R-:W-:Y:S02]  /*1dc70*/  FSEL R10, RZ, 3.37028055040000000000e+12, P0 ;  /* 0x54442d18ff0a7808 */ /* 0x000fe40000000000 */
[----:B------:R-:W-:-:S07]  /*1dc80*/  FSEL R11, RZ, 2.1426990032196044922, P0 ;  /* 0x400921fbff0b7808 */ /* 0x000fce0000000000 */
.L_x_13888:
[----:B------:R-:W-:Y:S05]  /*1dc90*/  BSYNC B0 ;  /* 0x0000000000007941 */ /* 0x000fea0003800000 */
.L_x_13886:
[----:B------:R-:W-:Y:S01]  /*1dca0*/  DADD R2, R8, R2 ;  /* 0x0000000008027229 */ /* 0x000fe20000000002 */
[----:B------:R-:W-:-:S07]  /*1dcb0*/  LOP3.LUT R9, R11, 0x80000000, R35, 0xb8, !PT ;  /* 0x800000000b097812 */ /* 0x000fce00078eb823 */
[----:B------:R-:W-:-:S06]  /*1dcc0*/  DSETP.GTU.AND P0, PT, |R2|, +INF , PT ;  /* 0x7ff000000200742a */ /* 0x000fcc0003f0c200 */
[----:B------:R-:W-:Y:S02]  /*1dcd0*/  FSEL R8, R2, R10, P0 ;  /* 0x0000000a02087208 */ /* 0x000fe40000000000 */
[----:B------:R-:W-:Y:S01]  /*1dce0*/  FSEL R9, R3, R9, P0 ;  /* 0x0000000903097208 */ /* 0x000fe20000000000 */
[----:B------:R-:W-:Y:S06]  /*1dcf0*/  BRA `(.L_x_13881) ;  /* 0x0000001000847947 */ /* 0x000fec0003800000 */
.L_x_13872:
        /* <DEDUP_REMOVED lines=23> */
.L_x_13890:
[----:B------:R-:W-:Y:S05]  /*1de70*/  BSYNC B4 ;  /* 0x0000000000047941 */ /* 0x000fea0003800000 */
.L_x_13889:
        /* <DEDUP_REMOVED lines=26> */
.L_x_13892:
[----:B------:R-:W-:Y:S05]  /*1e020*/  BSYNC B4 ;  /* 0x0000000000047941 */ /* 0x000fea0003800000 */
.L_x_13891:
        /* <DEDUP_REMOVED lines=18> */
[----:B------:R-:W-:Y:S02]  /*1e150*/  SEL R14, R38, R26, P1 ;  /* 0x0000001a260e7207 */ /* 0x000fe40000800000 */
[----:B------:R-:W-:Y:S02]  /*1e160*/  ISETP.GE.U32.AND P2, PT, R13, 0x7ff00000, PT ;  /* 0x7ff000000d00780c */ /* 0x000fe40003f46070 */
[C---:B------:R-:W-:Y:S02]  /*1e170*/  DMUL R36, R28.reuse, R12 ;  /* 0x0000000c1c247228 */ /* 0x040fe40000000000 */
[----:B------:R-:W-:Y:S01]  /*1e180*/  DMUL R26, R28, R14 ;  /* 0x0000000e1c1a7228 */ /* 0x000fe20000000000 */
[----:B------:R-:W-:-:S05]  /*1e190*/  IMAD.U32 R29, RZ, RZ, UR6 ;  /* 0x00000006ff1d7e24 */ /* 0x000fca000f8e00ff */
        /* <DEDUP_REMOVED lines=113> */
.L_x_13894:
[----:B------:R-:W-:Y:S05]  /*1e8b0*/  BSYNC B0 ;  /* 0x0000000000007941 */ /* 0x000fea0003800000 */
.L_x_13893:
        /* <DEDUP_REMOVED lines=8> */
.L_x_13896:
[----:B------:R-:W-:Y:S05]  /*1e940*/  BSYNC B4 ;  /* 0x0000000000047941 */ /* 0x000fea0003800000 */
.L_x_13895:
        /* <DEDUP_REMOVED lines=82> */
.L_x_13898:
[----:B------:R-:W-:-:S04]  /*1ee70*/  ISETP.GE.AND P0, PT, R33, RZ, PT ;  /* 0x000000ff2100720c */ /* 0x000fc80003f06270 */
[----:B------:R-:W-:Y:S02]  /*1ee80*/  FSEL R10, RZ, 3.37028055040000000000e+12, P0 ;  /* 0x54442d18ff0a7808 */ /* 0x000fe40000000000 */
[----:B------:R-:W-:-:S07]  /*1ee90*/  FSEL R11, RZ, 2.1426990032196044922, P0 ;  /* 0x400921fbff0b7808 */ /* 0x000fce0000000000 */
.L_x_13899:
[----:B------:R-:W-:Y:S05]  /*1eea0*/  BSYNC B0 ;  /* 0x0000000000007941 */ /* 0x000fea0003800000 */
.L_x_13897:
[----:B------:R-:W-:Y:S01]  /*1eeb0*/  DADD R2, R8, R2 ;  /* 0x0000000008027229 */ /* 0x000fe20000000002 */
[----:B------:R-:W-:Y:S01]  /*1eec0*/  LOP3.LUT R9, R11, 0x80000000, R35, 0xb8, !PT ;  /* 0x800000000b097812 */ /* 0x000fe200078eb823 */
[----:B------:R-:W-:-:S06]  /*1eed0*/  DADD R26, R26, 1 ;  /* 0x3ff000001a1a7429 */ /* 0x000fcc0000000000 */
[----:B------:R-:W-:-:S06]  /*1eee0*/  DSETP.GTU.AND P0, PT, |R2|, +INF , PT ;  /* 0x7ff000000200742a */ /* 0x000fcc0003f0c200 */
[----:B------:R-:W-:Y:S02]  /*1eef0*/  FSEL R8, R2, R10, P0 ;  /* 0x0000000a02087208 */ /* 0x000fe40000000000 */
[----:B------:R-:W-:-:S07]  /*1ef00*/  FSEL R9, R3, R9, P0 ;  /* 0x0000000903097208 */ /* 0x000fce0000000000 */
.L_x_13881:
[----:B------:R-:W-:Y:S05]  /*1ef10*/  BSYNC B3 ;  /* 0x0000000000037941 */ /* 0x000fea0003800000 */
.L_x_13871:
        /* <DEDUP_REMOVED lines=9> */
.L_x_13778:
        /* <DEDUP_REMOVED lines=21> */
.L_x_13870:
[----:B------:R-:W-:Y:S05]  /*1f100*/  BSYNC B1 ;  /* 0x0000000000017941 */ /* 0x000fea0003800000 */
.L_x_13777:
        /* <DEDUP_REMOVED lines=10> */
.L_x_13900:
[----:B------:R-:W-:Y:S01]  /*1f1b0*/  DSETP.GTU.AND P0, PT, |R24|, +INF , PT ;  /* 0x7ff000001800742a */ /* 0x000fe20003f0c200 */
[----:B------:R-:W-:Y:S02]  /*1f1c0*/  IMAD.MOV.U32 R26, RZ, RZ, R8 ;  /* 0x000000ffff1a7224 */ /* 0x000fe400078e0008 */
[----:B------:R-:W-:-:S11]  /*1f1d0*/  IMAD.MOV.U32 R27, RZ, RZ, R9 ;  /* 0x000000ffff1b7224 */ /* 0x000fd600078e0009 */
[----:B------:R-:W-:-:S11]  /*1f1e0*/  @!P0 DADD R24, -RZ, |R24| ;  /* 0x00000000ff188229 */ /* 0x000fd60000000518 */
.L_x_13776:
[----:B------:R-:W-:Y:S05]  /*1f1f0*/  BSYNC B2 ;  /* 0x0000000000027941 */ /* 0x000fea0003800000 */
.L_x_13775:
[----:B------:R-:W0:Y:S01]  /*1f200*/  S2R R0, SR_TID.X ;  /* 0x0000000000007919 */ /* 0x000e220000002100 */
[----:B------:R-:W-:Y:S01]  /*1f210*/  BSSY B2, `(.L_x_13901) ;  /* 0x00008ee000027945 */ /* 0x000fe20003800000 */
        /* <DEDUP_REMOVED lines=68> */
[----:B------:R-:W-:Y:S01]  /*1f660*/  IMAD.MOV.U32 R40, RZ, RZ, RZ ;  /* 0x000000ffff287224 */ /* 0x000fe200078e00ff */
        /* <DEDUP_REMOVED lines=22> */
[----:B------:R-:W-:Y:S01]  /*1f7d0*/  FSEL R43, R30, UR5, P2 ;  /* 0x000000051e2b7c08 */ /* 0x000fe20009000000 */
[----:B------:R-:W-:Y:S01]  /*1f7e0*/  IMAD.MOV.U32 R30, RZ, RZ, RZ ;  /* 0x000000ffff1e7224 */ /* 0x000fe200078e00ff */
[----:B------:R-:W-:Y:S02]  /*1f7f0*/  @P3 LOP3.LUT R43, R31, 0x80000, RZ, 0xfc, !PT ;  /* 0x000800001f2b3812 */ /* 0x000fe400078efcff */
[----:B------:R-:W-:Y:S01]  /*1f800*/  SEL R42, R11, UR7, P2 ;  /* 0x000000070b2a7c07 */ /* 0x000fe20009000000 */
[----:B------:R-:W-:Y:S01]  /*1f810*/  DSETP.NEU.AND P2, PT, R32, RZ, PT ;  /* 0x000000ff2000722a */ /* 0x000fe20003f4d000 */
[----:B------:R-:W1:Y:S01]  /*1f820*/  MUFU.RSQ64H R31, R43 ;  /* 0x0000002b001f7308 */ /* 0x000e620000001c00 */
[----:B------:R-:W-:-:S02]  /*1f830*/  ISETP.GE.U32.AND P3, PT, R50, 0x7ff00000, PT ;  /* 0x7ff000003200780c */ /* 0x000fc40003f66070 */
[----:B------:R-:W-:Y:S01]  /*1f840*/  LOP3.LUT R11, R10, 0x100000, RZ, 0xfc, !PT ;  /* 0x001000000a0b7812 */ /* 0x000fe200078efcff */
[----:B------:R-:W-:Y:S01]  /*1f850*/  IMAD.MOV.U32 R10, RZ, RZ, RZ ;  /* 0x000000ffff0a7224 */ /* 0x000fe200078e00ff */
        /* <DEDUP_REMOVED lines=9> */
[----:B------:R-:W-:Y:S01]  /*1f8f0*/  DFMA R42, R52, R42, R30 ;  /* 0x0000002a342a722b */ /* 0x000fe2000000001e */
[----:B------:R-:W-:Y:S01]  /*1f900*/  LOP3.LUT R31, R0, 0x100000, RZ, 0xfc, !PT ;  /* 0x00100000001f7812 */ /* 0x000fe200078efcff */
[----:B------:R-:W-:-:S06]  /*1f910*/  DMUL R46, R38, R46 ;  /* 0x0000002e262e7228 */ /* 0x000fcc0000000000 */
[----:B------:R-:W-:Y:S02]  /*1f920*/  DMUL R42, R36, R42 ;  /* 0x0000002a242a7228 */ /* 0x000fe40000000000 */
[----:B------:R-:W-:-:S06]  /*1f930*/  DMUL R46, R46, R10 ;  /* 0x0000000a2e2e7228 */ /* 0x000fcc0000000000 */
[----:B------:R-:W-:-:S04]  /*1f940*/  DMUL R42, R42, R30 ;  /* 0x0000001e2a2a7228 */ /* 0x000fc80000000000 */
[----:B------:R-:W-:Y:S02]  /*1f950*/  @!P1 FSEL R48, R28, R46, !P0 ;  /* 0x0000002e1c309208 */ /* 0x000fe40004000000 */
[----:B------:R-:W-:-:S04]  /*1f960*/  @!P1 FSEL R49, R29, R47, !P0 ;  /* 0x0000002f1d319208 */ /* 0x000fc80004000000 */
        /* <DEDUP_REMOVED lines=34> */
.L_x_13911:
[----:B------:R-:W-:Y:S05]  /*1fb90*/  BSYNC B4 ;  /* 0x0000000000047941 */ /* 0x000fea0003800000 */
.L_x_13910:
        /* <DEDUP_REMOVED lines=81> */
.L_x_13909:
        /* <DEDUP_REMOVED lines=32> */
.L_x_13919:
[----:B------:R-:W-:Y:S05]  /*202b0*/  BSYNC B5 ;  /* 0x0000000000057941 */ /* 0x000fea0003800000 */
.L_x_13918:
[----:B------:R-:W-:Y:S02]  /*202c0*/  IMAD.MOV.U32 R10, RZ, RZ, R38 ;  /* 0x000000ffff0a7224 */ /* 0x000fe400078e0026 */
[----:B------:R-:W-:Y:S01]  /*202d0*/  IMAD.MOV.U32 R11, RZ, RZ, R39 ;  /* 0x000000ffff0b7224 */ /* 0x000fe200078e0027 */
[----:B------:R-:W-:Y:S06]  /*202e0*/  BRA `(.L_x_13917) ;  /* 0x0000000000047947 */ /* 0x000fec0003800000 */
.L_x_13916:
[----:B------:R-:W-:-:S11]  /*202f0*/  DADD R10, -R34, R48 ;  /* 0x00000000220a7229 */ /* 0x000fd60000000130 */
.L_x_13917:
[----:B------:R-:W-:Y:S05]  /*20300*/  BSYNC B4 ;  /* 0x0000000000047941 */ /* 0x000fea0003800000 */
.L_x_13915:
        /* <DEDUP_REMOVED lines=27> */
.L_x_13924:
[----:B------:R-:W-:Y:S05]  /*204c0*/  BSYNC B5 ;  /* 0x0000000000057941 */ /* 0x000fea0003800000 */
.L_x_13923:
[----:B------:R-:W-:Y:S05]  /*204d0*/  BRA `(.L_x_13922) ;  /* 0x0000000000047947 */ /* 0x000fea0003800000 */
.L_x_13921:
[----:B------:R-:W-:-:S11]  /*204e0*/  DADD R38, R50, -R36 ;  /* 0x0000000032267229 */ /* 0x000fd60000000824 */
.L_x_13922:
[----:B------:R-:W-:Y:S05]  /*204f0*/  BSYNC B4 ;  /* 0x0000000000047941 */ /* 0x000fea0003800000 */
.L_x_13920:
        /* <DEDUP_REMOVED lines=29> */
.L_x_13926:
[----:B------:R-:W-:Y:S05]  /*206d0*/  BSYNC B4 ;  /* 0x0000000000047941 */ /* 0x000fea0003800000 */
.L_x_13925:
        /* <DEDUP_REMOVED lines=85> */
.L_x_13927:
        /* <DEDUP_REMOVED lines=20> */
.L_x_13929:
[----:B------:R-:W-:Y:S05]  /*20d70*/  BSYNC B4 ;  /* 0x0000000000047941 */ /* 0x000fea0003800000 */
.L_x_13928:
        /* <DEDUP_REMOVED lines=30> */
.L_x_13914:
        /* <DEDUP_REMOVED lines=24> */
.L_x_13932:
[----:B------:R-:W-:Y:S05]  /*210e0*/  BSYNC B4 ;  /* 0x0000000000047941 */ /* 0x000fea0003800000 */
.L_x_13931:
        /* <DEDUP_REMOVED lines=25> */
.L_x_13935:
[----:B------:R-:W-:Y:S05]  /*21280*/  BSYNC B4 ;  /* 0x0000000000047941 */ /* 0x000fea0003800000 */
.L_x_13934:
        /* <DEDUP_REMOVED lines=30> */
.L_x_13933:
        /* <DEDUP_REMOVED lines=75> */
.L_x_13936:
[----:B------:R-:W-:Y:S01]  /*21920*/  IMAD.MOV.U32 R10, RZ, RZ, 0x0 ;  /* 0x00000000ff0a7424 */ /* 0x000fe200078e00ff */
[----:B------:R-:W-:Y:S01]  /*21930*/  FSETP.NEU.FTZ.AND P0, PT, R13, RZ, PT ;  /* 0x000000ff0d00720b */ /* 0x000fe20003f1d000 */
[----:B------:R-:W-:-:S06]  /*21940*/  IMAD.MOV.U32 R11, RZ, RZ, 0x7ff00000 ;  /* 0x7ff00000ff0b7424 */ /* 0x000fcc00078e00ff */
[----:B------:R-:W-:-:S10]  /*21950*/  DFMA R10, R12, R10, +INF ;  /* 0x7ff000000c0a742b */ /* 0x000fd4000000000a */
[----:B------:R-:W-:Y:S02]  /*21960*/  FSEL R32, R10, RZ, P0 ;  /* 0x000000ff0a207208 */ /* 0x000fe40000000000 */
[----:B------:R-:W-:Y:S01]  /*21970*/  FSEL R33, R11, -QNAN , P0 ;  /* 0xfff000000b217808 */ /* 0x000fe20000000000 */
[----:B------:R-:W-:Y:S06]  /*21980*/  BRA `(.L_x_13912) ;  /* 0x0000000400287947 */ /* 0x000fec0003800000 */
.L_x_13930:
        /* <DEDUP_REMOVED lines=23> */
.L_x_13938:
[----:B------:R-:W-:Y:S05]  /*21b00*/  BSYNC B4 ;  /* 0x0000000000047941 */ /* 0x000fea0003800000 */
.L_x_13937:
        /* <DEDUP_REMOVED lines=21> */
.L_x_13940:
[----:B------:R-:W-:Y:S05]  /*21c60*/  BSYNC B4 ;  /* 0x0000000000047941 */ /* 0x000fea0003800000 */
.L_x_13939:
[----:B------:R-:W-:Y:S02]  /*21c70*/  IMAD.MOV.U32 R32, RZ, RZ, R38 ;  /* 0x000000ffff207224 */ /* 0x000fe400078e0026 */
[----:B------:R-:W-:Y:S01]  /*21c80*/  IMAD.MOV.U32 R33, RZ, RZ, R39 ;  /* 0x000000ffff217224 */ /* 0x000fe200078e0027 */
[----:B------:R-:W-:Y:S06]  /*21c90*/  BRA `(.L_x_13912) ;  /* 0x0000000000647947 */ /* 0x000fec0003800000 */
.L_x_13913:
        /* <DEDUP_REMOVED lines=22> */
.L_x_13942:
[----:B------:R-:W-:Y:S05]  /*21e00*/  BSYNC B4 ;  /* 0x0000000000047941 */ /* 0x000fea0003800000 */
.L_x_13941:
[----:B------:R-:W-:Y:S02]  /*21e10*/  IMAD.MOV.U32 R32, RZ, RZ, R12 ;  /* 0x000000ffff207224 */ /* 0x000fe400078e000c */
[----:B------:R-:W-:-:S07]  /*21e20*/  IMAD.MOV.U32 R33, RZ, RZ, R13 ;  /* 0x000000ffff217224 */ /* 0x000fce00078e000d */
.L_x_13912:
[----:B------:R-:W-:Y:S05]  /*21e30*/  BSYNC B3 ;  /* 0x0000000000037941 */ /* 0x000fea0003800000 */
.L_x_13908:
        /* <DEDUP_REMOVED lines=26> */
.L_x_13946:
[----:B------:R-:W-:Y:S05]  /*21fe0*/  BSYNC B4 ;  /* 0x0000000000047941 */ /* 0x000fea0003800000 */
.L_x_13945:
        /* <DEDUP_REMOVED lines=37> */
.L_x_13954:
[----:B------:R-:W-:Y:S05]  /*22240*/  BSYNC B5 ;  /* 0x0000000000057941 */ /* 0x000fea0003800000 */
.L_x_13953:
[----:B------:R-:W-:Y:S02]  /*22250*/  IMAD.MOV.U32 R52, RZ, RZ, R38 ;  /* 0x000000ffff347224 */ /* 0x000fe400078e0026 */
[----:B------:R-:W-:Y:S01]  /*22260*/  IMAD.MOV.U32 R53, RZ, RZ, R39 ;  /* 0x000000ffff357224 */ /* 0x000fe200078e0027 */
[----:B------:R-:W-:Y:S06]  /*22270*/  BRA `(.L_x_13952) ;  /* 0x0000000000047947 */ /* 0x000fec0003800000 */
.L_x_13951:
[----:B------:R-:W-:-:S11]  /*22280*/  DADD R52, -R34, R48 ;  /* 0x0000000022347229 */ /* 0x000fd60000000130 */
.L_x_13952:
[----:B------:R-:W-:Y:S05]  /*22290*/  BSYNC B4 ;  /* 0x0000000000047941 */ /* 0x000fea0003800000 */
.L_x_13950:
        /* <DEDUP_REMOVED lines=24> */
.L_x_13959:
[----:B------:R-:W-:Y:S05]  /*22420*/  BSYNC B5 ;  /* 0x0000000000057941 */ /* 0x000fea0003800000 */
.L_x_13958:
[----:B------:R-:W-:Y:S02]  /*22430*/  IMAD.MOV.U32 R2, RZ, RZ, R38 ;  /* 0x000000ffff027224 */ /* 0x000fe400078e0026 */
[----:B------:R-:W-:Y:S01]  /*22440*/  IMAD.MOV.U32 R3, RZ, RZ, R39 ;  /* 0x000000ffff037224 */ /* 0x000fe200078e0027 */
[----:B------:R-:W-:Y:S06]  /*22450*/  BRA `(.L_x_13957) ;  /* 0x0000000000047947 */ /* 0x000fec0003800000 */
.L_x_13956:
[----:B------:R-:W-:-:S11]  /*22460*/  DADD R2, -R44, R50 ;  /* 0x000000002c027229 */ /* 0x000fd60000000132 */
.L_x_13957:
[----:B------:R-:W-:Y:S05]  /*22470*/  BSYNC B4 ;  /* 0x0000000000047941 */ /* 0x000fea0003800000 */
.L_x_13955:
        /* <DEDUP_REMOVED lines=27> */
.L_x_13961:
[----:B------:R-:W-:Y:S05]  /*22630*/  BSYNC B4 ;  /* 0x0000000000047941 */ /* 0x000fea0003800000 */
.L_x_13960:
[----:B------:R-:W-:Y:S01]  /*22640*/  PLOP3.LUT P0, PT, PT, PT, PT, 0x80, 0x0 ;  /* 0x000000000000781c */ /* 0x000fe20003f0f070 */
[----:B------:R-:W-:Y:S02]  /*22650*/  IMAD.MOV.U32 R2, RZ, RZ, R12 ;  /* 0x000000ffff027224 */ /* 0x000fe400078e000c */
[----:B------:R-:W-:Y:S01]  /*22660*/  IMAD.MOV.U32 R3, RZ, RZ, R13 ;  /* 0x000000ffff037224 */ /* 0x000fe200078e000d */
[----:B------:R-:W-:Y:S09]  /*22670*/  BRA `(.L_x_13947) ;  /* 0x00000008004c7947 */ /* 0x000ff20003800000 */
.L_x_13949:
        /* <DEDUP_REMOVED lines=27> */
.L_x_13964:
[----:B------:R-:W-:Y:S05]  /*22830*/  BSYNC B4 ;  /* 0x0000000000047941 */ /* 0x000fea0003800000 */
.L_x_13963:
[----:B------:R-:W-:Y:S01]  /*22840*/  PLOP3.LUT P0, PT, PT, PT, PT, 0x80, 0x0 ;  /* 0x000000000000781c */ /* 0x000fe20003f0f070 */
[----:B------:R-:W-:Y:S02]  /*22850*/  IMAD.MOV.U32 R2, RZ, RZ, R12 ;  /* 0x000000ffff027224 */ /* 0x000fe400078e000c */
[----:B------:R-:W-:Y:S01]  /*22860*/  IMAD.MOV.U32 R3, RZ, RZ, R13 ;  /* 0x000000ffff037224 */ /* 0x000fe200078e000d */
[----:B------:R-:W-:Y:S09]  /*22870*/  BRA `(.L_x_13947) ;  /* 0x0000000400cc7947 */ /* 0x000ff20003800000 */
.L_x_13962:
        /* <DEDUP_REMOVED lines=28> */
.L_x_13966:
[----:B------:R-:W-:Y:S05]  /*22a40*/  BSYNC B4 ;  /* 0x0000000000047941 */ /* 0x000fea0003800000 */
.L_x_13965:
        /* <DEDUP_REMOVED lines=21> */
.L_x_13968:
[----:B------:R-:W-:Y:S05]  /*22ba0*/  BSYNC B4 ;  /* 0x0000000000047941 */ /* 0x000fea0003800000 */
.L_x_13967:
[----:B------:R-:W-:Y:S01]  /*22bb0*/  DMUL R8, R8, 8.11296384146066816958e+31 ;  /* 0x4690000008087828 */ /* 0x000fe20000000000 */
[----:B------:R-:W-:Y:S01]  /*22bc0*/  PLOP3.LUT P0, PT, PT, PT, PT, 0x80, 0x0 ;  /* 0x000000000000781c */ /* 0x000fe20003f0f070 */
[----:B------:R-:W-:Y:S02]  /*22bd0*/  IMAD.MOV.U32 R2, RZ, RZ, R38 ;  /* 0x000000ffff027224 */ /* 0x000fe400078e0026 */
[----:B------:R-:W-:Y:S01]  /*22be0*/  IMAD.MOV.U32 R3, RZ, RZ, R39 ;  /* 0x000000ffff037224 */ /* 0x000fe200078e0027 */
[----:B------:R-:W-:Y:S09]  /*22bf0*/  BRA `(.L_x_13947) ;  /* 0x0000000000ec7947 */ /* 0x000ff20003800000 */
.L_x_13948:
        /* <DEDUP_REMOVED lines=24> */
.L_x_13970:
[----:B------:R-:W-:Y:S05]  /*22d80*/  BSYNC B4 ;  /* 0x0000000000047941 */ /* 0x000fea0003800000 */
.L_x_13969:
        /* <DEDUP_REMOVED lines=27> */
.L_x_13972:
[----:B------:R-:W-:Y:S05]  /*22f40*/  BSYNC B4 ;  /* 0x0000000000047941 */ /* 0x000fea0003800000 */
.L_x_13971:
[----:B------:R-:W-:Y:S01]  /*22f50*/  DMUL R2, R12, R34 ;  /* 0x000000220c027228 */ /* 0x000fe20000000000 */
[----:B------:R-:W-:Y:S01]  /*22f60*/  PLOP3.LUT P0, PT, PT, PT, PT, 0x80, 0x0 ;  /* 0x000000000000781c */ /* 0x000fe20003f0f070 */
[----:B------:R-:W-:-:S12]  /*22f70*/  BRA `(.L_x_13947) ;  /* 0x00000000000c7947 */ /* 0x000fd80003800000 */
.L_x_13944:
[----:B------:R-:W-:Y:S01]  /*22f80*/  DMUL R2, R30, 9.00719925474099200000e+15 ;  /* 0x434000001e027828 */ /* 0x000fe20000000000 */
[----:B------:R-:W-:Y:S01]  /*22f90*/  PLOP3.LUT P0, PT, PT, PT, PT, 0x80, 0x0 ;  /* 0x000000000000781c */ /* 0x000fe20003f0f070 */
[----:B------:R-:W-:-:S12]  /*22fa0*/  DMUL R8, R8, 9.00719925474099200000e+15 ;  /* 0x4340000008087828 */ /* 0x000fd80000000000 */
.L_x_13947:
[----:B------:R-:W-:Y:S05]  /*22fb0*/  BSYNC B3 ;  /* 0x0000000000037941 */ /* 0x000fea0003800000 */
.L_x_13943:
        /* <DEDUP_REMOVED lines=67> */
.L_x_13978:
[----:B------:R-:W-:-:S11]  /*233f0*/  DMUL R8, RZ, |R10| ;  /* 0x4000000aff087228 */ /* 0x000fd60000000000 */
.L_x_13979:
[----:B------:R-:W-:Y:S05]  /*23400*/  BSYNC B0 ;  /* 0x0000000000007941 */ /* 0x000fea0003800000 */
.L_x_13977:
        /* <DEDUP_REMOVED lines=11> */
.L_x_13976:
        /* <DEDUP_REMOVED lines=53> */
.L_x_13975:
        /* <DEDUP_REMOVED lines=62> */
.L_x_13983:
[----:B------:R-:W-:-:S11]  /*23bf0*/  DMUL R8, RZ, |R10| ;  /* 0x4000000aff087228 */ /* 0x000fd60000000000 */
.L_x_13984:
[----:B------:R-:W-:Y:S05]  /*23c00*/  BSYNC B0 ;  /* 0x0000000000007941 */ /* 0x000fea0003800000 */
.L_x_13982:
        /* <DEDUP_REMOVED lines=11> */
.L_x_13981:
        /* <DEDUP_REMOVED lines=53> */
.L_x_13974:
        /* <DEDUP_REMOVED lines=11> */
[----:B------:R-:W-:Y:S01]  /*240c0*/  FSEL R41, R29, R21, P4 ;  /* 0x000000151d297208 */ /* 0x000fe20002000000 */
[----:B------:R-:W-:-:S03]  /*240d0*/  DADD R20, -RZ, -R8 ;  /* 0x00000000ff147229 */ /* 0x000fc60000000908 */
[----:B------:R-:W-:-:S07]  /*240e0*/  FSETP.GEU.AND P1, PT, |R41|, 6.5827683646048100446e-37, PT ;  /* 0x036000002900780b */ /* 0x000fce0003f2e200 */
[----:B------:R-:W-:Y:S01]  /*240f0*/  IMAD.MOV.U32 R20, RZ, RZ, R21 ;  /* 0x000000ffff147224 */ /* 0x000fe200078e0015 */
        /* <DEDUP_REMOVED lines=15> */
.L_x_13987:
[----:B------:R-:W-:Y:S05]  /*241f0*/  BSYNC B4 ;  /* 0x0000000000047941 */ /* 0x000fea0003800000 */
.L_x_13986:
        /* <DEDUP_REMOVED lines=82> */
.L_x_13989:
[----:B------:R-:W-:Y:S02]  /*24720*/  FSEL R10, RZ, 3.37028055040000000000e+12, P1 ;  /* 0x54442d18ff0a7808 */ /* 0x000fe40000800000 */
[----:B------:R-:W-:-:S07]  /*24730*/  FSEL R11, RZ, 2.1426990032196044922, P1 ;  /* 0x400921fbff0b7808 */ /* 0x000fce0000800000 */
.L_x_13990:
[----:B------:R-:W-:Y:S05]  /*24740*/  BSYNC B0 ;  /* 0x0000000000007941 */ /* 0x000fea0003800000 */
.L_x_13988:
[----:B------:R-:W-:Y:S01]  /*24750*/  DADD R8, |R2|, |R8| ;  /* 0x0000000002087229 */ /* 0x000fe20000000608 */
[----:B------:R-:W-:-:S07]  /*24760*/  LOP3.LUT R3, R11, 0x80000000, R3, 0xb8, !PT ;  /* 0x800000000b037812 */ /* 0x000fce00078eb803 */
[----:B------:R-:W-:-:S06]  /*24770*/  DSETP.GTU.AND P0, PT, |R8|, +INF , PT ;  /* 0x7ff000000800742a */ /* 0x000fcc0003f0c200 */
[----:B------:R-:W-:Y:S02]  /*24780*/  FSEL R8, R8, R10, P0 ;  /* 0x0000000a08087208 */ /* 0x000fe40000000000 */
[----:B------:R-:W-:Y:S01]  /*24790*/  FSEL R9, R9, R3, P0 ;  /* 0x0000000309097208 */ /* 0x000fe20000000000 */
[----:B------:R-:W-:Y:S06]  /*247a0*/  BRA `(.L_x_13980) ;  /* 0x0000000400d47947 */ /* 0x000fec0003800000 */
.L_x_13985:
        /* <DEDUP_REMOVED lines=26> */
.L_x_13992:
[----:B------:R-:W-:Y:S05]  /*24950*/  BSYNC B4 ;  /* 0x0000000000047941 */ /* 0x000fea0003800000 */
.L_x_13991:
        /* <DEDUP_REMOVED lines=82> */
.L_x_13994:
[----:B------:R-:W-:Y:S02]  /*24e80*/  FSEL R10, RZ, 3.37028055040000000000e+12, P1 ;  /* 0x54442d18ff0a7808 */ /* 0x000fe40000800000 */
[----:B------:R-:W-:-:S07]  /*24e90*/  FSEL R11, RZ, 2.1426990032196044922, P1 ;  /* 0x400921fbff0b7808 */ /* 0x000fce0000800000 */
.L_x_13995:
[----:B------:R-:W-:Y:S05]  /*24ea0*/  BSYNC B0 ;  /* 0x0000000000007941 */ /* 0x000fea0003800000 */
.L_x_13993:
[----:B------:R-:W-:Y:S01]  /*24eb0*/  DADD R8, |R2|, |R8| ;  /* 0x0000000002087229 */ /* 0x000fe20000000608 */
[----:B------:R-:W-:-:S07]  /*24ec0*/  LOP3.LUT R3, R11, 0x80000000, R3, 0xb8, !PT ;  /* 0x800000000b037812 */ /* 0x000fce00078eb803 */
[----:B------:R-:W-:-:S06]  /*24ed0*/  DSETP.GTU.AND P0, PT, |R8|, +INF , PT ;  /* 0x7ff000000800742a */ /* 0x000fcc0003f0c200 */
[----:B------:R-:W-:Y:S02]  /*24ee0*/  FSEL R8, R8, R10, P0 ;  /* 0x0000000a08087208 */ /* 0x000fe40000000000 */
[----:B------:R-:W-:-:S07]  /*24ef0*/  FSEL R9, R9, R3, P0 ;  /* 0x0000000309097208 */ /* 0x000fce0000000000 */
.L_x_13980:
[----:B------:R-:W-:Y:S05]  /*24f00*/  BSYNC B3 ;  /* 0x0000000000037941 */ /* 0x000fea0003800000 */
.L_x_13973:
[----:B------:R-:W-:Y:S01]  /*24f10*/  DADD R2, -RZ, -R32 ;  /* 0x00000000ff027229 */ /* 0x000fe20000000920 */
[----:B------:R-:W-:-:S09]  /*24f20*/  ISETP.NE.AND P0, PT, R56, RZ, PT ;  /* 0x000000ff3800720c */ /* 0x000fd20003f05270 */
[----:B------:R-:W-:Y:S02]  /*24f30*/  FSEL R28, R2, R32, !P0 ;  /* 0x00000020021c7208 */ /* 0x000fe40004000000 */
[----:B------:R-:W-:Y:S01]  /*24f40*/  FSEL R29, R3, R33, !P0 ;  /* 0x00000021031d7208 */ /* 0x000fe20004000000 */
[----:B------:R-:W-:Y:S06]  /*24f50*/  BRA `(.L_x_13996) ;  /* 0x0000003000287947 */ /* 0x000fec0003800000 */
.L_x_13907:
[----:B------:R-:W2:Y:S01]  /*24f60*/  LDL.64 R8, [R1+0x8] ;  /* 0x0000080001087983 */ /* 0x000ea20000100a00 */
[----:B------:R-:W-:Y:S01]  /*24f70*/  UMOV UR4, 0x54442d18 ;  /* 0x54442d1800047882 */ /* 0x000fe20000000000 */
[----:B------:R-:W-:Y:S01]  /*24f80*/  UMOV UR5, 0x3ff921fb ;  /* 0x3ff921fb00057882 */ /* 0x000fe20000000000 */
[----:B------:R-:W-:Y:S02]  /*24f90*/  DADD R28, -RZ, -R22 ;  /* 0x00000000ff1c7229 */ /* 0x000fe40000000916 */
[----:B--2---:R-:W-:-:S08]  /*24fa0*/  DADD R8, R8, -R20 ;  /* 0x0000000008087229 */ /* 0x004fd00000000814 */
[----:B------:R-:W-:Y:S01]  /*24fb0*/  DADD R8, R8, UR4 ;  /* 0x0000000408087e29 */ /* 0x000fe20008000000 */
[----:B------:R-:W-:Y:S10]  /*24fc0*/  BRA `(.L_x_13996) ;  /* 0x00000030000c7947 */ /* 0x000ff40003800000 */
.L_x_13906:
[----:B------:R-:W-:Y:S01]  /*24fd0*/  DADD R28, -RZ, -R22 ;  /* 0x00000000ff1c7229 */ /* 0x000fe20000000916 */
[----:B------:R-:W-:Y:S01]  /*24fe0*/  CS2R R8, SRZ ;  /* 0x0000000000087805 */ /* 0x000fe2000001ff00 */
[----:B------:R-:W-:Y:S09]  /*24ff0*/  BRA `(.L_x_13996) ;  /* 0x0000003000007947 */ /* 0x000ff20003800000 */
.L_x_13905:
        /* <DEDUP_REMOVED lines=108> */
.L_x_14001:
[----:B------:R-:W-:Y:S05]  /*256c0*/  BSYNC B0 ;  /* 0x0000000000007941 */ /* 0x000fea0003800000 */
.L_x_14000:
        /* <DEDUP_REMOVED lines=8> */
.L_x_14003:
[----:B------:R-:W-:Y:S05]  /*25750*/  BSYNC B4 ;  /* 0x0000000000047941 */ /* 0x000fea0003800000 */
.L_x_14002:
        /* <DEDUP_REMOVED lines=82> */
.L_x_14005:
[----:B------:R-:W-:-:S04]  /*25c80*/  ISETP.GE.AND P0, PT, R21, RZ, PT ;  /* 0x000000ff1500720c */ /* 0x000fc80003f06270 */
[----:B------:R-:W-:Y:S02]  /*25c90*/  FSEL R10, RZ, 3.37028055040000000000e+12, P0 ;  /* 0x54442d18ff0a7808 */ /* 0x000fe40000000000 */
[----:B------:R-:W-:-:S07]  /*25ca0*/  FSEL R11, RZ, 2.1426990032196044922, P0 ;  /* 0x400921fbff0b7808 */ /* 0x000fce0000000000 */
.L_x_14006:
[----:B------:R-:W-:Y:S05]  /*25cb0*/  BSYNC B0 ;  /* 0x0000000000007941 */ /* 0x000fea0003800000 */
.L_x_14004:
[----:B------:R-:W-:Y:S01]  /*25cc0*/  DADD R2, R8, R2 ;  /* 0x0000000008027229 */ /* 0x000fe20000000002 */
[----:B------:R-:W-:Y:S01]  /*25cd0*/  LOP3.LUT R9, R11, 0x80000000, R23, 0xb8, !PT ;  /* 0x800000000b097812 */ /* 0x000fe200078eb817 */
[----:B------:R-:W-:-:S06]  /*25ce0*/  DMUL R32, R32, 0.5 ;  /* 0x3fe0000020207828 */ /* 0x000fcc0000000000 */
[----:B------:R-:W-:-:S06]  /*25cf0*/  DSETP.GTU.AND P0, PT, |R2|, +INF , PT ;  /* 0x7ff000000200742a */ /* 0x000fcc0003f0c200 */
[----:B------:R-:W-:Y:S02]  /*25d00*/  FSEL R8, R2, R10, P0 ;  /* 0x0000000a02087208 */ /* 0x000fe40000000000 */
[----:B------:R-:W-:Y:S01]  /*25d10*/  FSEL R9, R3, R9, P0 ;  /* 0x0000000903097208 */ /* 0x000fe20000000000 */
[----:B------:R-:W-:Y:S06]  /*25d20*/  BRA `(.L_x_14007) ;  /* 0x0000002000387947 */ /* 0x000fec0003800000 */
.L_x_13999:
        /* <DEDUP_REMOVED lines=135> */
.L_x_14009:
[----:B------:R-:W-:Y:S05]  /*265a0*/  BSYNC B0 ;  /* 0x0000000000007941 */ /* 0x000fea0003800000 */
.L_x_14008:
        /* <DEDUP_REMOVED lines=8> */
.L_x_14011:
[----:B------:R-:W-:Y:S05]  /*26630*/  BSYNC B4 ;  /* 0x0000000000047941 */ /* 0x000fea0003800000 */
.L_x_14010:
        /* <DEDUP_REMOVED lines=82> */
.L_x_14013:
[----:B------:R-:W-:-:S04]  /*26b60*/  ISETP.GE.AND P0, PT, R21, RZ, PT ;  /* 0x000000ff1500720c */ /* 0x000fc80003f06270 */
[----:B------:R-:W-:Y:S02]  /*26b70*/  FSEL R10, RZ, 3.37028055040000000000e+12, P0 ;  /* 0x54442d18ff0a7808 */ /* 0x000fe40000000000 */
[----:B------:R-:W-:-:S07]  /*26b80*/  FSEL R11, RZ, 2.1426990032196044922, P0 ;  /* 0x400921fbff0b7808 */ /* 0x000fce0000000000 */
.L_x_14014:
[----:B------:R-:W-:Y:S05]  /*26b90*/  BSYNC B0 ;  /* 0x0000000000007941 */ /* 0x000fea0003800000 */
.L_x_14012:
[----:B------:R-:W-:Y:S01]  /*26ba0*/  DADD R2, R8, R2 ;  /* 0x0000000008027229 */ /* 0x000fe20000000002 */
[----:B------:R-:W-:-:S07]  /*26bb0*/  LOP3.LUT R9, R11, 0x80000000, R23, 0xb8, !PT ;  /* 0x800000000b097812 */ /* 0x000fce00078eb817 */
[----:B------:R-:W-:-:S06]  /*26bc0*/  DSETP.GTU.AND P0, PT, |R2|, +INF , PT ;  /* 0x7ff000000200742a */ /* 0x000fcc0003f0c200 */
[----:B------:R-:W-:Y:S02]  /*26bd0*/  FSEL R8, R2, R10, P0 ;  /* 0x0000000a02087208 */ /* 0x000fe40000000000 */
[----:B------:R-:W-:Y:S01]  /*26be0*/  FSEL R9, R3, R9, P0 ;  /* 0x0000000903097208 */ /* 0x000fe20000000000 */
[----:B------:R-:W-:Y:S06]  /*26bf0*/  BRA `(.L_x_14007) ;  /* 0x0000001000847947 */ /* 0x000fec0003800000 */
.L_x_13998:
        /* <DEDUP_REMOVED lines=23> */
.L_x_14016:
[----:B------:R-:W-:Y:S05]  /*26d70*/  BSYNC B4 ;  /* 0x0000000000047941 */ /* 0x000fea0003800000 */
.L_x_14015:
[----:B------:R-:W0:Y:S01]  /*26d80*/  MUFU.RCP64H R13, 2.718280792236328125 ;  /* 0x4005bf0a000d7908 */ /* 0x000e220000001800 */
[----:B------:R-:W-:Y:S01]  /*26d90*/  IMAD.MOV.U32 R14, RZ, RZ, -0x74eba897 ;  /* 0x8b145769ff0e7424 */ /* 0x000fe200078e00ff */
[----:B------:R-:W-:Y:S01]  /*26da0*/  FSETP.GEU.AND P1, PT, |R23|, 6.5827683646048100446e-37, PT ;  /* 0x036000001700780b */ /* 0x000fe20003f2e200 */
[----:B------:R-:W-:Y:S01]  /*26db0*/  IMAD.MOV.U32 R15, RZ, RZ, 0x4005bf0a ;  /* 0x4005bf0aff0f7424 */ /* 0x000fe200078e00ff */
[----:B------:R-:W-:Y:S01]  /*26dc0*/  BSSY B4, `(.L_x_14017) ;  /* 0x0000016000047945 */ /* 0x000fe20003800000 */
[----:B------:R-:W-:Y:S01]  /*26dd0*/  IMAD.MOV.U32 R12, RZ, RZ, 0x1 ;  /* 0x00000001ff0c7424 */ /* 0x000fe200078e00ff */
[----:B------:R-:W-:-:S05]  /*26de0*/  DADD R32, -RZ, |R38| ;  /* 0x00000000ff207229 */ /* 0x000fca0000000526 */
        /* <DEDUP_REMOVED lines=19> */
.L_x_14018:
[----:B------:R-:W-:Y:S05]  /*26f20*/  BSYNC B4 ;  /* 0x0000000000047941 */ /* 0x000fea0003800000 */
.L_x_14017:
        /* <DEDUP_REMOVED lines=136> */
.L_x_14020:
[----:B------:R-:W-:Y:S05]  /*277b0*/  BSYNC B0 ;  /* 0x0000000000007941 */ /* 0x000fea0003800000 */
.L_x_14019:
        /* <DEDUP_REMOVED lines=8> */
.L_x_14022:
[----:B------:R-:W-:Y:S05]  /*27840*/  BSYNC B4 ;  /* 0x0000000000047941 */ /* 0x000fea0003800000 */
.L_x_14021:
        /* <DEDUP_REMOVED lines=82> */
.L_x_14024:
[----:B------:R-:W-:-:S04]  /*27d70*/  ISETP.GE.AND P0, PT, R21, RZ, PT ;  /* 0x000000ff1500720c */ /* 0x000fc80003f06270 */
[----:B------:R-:W-:Y:S02]  /*27d80*/  FSEL R10, RZ, 3.37028055040000000000e+12, P0 ;  /* 0x54442d18ff0a7808 */ /* 0x000fe40000000000 */
[----:B------:R-:W-:-:S07]  /*27d90*/  FSEL R11, RZ, 2.1426990032196044922, P0 ;  /* 0x400921fbff0b7808 */ /* 0x000fce0000000000 */
.L_x_14025:
[----:B------:R-:W-:Y:S05]  /*27da0*/  BSYNC B0 ;  /* 0x0000000000007941 */ /* 0x000fea0003800000 */
.L_x_14023:
[----:B------:R-:W-:Y:S01]  /*27db0*/  DADD R2, R8, R2 ;  /* 0x0000000008027229 */ /* 0x000fe20000000002 */
[----:B------:R-:W-:Y:S01]  /*27dc0*/  LOP3.LUT R9, R11, 0x80000000, R23, 0xb8, !PT ;  /* 0x800000000b097812 */ /* 0x000fe200078eb817 */
[----:B------:R-:W-:-:S06]  /*27dd0*/  DADD R32, R32, 1 ;  /* 0x3ff0000020207429 */ /* 0x000fcc0000000000 */
[----:B------:R-:W-:-:S06]  /*27de0*/  DSETP.GTU.AND P0, PT, |R2|, +INF , PT ;  /* 0x7ff000000200742a */ /* 0x000fcc0003f0c200 */
[----:B------:R-:W-:Y:S02]  /*27df0*/  FSEL R8, R2, R10, P0 ;  /* 0x0000000a02087208 */ /* 0x000fe40000000000 */
[----:B------:R-:W-:-:S07]  /*27e00*/  FSEL R9, R3, R9, P0 ;  /* 0x0000000903097208 */ /* 0x000fce0000000000 */
.L_x_14007:
[----:B------:R-:W-:Y:S05]  /*27e10*/  BSYNC B3 ;  /* 0x0000000000037941 */ /* 0x000fea0003800000 */
.L_x_13997:
        /* <DEDUP_REMOVED lines=9> */
.L_x_13904:
        /* <DEDUP_REMOVED lines=21> */
.L_x_13996:
[----:B------:R-:W-:Y:S05]  /*28000*/  BSYNC B1 ;  /* 0x0000000000017941 */ /* 0x000fea0003800000 */
.L_x_13903:
        /* <DEDUP_REMOVED lines=10> */
.L_x_14026:
[----:B------:R-:W-:Y:S01]  /*280b0*/  DSETP.GTU.AND P0, PT, |R28|, +INF , PT ;  /* 0x7ff000001c00742a */ /* 0x000fe20003f0c200 */
[----:B------:R-:W-:Y:S02]  /*280c0*/  IMAD.MOV.U32 R30, RZ, RZ, R8 ;  /* 0x000000ffff1e7224 */ /* 0x000fe400078e0008 */
[----:B------:R-:W-:-:S11]  /*280d0*/  IMAD.MOV.U32 R31, RZ, RZ, R9 ;  /* 0x000000ffff1f7224 */ /* 0x000fd600078e0009 */
[----:B------:R-:W-:-:S11]  /*280e0*/  @!P0 DADD R28, -RZ, |R28| ;  /* 0x00000000ff1c8229 */ /* 0x000fd6000000051c */
.L_x_13902:
[----:B------:R-:W-:Y:S05]  /*280f0*/  BSYNC B2 ;  /* 0x0000000000027941 */ /* 0x000fea0003800000 */
.L_x_13901:
[----:B------:R-:W0:Y:S01]  /*28100*/  S2R R23, SR_TID.X ;  /* 0x0000000000177919 */ /* 0x000e220000002100 */
[----:B------:R-:W1:Y:S01]  /*28110*/  LDC.U8 R22, c[0x0][0x234] ;  /* 0x00008d00ff167b82 */ /* 0x000e620000000000 */
[----:B------:R-:W-:Y:S01]  /*28120*/  BSSY B6, `(.L_x_14027) ;  /* 0x0000135000067945 */ /* 0x000fe20003800000 */
[----:B0-----:R-:W-:-:S13]  /*28130*/  ISETP.GE.AND P0, PT, R23, R60, PT ;  /* 0x0000003c1700720c */ /* 0x001fda0003f06270 */
[----:B------:R-:W-:Y:S05]  /*28140*/  @P0 BRA `(.L_x_14028) ;  /* 0x0000001000c80947 */ /* 0x000fea0003800000 */
[----:B------:R-:W0:Y:S01]  /*28150*/  S2R R0, SR_CTAID.X ;  /* 0x0000000000007919 */ /* 0x000e220000002500 */
[----:B------:R-:W2:Y:S01]  /*28160*/  LDC.64 R2, c[0x0][0x218] ;  /* 0x00008600ff027b82 */ /* 0x000ea20000000a00 */
[----:B-1----:R-:W-:Y:S01]  /*28170*/  PRMT R8, R22, 0x9910, RZ ;  /* 0x0000991016087816 */ /* 0x002fe200000000ff */
[----:B------:R-:W-:Y:S01]  /*28180*/  ULDC UR4, c[0x0][0x238] ;  /* 0x00008e0000047ab9 */ /* 0x000fe20000000800 */
[----:B0-----:R-:W-:-:S04]  /*28190*/  IMAD R0, R0, 0x200, R23 ;  /* 0x0000020000007824 */ /* 0x001fc800078e0217 */
[----:B------:R-:W-:Y:S02]  /*281a0*/  IMAD R9, R0, UR4, RZ ;  /* 0x0000000400097c24 */ /* 0x000fe4000f8e02ff */
[----:B------:R-:W-:-:S03]  /*281b0*/  IMAD.MOV.U32 R0, RZ, RZ, R8 ;  /* 0x000000ffff007224 */ /* 0x000fc600078e0008 */
[----:B--2---:R-:W-:Y:S02]  /*281c0*/  IADD3 R2, P1, R9, R2, RZ ;  /* 0x0000000209027210 */ /* 0x004fe40007f3e0ff */
        /* <DEDUP_REMOVED lines=15> */
.L_x_14032:
[----:B------:R-:W0:Y:S01]  /*282c0*/  F2I.S64.F64.TRUNC R4, R4 ;  /* 0x0000000400047311 */ /* 0x000e22000030d900 */
[----:B------:R-:W-:Y:S02]  /*282d0*/  IMAD.MOV.U32 R23, RZ, RZ, R61 ;  /* 0x000000ffff177224 */ /* 0x000fe400078e003d */
[----:B0-----:R-:W-:-:S05]  /*282e0*/  IMAD.MOV.U32 R7, RZ, RZ, R4 ;  /* 0x000000ffff077224 */ /* 0x001fca00078e0004 */
[----:B------:R0:W-:Y:S01]  /*282f0*/  STG.E.U8 desc[UR36][R2.64], R7 ;  /* 0x0000000702007986 */ /* 0x0001e2000c101124 */
[----:B------:R-:W-:Y:S05]  /*28300*/  BRA `(.L_x_14028) ;  /* 0x0000001000587947 */ /* 0x000fea0003800000 */
.L_x_14031:
        /* <DEDUP_REMOVED lines=10> */
.L_x_14035:
[----:B------:R-:W0:Y:S01]  /*283b0*/  F2I.F64.TRUNC R5, R4 ;  /* 0x0000000400057311 */ /* 0x000e22000030d100 */
[----:B------:R-:W-:Y:S01]  /*283c0*/  IMAD.MOV.U32 R23, RZ, RZ, R61 ;  /* 0x000000ffff177224 */ /* 0x000fe200078e003d */
[----:B0-----:R0:W-:Y:S01]  /*283d0*/  STG.E desc[UR36][R2.64], R5 ;  /* 0x0000000502007986 */ /* 0x0011e2000c101924 */
[----:B------:R-:W-:Y:S05]  /*283e0*/  BRA `(.L_x_14028) ;  /* 0x0000001000207947 */ /* 0x000fea0003800000 */
.L_x_14034:
[----:B------:R-:W0:Y:S01]  /*283f0*/  F2I.F64.TRUNC R5, R4 ;  /* 0x0000000400057311 */ /* 0x000e22000030d100 */
[----:B------:R-:W-:Y:S01]  /*28400*/  IMAD.MOV.U32 R23, RZ, RZ, R61 ;  /* 0x000000ffff177224 */ /* 0x000fe200078e003d */
[----:B0-----:R0:W-:Y:S01]  /*28410*/  STG.E.U16 desc[UR36][R2.64], R5 ;  /* 0x0000000502007986 */ /* 0x0011e2000c101524 */
[----:B------:R-:W-:Y:S05]  /*28420*/  BRA `(.L_x_14028) ;  /* 0x0000001000107947 */ /* 0x000fea0003800000 */
.L_x_14030:
        /* <DEDUP_REMOVED lines=14> */
.L_x_14037:
        /* <DEDUP_REMOVED lines=9> */
.L_x_14036:
        /* <DEDUP_REMOVED lines=10> */
[----:B------:R-:W-:Y:S01]  /*28640*/  IMAD.MOV.U32 R23, RZ, RZ, R61 ;  /* 0x000000ffff177224 */ /* 0x000fe200078e003d */
[----:B------:R-:W-:-:S05]  /*28650*/  DSETP.GEU.AND P1, PT, |R4|, UR4, PT ;  /* 0x0000000404007e2a */ /* 0x000fca000bf2e200 */
[----:B------:R-:W1:Y:S07]  /*28660*/  F2F.F32.F64 R8, R4 ;  /* 0x0000000400087310 */ /* 0x000e6e0000301000 */
[----:B0-----:R-:W-:Y:S02]  /*28670*/  @!P0 FMUL R9, R9, 1.175494350822287508e-38 ;  /* 0x0080000009098820 */ /* 0x001fe40000400000 */
[----:B-1----:R-:W-:-:S05]  /*28680*/  @!P1 FMUL R8, R8, 1.175494350822287508e-38 ;  /* 0x0080000008089820 */ /* 0x002fca0000400000 */
[----:B------:R0:W-:Y:S01]  /*28690*/  STG.E.64 desc[UR36][R2.64], R8 ;  /* 0x0000000802007986 */ /* 0x0001e2000c101b24 */
[----:B------:R-:W-:Y:S05]  /*286a0*/  BRA `(.L_x_14028) ;  /* 0x0000000c00707947 */ /* 0x000fea0003800000 */
.L_x_14039:
        /* <DEDUP_REMOVED lines=9> */
[----:B------:R-:W-:-:S05]  /*28740*/  F2FP.F16.F32.PACK_AB R9, R0, R9 ;  /* 0x000000090009723e */ /* 0x000fca00000000ff */
[----:B------:R0:W-:Y:S01]  /*28750*/  STG.E desc[UR36][R2.64], R9 ;  /* 0x0000000902007986 */ /* 0x0001e2000c101924 */
[----:B------:R-:W-:Y:S05]  /*28760*/  BRA `(.L_x_14028) ;  /* 0x0000000c00407947 */ /* 0x000fea0003800000 */
.L_x_14038:
[----:B------:R0:W-:Y:S01]  /*28770*/  STG.E.64 desc[UR36][R2.64], R4 ;  /* 0x0000000402007986 */ /* 0x0001e2000c101b24 */
[----:B------:R-:W-:Y:S01]  /*28780*/  IMAD.MOV.U32 R23, RZ, RZ, R61 ;  /* 0x000000ffff177224 */ /* 0x000fe200078e003d */
[----:B------:R-:W-:Y:S06]  /*28790*/  BRA `(.L_x_14028) ;  /* 0x0000000c00347947 */ /* 0x000fec0003800000 */
.L_x_14029:
        /* <DEDUP_REMOVED lines=10> */
[----:B------:R-:W-:-:S06]  /*28840*/  DSETP.NEU.OR P0, PT, R4, RZ, P0 ;  /* 0x000000ff0400722a */ /* 0x000fcc000070d400 */
[----:B------:R-:W-:-:S05]  /*28850*/  SEL R5, RZ, 0x1, !P0 ;  /* 0x00000001ff057807 */ /* 0x000fca0004000000 */
[----:B------:R0:W-:Y:S01]  /*28860*/  STG.E.U8 desc[UR36][R2.64], R5 ;  /* 0x0000000502007986 */ /* 0x0001e2000c101124 */
[----:B------:R-:W-:Y:S05]  /*28870*/  BRA `(.L_x_14028) ;  /* 0x0000000800fc7947 */ /* 0x000fea0003800000 */
.L_x_14042:
[----:B------:R0:W-:Y:S01]  /*28880*/  STG.E.128 desc[UR36][R2.64], R4 ;  /* 0x0000000402007986 */ /* 0x0001e2000c101d24 */
[----:B------:R-:W-:Y:S01]  /*28890*/  IMAD.MOV.U32 R23, RZ, RZ, R61 ;  /* 0x000000ffff177224 */ /* 0x000fe200078e003d */
[----:B------:R-:W-:Y:S06]  /*288a0*/  BRA `(.L_x_14028) ;  /* 0x0000000800f07947 */ /* 0x000fec0003800000 */
.L_x_14041:
        /* <DEDUP_REMOVED lines=25> */
.L_x_14046:
[----:B------:R-:W-:Y:S05]  /*28a40*/  BSYNC B0 ;  /* 0x0000000000007941 */ /* 0x000fea0003800000 */
.L_x_14045:
[----:B------:R-:W-:Y:S01]  /*28a50*/  LOP3.LUT R7, R0, R7, RZ, 0xfc, !PT ;  /* 0x0000000700077212 */ /* 0x000fe200078efcff */
[----:B------:R-:W-:-:S04]  /*28a60*/  IMAD.MOV.U32 R23, RZ, RZ, R61 ;  /* 0x000000ffff177224 */ /* 0x000fc800078e003d */
[----:B------:R0:W-:Y:S01]  /*28a70*/  STG.E.U8 desc[UR36][R2.64], R7 ;  /* 0x0000000702007986 */ /* 0x0001e2000c101124 */
[----:B------:R-:W-:Y:S05]  /*28a80*/  BRA `(.L_x_14028) ;  /* 0x0000000800787947 */ /* 0x000fea0003800000 */
.L_x_14044:
        /* <DEDUP_REMOVED lines=17> */
.L_x_14048:
[----:B------:R-:W-:Y:S01]  /*28ba0*/  IMAD.MOV.U32 R0, RZ, RZ, 0x7f ;  /* 0x0000007fff007424 */ /* 0x000fe200078e00ff */
[----:B------:R-:W-:-:S04]  /*28bb0*/  ISETP.GT.U32.AND P0, PT, R6, 0x7f800000, PT ;  /* 0x7f8000000600780c */ /* 0x000fc80003f04070 */
[----:B------:R-:W-:-:S09]  /*28bc0*/  SEL R0, R0, 0x7c, P0 ;  /* 0x0000007c00007807 */ /* 0x000fd20000000000 */
.L_x_14049:
[----:B------:R-:W-:Y:S05]  /*28bd0*/  BSYNC B0 ;  /* 0x0000000000007941 */ /* 0x000fea0003800000 */
.L_x_14047:
[----:B------:R-:W-:Y:S01]  /*28be0*/  LOP3.LUT R4, R7, 0x80000000, RZ, 0xc0, !PT ;  /* 0x8000000007047812 */ /* 0x000fe200078ec0ff */
[----:B------:R-:W-:-:S03]  /*28bf0*/  IMAD.MOV.U32 R23, RZ, RZ, R61 ;  /* 0x000000ffff177224 */ /* 0x000fc600078e003d */
[----:B------:R-:W-:-:S04]  /*28c00*/  SHF.R.U32.HI R5, RZ, 0x18, R4 ;  /* 0x00000018ff057819 */ /* 0x000fc80000011604 */
[----:B------:R-:W-:-:S05]  /*28c10*/  LOP3.LUT R5, R0, R5, RZ, 0xfc, !PT ;  /* 0x0000000500057212 */ /* 0x000fca00078efcff */
[----:B------:R0:W-:Y:S01]  /*28c20*/  STG.E.U8 desc[UR36][R2.64], R5 ;  /* 0x0000000502007986 */ /* 0x0001e2000c101124 */
[----:B------:R-:W-:Y:S05]  /*28c30*/  BRA `(.L_x_14028) ;  /* 0x00000008000c7947 */ /* 0x000fea0003800000 */
.L_x_14043:
        /* <DEDUP_REMOVED lines=9> */
.L_x_14040:
        /* <DEDUP_REMOVED lines=12> */
.L_x_14052:
        /* <DEDUP_REMOVED lines=21> */
.L_x_14055:
[----:B------:R-:W-:-:S04]  /*28ee0*/  LOP3.LUT R0, R7, 0x80000000, RZ, 0xc0, !PT ;  /* 0x8000000007007812 */ /* 0x000fc800078ec0ff */
[----:B------:R-:W-:-:S04]  /*28ef0*/  SHF.R.U32.HI R5, RZ, 0x18, R0 ;  /* 0x00000018ff057819 */ /* 0x000fc80000011600 */
[----:B------:R-:W-:-:S04]  /*28f00*/  LOP3.LUT R4, R4, R5, RZ, 0xfc, !PT ;  /* 0x0000000504047212 */ /* 0x000fc800078efcff */
[----:B------:R-:W-:-:S07]  /*28f10*/  PRMT R0, R4, 0x7610, R0 ;  /* 0x0000761004007816 */ /* 0x000fce0000000000 */
.L_x_14054:
[----:B------:R-:W-:Y:S05]  /*28f20*/  BSYNC B0 ;  /* 0x0000000000007941 */ /* 0x000fea0003800000 */
.L_x_14053:
[----:B------:R0:W-:Y:S01]  /*28f30*/  STG.E.U8 desc[UR36][R2.64], R0 ;  /* 0x0000000002007986 */ /* 0x0001e2000c101124 */
[----:B------:R-:W-:Y:S01]  /*28f40*/  IMAD.MOV.U32 R23, RZ, RZ, R61 ;  /* 0x000000ffff177224 */ /* 0x000fe200078e003d */
[----:B------:R-:W-:Y:S06]  /*28f50*/  BRA `(.L_x_14028) ;  /* 0x0000000400447947 */ /* 0x000fec0003800000 */
.L_x_14051:
        /* <DEDUP_REMOVED lines=21> */
.L_x_14058:
[----:B------:R-:W-:-:S04]  /*290b0*/  LOP3.LUT R0, R7, 0x80000000, RZ, 0xc0, !PT ;  /* 0x8000000007007812 */ /* 0x000fc800078ec0ff */
[----:B------:R-:W-:-:S04]  /*290c0*/  SHF.R.U32.HI R5, RZ, 0x18, R0 ;  /* 0x00000018ff057819 */ /* 0x000fc80000011600 */
[----:B------:R-:W-:-:S04]  /*290d0*/  LOP3.LUT R4, R4, R5, RZ, 0xfc, !PT ;  /* 0x0000000504047212 */ /* 0x000fc800078efcff */
[----:B------:R-:W-:-:S07]  /*290e0*/  PRMT R0, R4, 0x7610, R0 ;  /* 0x0000761004007816 */ /* 0x000fce0000000000 */
.L_x_14057:
[----:B------:R-:W-:Y:S05]  /*290f0*/  BSYNC B0 ;  /* 0x0000000000007941 */ /* 0x000fea0003800000 */
.L_x_14056:
[----:B------:R4:W-:Y:S01]  /*29100*/  STG.E.U8 desc[UR36][R2.64], R0 ;  /* 0x0000000002007986 */ /* 0x0009e2000c101124 */
[----:B------:R-:W-:Y:S01]  /*29110*/  IMAD.MOV.U32 R23, RZ, RZ, R61 ;  /* 0x000000ffff177224 */ /* 0x000fe200078e003d */
[----:B------:R-:W-:Y:S06]  /*29120*/  BRA `(.L_x_14028) ;  /* 0x0000000000d07947 */ /* 0x000fec0003800000 */
.L_x_14050:
        /* <DEDUP_REMOVED lines=10> */
[----:B------:R-:W-:Y:S02]  /*291d0*/  IMAD.MOV.U32 R23, RZ, RZ, R61 ;  /* 0x000000ffff177224 */ /* 0x000fe400078e003d */
[----:B0-----:R-:W-:-:S11]  /*291e0*/  IMAD.MOV.U32 R5, RZ, RZ, 0xff ;  /* 0x000000ffff057424 */ /* 0x001fd600078e00ff */
        /* <DEDUP_REMOVED lines=15> */
.L_x_14033:
        /* <DEDUP_REMOVED lines=16> */
.L_x_14061:
[----:B------:R-:W-:Y:S01]  /*293e0*/  IMAD.MOV.U32 R23, RZ, RZ, R61 ;  /* 0x000000ffff177224 */ /* 0x000fe200078e003d */
[----:B------:R-:W-:Y:S06]  /*293f0*/  BRA `(.L_x_14028) ;  /* 0x00000000001c7947 */ /* 0x000fec0003800000 */
.L_x_14060:
[----:B------:R-:W0:Y:S01]  /*29400*/  F2I.U64.F64.TRUNC R4, R4 ;  /* 0x0000000400047311 */ /* 0x000e22000030d800 */
[----:B------:R-:W-:Y:S01]  /*29410*/  IMAD.MOV.U32 R23, RZ, RZ, R61 ;  /* 0x000000ffff177224 */ /* 0x000fe200078e003d */
[----:B0-----:R3:W-:Y:S01]  /*29420*/  STG.E.64 desc[UR36][R2.64], R4 ;  /* 0x0000000402007986 */ /* 0x0017e2000c101b24 */
[----:B------:R-:W-:Y:S05]  /*29430*/  BRA `(.L_x_14028) ;  /* 0x00000000000c7947 */ /* 0x000fea0003800000 */
.L_x_14059:
[----:B------:R-:W0:Y:S01]  /*29440*/  F2I.U32.F64.TRUNC R5, R4 ;  /* 0x0000000400057311 */ /* 0x000e22000030d000 */
[----:B------:R-:W-:Y:S01]  /*29450*/  IMAD.MOV.U32 R23, RZ, RZ, R61 ;  /* 0x000000ffff177224 */ /* 0x000fe200078e003d */
[----:B0-----:R0:W-:Y:S06]  /*29460*/  STG.E desc[UR36][R2.64], R5 ;  /* 0x0000000502007986 */ /* 0x0011ec000c101924 */
.L_x_14028:
[----:B------:R-:W-:Y:S05]  /*29470*/  BSYNC B6 ;  /* 0x0000000000067941 */ /* 0x000fea0003800000 */
.L_x_14027:
[----:B------:R-:W-:Y:S01]  /*29480*/  ISETP.GE.AND P0, PT, R23, R60, PT ;  /* 0x0000003c1700720c */ /* 0x000fe20003f06270 */
[----:B------:R-:W-:-:S12]  /*29490*/  BSSY B6, `(.L_x_14062) ;  /* 0x000023e000067945 */ /* 0x000fd80003800000 */
[----:B------:R-:W-:Y:S05]  /*294a0*/  @P0 BRA `(.L_x_14063) ;  /* 0x0000002000f00947 */ /* 0x000fea0003800000 */
[----:B0---4-:R-:W0:Y:S01]  /*294b0*/  S2R R0, SR_CTAID.X ;  /* 0x0000000000007919 */ /* 0x011e220000002500 */
[----:B--23--:R-:W2:Y:S01]  /*294c0*/  LDC.64 R2, c[0x0][0x218] ;  /* 0x00008600ff027b82 */ /* 0x00cea20000000a00 */
        /* <DEDUP_REMOVED lines=20> */
.L_x_14067:
[----:B------:R-:W0:Y:S02]  /*29610*/  F2I.S64.F64.TRUNC R16, R16 ;  /* 0x0000001000107311 */ /* 0x000e24000030d900 */
[----:B0-----:R-:W-:-:S05]  /*29620*/  IMAD.MOV.U32 R5, RZ, RZ, R16 ;  /* 0x000000ffff057224 */ /* 0x001fca00078e0010 */
[----:B------:R0:W-:Y:S01]  /*29630*/  STG.E.U8 desc[UR36][R2.64], R5 ;  /* 0x0000000502007986 */ /* 0x0001e2000c101124 */
[----:B------:R-:W-:Y:S05]  /*29640*/  BRA `(.L_x_14069) ;  /* 0x0000001000087947 */ /* 0x000fea0003800000 */
.L_x_14066:
        /* <DEDUP_REMOVED lines=9> */
.L_x_14071:
[----:B------:R-:W0:Y:S02]  /*296e0*/  F2I.F64.TRUNC R17, R16 ;  /* 0x0000001000117311 */ /* 0x000e24000030d100 */
[----:B0-----:R3:W-:Y:S01]  /*296f0*/  STG.E desc[UR36][R2.64], R17 ;  /* 0x0000001102007986 */ /* 0x0017e2000c101924 */
[----:B------:R-:W-:Y:S05]  /*29700*/  BRA `(.L_x_14069) ;  /* 0x0000000c00d87947 */ /* 0x000fea0003800000 */
.L_x_14070:
[----:B------:R-:W0:Y:S02]  /*29710*/  F2I.F64.TRUNC R17, R16 ;  /* 0x0000001000117311 */ /* 0x000e24000030d100 */
[----:B0-----:R2:W-:Y:S01]  /*29720*/  STG.E.U16 desc[UR36][R2.64], R17 ;  /* 0x0000001102007986 */ /* 0x0015e2000c101524 */
[----:B------:R-:W-:Y:S05]  /*29730*/  BRA `(.L_x_14069) ;  /* 0x0000000c00cc7947 */ /* 0x000fea0003800000 */
.L_x_14065:
        /* <DEDUP_REMOVED lines=13> */
.L_x_14073:
        /* <DEDUP_REMOVED lines=8> */
.L_x_14072:
        /* <DEDUP_REMOVED lines=16> */
.L_x_14075:
        /* <DEDUP_REMOVED lines=11> */
.L_x_14074:
[----:B------:R0:W-:Y:S01]  /*29a40*/  STG.E.64 desc[UR36][R2.64], R16 ;  /* 0x0000001002007986 */ /* 0x0001e2000c101b24 */
[----:B------:R-:W-:Y:S05]  /*29a50*/  BRA `(.L_x_14069) ;  /* 0x0000000c00047947 */ /* 0x000fea0003800000 */
.L_x_14064:
        /* <DEDUP_REMOVED lines=13> */
.L_x_14078:
[----:B------:R0:W-:Y:S01]  /*29b30*/  STG.E.128 desc[UR36][R2.64], R16 ;  /* 0x0000001002007986 */ /* 0x0001e2000c101d24 */
[----:B------:R-:W-:Y:S05]  /*29b40*/  BRA `(.L_x_14069) ;  /* 0x0000000800c87947 */ /* 0x000fea0003800000 */
.L_x_14077:
        /* <DEDUP_REMOVED lines=25> */
.L_x_14082:
[----:B------:R-:W-:Y:S05]  /*29ce0*/  BSYNC B0 ;  /* 0x0000000000007941 */ /* 0x000fea0003800000 */
.L_x_14081:
[----:B------:R-:W-:-:S05]  /*29cf0*/  LOP3.LUT R5, R0, R5, RZ, 0xfc, !PT ;  /* 0x0000000500057212 */ /* 0x000fca00078efcff */
[----:B------:R0:W-:Y:S01]  /*29d00*/  STG.E.U8 desc[UR36][R2.64], R5 ;  /* 0x0000000502007986 */ /* 0x0001e2000c101124 */
[----:B------:R-:W-:Y:S05]  /*29d10*/  BRA `(.L_x_14069) ;  /* 0x0000000800547947 */ /* 0x000fea0003800000 */
.L_x_14080:
        /* <DEDUP_REMOVED lines=17> */
.L_x_14084:
[----:B------:R-:W-:Y:S01]  /*29e30*/  IMAD.MOV.U32 R0, RZ, RZ, 0x7f ;  /* 0x0000007fff007424 */ /* 0x000fe200078e00ff */
[----:B------:R-:W-:-:S04]  /*29e40*/  ISETP.GT.U32.AND P0, PT, R4, 0x7f800000, PT ;  /* 0x7f8000000400780c */ /* 0x000fc80003f04070 */
[----:B------:R-:W-:-:S09]  /*29e50*/  SEL R0, R0, 0x7c, P0 ;  /* 0x0000007c00007807 */ /* 0x000fd20000000000 */
.L_x_14085:
[----:B------:R-:W-:Y:S05]  /*29e60*/  BSYNC B0 ;  /* 0x0000000000007941 */ /* 0x000fea0003800000 */
.L_x_14083:
[----:B------:R-:W-:-:S04]  /*29e70*/  LOP3.LUT R4, R5, 0x80000000, RZ, 0xc0, !PT ;  /* 0x8000000005047812 */ /* 0x000fc800078ec0ff */
[----:B------:R-:W-:-:S04]  /*29e80*/  SHF.R.U32.HI R5, RZ, 0x18, R4 ;  /* 0x00000018ff057819 */ /* 0x000fc80000011604 */
[----:B------:R-:W-:-:S05]  /*29e90*/  LOP3.LUT R5, R0, R5, RZ, 0xfc, !PT ;  /* 0x0000000500057212 */ /* 0x000fca00078efcff */
[----:B------:R0:W-:Y:S01]  /*29ea0*/  STG.E.U8 desc[UR36][R2.64], R5 ;  /* 0x0000000502007986 */ /* 0x0001e2000c101124 */
[----:B------:R-:W-:Y:S05]  /*29eb0*/  BRA `(.L_x_14069) ;  /* 0x0000000400ec7947 */ /* 0x000fea0003800000 */
.L_x_14079:
        /* <DEDUP_REMOVED lines=8> */
.L_x_14076:
        /* <DEDUP_REMOVED lines=11> */
.L_x_14088:
        /* <DEDUP_REMOVED lines=21> */
.L_x_14091:
[----:B------:R-:W-:-:S04]  /*2a140*/  LOP3.LUT R0, R7, 0x80000000, RZ, 0xc0, !PT ;  /* 0x8000000007007812 */ /* 0x000fc800078ec0ff */
[----:B------:R-:W-:-:S04]  /*2a150*/  SHF.R.U32.HI R5, RZ, 0x18, R0 ;  /* 0x00000018ff057819 */ /* 0x000fc80000011600 */
[----:B------:R-:W-:-:S04]  /*2a160*/  LOP3.LUT R4, R4, R5, RZ, 0xfc, !PT ;  /* 0x0000000504047212 */ /* 0x000fc800078efcff */
[----:B------:R-:W-:-:S07]  /*2a170*/  PRMT R0, R4, 0x7610, R0 ;  /* 0x0000761004007816 */ /* 0x000fce0000000000 */
.L_x_14090:
[----:B------:R-:W-:Y:S05]  /*2a180*/  BSYNC B0 ;  /* 0x0000000000007941 */ /* 0x000fea0003800000 */
.L_x_14089:
[----:B------:R0:W-:Y:S01]  /*2a190*/  STG.E.U8 desc[UR36][R2.64], R0 ;  /* 0x0000000002007986 */ /* 0x0001e2000c101124 */
[----:B------:R-:W-:Y:S05]  /*2a1a0*/  BRA `(.L_x_14069) ;  /* 0x0000000400307947 */ /* 0x000fea0003800000 */
.L_x_14087:
        /* <DEDUP_REMOVED lines=21> */
.L_x_14094:
[----:B------:R-:W-:-:S04]  /*2a300*/  LOP3.LUT R0, R7, 0x80000000, RZ, 0xc0, !PT ;  /* 0x8000000007007812 */ /* 0x000fc800078ec0ff */
[----:B------:R-:W-:-:S04]  /*2a310*/  SHF.R.U32.HI R5, RZ, 0x18, R0 ;  /* 0x00000018ff057819 */ /* 0x000fc80000011600 */
[----:B------:R-:W-:-:S04]  /*2a320*/  LOP3.LUT R4, R4, R5, RZ, 0xfc, !PT ;  /* 0x0000000504047212 */ /* 0x000fc800078efcff */
[----:B------:R-:W-:-:S07]  /*2a330*/  PRMT R0, R4, 0x7610, R0 ;  /* 0x0000761004007816 */ /* 0x000fce0000000000 */
.L_x_14093:
[----:B------:R-:W-:Y:S05]  /*2a340*/  BSYNC B0 ;  /* 0x0000000000007941 */ /* 0x000fea0003800000 */
.L_x_14092:
[----:B------:R0:W-:Y:S01]  /*2a350*/  STG.E.U8 desc[UR36][R2.64], R0 ;  /* 0x0000000002007986 */ /* 0x0001e2000c101124 */
[----:B------:R-:W-:Y:S05]  /*2a360*/  BRA `(.L_x_14069) ;  /* 0x0000000000c07947 */ /* 0x000fea0003800000 */
.L_x_14086:
        /* <DEDUP_REMOVED lines=26> */
.L_x_14068:
        /* <DEDUP_REMOVED lines=16> */
.L_x_14097:
[----:B------:R-:W-:Y:S05]  /*2a610*/  BRA `(.L_x_14069) ;  /* 0x0000000000147947 */ /* 0x000fea0003800000 */
.L_x_14096:
[----:B------:R-:W0:Y:S02]  /*2a620*/  F2I.U64.F64.TRUNC R16, R16 ;  /* 0x0000001000107311 */ /* 0x000e24000030d800 */
[----:B0-----:R0:W-:Y:S01]  /*2a630*/  STG.E.64 desc[UR36][R2.64], R16 ;  /* 0x0000001002007986 */ /* 0x0011e2000c101b24 */
[----:B------:R-:W-:Y:S05]  /*2a640*/  BRA `(.L_x_14069) ;  /* 0x0000000000087947 */ /* 0x000fea0003800000 */
.L_x_14095:
[----:B------:R-:W0:Y:S02]  /*2a650*/  F2I.U32.F64.TRUNC R17, R16 ;  /* 0x0000001000117311 */ /* 0x000e24000030d000 */
[----:B0-----:R0:W-:Y:S02]  /*2a660*/  STG.E desc[UR36][R2.64], R17 ;  /* 0x0000001102007986 */ /* 0x0011e4000c101924 */
.L_x_14069:
[----:B------:R-:W-:-:S05]  /*2a670*/  VIADD R23, R23, 0x80 ;  /* 0x0000008017177836 */ /* 0x000fca0000000000 */
[----:B------:R-:W-:-:S13]  /*2a680*/  ISETP.GE.AND P0, PT, R23, R60, PT ;  /* 0x0000003c1700720c */ /* 0x000fda0003f06270 */
[----:B------:R-:W-:Y:S05]  /*2a690*/  @P0 BRA `(.L_x_14063) ;  /* 0x0000001000740947 */ /* 0x000fea0003800000 */
[----:B0-----:R-:W0:Y:S01]  /*2a6a0*/  S2R R0, SR_CTAID.X ;  /* 0x0000000000007919 */ /* 0x001e220000002500 */
[----:B-1234-:R-:W1:Y:S01]  /*2a6b0*/  LDC.64 R2, c[0x0][0x218] ;  /* 0x00008600ff027b82 */ /* 0x01ee620000000a00 */
[----:B------:R-:W-:Y:S01]  /*2a6c0*/  PRMT R4, R22, 0x9910, RZ ;  /* 0x0000991016047816 */ /* 0x000fe200000000ff */
[----:B------:R-:W-:Y:S01]  /*2a6d0*/  ULDC UR4, c[0x0][0x238] ;  /* 0x00008e0000047ab9 */ /* 0x000fe20000000800 */
[----:B0-----:R-:W-:-:S04]  /*2a6e0*/  IMAD R0, R0, 0x200, R23 ;  /* 0x0000020000007824 */ /* 0x001fc800078e0217 */
        /* <DEDUP_REMOVED lines=17> */
.L_x_14101:
[----:B------:R-:W0:Y:S02]  /*2a800*/  F2I.S64.F64.TRUNC R24, R24 ;  /* 0x0000001800187311 */ /* 0x000e24000030d900 */
[----:B0-----:R-:W-:-:S05]  /*2a810*/  IMAD.MOV.U32 R5, RZ, RZ, R24 ;  /* 0x000000ffff057224 */ /* 0x001fca00078e0018 */
[----:B------:R0:W-:Y:S01]  /*2a820*/  STG.E.U8 desc[UR36][R2.64], R5 ;  /* 0x0000000502007986 */ /* 0x0001e2000c101124 */
[----:B------:R-:W-:Y:S05]  /*2a830*/  BRA `(.L_x_14103) ;  /* 0x0000001000087947 */ /* 0x000fea0003800000 */
.L_x_14100:
        /* <DEDUP_REMOVED lines=9> */
.L_x_14105:
[----:B------:R-:W0:Y:S02]  /*2a8d0*/  F2I.F64.TRUNC R25, R24 ;  /* 0x0000001800197311 */ /* 0x000e24000030d100 */
[----:B0-----:R0:W-:Y:S01]  /*2a8e0*/  STG.E desc[UR36][R2.64], R25 ;  /* 0x0000001902007986 */ /* 0x0011e2000c101924 */
[----:B------:R-:W-:Y:S05]  /*2a8f0*/  BRA `(.L_x_14103) ;  /* 0x0000000c00d87947 */ /* 0x000fea0003800000 */
.L_x_14104:
[----:B------:R-:W0:Y:S02]  /*2a900*/  F2I.F64.TRUNC R25, R24 ;  /* 0x0000001800197311 */ /* 0x000e24000030d100 */
[----:B0-----:R0:W-:Y:S01]  /*2a910*/  STG.E.U16 desc[UR36][R2.64], R25 ;  /* 0x0000001902007986 */ /* 0x0011e2000c101524 */
[----:B------:R-:W-:Y:S05]  /*2a920*/  BRA `(.L_x_14103) ;  /* 0x0000000c00cc7947 */ /* 0x000fea0003800000 */
.L_x_14099:
        /* <DEDUP_REMOVED lines=13> */
.L_x_14107:
        /* <DEDUP_REMOVED lines=8> */
.L_x_14106:
        /* <DEDUP_REMOVED lines=16> */
.L_x_14109:
        /* <DEDUP_REMOVED lines=11> */
.L_x_14108:
[----:B------:R0:W-:Y:S01]  /*2ac30*/  STG.E.64 desc[UR36][R2.64], R24 ;  /* 0x0000001802007986 */ /* 0x0001e2000c101b24 */
[----:B------:R-:W-:Y:S05]  /*2ac40*/  BRA `(.L_x_14103) ;  /* 0x0000000c00047947 */ /* 0x000fea0003800000 */
.L_x_14098:
        /* <DEDUP_REMOVED lines=13> */
.L_x_14112:
[----:B------:R0:W-:Y:S01]  /*2ad20*/  STG.E.128 desc[UR36][R2.64], R24 ;  /* 0x0000001802007986 */ /* 0x0001e2000c101d24 */
[----:B------:R-:W-:Y:S05]  /*2ad30*/  BRA `(.L_x_14103) ;  /* 0x0000000800c87947 */ /* 0x000fea0003800000 */
.L_x_14111:
        /* <DEDUP_REMOVED lines=25> */
.L_x_14116:
[----:B------:R-:W-:Y:S05]  /*2aed0*/  BSYNC B0 ;  /* 0x0000000000007941 */ /* 0x000fea0003800000 */
.L_x_14115:
[----:B------:R-:W-:-:S05]  /*2aee0*/  LOP3.LUT R5, R0, R5, RZ, 0xfc, !PT ;  /* 0x0000000500057212 */ /* 0x000fca00078efcff */
[----:B------:R0:W-:Y:S01]  /*2aef0*/  STG.E.U8 desc[UR36][R2.64], R5 ;  /* 0x0000000502007986 */ /* 0x0001e2000c101124 */
[----:B------:R-:W-:Y:S05]  /*2af00*/  BRA `(.L_x_14103) ;  /* 0x0000000800547947 */ /* 0x000fea0003800000 */
.L_x_14114:
        /* <DEDUP_REMOVED lines=17> */
.L_x_14118:
[----:B------:R-:W-:Y:S01]  /*2b020*/  IMAD.MOV.U32 R0, RZ, RZ, 0x7f ;  /* 0x0000007fff007424 */ /* 0x000fe200078e00ff */
[----:B------:R-:W-:-:S04]  /*2b030*/  ISETP.GT.U32.AND P0, PT, R4, 0x7f800000, PT ;  /* 0x7f8000000400780c */ /* 0x000fc80003f04070 */
[----:B------:R-:W-:-:S09]  /*2b040*/  SEL R0, R0, 0x7c, P0 ;  /* 0x0000007c00007807 */ /* 0x000fd20000000000 */
.L_x_14119:
[----:B------:R-:W-:Y:S05]  /*2b050*/  BSYNC B0 ;  /* 0x0000000000007941 */ /* 0x000fea0003800000 */
.L_x_14117:
[----:B------:R-:W-:-:S04]  /*2b060*/  LOP3.LUT R4, R5, 0x80000000, RZ, 0xc0, !PT ;  /* 0x8000000005047812 */ /* 0x000fc800078ec0ff */
[----:B------:R-:W-:-:S04]  /*2b070*/  SHF.R.U32.HI R5, RZ, 0x18, R4 ;  /* 0x00000018ff057819 */ /* 0x000fc80000011604 */
[----:B------:R-:W-:-:S05]  /*2b080*/  LOP3.LUT R5, R0, R5, RZ, 0xfc, !PT ;  /* 0x0000000500057212 */ /* 0x000fca00078efcff */
[----:B------:R0:W-:Y:S01]  /*2b090*/  STG.E.U8 desc[UR36][R2.64], R5 ;  /* 0x0000000502007986 */ /* 0x0001e2000c101124 */
[----:B------:R-:W-:Y:S05]  /*2b0a0*/  BRA `(.L_x_14103) ;  /* 0x0000000400ec7947 */ /* 0x000fea0003800000 */
.L_x_14113:
        /* <DEDUP_REMOVED lines=8> */
.L_x_14110:
        /* <DEDUP_REMOVED lines=11> */
.L_x_14122:
        /* <DEDUP_REMOVED lines=21> */
.L_x_14125:
[----:B------:R-:W-:-:S04]  /*2b330*/  LOP3.LUT R0, R7, 0x80000000, RZ, 0xc0, !PT ;  /* 0x8000000007007812 */ /* 0x000fc800078ec0ff */
[----:B------:R-:W-:-:S04]  /*2b340*/  SHF.R.U32.HI R5, RZ, 0x18, R0 ;  /* 0x00000018ff057819 */ /* 0x000fc80000011600 */
[----:B------:R-:W-:-:S04]  /*2b350*/  LOP3.LUT R4, R4, R5, RZ, 0xfc, !PT ;  /* 0x0000000504047212 */ /* 0x000fc800078efcff */
[----:B------:R-:W-:-:S07]  /*2b360*/  PRMT R0, R4, 0x7610, R0 ;  /* 0x0000761004007816 */ /* 0x000fce0000000000 */
.L_x_14124:
[----:B------:R-:W-:Y:S05]  /*2b370*/  BSYNC B0 ;  /* 0x0000000000007941 */ /* 0x000fea0003800000 */
.L_x_14123:
[----:B------:R3:W-:Y:S01]  /*2b380*/  STG.E.U8 desc[UR36][R2.64], R0 ;  /* 0x0000000002007986 */ /* 0x0007e2000c101124 */
[----:B------:R-:W-:Y:S05]  /*2b390*/  BRA `(.L_x_14103) ;  /* 0x0000000400307947 */ /* 0x000fea0003800000 */
.L_x_14121:
        /* <DEDUP_REMOVED lines=21> */
.L_x_14128:
[----:B------:R-:W-:-:S04]  /*2b4f0*/  LOP3.LUT R0, R7, 0x80000000, RZ, 0xc0, !PT ;  /* 0x8000000007007812 */ /* 0x000fc800078ec0ff */
[----:B------:R-:W-:-:S04]  /*2b500*/  SHF.R.U32.HI R5, RZ, 0x18, R0 ;  /* 0x00000018ff057819 */ /* 0x000fc80000011600 */
[----:B------:R-:W-:-:S04]  /*2b510*/  LOP3.LUT R4, R4, R5, RZ, 0xfc, !PT ;  /* 0x0000000504047212 */ /* 0x000fc800078efcff */
[----:B------:R-:W-:-:S07]  /*2b520*/  PRMT R0, R4, 0x7610, R0 ;  /* 0x0000761004007816 */ /* 0x000fce0000000000 */
.L_x_14127:
[----:B------:R-:W-:Y:S05]  /*2b530*/  BSYNC B0 ;  /* 0x0000000000007941 */ /* 0x000fea0003800000 */
.L_x_14126:
[----:B------:R0:W-:Y:S01]  /*2b540*/  STG.E.U8 desc[UR36][R2.64], R0 ;  /* 0x0000000002007986 */ /* 0x0001e2000c101124 */
[----:B------:R-:W-:Y:S05]  /*2b550*/  BRA `(.L_x_14103) ;  /* 0x0000000000c07947 */ /* 0x000fea0003800000 */
.L_x_14120:
        /* <DEDUP_REMOVED lines=26> */
.L_x_14102:
        /* <DEDUP_REMOVED lines=16> */
.L_x_14131:
[----:B------:R-:W-:Y:S05]  /*2b800*/  BRA `(.L_x_14103) ;  /* 0x0000000000147947 */ /* 0x000fea0003800000 */
.L_x_14130:
[----:B------:R-:W0:Y:S02]  /*2b810*/  F2I.U64.F64.TRUNC R24, R24 ;  /* 0x0000001800187311 */ /* 0x000e24000030d800 */
[----:B0-----:R1:W-:Y:S01]  /*2b820*/  STG.E.64 desc[UR36][R2.64], R24 ;  /* 0x0000001802007986 */ /* 0x0013e2000c101b24 */
[----:B------:R-:W-:Y:S05]  /*2b830*/  BRA `(.L_x_14103) ;  /* 0x0000000000087947 */ /* 0x000fea0003800000 */
.L_x_14129:
[----:B------:R-:W0:Y:S02]  /*2b840*/  F2I.U32.F64.TRUNC R25, R24 ;  /* 0x0000001800197311 */ /* 0x000e24000030d000 */
[----:B0-----:R0:W-:Y:S02]  /*2b850*/  STG.E desc[UR36][R2.64], R25 ;  /* 0x0000001902007986 */ /* 0x0011e4000c101924 */
.L_x_14103:
[----:B------:R-:W-:-:S07]  /*2b860*/  VIADD R23, R23, 0x80 ;  /* 0x0000008017177836 */ /* 0x000fce0000000000 */
.L_x_14063:
[----:B------:R-:W-:Y:S05]  /*2b870*/  BSYNC B6 ;  /* 0x0000000000067941 */ /* 0x000fea0003800000 */
.L_x_14062:
[----:B------:R-:W-:-:S13]  /*2b880*/  ISETP.GE.AND P0, PT, R23, R60, PT ;  /* 0x0000003c1700720c */ /* 0x000fda0003f06270 */
[----:B------:R-:W-:Y:S05]  /*2b890*/  @P0 EXIT ;  /* 0x000000000000094d */ /* 0x000fea0003800000 */
[----:B0--34-:R-:W0:Y:S01]  /*2b8a0*/  S2R R0, SR_CTAID.X ;  /* 0x0000000000007919 */ /* 0x019e220000002500 */
[----:B-12---:R-:W1:Y:S01]  /*2b8b0*/  LDC.64 R2, c[0x0][0x218] ;  /* 0x00008600ff027b82 */ /* 0x006e620000000a00 */
[----:B------:R-:W-:Y:S01]  /*2b8c0*/  ULDC UR4, c[0x0][0x238] ;  /* 0x00008e0000047ab9 */ /* 0x000fe20000000800 */
[----:B0-----:R-:W-:Y:S01]  /*2b8d0*/  IMAD R23, R0, 0x200, R23 ;  /* 0x0000020000177824 */ /* 0x001fe200078e0217 */
[----:B------:R-:W-:-:S03]  /*2b8e0*/  PRMT R0, R22, 0x9910, RZ ;  /* 0x0000991016007816 */ /* 0x000fc600000000ff */
[----:B------:R-:W-:Y:S01]  /*2b8f0*/  IMAD R23, R23, UR4, RZ ;  /* 0x0000000417177c24 */ /* 0x000fe2000f8e02ff */
[----:B------:R-:W-:-:S04]  /*2b900*/  ISETP.GT.AND P1, PT, R0, 0x9, PT ;  /* 0x000000090000780c */ /* 0x000fc80003f24270 */
[----:B-1----:R-:W-:-:S05]  /*2b910*/  IADD3 R2, P0, R23, R2, RZ ;  /* 0x0000000217027210 */ /* 0x002fca0007f1e0ff */
[----:B------:R-:W-:-:S04]  /*2b920*/  IMAD.X R3, RZ, RZ, R3, P0 ;  /* 0x000000ffff037224 */ /* 0x000fc800000e0603 */
        /* <DEDUP_REMOVED lines=12> */
.L_x_14135:
[----:B------:R-:W0:Y:S02]  /*2b9f0*/  F2I.S64.F64.TRUNC R28, R28 ;  /* 0x0000001c001c7311 */ /* 0x000e24000030d900 */
[----:B0-----:R-:W-:-:S05]  /*2ba00*/  IMAD.MOV.U32 R5, RZ, RZ, R28 ;  /* 0x000000ffff057224 */ /* 0x001fca00078e001c */
[----:B------:R-:W-:Y:S01]  /*2ba10*/  STG.E.U8 desc[UR36][R2.64], R5 ;  /* 0x0000000502007986 */ /* 0x000fe2000c101124 */
[----:B------:R-:W-:Y:S05]  /*2ba20*/  EXIT ;  /* 0x000000000000794d */ /* 0x000fea0003800000 */
.L_x_14134:
        /* <DEDUP_REMOVED lines=9> */
.L_x_14138:
[----:B------:R-:W0:Y:S02]  /*2bac0*/  F2I.F64.TRUNC R29, R28 ;  /* 0x0000001c001d7311 */ /* 0x000e24000030d100 */
[----:B0-----:R-:W-:Y:S01]  /*2bad0*/  STG.E desc[UR36][R2.64], R29 ;  /* 0x0000001d02007986 */ /* 0x001fe2000c101924 */
[----:B------:R-:W-:Y:S05]  /*2bae0*/  EXIT ;  /* 0x000000000000794d */ /* 0x000fea0003800000 */
.L_x_14137:
[----:B------:R-:W0:Y:S02]  /*2baf0*/  F2I.F64.TRUNC R29, R28 ;  /* 0x0000001c001d7311 */ /* 0x000e24000030d100 */
[----:B0-----:R-:W-:Y:S01]  /*2bb00*/  STG.E.U16 desc[UR36][R2.64], R29 ;  /* 0x0000001d02007986 */ /* 0x001fe2000c101524 */
[----:B------:R-:W-:Y:S05]  /*2bb10*/  EXIT ;  /* 0x000000000000794d */ /* 0x000fea0003800000 */
.L_x_14133:
        /* <DEDUP_REMOVED lines=13> */
.L_x_14140:
        /* <DEDUP_REMOVED lines=8> */
.L_x_14139:
        /* <DEDUP_REMOVED lines=16> */
.L_x_14142:
        /* <DEDUP_REMOVED lines=11> */
.L_x_14141:
[----:B------:R-:W-:Y:S01]  /*2be20*/  STG.E.64 desc[UR36][R2.64], R28 ;  /* 0x0000001c02007986 */ /* 0x000fe2000c101b24 */
[----:B------:R-:W-:Y:S05]  /*2be30*/  EXIT ;  /* 0x000000000000794d */ /* 0x000fea0003800000 */
.L_x_14132:
        /* <DEDUP_REMOVED lines=13> */
.L_x_14145:
[----:B------:R-:W-:Y:S01]  /*2bf10*/  STG.E.128 desc[UR36][R2.64], R28 ;  /* 0x0000001c02007986 */ /* 0x000fe2000c101d24 */
[----:B------:R-:W-:Y:S05]  /*2bf20*/  EXIT ;  /* 0x000000000000794d */ /* 0x000fea0003800000 */
.L_x_14144:
        /* <DEDUP_REMOVED lines=25> */
.L_x_14149:
[----:B------:R-:W-:Y:S05]  /*2c0c0*/  BSYNC B0 ;  /* 0x0000000000007941 */ /* 0x000fea0003800000 */
.L_x_14148:
[----:B------:R-:W-:-:S05]  /*2c0d0*/  LOP3.LUT R5, R0, R5, RZ, 0xfc, !PT ;  /* 0x0000000500057212 */ /* 0x000fca00078efcff */
[----:B------:R-:W-:Y:S01]  /*2c0e0*/  STG.E.U8 desc[UR36][R2.64], R5 ;  /* 0x0000000502007986 */ /* 0x000fe2000c101124 */
[----:B------:R-:W-:Y:S05]  /*2c0f0*/  EXIT ;  /* 0x000000000000794d */ /* 0x000fea0003800000 */
.L_x_14147:
        /* <DEDUP_REMOVED lines=17> */
.L_x_14151:
[----:B------:R-:W-:Y:S01]  /*2c210*/  IMAD.MOV.U32 R0, RZ, RZ, 0x7f ;  /* 0x0000007fff007424 */ /* 0x000fe200078e00ff */
[----:B------:R-:W-:-:S04]  /*2c220*/  ISETP.GT.U32.AND P0, PT, R4, 0x7f800000, PT ;  /* 0x7f8000000400780c */ /* 0x000fc80003f04070 */
[----:B------:R-:W-:-:S09]  /*2c230*/  SEL R0, R0, 0x7c, P0 ;  /* 0x0000007c00007807 */ /* 0x000fd20000000000 */
.L_x_14152:
[----:B------:R-:W-:Y:S05]  /*2c240*/  BSYNC B0 ;  /* 0x0000000000007941 */ /* 0x000fea0003800000 */
.L_x_14150:
[----:B------:R-:W-:-:S04]  /*2c250*/  LOP3.LUT R4, R5, 0x80000000, RZ, 0xc0, !PT ;  /* 0x8000000005047812 */ /* 0x000fc800078ec0ff */
[----:B------:R-:W-:-:S04]  /*2c260*/  SHF.R.U32.HI R5, RZ, 0x18, R4 ;  /* 0x00000018ff057819 */ /* 0x000fc80000011604 */
[----:B------:R-:W-:-:S05]  /*2c270*/  LOP3.LUT R5, R0, R5, RZ, 0xfc, !PT ;  /* 0x0000000500057212 */ /* 0x000fca00078efcff */
[----:B------:R-:W-:Y:S01]  /*2c280*/  STG.E.U8 desc[UR36][R2.64], R5 ;  /* 0x0000000502007986 */ /* 0x000fe2000c101124 */
[----:B------:R-:W-:Y:S05]  /*2c290*/  EXIT ;  /* 0x000000000000794d */ /* 0x000fea0003800000 */
.L_x_14146:
        /* <DEDUP_REMOVED lines=8> */
.L_x_14143:
        /* <DEDUP_REMOVED lines=11> */
.L_x_14155:
        /* <DEDUP_REMOVED lines=21> */
.L_x_14158:
[----:B------:R-:W-:-:S04]  /*2c520*/  LOP3.LUT R0, R7, 0x80000000, RZ, 0xc0, !PT ;  /* 0x8000000007007812 */ /* 0x000fc800078ec0ff */
[----:B------:R-:W-:-:S04]  /*2c530*/  SHF.R.U32.HI R5, RZ, 0x18, R0 ;  /* 0x00000018ff057819 */ /* 0x000fc80000011600 */
[----:B------:R-:W-:-:S04]  /*2c540*/  LOP3.LUT R4, R4, R5, RZ, 0xfc, !PT ;  /* 0x0000000504047212 */ /* 0x000fc800078efcff */
[----:B------:R-:W-:-:S07]  /*2c550*/  PRMT R0, R4, 0x7610, R0 ;  /* 0x0000761004007816 */ /* 0x000fce0000000000 */
.L_x_14157:
[----:B------:R-:W-:Y:S05]  /*2c560*/  BSYNC B0 ;  /* 0x0000000000007941 */ /* 0x000fea0003800000 */
.L_x_14156:
[----:B------:R-:W-:Y:S01]  /*2c570*/  STG.E.U8 desc[UR36][R2.64], R0 ;  /* 0x0000000002007986 */ /* 0x000fe2000c101124 */
[----:B------:R-:W-:Y:S05]  /*2c580*/  EXIT ;  /* 0x000000000000794d */ /* 0x000fea0003800000 */
.L_x_14154:
        /* <DEDUP_REMOVED lines=21> */
.L_x_14161:
[----:B------:R-:W-:-:S04]  /*2c6e0*/  LOP3.LUT R0, R7, 0x80000000, RZ, 0xc0, !PT ;  /* 0x8000000007007812 */ /* 0x000fc800078ec0ff */
[----:B------:R-:W-:-:S04]  /*2c6f0*/  SHF.R.U32.HI R5, RZ, 0x18, R0 ;  /* 0x00000018ff057819 */ /* 0x000fc80000011600 */
[----:B------:R-:W-:-:S04]  /*2c700*/  LOP3.LUT R4, R4, R5, RZ, 0xfc, !PT ;  /* 0x0000000504047212 */ /* 0x000fc800078efcff */
[----:B------:R-:W-:-:S07]  /*2c710*/  PRMT R0, R4, 0x7610, R0 ;  /* 0x0000761004007816 */ /* 0x000fce0000000000 */
.L_x_14160:
[----:B------:R-:W-:Y:S05]  /*2c720*/  BSYNC B0 ;  /* 0x0000000000007941 */ /* 0x000fea0003800000 */
.L_x_14159:
[----:B------:R-:W-:Y:S01]  /*2c730*/  STG.E.U8 desc[UR36][R2.64], R0 ;  /* 0x0000000002007986 */ /* 0x000fe2000c101124 */
[----:B------:R-:W-:Y:S05]  /*2c740*/  EXIT ;  /* 0x000000000000794d */ /* 0x000fea0003800000 */
.L_x_14153:
        /* <DEDUP_REMOVED lines=26> */
.L_x_14136:
        /* <DEDUP_REMOVED lines=16> */
.L_x_14164:
[----:B------:R-:W-:Y:S05]  /*2c9f0*/  EXIT ;  /* 0x000000000000794d */ /* 0x000fea0003800000 */
.L_x_14163:
[----:B------:R-:W0:Y:S02]  /*2ca00*/  F2I.U64.F64.TRUNC R28, R28 ;  /* 0x0000001c001c7311 */ /* 0x000e24000030d800 */
[----:B0-----:R-:W-:Y:S01]  /*2ca10*/  STG.E.64 desc[UR36][R2.64], R28 ;  /* 0x0000001c02007986 */ /* 0x001fe2000c101b24 */
[----:B------:R-:W-:Y:S05]  /*2ca20*/  EXIT ;  /* 0x000000000000794d */ /* 0x000fea0003800000 */
.L_x_14162:
[----:B------:R-:W0:Y:S02]  /*2ca30*/  F2I.U32.F64.TRUNC R29, R28 ;  /* 0x0000001c001d7311 */ /* 0x000e24000030d000 */
[----:B0-----:R-:W-:Y:S01]  /*2ca40*/  STG.E desc[UR36][R2.64], R29 ;  /* 0x0000001d02007986 */ /* 0x001fe2000c101924 */
[----:B------:R-:W-:Y:S05]  /*2ca50*/  EXIT ;  /* 0x000000000000794d */ /* 0x000fea0003800000 */
        .weak           $__internal_23_$__cuda_sm20_div_rn_f64_full
        .type           $__internal_23_$__cuda_sm20_div_rn_f64_full,@function
        .size           $__internal_23_$__cuda_sm20_div_rn_f64_full,($__internal_24_$__cuda_sm20_dsqrt_rn_f64_mediumpath_v1 - $__internal_23_$__cuda_sm20_div_rn_f64_full)
$__internal_23_$__cuda_sm20_div_rn_f64_full:
[----:B------:R-:W-:Y:S01]  /*2ca60*/  FSETP.GEU.AND P0, PT, |R41|, 1.469367938527859385e-39, PT ;  /* 0x001000002900780b */ /* 0x000fe20003f0e200 */
[----:B------:R-:W-:Y:S01]  /*2ca70*/  IMAD.MOV.U32 R58, RZ, RZ, 0x1ca00000 ;  /* 0x1ca00000ff3a7424 */ /* 0x000fe200078e00ff */
[C---:B------:R-:W-:Y:S01]  /*2ca80*/  FSETP.GEU.AND P1, PT, |R37|.reuse, 1.469367938527859385e-39, PT ;  /* 0x001000002500780b */ /* 0x040fe20003f2e200 */
[----:B------:R-:W-:Y:S01]  /*2ca90*/  BSSY B0, `(.L_x_14165) ;  /* 0x000005a000007945 */ /* 0x000fe20003800000 */
[----:B------:R-:W-:Y:S02]  /*2caa0*/  LOP3.LUT R28, R37, 0x800fffff, RZ, 0xc0, !PT ;  /* 0x800fffff251c7812 */ /* 0x000fe400078ec0ff */
[----:B------:R-:W-:Y:S02]  /*2cab0*/  LOP3.LUT R47, R41, 0x7ff00000, RZ, 0xc0, !PT ;  /* 0x7ff00000292f7812 */ /* 0x000fe400078ec0ff */
[----:B------:R-:W-:Y:S01]  /*2cac0*/  LOP3.LUT R29, R28, 0x3ff00000, RZ, 0xfc, !PT ;  /* 0x3ff000001c1d7812 */ /* 0x000fe200078efcff */
[----:B------:R-:W-:Y:S01]  /*2cad0*/  IMAD.MOV.U32 R28, RZ, RZ, R36 ;  /* 0x000000ffff1c7224 */ /* 0x000fe200078e0024 */
[----:B------:R-:W-:-:S03]  /*2cae0*/  LOP3.LUT R46, R37, 0x7ff00000, RZ, 0xc0, !PT ;  /* 0x7ff00000252e7812 */ /* 0x000fc600078ec0ff */
[----:B------:R-:W-:Y:S01]  /*2caf0*/  @!P0 LOP3.LUT R12, R37, 0x7ff00000, RZ, 0xc0, !PT ;  /* 0x7ff00000250c8812 */ /* 0x000fe200078ec0ff */
[----:B------:R-:W-:Y:S01]  /*2cb00*/  @!P0 IMAD.MOV.U32 R38, RZ, RZ, RZ ;  /* 0x000000ffff268224 */ /* 0x000fe200078e00ff */
[----:B------:R-:W-:Y:S01]  /*2cb10*/  @!P1 DMUL R28, R36, 8.98846567431157953865e+307 ;  /* 0x7fe00000241c9828 */ /* 0x000fe20000000000 */
[C---:B------:R-:W-:Y:S02]  /*2cb20*/  ISETP.GE.U32.AND P3, PT, R47.reuse, R46, PT ;  /* 0x0000002e2f00720c */ /* 0x040fe40003f66070 */
[----:B------:R-:W-:Y:S02]  /*2cb30*/  @!P0 ISETP.GE.U32.AND P2, PT, R47, R12, PT ;  /* 0x0000000c2f00820c */ /* 0x000fe40003f46070 */
[C---:B------:R-:W-:Y:S01]  /*2cb40*/  SEL R14, R58.reuse, 0x63400000, !P3 ;  /* 0x634000003a0e7807 */ /* 0x040fe20005800000 */
[----:B------:R-:W0:Y:S01]  /*2cb50*/  MUFU.RCP64H R13, R29 ;  /* 0x0000001d000d7308 */ /* 0x000e220000001800 */
[----:B------:R-:W-:Y:S02]  /*2cb60*/  @!P0 SEL R12, R58, 0x63400000, !P2 ;  /* 0x634000003a0c8807 */ /* 0x000fe40005000000 */
[--C-:B------:R-:W-:Y:S01]  /*2cb70*/  LOP3.LUT R15, R14, 0x800fffff, R41.reuse, 0xf8, !PT ;  /* 0x800fffff0e0f7812 */ /* 0x100fe200078ef829 */
[----:B------:R-:W-:Y:S01]  /*2cb80*/  IMAD.MOV.U32 R14, RZ, RZ, R40 ;  /* 0x000000ffff0e7224 */ /* 0x000fe200078e0028 */
[----:B------:R-:W-:-:S04]  /*2cb90*/  @!P0 LOP3.LUT R12, R12, 0x80000000, R41, 0xf8, !PT ;  /* 0x800000000c0c8812 */ /* 0x000fc800078ef829 */
[----:B------:R-:W-:Y:S01]  /*2cba0*/  @!P0 LOP3.LUT R39, R12, 0x100000, RZ, 0xfc, !PT ;  /* 0x001000000c278812 */ /* 0x000fe200078efcff */
[----:B------:R-:W-:-:S05]  /*2cbb0*/  IMAD.MOV.U32 R12, RZ, RZ, 0x1 ;  /* 0x00000001ff0c7424 */ /* 0x000fca00078e00ff */
[----:B------:R-:W-:Y:S02]  /*2cbc0*/  @!P0 DFMA R14, R14, 2, -R38 ;  /* 0x400000000e0e882b */ /* 0x000fe40000000826 */
[----:B0-----:R-:W-:-:S08]  /*2cbd0*/  DFMA R38, R12, -R28, 1 ;  /* 0x3ff000000c26742b */ /* 0x001fd0000000081c */
[----:B------:R-:W-:-:S08]  /*2cbe0*/  DFMA R38, R38, R38, R38 ;  /* 0x000000262626722b */ /* 0x000fd00000000026 */
[----:B------:R-:W-:-:S08]  /*2cbf0*/  DFMA R12, R12, R38, R12 ;  /* 0x000000260c0c722b */ /* 0x000fd0000000000c */
[----:B------:R-:W-:-:S08]  /*2cc00*/  DFMA R38, R12, -R28, 1 ;  /* 0x3ff000000c26742b */ /* 0x000fd0000000081c */
[----:B------:R-:W-:-:S08]  /*2cc10*/  DFMA R12, R12, R38, R12 ;  /* 0x000000260c0c722b */ /* 0x000fd0000000000c */
[----:B------:R-:W-:-:S08]  /*2cc20*/  DMUL R38, R12, R14 ;  /* 0x0000000e0c267228 */ /* 0x000fd00000000000 */
[----:B------:R-:W-:-:S08]  /*2cc30*/  DFMA R42, R38, -R28, R14 ;  /* 0x8000001c262a722b */ /* 0x000fd0000000000e */
[----:B------:R-:W-:Y:S01]  /*2cc40*/  DFMA R12, R12, R42, R38 ;  /* 0x0000002a0c0c722b */ /* 0x000fe20000000026 */
[----:B------:R-:W-:Y:S01]  /*2cc50*/  IMAD.MOV.U32 R42, RZ, RZ, R47 ;  /* 0x000000ffff2a7224 */ /* 0x000fe200078e002f */
[----:B------:R-:W-:Y:S01]  /*2cc60*/  @!P0 LOP3.LUT R42, R15, 0x7ff00000, RZ, 0xc0, !PT ;  /* 0x7ff000000f2a8812 */ /* 0x000fe200078ec0ff */
[----:B------:R-:W-:Y:S01]  /*2cc70*/  IMAD.MOV.U32 R43, RZ, RZ, R46 ;  /* 0x000000ffff2b7224 */ /* 0x000fe200078e002e */
[----:B------:R-:W-:-:S03]  /*2cc80*/  @!P1 LOP3.LUT R43, R29, 0x7ff00000, RZ, 0xc0, !PT ;  /* 0x7ff000001d2b9812 */ /* 0x000fc600078ec0ff */
[----:B------:R-:W-:-:S05]  /*2cc90*/  VIADD R38, R42, 0xffffffff ;  /* 0xffffffff2a267836 */ /* 0x000fca0000000000 */
[----:B------:R-:W-:Y:S01]  /*2cca0*/  ISETP.GT.U32.AND P0, PT, R38, 0x7feffffe, PT ;  /* 0x7feffffe2600780c */ /* 0x000fe20003f04070 */
[----:B------:R-:W-:-:S05]  /*2ccb0*/  VIADD R38, R43, 0xffffffff ;  /* 0xffffffff2b267836 */ /* 0x000fca0000000000 */
[----:B------:R-:W-:-:S13]  /*2ccc0*/  ISETP.GT.U32.OR P0, PT, R38, 0x7feffffe, P0 ;  /* 0x7feffffe2600780c */ /* 0x000fda0000704470 */
[----:B------:R-:W-:Y:S05]  /*2ccd0*/  @P0 BRA `(.L_x_14166) ;  /* 0x0000000000740947 */ /* 0x000fea0003800000 */
[----:B------:R-:W-:Y:S01]  /*2cce0*/  LOP3.LUT R38, R37, 0x7ff00000, RZ, 0xc0, !PT ;  /* 0x7ff0000025267812 */ /* 0x000fe200078ec0ff */
[----:B------:R-:W-:-:S03]  /*2ccf0*/  IMAD.MOV.U32 R40, RZ, RZ, RZ ;  /* 0x000000ffff287224 */ /* 0x000fc600078e00ff */
[CC--:B------:R-:W-:Y:S02]  /*2cd00*/  ISETP.GE.U32.AND P0, PT, R47.reuse, R38.reuse, PT ;  /* 0x000000262f00720c */ /* 0x0c0fe40003f06070 */
[----:B------:R-:W-:Y:S02]  /*2cd10*/  VIADDMNMX R38, R47, -R38, 0xb9600000, !PT ;  /* 0xb96000002f267446 */ /* 0x000fe40007800926 */
[----:B------:R-:W-:Y:S02]  /*2cd20*/  SEL R42, R58, 0x63400000, !P0 ;  /* 0x634000003a2a7807 */ /* 0x000fe40004000000 */
[----:B------:R-:W-:-:S05]  /*2cd30*/  VIMNMX R38, R38, 0x46a00000, PT ;  /* 0x46a0000026267848 */ /* 0x000fca0003fe0100 */
        /* <DEDUP_REMOVED lines=19> */
[----:B------:R-:W-:-:S05]  /*2ce70*/  FSEL R38, R36, R39, !P0 ;  /* 0x0000002724267208 */ /* 0x000fca0004000000 */
[----:B------:R-:W-:Y:S02]  /*2ce80*/  IMAD.MOV.U32 R39, RZ, RZ, R38 ;  /* 0x000000ffff277224 */ /* 0x000fe400078e0026 */
[----:B------:R-:W-:Y:S01]  /*2ce90*/  IMAD.MOV.U32 R38, RZ, RZ, R12 ;  /* 0x000000ffff267224 */ /* 0x000fe200078e000c */
[----:B------:R-:W-:Y:S06]  /*2cea0*/  BRA `(.L_x_14167) ;  /* 0x0000000000607947 */ /* 0x000fec0003800000 */
.L_x_14166:
        /* <DEDUP_REMOVED lines=17> */
.L_x_14169:
[----:B------:R-:W-:-:S05]  /*2cfc0*/  LOP3.LUT R38, R37, 0x80000, RZ, 0xfc, !PT ;  /* 0x0008000025267812 */ /* 0x000fca00078efcff */
[----:B------:R-:W-:Y:S02]  /*2cfd0*/  IMAD.MOV.U32 R39, RZ, RZ, R38 ;  /* 0x000000ffff277224 */ /* 0x000fe400078e0026 */
[----:B------:R-:W-:Y:S01]  /*2cfe0*/  IMAD.MOV.U32 R38, RZ, RZ, R36 ;  /* 0x000000ffff267224 */ /* 0x000fe200078e0024 */
[----:B------:R-:W-:Y:S06]  /*2cff0*/  BRA `(.L_x_14167) ;  /* 0x00000000000c7947 */ /* 0x000fec0003800000 */
.L_x_14168:
[----:B------:R-:W-:-:S05]  /*2d000*/  LOP3.LUT R38, R41, 0x80000, RZ, 0xfc, !PT ;  /* 0x0008000029267812 */ /* 0x000fca00078efcff */
[----:B------:R-:W-:Y:S02]  /*2d010*/  IMAD.MOV.U32 R39, RZ, RZ, R38 ;  /* 0x000000ffff277224 */ /* 0x000fe400078e0026 */
[----:B------:R-:W-:-:S07]  /*2d020*/  IMAD.MOV.U32 R38, RZ, RZ, R40 ;  /* 0x000000ffff267224 */ /* 0x000fce00078e0028 */
.L_x_14167:
[----:B------:R-:W-:Y:S05]  /*2d030*/  BSYNC B0 ;  /* 0x0000000000007941 */ /* 0x000fea0003800000 */
.L_x_14165:
[----:B------:R-:W-:Y:S02]  /*2d040*/  IMAD.MOV.U32 R12, RZ, RZ, R0 ;  /* 0x000000ffff0c7224 */ /* 0x000fe400078e0000 */
[----:B------:R-:W-:-:S04]  /*2d050*/  IMAD.MOV.U32 R13, RZ, RZ, 0x0 ;  /* 0x00000000ff0d7424 */ /* 0x000fc800078e00ff */
[----:B------:R-:W-:Y:S05]  /*2d060*/  RET.REL.NODEC R12 `(_ZN2at6native27unrolled_elementwise_kernelIZZZNS0_17acosh_kernel_cudaERNS_18TensorIteratorBaseEENKUlvE_clEvENKUlvE_clEvEUlN3c107complexIdEEE_St5arrayIPcLm2EELi4E23TrivialOffsetCalculatorILi1EjESE_NS0_6memory12LoadWithCastILi1EEENSF_13StoreWithCastILi1EEEEEviT_T0_T2_T3_T4_T5_) ;  /* 0xfffffd2c0ce47950 */ /* 0x000fea0003c3ffff */
        .weak           $__internal_24_$__cuda_sm20_dsqrt_rn_f64_mediumpath_v1
        .type           $__internal_24_$__cuda_sm20_dsqrt_rn_f64_mediumpath_v1,@function
        .size           $__internal_24_$__cuda_sm20_dsqrt_rn_f64_mediumpath_v1,(.L_x_21029 - $__internal_24_$__cuda_sm20_dsqrt_rn_f64_mediumpath_v1)
$__internal_24_$__cuda_sm20_dsqrt_rn_f64_mediumpath_v1:
[----:B------:R-:W-:Y:S01]  /*2d070*/  ISETP.GE.U32.AND P0, PT, R14, -0x3400000, PT ;  /* 0xfcc000000e00780c */ /* 0x000fe20003f06070 */
[----:B------:R-:W-:Y:S01]  /*2d080*/  BSSY B0, `(.L_x_14170) ;  /* 0x0000024000007945 */ /* 0x000fe20003800000 */
[----:B------:R-:W-:-:S11]  /*2d090*/  IMAD.MOV.U32 R14, RZ, RZ, R38 ;  /* 0x000000ffff0e7224 */ /* 0x000fd600078e0026 */
        /* <DEDUP_REMOVED lines=9> */
.L_x_14171:
[----:B------:R-:W-:-:S14]  /*2d130*/  DSETP.NE.AND P0, PT, R14, RZ, PT ;  /* 0x000000ff0e00722a */ /* 0x000fdc0003f05000 */
[----:B------:R-:W-:Y:S05]  /*2d140*/  @!P0 BRA `(.L_x_14173) ;  /* 0x0000000000588947 */ /* 0x000fea0003800000 */
[----:B------:R-:W-:-:S13]  /*2d150*/  ISETP.GE.AND P0, PT, R15, RZ, PT ;  /* 0x000000ff0f00720c */ /* 0x000fda0003f06270 */
[----:B------:R-:W-:Y:S02]  /*2d160*/  @!P0 IMAD.MOV.U32 R12, RZ, RZ, 0x0 ;  /* 0x00000000ff0c8424 */ /* 0x000fe400078e00ff */
[----:B------:R-:W-:Y:S01]  /*2d170*/  @!P0 IMAD.MOV.U32 R13, RZ, RZ, -0x80000 ;  /* 0xfff80000ff0d8424 */ /* 0x000fe200078e00ff */
        /* <DEDUP_REMOVED lines=19> */
.L_x_14173:
[----:B------:R-:W-:-:S11]  /*2d2b0*/  DADD R12, R14, R14 ;  /* 0x000000000e0c7229 */ /* 0x000fd6000000000e */
.L_x_14172:
[----:B------:R-:W-:Y:S05]  /*2d2c0*/  BSYNC B0 ;  /* 0x0000000000007941 */ /* 0x000fea0003800000 */
.L_x_14170:
[----:B------:R-:W-:Y:S02]  /*2d2d0*/  IMAD.MOV.U32 R14, RZ, RZ, R0 ;  /* 0x000000ffff0e7224 */ /* 0x000fe400078e0000 */
[----:B------:R-:W-:-:S04]  /*2d2e0*/  IMAD.MOV.U32 R15, RZ, RZ, 0x0 ;  /* 0x00000000ff0f7424 */ /* 0x000fc800078e00ff */
[----:B------:R-:W-:Y:S05]  /*2d2f0*/  RET.REL.NODEC R14 `(_ZN2at6native27unrolled_elementwise_kernelIZZZNS0_17acosh_kernel_cudaERNS_18TensorIteratorBaseEENKUlvE_clEvENKUlvE_clEvEUlN3c107complexIdEEE_St5arrayIPcLm2EELi4E23TrivialOffsetCalculatorILi1EjESE_NS0_6memory12LoadWithCastILi1EEENSF_13StoreWithCastILi1EEEEEviT_T0_T2_T3_T4_T5_) ;  /* 0xfffffd2c0e407950 */ /* 0x000fea0003c3ffff */
.L_x_14174:
        /* <DEDUP_REMOVED lines=16> */
.L_x_21029:


//--------------------- .text._ZN2at6native18elementwise_kernelILi128ELi2EZNS0_22gpu_kernel_impl_nocastIZZZNS0_17acosh_kernel_cudaERNS_18TensorIteratorBaseEENKUlvE_clEvENKUlvE_clEvEUlN3c107complexIdEEE_EEvS4_RKT_EUliE_EEviT1_ --------------------------
	.section	.text._ZN2at6native18elementwise_kernelILi128ELi2EZNS0_22gpu_kernel_impl_nocastIZZZNS0_17acosh_kernel_cudaERNS_18TensorIteratorBaseEENKUlvE_clEvENKUlvE_clEvEUlN3c107complexIdEEE_EEvS4_RKT_EUliE_EEviT1_,"ax",@progbits
	.align	128
        .global         _ZN2at6native18elementwise_kernelILi128ELi2EZNS0_22gpu_kernel_impl_nocastIZZZNS0_17acosh_kernel_cudaERNS_18TensorIteratorBaseEENKUlvE_clEvENKUlvE_clEvEUlN3c107complexIdEEE_EEvS4_RKT_EUliE_EEviT1_
        .type           _ZN2at6native18elementwise_kernelILi128ELi2EZNS0_22gpu_kernel_impl_nocastIZZZNS0_17acosh_kernel_cudaERNS_18TensorIteratorBaseEENKUlvE_clEvENKUlvE_clEvEUlN3c107complexIdEEE_EEvS4_RKT_EUliE_EEviT1_,@function
        .size           _ZN2at6native18elementwise_kernelILi128ELi2EZNS0_22gpu_kernel_impl_nocastIZZZNS0_17acosh_kernel_cudaERNS_18TensorIteratorBaseEENKUlvE_clEvENKUlvE_clEvEUlN3c107complexIdEEE_EEvS4_RKT_EUliE_EEviT1_,(.L_x_21031 - _ZN2at6native18elementwise_kernelILi128ELi2EZNS0_22gpu_kernel_impl_nocastIZZZNS0_17acosh_kernel_cudaERNS_18TensorIteratorBaseEENKUlvE_clEvENKUlvE_clEvEUlN3c107complexIdEEE_EEvS4_RKT_EUliE_EEviT1_)
        .other          _ZN2at6native18elementwise_kernelILi128ELi2EZNS0_22gpu_kernel_impl_nocastIZZZNS0_17acosh_kernel_cudaERNS_18TensorIteratorBaseEENKUlvE_clEvENKUlvE_clEvEUlN3c107complexIdEEE_EEvS4_RKT_EUliE_EEviT1_,@"STO_CUDA_ENTRY STV_DEFAULT"
_ZN2at6native18elementwise_kernelILi128ELi2EZNS0_22gpu_kernel_impl_nocastIZZZNS0_17acosh_kernel_cudaERNS_18TensorIteratorBaseEENKUlvE_clEvENKUlvE_clEvEUlN3c107complexIdEEE_EEvS4_RKT_EUliE_EEviT1_:
.text._ZN2at6native18elementwise_kernelILi128ELi2EZNS0_22gpu_kernel_impl_nocastIZZZNS0_17acosh_kernel_cudaERNS_18TensorIteratorBaseEENKUlvE_clEvENKUlvE_clEvEUlN3c107complexIdEEE_EEvS4_RKT_EUliE_EEviT1_:
        /* <DEDUP_REMOVED lines=15> */
[----:B------:R-:W-:Y:S01]  /*00f0*/  HFMA2.MMA R2, -RZ, RZ, 0, 0 ;  /* 0x00000000ff027435 */ /* 0x000fe200000001ff */
[----:B------:R-:W-:Y:S01]  /*0100*/  IMAD.MOV.U32 R3, RZ, RZ, R7 ;  /* 0x000000ffff037224 */ /* 0x000fe200078e0007 */
[----:B------:R-:W-:Y:S01]  /*0110*/  ULDC.64 UR4, c[0x0][0x220] ;  /* 0x0000880000047ab9 */ /* 0x000fe20000000a00 */
[----:B------:R-:W-:-:S07]  /*0120*/  ISETP.NE.AND P0, PT, R6, 0x1, PT ;  /* 0x000000010600780c */ /* 0x000fce0003f05270 */
        /* <DEDUP_REMOVED lines=281> */
[----:B------:R-:W-:Y:S02]  /*12c0*/  @P0 IMAD.MOV.U32 R4, RZ, RZ, RZ ;  /* 0x000000ffff040224 */ /* 0x000fe400078e00ff */
[----:B------:R-:W-:-:S05]  /*12d0*/  IMAD.MOV R7, RZ, RZ, -R5 ;  /* 0x000000ffff077224 */ /* 0x000fca00078e0a05 */
        /* <DEDUP_REMOVED lines=11> */
.L_x_14177:
[----:B------:R-:W-:Y:S02]  /*1390*/  ULDC.64 UR4, c[0x0][0x418] ;  /* 0x0001060000047ab9 */ /* 0x000fe40000000a00 */
[----:B------:R-:W-:-:S05]  /*13a0*/  IADD3 R4, P0, R0, UR4, RZ ;  /* 0x0000000400047c10 */ /* 0x000fca000ff1e0ff */
[----:B------:R-:W-:-:S06]  /*13b0*/  IMAD.X R5, RZ, RZ, UR5, P0 ;  /* 0x00000005ff057e24 */ /* 0x000fcc00080e06ff */
[----:B------:R-:W2:Y:S01]  /*13c0*/  LDG.E.128 R4, desc[UR8][R4.64] ;  /* 0x0000000804047981 */ /* 0x000ea2000c1e1d00 */
[----:B------:R-:W-:Y:S01]  /*13d0*/  IMAD.MOV.U32 R2, RZ, RZ, 0x33145c07 ;  /* 0x33145c07ff027424 */ /* 0x000fe200078e00ff */
[----:B------:R-:W-:Y:S01]  /*13e0*/  BSSY B1, `(.L_x_14178) ;  /* 0x00008ec000017945 */ /* 0x000fe20003800000 */
[----:B------:R-:W-:-:S05]  /*13f0*/  IMAD.MOV.U32 R3, RZ, RZ, 0x3c91a626 ;  /* 0x3c91a626ff037424 */ /* 0x000fca00078e00ff */
[----:B------:R0:W-:Y:S01]  /*1400*/  STL.64 [R1+0x8], R2 ;  /* 0x0000080201007387 */ /* 0x0001e20000100a00 */
[----:B--2---:R-:W-:Y:S02]  /*1410*/  DSETP.GTU.AND P0, PT, |R6|, +INF , PT ;  /* 0x7ff000000600742a */ /* 0x004fe40003f0c200 */
[----:B------:R-:W-:Y:S02]  /*1420*/  DADD R36, -RZ, |R4| ;  /* 0x00000000ff247229 */ /* 0x000fe40000000504 */
[----:B------:R-:W-:Y:S02]  /*1430*/  DADD R32, -RZ, |R6| ;  /* 0x00000000ff207229 */ /* 0x000fe40000000506 */
[----:B------:R-:W-:-:S14]  /*1440*/  DSETP.GTU.OR P0, PT, |R4|, +INF , P0 ;  /* 0x7ff000000400742a */ /* 0x000fdc000070c600 */
[----:B0-----:R-:W-:Y:S05]  /*1450*/  @P0 BRA `(.L_x_14179) ;  /* 0x0000008c003c0947 */ /* 0x001fea0003800000 */
[----:B------:R-:W-:-:S06]  /*1460*/  DSETP.GT.AND P0, PT, R32, 4.50359962737049600000e+15, PT ;  /* 0x433000002000742a */ /* 0x000fcc0003f04000 */
        /* <DEDUP_REMOVED lines=16> */
[----:B------:R-:W-:Y:S01]  /*1570*/  DADD R26, -RZ, |R32| ;  /* 0x00000000ff1a7229 */ /* 0x000fe20000000520 */
[----:B------:R-:W-:Y:S01]  /*1580*/  UMOV UR4, 0xffffffff ;  /* 0xffffffff00047882 */ /* 0x000fe20000000000 */
[----:B------:R-:W-:Y:S01]  /*1590*/  DADD R16, R36, -1 ;  /* 0xbff0000024107429 */ /* 0x000fe20000000000 */
[----:B------:R-:W-:Y:S01]  /*15a0*/  UMOV UR5, 0x7fefffff ;  /* 0x7fefffff00057882 */ /* 0x000fe20000000000 */
[----:B------:R-:W-:Y:S01]  /*15b0*/  UMOV UR7, UR4 ;  /* 0x0000000400077c82 */ /* 0x000fe20008000000 */
[----:B------:R-:W-:Y:S01]  /*15c0*/  UMOV UR6, UR5 ;  /* 0x0000000500067c82 */ /* 0x000fe20008000000 */
[----:B------:R-:W-:Y:S01]  /*15d0*/  DADD R2, -RZ, |R8| ;  /* 0x00000000ff027229 */ /* 0x000fe20000000508 */
[----:B------:R-:W-:Y:S01]  /*15e0*/  IMAD.MOV.U32 R38, RZ, RZ, RZ ;  /* 0x000000ffff267224 */ /* 0x000fe200078e00ff */
[----:B------:R-:W-:Y:S02]  /*15f0*/  BSSY B3, `(.L_x_14183) ;  /* 0x000029d000037945 */ /* 0x000fe40003800000 */
[----:B------:R-:W-:-:S06]  /*1600*/  DADD R28, -RZ, |R16| ;  /* 0x00000000ff1c7229 */ /* 0x000fcc0000000510 */
[CC--:B------:R-:W-:Y:S02]  /*1610*/  ISETP.GT.U32.AND P1, PT, R2.reuse, R26.reuse, PT ;  /* 0x0000001a0200720c */ /* 0x0c0fe40003f24070 */
[-C--:B------:R-:W-:Y:S02]  /*1620*/  ISETP.LT.U32.AND P0, PT, R2, R26.reuse, PT ;  /* 0x0000001a0200720c */ /* 0x080fe40003f01070 */
[CC--:B------:R-:W-:Y:S02]  /*1630*/  ISETP.GT.U32.AND.EX P1, PT, R3.reuse, R27.reuse, PT, P1 ;  /* 0x0000001b0300720c */ /* 0x0c0fe40003f24110 */
[----:B------:R-:W-:Y:S02]  /*1640*/  ISETP.GT.U32.AND P3, PT, R28, R26, PT ;  /* 0x0000001a1c00720c */ /* 0x000fe40003f64070 */
[CC--:B------:R-:W-:Y:S02]  /*1650*/  SEL R15, R3.reuse, R27.reuse, P1 ;  /* 0x0000001b030f7207 */ /* 0x0c0fe40000800000 */
[----:B------:R-:W-:-:S02]  /*1660*/  ISETP.LT.U32.AND.EX P0, PT, R3, R27, PT, P0 ;  /* 0x0000001b0300720c */ /* 0x000fc40003f01100 */
[----:B------:R-:W-:Y:S02]  /*1670*/  LOP3.LUT R0, R15, 0xffc00000, RZ, 0xc0, !PT ;  /* 0xffc000000f007812 */ /* 0x000fe400078ec0ff */
[-C--:B------:R-:W-:Y:S02]  /*1680*/  ISETP.GT.U32.AND.EX P3, PT, R29, R27.reuse, PT, P3 ;  /* 0x0000001b1d00720c */ /* 0x080fe40003f64130 */
[CC--:B------:R-:W-:Y:S02]  /*1690*/  SEL R12, R2.reuse, R26.reuse, P0 ;  /* 0x0000001a020c7207 */ /* 0x0c0fe40000000000 */
[----:B------:R-:W-:Y:S02]  /*16a0*/  SEL R13, R3, R27, P0 ;  /* 0x0000001b030d7207 */ /* 0x000fe40000000000 */
[----:B------:R-:W-:Y:S01]  /*16b0*/  SEL R14, R2, R26, P1 ;  /* 0x0000001a020e7207 */ /* 0x000fe20000800000 */
[----:B------:R-:W-:Y:S01]  /*16c0*/  IMAD.MOV.U32 R2, RZ, RZ, RZ ;  /* 0x000000ffff027224 */ /* 0x000fe200078e00ff */
[----:B------:R-:W-:-:S02]  /*16d0*/  IADD3 R3, -R0, 0x7fd00000, RZ ;  /* 0x7fd0000000037810 */ /* 0x000fc40007ffe1ff */
[CC--:B------:R-:W-:Y:S02]  /*16e0*/  ISETP.LT.U32.AND P2, PT, R28.reuse, R26.reuse, PT ;  /* 0x0000001a1c00720c */ /* 0x0c0fe40003f41070 */
[CC--:B------:R-:W-:Y:S02]  /*16f0*/  SEL R11, R29.reuse, R27.reuse, P3 ;  /* 0x0000001b1d0b7207 */ /* 0x0c0fe40001800000 */
[-C--:B------:R-:W-:Y:S01]  /*1700*/  ISETP.LT.U32.AND.EX P0, PT, R29, R27.reuse, PT, P2 ;  /* 0x0000001b1d00720c */ /* 0x080fe20003f01120 */
[C---:B------:R-:W-:Y:S01]  /*1710*/  DMUL R18, R2.reuse, R12 ;  /* 0x0000000c02127228 */ /* 0x040fe20000000000 */
[----:B------:R-:W-:Y:S01]  /*1720*/  LOP3.LUT R34, R11, 0xffc00000, RZ, 0xc0, !PT ;  /* 0xffc000000b227812 */ /* 0x000fe200078ec0ff */
[----:B------:R-:W-:Y:S01]  /*1730*/  DMUL R2, R2, R14 ;  /* 0x0000000e02027228 */ /* 0x000fe20000000000 */
[----:B------:R-:W-:Y:S02]  /*1740*/  SEL R20, R28, R26, P0 ;  /* 0x0000001a1c147207 */ /* 0x000fe40000000000 */
[----:B------:R-:W-:-:S02]  /*1750*/  SEL R21, R29, R27, P0 ;  /* 0x0000001b1d157207 */ /* 0x000fc40000000000 */
[----:B------:R-:W-:Y:S01]  /*1760*/  IADD3 R23, -R34, 0x7fd00000, RZ ;  /* 0x7fd0000022177810 */ /* 0x000fe20007ffe1ff */
[----:B------:R-:W-:Y:S01]  /*1770*/  DMUL R24, R18, R18 ;  /* 0x0000001212187228 */ /* 0x000fe20000000000 */
[----:B------:R-:W-:Y:S01]  /*1780*/  SEL R10, R28, R26, P3 ;  /* 0x0000001a1c0a7207 */ /* 0x000fe20001800000 */
[----:B------:R-:W-:-:S03]  /*1790*/  IMAD.U32 R26, RZ, RZ, UR5 ;  /* 0x00000005ff1a7e24 */ /* 0x000fc6000f8e00ff */
[C---:B------:R-:W-:Y:S02]  /*17a0*/  DMUL R18, R22.reuse, R20 ;  /* 0x0000001416127228 */ /* 0x040fe40000000000 */
[----:B------:R-:W-:Y:S02]  /*17b0*/  DMUL R22, R22, R10 ;  /* 0x0000000a16167228 */ /* 0x000fe40000000000 */
[----:B------:R-:W-:-:S04]  /*17c0*/  DFMA R24, R2, R2, R24 ;  /* 0x000000020218722b */ /* 0x000fc80000000018 */
[----:B------:R-:W-:-:S04]  /*17d0*/  DMUL R18, R18, R18 ;  /* 0x0000001212127228 */ /* 0x000fc80000000000 */
[----:B------:R-:W-:Y:S02]  /*17e0*/  DSETP.MIN.AND P0, P1, R24, UR4, PT ;  /* 0x0000000418007e2a */ /* 0x000fe4000b900000 */
[----:B------:R-:W-:Y:S02]  /*17f0*/  IMAD.MOV.U32 R2, RZ, RZ, R25 ;  /* 0x000000ffff027224 */ /* 0x000fe400078e0019 */
[----:B------:R-:W-:Y:S01]  /*1800*/  DFMA R22, R22, R22, R18 ;  /* 0x000000161616722b */ /* 0x000fe20000000012 */
[----:B------:R-:W-:Y:S02]  /*1810*/  IMAD.U32 R18, RZ, RZ, UR6 ;  /* 0x00000006ff127e24 */ /* 0x000fe4000f8e00ff */
[----:B------:R-:W-:Y:S01]  /*1820*/  FSEL R3, R2, UR6, P0 ;  /* 0x0000000602037c08 */ /* 0x000fe20008000000 */
[----:B------:R-:W-:Y:S01]  /*1830*/  UMOV UR6, UR4 ;  /* 0x0000000400067c82 */ /* 0x000fe20008000000 */
[----:B------:R-:W-:-:S03]  /*1840*/  MOV R2, R24 ;  /* 0x0000001800027202 */ /* 0x000fc60000000f00 */
[----:B------:R-:W-:Y:S01]  /*1850*/  DSETP.MIN.AND P2, P3, R22, UR4, PT ;  /* 0x0000000416007e2a */ /* 0x000fe2000bb40000 */
[----:B------:R-:W-:Y:S01]  /*1860*/  SEL R2, R2, UR6, P0 ;  /* 0x0000000602027c07 */ /* 0x000fe20008000000 */
[----:B------:R-:W-:Y:S01]  /*1870*/  IMAD.MOV.U32 R19, RZ, RZ, R23 ;  /* 0x000000ffff137224 */ /* 0x000fe200078e0017 */
[----:B------:R-:W-:Y:S01]  /*1880*/  @P1 LOP3.LUT R3, R18, 0x80000, RZ, 0xfc, !PT ;  /* 0x0008000012031812 */ /* 0x000fe200078efcff */
[----:B------:R-:W-:Y:S01]  /*1890*/  IMAD.MOV.U32 R18, RZ, RZ, R22 ;  /* 0x000000ffff127224 */ /* 0x000fe200078e0016 */
[----:B------:R-:W-:Y:S01]  /*18a0*/  ISETP.GE.U32.AND P1, PT, R13, 0x7ff00000, PT ;  /* 0x7ff000000d00780c */ /* 0x000fe20003f26070 */
[----:B------:R-:W-:Y:S01]  /*18b0*/  DSETP.NEU.AND P0, PT, R12, RZ, PT ;  /* 0x000000ff0c00722a */ /* 0x000fe20003f0d000 */
[----:B------:R-:W-:Y:S01]  /*18c0*/  FSEL R43, R19, UR5, P2 ;  /* 0x00000005132b7c08 */ /* 0x000fe20009000000 */
[----:B------:R-:W0:Y:S01]  /*18d0*/  MUFU.RSQ64H R39, R3 ;  /* 0x0000000300277308 */ /* 0x000e220000001c00 */
[----:B------:R-:W-:Y:S01]  /*18e0*/  SEL R42, R18, UR7, P2 ;  /* 0x00000007122a7c07 */ /* 0x000fe20009000000 */
[----:B------:R-:W-:Y:S01]  /*18f0*/  DSETP.NEU.AND P2, PT, R20, RZ, PT ;  /* 0x000000ff1400722a */ /* 0x000fe20003f4d000 */
[----:B------:R-:W-:-:S03]  /*1900*/  MOV R18, RZ ;  /* 0x000000ff00127202 */ /* 0x000fc60000000f00 */
[----:B------:R-:W-:Y:S02]  /*1910*/  @P3 LOP3.LUT R43, R26, 0x80000, RZ, 0xfc, !PT ;  /* 0x000800001a2b3812 */ /* 0x000fe400078efcff */
[----:B------:R-:W-:Y:S02]  /*1920*/  ISETP.GE.U32.AND P3, PT, R21, 0x7ff00000, PT ;  /* 0x7ff000001500780c */ /* 0x000fe40003f66070 */
[----:B------:R-:W1:Y:S01]  /*1930*/  MUFU.RSQ64H R19, R43 ;  /* 0x0000002b00137308 */ /* 0x000e620000001c00 */
[----:B0-----:R-:W-:-:S08]  /*1940*/  DMUL R28, R38, R38 ;  /* 0x00000026261c7228 */ /* 0x001fd00000000000 */
[----:B------:R-:W-:Y:S02]  /*1950*/  DFMA R28, R2, -R28, 1 ;  /* 0x3ff00000021c742b */ /* 0x000fe4000000081c */
[----:B-1----:R-:W-:Y:S01]  /*1960*/  DMUL R40, R18, R18 ;  /* 0x0000001212287228 */ /* 0x002fe20000000000 */
[----:B------:R-:W-:Y:S02]  /*1970*/  IMAD.MOV.U32 R2, RZ, RZ, 0x0 ;  /* 0x00000000ff027424 */ /* 0x000fe400078e00ff */
[----:B------:R-:W-:-:S03]  /*1980*/  IMAD.MOV.U32 R3, RZ, RZ, 0x3fd80000 ;  /* 0x3fd80000ff037424 */ /* 0x000fc600078e00ff */
[----:B------:R-:W-:Y:S02]  /*1990*/  DMUL R30, R38, R28 ;  /* 0x0000001c261e7228 */ /* 0x000fe40000000000 */
[----:B------:R-:W-:Y:S02]  /*19a0*/  DFMA R40, R42, -R40, 1 ;  /* 0x3ff000002a28742b */ /* 0x000fe40000000828 */
[----:B------:R-:W-:-:S06]  /*19b0*/  DFMA R28, R28, R2, 0.5 ;  /* 0x3fe000001c1c742b */ /* 0x000fcc0000000002 */
        /* <DEDUP_REMOVED lines=13> */
[----:B------:R-:W-:Y:S01]  /*1a90*/  @!P3 FSEL R20, R10, R26, !P2 ;  /* 0x0000001a0a14b208 */ /* 0x000fe20005000000 */
[----:B------:R-:W-:Y:S01]  /*1aa0*/  IMAD.MOV.U32 R18, RZ, RZ, R12 ;  /* 0x000000ffff127224 */ /* 0x000fe200078e000c */
[----:B------:R-:W-:Y:S02]  /*1ab0*/  @!P3 FSEL R21, R11, R27, !P2 ;  /* 0x0000001b0b15b208 */ /* 0x000fe40005000000 */
[----:B------:R-:W-:Y:S01]  /*1ac0*/  MOV R19, R13 ;  /* 0x0000000d00137202 */ /* 0x000fe20000000f00 */
[----:B------:R-:W-:Y:S02]  /*1ad0*/  IMAD.MOV.U32 R24, RZ, RZ, R20 ;  /* 0x000000ffff187224 */ /* 0x000fe400078e0014 */
        /* <DEDUP_REMOVED lines=29> */
[----:B------:R-:W-:Y:S05]  /*1cb0*/  CALL.REL.NOINC `($__internal_26_$__cuda_sm20_dsqrt_rn_f64_mediumpath_v1) ;  /* 0x0000013000487944 */ /* 0x000fea0003c00000 */
[----:B------:R-:W-:-:S07]  /*1cc0*/  MOV R10, R0 ;  /* 0x00000000000a7202 */ /* 0x000fce0000000f00 */
.L_x_14186:
[----:B------:R-:W-:Y:S05]  /*1cd0*/  BSYNC B4 ;  /* 0x0000000000047941 */ /* 0x000fea0003800000 */
.L_x_14185:
        /* <DEDUP_REMOVED lines=81> */
.L_x_14184:
        /* <DEDUP_REMOVED lines=14> */
[----:B------:R-:W-:Y:S01]  /*22d0*/  MOV R2, 0x1 ;  /* 0x0000000100027802 */ /* 0x000fe20000000f00 */
        /* <DEDUP_REMOVED lines=18> */
[----:B------:R-:W-:Y:S05]  /*2400*/  CALL.REL.NOINC `($__internal_25_$__cuda_sm20_div_rn_f64_full) ;  /* 0x0000012000e47944 */ /* 0x000fea0003c00000 */
.L_x_14194:
[----:B------:R-:W-:Y:S05]  /*2410*/  BSYNC B5 ;  /* 0x0000000000057941 */ /* 0x000fea0003800000 */
.L_x_14193:
[----:B------:R-:W-:Y:S02]  /*2420*/  IMAD.MOV.U32 R2, RZ, RZ, R10 ;  /* 0x000000ffff027224 */ /* 0x000fe400078e000a */
[----:B------:R-:W-:Y:S01]  /*2430*/  IMAD.MOV.U32 R3, RZ, RZ, R11 ;  /* 0x000000ffff037224 */ /* 0x000fe200078e000b */
[----:B------:R-:W-:Y:S06]  /*2440*/  BRA `(.L_x_14192) ;  /* 0x0000000000047947 */ /* 0x000fec0003800000 */
.L_x_14191:
[----:B------:R-:W-:-:S11]  /*2450*/  DADD R2, -R8, R18 ;  /* 0x0000000008027229 */ /* 0x000fd60000000112 */
.L_x_14192:
[----:B------:R-:W-:Y:S05]  /*2460*/  BSYNC B4 ;  /* 0x0000000000047941 */ /* 0x000fea0003800000 */
.L_x_14190:
[----:B------:R-:W-:Y:S01]  /*2470*/  DADD R12, -R36, 1 ;  /* 0x3ff00000240c7429 */ /* 0x000fe20000000100 */
[----:B------:R-:W-:Y:S07]  /*2480*/  BSSY B4, `(.L_x_14195) ;  /* 0x000001f000047945 */ /* 0x000fee0003800000 */
[----:B------:R-:W-:-:S14]  /*2490*/  DSETP.GEU.AND P0, PT, R12, RZ, PT ;  /* 0x000000ff0c00722a */ /* 0x000fdc0003f0e000 */
        /* <DEDUP_REMOVED lines=26> */
.L_x_14199:
[----:B------:R-:W-:Y:S05]  /*2640*/  BSYNC B5 ;  /* 0x0000000000057941 */ /* 0x000fea0003800000 */
.L_x_14198:
[----:B------:R-:W-:Y:S05]  /*2650*/  BRA `(.L_x_14197) ;  /* 0x0000000000047947 */ /* 0x000fea0003800000 */
.L_x_14196:
[----:B------:R-:W-:-:S11]  /*2660*/  DADD R10, R24, -R12 ;  /* 0x00000000180a7229 */ /* 0x000fd6000000080c */
.L_x_14197:
[----:B------:R-:W-:Y:S05]  /*2670*/  BSYNC B4 ;  /* 0x0000000000047941 */ /* 0x000fea0003800000 */
.L_x_14195:
[----:B------:R-:W-:Y:S01]  /*2680*/  DMUL R30, R10, 0.5 ;  /* 0x3fe000000a1e7828 */ /* 0x000fe20000000000 */
[----:B------:R-:W-:Y:S01]  /*2690*/  BSSY B4, `(.L_x_14200) ;  /* 0x000001b000047945 */ /* 0x000fe20003800000 */
[----:B------:R-:W-:-:S06]  /*26a0*/  DADD R10, R26, 1 ;  /* 0x3ff000001a0a7429 */ /* 0x000fcc0000000000 */
[----:B------:R-:W-:-:S08]  /*26b0*/  DFMA R30, R2, 0.5, R30 ;  /* 0x3fe00000021e782b */ /* 0x000fd0000000001e */
[----:B------:R-:W-:Y:S01]  /*26c0*/  DMUL R22, R30, R10 ;  /* 0x0000000a1e167228 */ /* 0x000fe20000000000 */
[----:B------:R-:W-:Y:S02]  /*26d0*/  IMAD.MOV.U32 R10, RZ, RZ, 0x0 ;  /* 0x00000000ff0a7424 */ /* 0x000fe400078e00ff */
[----:B------:R-:W-:-:S03]  /*26e0*/  IMAD.MOV.U32 R11, RZ, RZ, 0x3fd80000 ;  /* 0x3fd80000ff0b7424 */ /* 0x000fc600078e00ff */
        /* <DEDUP_REMOVED lines=18> */
[----:B------:R-:W-:-:S07]  /*2810*/  IMAD.MOV.U32 R11, RZ, RZ, R29 ;  /* 0x000000ffff0b7224 */ /* 0x000fce00078e001d */
[----:B------:R-:W-:Y:S05]  /*2820*/  CALL.REL.NOINC `($__internal_26_$__cuda_sm20_dsqrt_rn_f64_mediumpath_v1) ;  /* 0x00000124006c7944 */ /* 0x000fea0003c00000 */
[----:B------:R-:W-:-:S07]  /*2830*/  IMAD.MOV.U32 R10, RZ, RZ, R0 ;  /* 0x000000ffff0a7224 */ /* 0x000fce00078e0000 */
.L_x_14201:
[----:B------:R-:W-:Y:S05]  /*2840*/  BSYNC B4 ;  /* 0x0000000000047941 */ /* 0x000fea0003800000 */
.L_x_14200:
        /* <DEDUP_REMOVED lines=35> */
[----:B------:R-:W-:Y:S02]  /*2a80*/  @P0 IADD3 R11, R3, -0x100000, RZ ;  /* 0xfff00000030b0810 */ /* 0x000fe40007ffe0ff */
        /* <DEDUP_REMOVED lines=49> */
.L_x_14202:
        /* <DEDUP_REMOVED lines=20> */
.L_x_14204:
[----:B------:R-:W-:Y:S05]  /*2ee0*/  BSYNC B4 ;  /* 0x0000000000047941 */ /* 0x000fea0003800000 */
.L_x_14203:
        /* <DEDUP_REMOVED lines=30> */
.L_x_14189:
        /* <DEDUP_REMOVED lines=25> */
.L_x_14207:
[----:B------:R-:W-:Y:S05]  /*3260*/  BSYNC B4 ;  /* 0x0000000000047941 */ /* 0x000fea0003800000 */
.L_x_14206:
        /* <DEDUP_REMOVED lines=25> */
.L_x_14210:
[----:B------:R-:W-:Y:S05]  /*3400*/  BSYNC B4 ;  /* 0x0000000000047941 */ /* 0x000fea0003800000 */
.L_x_14209:
        /* <DEDUP_REMOVED lines=30> */
.L_x_14208:
        /* <DEDUP_REMOVED lines=9> */
[----:B------:R-:W-:Y:S01]  /*3680*/  IMAD.MOV.U32 R0, RZ, RZ, -0x3ff ;  /* 0xfffffc01ff007424 */ /* 0x000fe200078e00ff */
[----:B------:R-:W-:-:S11]  /*3690*/  @!P0 MOV R0, 0xfffffbcb ;  /* 0xfffffbcb00008802 */ /* 0x000fd60000000f00 */
[----:B------:R-:W-:Y:S05]  /*36a0*/  @P1 BRA `(.L_x_14211) ;  /* 0x0000000000fc1947 */ /* 0x000fea0003800000 */
        /* <DEDUP_REMOVED lines=63> */
.L_x_14211:
[----:B------:R-:W-:Y:S01]  /*3aa0*/  MOV R10, 0x0 ;  /* 0x00000000000a7802 */ /* 0x000fe20000000f00 */
[----:B------:R-:W-:Y:S01]  /*3ab0*/  IMAD.MOV.U32 R11, RZ, RZ, 0x7ff00000 ;  /* 0x7ff00000ff0b7424 */ /* 0x000fe200078e00ff */
[----:B------:R-:W-:-:S05]  /*3ac0*/  FSETP.NEU.FTZ.AND P0, PT, R3, RZ, PT ;  /* 0x000000ff0300720b */ /* 0x000fca0003f1d000 */
[----:B------:R-:W-:-:S10]  /*3ad0*/  DFMA R10, R2, R10, +INF ;  /* 0x7ff00000020a742b */ /* 0x000fd4000000000a */
[----:B------:R-:W-:Y:S02]  /*3ae0*/  FSEL R30, R10, RZ, P0 ;  /* 0x000000ff0a1e7208 */ /* 0x000fe40000000000 */
[----:B------:R-:W-:Y:S01]  /*3af0*/  FSEL R31, R11, -QNAN , P0 ;  /* 0xfff000000b1f7808 */ /* 0x000fe20000000000 */
[----:B------:R-:W-:Y:S06]  /*3b00*/  BRA `(.L_x_14187) ;  /* 0x00000004002c7947 */ /* 0x000fec0003800000 */
.L_x_14205:
        /* <DEDUP_REMOVED lines=20> */
[----:B------:R-:W-:Y:S01]  /*3c50*/  MOV R13, R29 ;  /* 0x0000001d000d7202 */ /* 0x000fe20000000f00 */
[----:B------:R-:W-:Y:S01]  /*3c60*/  IMAD.MOV.U32 R14, RZ, RZ, R10 ;  /* 0x000000ffff0e7224 */ /* 0x000fe200078e000a */
[----:B------:R-:W-:Y:S01]  /*3c70*/  MOV R10, 0x3ca0 ;  /* 0x00003ca0000a7802 */ /* 0x000fe20000000f00 */
[----:B------:R-:W-:-:S07]  /*3c80*/  IMAD.MOV.U32 R12, RZ, RZ, R28 ;  /* 0x000000ffff0c7224 */ /* 0x000fce00078e001c */
[----:B------:R-:W-:Y:S05]  /*3c90*/  CALL.REL.NOINC `($__internal_26_$__cuda_sm20_dsqrt_rn_f64_mediumpath_v1) ;  /* 0x0000011000507944 */ /* 0x000fea0003c00000 */
[----:B------:R-:W-:Y:S02]  /*3ca0*/  IMAD.MOV.U32 R22, RZ, RZ, R0 ;  /* 0x000000ffff167224 */ /* 0x000fe400078e0000 */
[----:B------:R-:W-:-:S07]  /*3cb0*/  IMAD.MOV.U32 R23, RZ, RZ, R11 ;  /* 0x000000ffff177224 */ /* 0x000fce00078e000b */
.L_x_14213:
[----:B------:R-:W-:Y:S05]  /*3cc0*/  BSYNC B4 ;  /* 0x0000000000047941 */ /* 0x000fea0003800000 */
.L_x_14212:
        /* <DEDUP_REMOVED lines=16> */
[----:B------:R-:W-:Y:S02]  /*3dd0*/  MOV R11, R33 ;  /* 0x00000021000b7202 */ /* 0x000fe40000000f00 */
[----:B------:R-:W-:-:S07]  /*3de0*/  MOV R0, 0x3e00 ;  /* 0x00003e0000007802 */ /* 0x000fce0000000f00 */
[----:B------:R-:W-:Y:S05]  /*3df0*/  CALL.REL.NOINC `($__internal_25_$__cuda_sm20_div_rn_f64_full) ;  /* 0x0000010800687944 */ /* 0x000fea0003c00000 */
.L_x_14215:
[----:B------:R-:W-:Y:S05]  /*3e00*/  BSYNC B4 ;  /* 0x0000000000047941 */ /* 0x000fea0003800000 */
.L_x_14214:
[----:B------:R-:W-:Y:S02]  /*3e10*/  IMAD.MOV.U32 R30, RZ, RZ, R10 ;  /* 0x000000ffff1e7224 */ /* 0x000fe400078e000a */
[----:B------:R-:W-:Y:S01]  /*3e20*/  IMAD.MOV.U32 R31, RZ, RZ, R11 ;  /* 0x000000ffff1f7224 */ /* 0x000fe200078e000b */
[----:B------:R-:W-:Y:S06]  /*3e30*/  BRA `(.L_x_14187) ;  /* 0x0000000000607947 */ /* 0x000fec0003800000 */
.L_x_14188:
        /* <DEDUP_REMOVED lines=21> */
[----:B------:R-:W-:Y:S01]  /*3f90*/  MOV R30, R0 ;  /* 0x00000000001e7202 */ /* 0x000fe20000000f00 */
[----:B------:R-:W-:-:S07]  /*3fa0*/  IMAD.MOV.U32 R31, RZ, RZ, R11 ;  /* 0x000000ffff1f7224 */ /* 0x000fce00078e000b */
.L_x_14216:
[----:B------:R-:W-:Y:S05]  /*3fb0*/  BSYNC B4 ;  /* 0x0000000000047941 */ /* 0x000fea0003800000 */
.L_x_14187:
[----:B------:R-:W-:Y:S05]  /*3fc0*/  BSYNC B3 ;  /* 0x0000000000037941 */ /* 0x000fea0003800000 */
.L_x_14183:
        /* <DEDUP_REMOVED lines=23> */
[----:B------:R-:W-:Y:S05]  /*4140*/  CALL.REL.NOINC `($__internal_25_$__cuda_sm20_div_rn_f64_full) ;  /* 0x0000010400947944 */ /* 0x000fea0003c00000 */
[----:B------:R-:W-:Y:S02]  /*4150*/  IMAD.MOV.U32 R2, RZ, RZ, R10 ;  /* 0x000000ffff027224 */ /* 0x000fe400078e000a */
[----:B------:R-:W-:-:S07]  /*4160*/  IMAD.MOV.U32 R3, RZ, RZ, R11 ;  /* 0x000000ffff037224 */ /* 0x000fce00078e000b */
.L_x_14220:
[----:B------:R-:W-:Y:S05]  /*4170*/  BSYNC B4 ;  /* 0x0000000000047941 */ /* 0x000fea0003800000 */
.L_x_14219:
        /* <DEDUP_REMOVED lines=40> */
.L_x_14228:
[----:B------:R-:W-:Y:S05]  /*4400*/  BSYNC B5 ;  /* 0x0000000000057941 */ /* 0x000fea0003800000 */
.L_x_14227:
[----:B------:R-:W-:Y:S01]  /*4410*/  IMAD.MOV.U32 R28, RZ, RZ, R10 ;  /* 0x000000ffff1c7224 */ /* 0x000fe200078e000a */
[----:B------:R-:W-:Y:S01]  /*4420*/  MOV R29, R11 ;  /* 0x0000000b001d7202 */ /* 0x000fe20000000f00 */
[----:B------:R-:W-:Y:S06]  /*4430*/  BRA `(.L_x_14226) ;  /* 0x0000000000047947 */ /* 0x000fec0003800000 */
.L_x_14225:
[----:B------:R-:W-:-:S11]  /*4440*/  DADD R28, -R8, R18 ;  /* 0x00000000081c7229 */ /* 0x000fd60000000112 */
.L_x_14226:
[----:B------:R-:W-:Y:S05]  /*4450*/  BSYNC B4 ;  /* 0x0000000000047941 */ /* 0x000fea0003800000 */
.L_x_14224:
        /* <DEDUP_REMOVED lines=26> */
.L_x_14233:
[----:B------:R-:W-:Y:S05]  /*4600*/  BSYNC B5 ;  /* 0x0000000000057941 */ /* 0x000fea0003800000 */
.L_x_14232:
[----:B------:R-:W-:Y:S01]  /*4610*/  IMAD.MOV.U32 R32, RZ, RZ, R10 ;  /* 0x000000ffff207224 */ /* 0x000fe200078e000a */
[----:B------:R-:W-:Y:S01]  /*4620*/  MOV R33, R11 ;  /* 0x0000000b00217202 */ /* 0x000fe20000000f00 */
[----:B------:R-:W-:Y:S06]  /*4630*/  BRA `(.L_x_14231) ;  /* 0x0000000000047947 */ /* 0x000fec0003800000 */
.L_x_14230:
[----:B------:R-:W-:-:S11]  /*4640*/  DADD R32, -R16, R24 ;  /* 0x0000000010207229 */ /* 0x000fd60000000118 */
.L_x_14231:
[----:B------:R-:W-:Y:S05]  /*4650*/  BSYNC B4 ;  /* 0x0000000000047941 */ /* 0x000fea0003800000 */
.L_x_14229:
        /* <DEDUP_REMOVED lines=24> */
[----:B------:R-:W-:-:S07]  /*47e0*/  IMAD.MOV.U32 R21, RZ, RZ, R23 ;  /* 0x000000ffff157224 */ /* 0x000fce00078e0017 */
[----:B------:R-:W-:Y:S05]  /*47f0*/  CALL.REL.NOINC `($__internal_26_$__cuda_sm20_dsqrt_rn_f64_mediumpath_v1) ;  /* 0x0000010400787944 */ /* 0x000fea0003c00000 */
[----:B------:R-:W-:Y:S01]  /*4800*/  IMAD.MOV.U32 R26, RZ, RZ, R0 ;  /* 0x000000ffff1a7224 */ /* 0x000fe200078e0000 */
[----:B------:R-:W-:-:S07]  /*4810*/  MOV R27, R11 ;  /* 0x0000000b001b7202 */ /* 0x000fce0000000f00 */
.L_x_14235:
[----:B------:R-:W-:Y:S05]  /*4820*/  BSYNC B4 ;  /* 0x0000000000047941 */ /* 0x000fea0003800000 */
.L_x_14234:
[----:B------:R-:W-:Y:S01]  /*4830*/  PLOP3.LUT P0, PT, PT, PT, PT, 0x80, 0x0 ;  /* 0x000000000000781c */ /* 0x000fe20003f0f070 */
[----:B------:R-:W-:-:S12]  /*4840*/  BRA `(.L_x_14221) ;  /* 0x0000000800587947 */ /* 0x000fd80003800000 */
.L_x_14223:
        /* <DEDUP_REMOVED lines=28> */
.L_x_14238:
[----:B------:R-:W-:Y:S05]  /*4a10*/  BSYNC B4 ;  /* 0x0000000000047941 */ /* 0x000fea0003800000 */
.L_x_14237:
[----:B------:R-:W-:Y:S01]  /*4a20*/  PLOP3.LUT P0, PT, PT, PT, PT, 0x80, 0x0 ;  /* 0x000000000000781c */ /* 0x000fe20003f0f070 */
[----:B------:R-:W-:-:S12]  /*4a30*/  BRA `(.L_x_14221) ;  /* 0x0000000400dc7947 */ /* 0x000fd80003800000 */
.L_x_14236:
[----:B------:R-:W-:Y:S01]  /*4a40*/  DMUL R18, R8, R16 ;  /* 0x0000001008127228 */ /* 0x000fe20000000000 */
[----:B------:R-:W-:Y:S01]  /*4a50*/  IMAD.MOV.U32 R10, RZ, RZ, 0x0 ;  /* 0x00000000ff0a7424 */ /* 0x000fe200078e00ff */
[----:B------:R-:W-:Y:S01]  /*4a60*/  BSSY B4, `(.L_x_14239) ;  /* 0x000001b000047945 */ /* 0x000fe20003800000 */
        /* <DEDUP_REMOVED lines=8> */
[----:B------:R-:W-:Y:S02]  /*4af0*/  DFMA R10, R10, R8, R20 ;  /* 0x000000080a0a722b */ /* 0x000fe40000000014 */
[----:B------:R-:W-:-:S06]  /*4b00*/  DMUL R8, R32, 8.11296384146066816958e+31 ;  /* 0x4690000020087828 */ /* 0x000fcc0000000000 */
[----:B------:R-:W-:Y:S02]  /*4b10*/  DMUL R12, R18, R10 ;  /* 0x0000000a120c7228 */ /* 0x000fe40000000000 */
[----:B------:R-:W-:Y:S01]  /*4b20*/  VIADD R15, R11, 0xfff00000 ;  /* 0xfff000000b0f7836 */ /* 0x000fe20000000000 */
[----:B------:R-:W-:Y:S01]  /*4b30*/  MOV R14, R10 ;  /* 0x0000000a000e7202 */ /* 0x000fe20000000f00 */
[----:B------:R-:W-:-:S04]  /*4b40*/  DMUL R8, R36, R8 ;  /* 0x0000000824087228 */ /* 0x000fc80000000000 */
        /* <DEDUP_REMOVED lines=9> */
[----:B------:R-:W-:Y:S05]  /*4be0*/  CALL.REL.NOINC `($__internal_26_$__cuda_sm20_dsqrt_rn_f64_mediumpath_v1) ;  /* 0x00000100007c7944 */ /* 0x000fea0003c00000 */
[----:B------:R-:W-:Y:S02]  /*4bf0*/  IMAD.MOV.U32 R22, RZ, RZ, R0 ;  /* 0x000000ffff167224 */ /* 0x000fe400078e0000 */
[----:B------:R-:W-:-:S07]  /*4c00*/  IMAD.MOV.U32 R23, RZ, RZ, R11 ;  /* 0x000000ffff177224 */ /* 0x000fce00078e000b */
.L_x_14240:
[----:B------:R-:W-:Y:S05]  /*4c10*/  BSYNC B4 ;  /* 0x0000000000047941 */ /* 0x000fea0003800000 */
.L_x_14239:
        /* <DEDUP_REMOVED lines=19> */
.L_x_14242:
[----:B------:R-:W-:Y:S05]  /*4d50*/  BSYNC B4 ;  /* 0x0000000000047941 */ /* 0x000fea0003800000 */
.L_x_14241:
[----:B------:R-:W-:Y:S01]  /*4d60*/  DMUL R36, R36, 8.11296384146066816958e+31 ;  /* 0x4690000024247828 */ /* 0x000fe20000000000 */
[----:B------:R-:W-:Y:S01]  /*4d70*/  PLOP3.LUT P0, PT, PT, PT, PT, 0x80, 0x0 ;  /* 0x000000000000781c */ /* 0x000fe20003f0f070 */
[----:B------:R-:W-:Y:S02]  /*4d80*/  IMAD.MOV.U32 R26, RZ, RZ, R10 ;  /* 0x000000ffff1a7224 */ /* 0x000fe400078e000a */
[----:B------:R-:W-:Y:S01]  /*4d90*/  IMAD.MOV.U32 R27, RZ, RZ, R11 ;  /* 0x000000ffff1b7224 */ /* 0x000fe200078e000b */
[----:B------:R-:W-:Y:S09]  /*4da0*/  BRA `(.L_x_14221) ;  /* 0x0000000400007947 */ /* 0x000ff20003800000 */
.L_x_14222:
        /* <DEDUP_REMOVED lines=26> */
.L_x_14244:
[----:B------:R-:W-:Y:S05]  /*4f50*/  BSYNC B4 ;  /* 0x0000000000047941 */ /* 0x000fea0003800000 */
.L_x_14243:
[----:B------:R-:W-:Y:S01]  /*4f60*/  DADD R22, R26, 1 ;  /* 0x3ff000001a167429 */ /* 0x000fe20000000000 */
[----:B------:R-:W-:Y:S01]  /*4f70*/  IMAD.MOV.U32 R12, RZ, RZ, 0x0 ;  /* 0x00000000ff0c7424 */ /* 0x000fe200078e00ff */
[----:B------:R-:W-:Y:S01]  /*4f80*/  BSSY B4, `(.L_x_14245) ;  /* 0x000001c000047945 */ /* 0x000fe20003800000 */
[----:B------:R-:W-:Y:S01]  /*4f90*/  IMAD.MOV.U32 R13, RZ, RZ, 0x3fd80000 ;  /* 0x3fd80000ff0d7424 */ /* 0x000fe200078e00ff */
[----:B------:R-:W-:Y:S01]  /*4fa0*/  MOV R36, 0x0 ;  /* 0x0000000000247802 */ /* 0x000fe20000000f00 */
[----:B------:R-:W-:-:S03]  /*4fb0*/  IMAD.MOV.U32 R37, RZ, RZ, 0x3ff00000 ;  /* 0x3ff00000ff257424 */ /* 0x000fc600078e00ff */
[----:B------:R-:W-:-:S06]  /*4fc0*/  DMUL R22, R22, 0.5 ;  /* 0x3fe0000016167828 */ /* 0x000fcc0000000000 */
        /* <DEDUP_REMOVED lines=20> */
[----:B------:R-:W-:-:S07]  /*5110*/  IMAD.MOV.U32 R13, RZ, RZ, R17 ;  /* 0x000000ffff0d7224 */ /* 0x000fce00078e0011 */
[----:B------:R-:W-:Y:S05]  /*5120*/  CALL.REL.NOINC `($__internal_26_$__cuda_sm20_dsqrt_rn_f64_mediumpath_v1) ;  /* 0x000000fc002c7944 */ /* 0x000fea0003c00000 */
[----:B------:R-:W-:-:S07]  /*5130*/  IMAD.MOV.U32 R10, RZ, RZ, R0 ;  /* 0x000000ffff0a7224 */ /* 0x000fce00078e0000 */
.L_x_14246:
[----:B------:R-:W-:Y:S05]  /*5140*/  BSYNC B4 ;  /* 0x0000000000047941 */ /* 0x000fea0003800000 */
.L_x_14245:
[----:B------:R-:W-:Y:S01]  /*5150*/  DMUL R26, R10, R8 ;  /* 0x000000080a1a7228 */ /* 0x000fe20000000000 */
[----:B------:R-:W-:Y:S01]  /*5160*/  PLOP3.LUT P0, PT, PT, PT, PT, 0x80, 0x0 ;  /* 0x000000000000781c */ /* 0x000fe20003f0f070 */
[----:B------:R-:W-:-:S12]  /*5170*/  BRA `(.L_x_14221) ;  /* 0x00000000000c7947 */ /* 0x000fd80003800000 */
.L_x_14218:
[----:B------:R-:W-:Y:S01]  /*5180*/  DMUL R26, R26, 9.00719925474099200000e+15 ;  /* 0x434000001a1a7828 */ /* 0x000fe20000000000 */
[----:B------:R-:W-:Y:S01]  /*5190*/  PLOP3.LUT P0, PT, PT, PT, PT, 0x80, 0x0 ;  /* 0x000000000000781c */ /* 0x000fe20003f0f070 */
[----:B------:R-:W-:-:S12]  /*51a0*/  DMUL R36, R36, 9.00719925474099200000e+15 ;  /* 0x4340000024247828 */ /* 0x000fd80000000000 */
.L_x_14221:
[----:B------:R-:W-:Y:S05]  /*51b0*/  BSYNC B3 ;  /* 0x0000000000037941 */ /* 0x000fea0003800000 */
.L_x_14217:
        /* <DEDUP_REMOVED lines=13> */
[----:B------:R-:W-:Y:S01]  /*5290*/  MOV R3, 0x3ebac2fe ;  /* 0x3ebac2fe00037802 */ /* 0x000fe20000000f00 */
        /* <DEDUP_REMOVED lines=53> */
.L_x_14252:
[----:B------:R-:W-:-:S11]  /*55f0*/  DMUL R12, RZ, |R2| ;  /* 0x40000002ff0c7228 */ /* 0x000fd60000000000 */
.L_x_14253:
[----:B------:R-:W-:Y:S05]  /*5600*/  BSYNC B0 ;  /* 0x0000000000007941 */ /* 0x000fea0003800000 */
.L_x_14251:
        /* <DEDUP_REMOVED lines=11> */
.L_x_14250:
        /* <DEDUP_REMOVED lines=9> */
[C---:B------:R-:W-:Y:S01]  /*5750*/  DFMA R10, R8.reuse, R10, UR4 ;  /* 0x00000004080a7e2b */ /* 0x040fe2000800000a */
[----:B------:R-:W-:Y:S01]  /*5760*/  UMOV UR4, 0x3526861b ;  /* 0x3526861b00047882 */ /* 0x000fe20000000000 */
[----:B------:R-:W-:Y:S01]  /*5770*/  UMOV UR5, 0x3f924eaf ;  /* 0x3f924eaf00057882 */ /* 0x000fe20000000000 */
[----:B------:R-:W-:Y:S01]  /*5780*/  @P0 IMAD.MOV.U32 R12, RZ, RZ, 0x33145c07 ;  /* 0x33145c07ff0c0424 */ /* 0x000fe200078e00ff */
[----:B------:R-:W-:Y:S01]  /*5790*/  @P0 MOV R13, 0x3c91a626 ;  /* 0x3c91a626000d0802 */ /* 0x000fe20000000f00 */
[----:B------:R-:W-:Y:S02]  /*57a0*/  @!P0 IMAD.MOV.U32 R4, RZ, RZ, 0x33145c07 ;  /* 0x33145c07ff048424 */ /* 0x000fe400078e00ff */
[----:B------:R-:W-:Y:S01]  /*57b0*/  @!P0 IMAD.MOV.U32 R5, RZ, RZ, 0x3c91a626 ;  /* 0x3c91a626ff058424 */ /* 0x000fe200078e00ff */
        /* <DEDUP_REMOVED lines=31> */
[----:B------:R-:W-:-:S08]  /*59b0*/  DFMA R2, R10, |R2|, |R2| ;  /* 0x400000020a02722b */ /* 0x000fd00000000402 */
[C---:B------:R-:W-:Y:S02]  /*59c0*/  @P0 DADD R12, R2.reuse, -R12 ;  /* 0x00000000020c0229 */ /* 0x040fe4000000080c */
[----:B------:R-:W-:-:S06]  /*59d0*/  @!P0 DADD R2, R2, R4 ;  /* 0x0000000002028229 */ /* 0x000fcc0000000004 */
[----:B------:R-:W-:Y:S02]  /*59e0*/  @P0 DADD R12, -R12, UR4 ;  /* 0x000000040c0c0e29 */ /* 0x000fe40008000100 */
[----:B------:R-:W-:Y:S01]  /*59f0*/  @!P0 DADD R12, R2, UR4 ;  /* 0x00000004020c8e29 */ /* 0x000fe20008000000 */
[----:B------:R-:W-:Y:S10]  /*5a00*/  BRA `(.L_x_14254) ;  /* 0x0000001400c87947 */ /* 0x000ff40003800000 */
.L_x_14249:
        /* <DEDUP_REMOVED lines=20> */
[----:B------:R-:W-:Y:S01]  /*5b50*/  IADD3 R9, R5, -0x100000, RZ ;  /* 0xfff0000005097810 */ /* 0x000fe20007ffe0ff */
[----:B------:R-:W-:-:S04]  /*5b60*/  IMAD.MOV.U32 R8, RZ, RZ, R4 ;  /* 0x000000ffff087224 */ /* 0x000fc800078e0004 */
        /* <DEDUP_REMOVED lines=40> */
.L_x_14257:
[----:B------:R-:W-:-:S11]  /*5df0*/  DMUL R12, RZ, |R2| ;  /* 0x40000002ff0c7228 */ /* 0x000fd60000000000 */
.L_x_14258:
[----:B------:R-:W-:Y:S05]  /*5e00*/  BSYNC B0 ;  /* 0x0000000000007941 */ /* 0x000fea0003800000 */
.L_x_14256:
        /* <DEDUP_REMOVED lines=11> */
.L_x_14255:
        /* <DEDUP_REMOVED lines=45> */
[----:B------:R-:W-:Y:S01]  /*6190*/  @!P0 MOV R4, 0x33145c07 ;  /* 0x33145c0700048802 */ /* 0x000fe20000000f00 */
[----:B------:R-:W-:-:S06]  /*61a0*/  @!P0 IMAD.MOV.U32 R5, RZ, RZ, 0x3c91a626 ;  /* 0x3c91a626ff058424 */ /* 0x000fcc00078e00ff */
[----:B------:R-:W-:-:S08]  /*61b0*/  DFMA R2, R8, |R2|, |R2| ;  /* 0x400000020802722b */ /* 0x000fd00000000402 */
[C---:B------:R-:W-:Y:S02]  /*61c0*/  @P0 DADD R12, R2.reuse, -R12 ;  /* 0x00000000020c0229 */ /* 0x040fe4000000080c */
[----:B------:R-:W-:-:S06]  /*61d0*/  @!P0 DADD R2, R2, R4 ;  /* 0x0000000002028229 */ /* 0x000fcc0000000004 */
[----:B------:R-:W-:Y:S02]  /*61e0*/  @P0 DADD R12, -R12, UR4 ;  /* 0x000000040c0c0e29 */ /* 0x000fe40008000100 */
[----:B------:R-:W-:Y:S01]  /*61f0*/  @!P0 DADD R12, R2, UR4 ;  /* 0x00000004020c8e29 */ /* 0x000fe20008000000 */
[----:B------:R-:W-:Y:S10]  /*6200*/  BRA `(.L_x_14254) ;  /* 0x0000000c00c87947 */ /* 0x000ff40003800000 */
.L_x_14248:
        /* <DEDUP_REMOVED lines=31> */
.L_x_14261:
[----:B------:R-:W-:Y:S05]  /*6400*/  BSYNC B4 ;  /* 0x0000000000047941 */ /* 0x000fea0003800000 */
.L_x_14260:
        /* <DEDUP_REMOVED lines=82> */
.L_x_14263:
[----:B------:R-:W-:Y:S02]  /*6930*/  FSEL R12, RZ, 3.37028055040000000000e+12, P2 ;  /* 0x54442d18ff0c7808 */ /* 0x000fe40001000000 */
[----:B------:R-:W-:-:S07]  /*6940*/  FSEL R13, RZ, 2.1426990032196044922, P2 ;  /* 0x400921fbff0d7808 */ /* 0x000fce0001000000 */
.L_x_14264:
[----:B------:R-:W-:Y:S05]  /*6950*/  BSYNC B0 ;  /* 0x0000000000007941 */ /* 0x000fea0003800000 */
.L_x_14262:
[----:B------:R-:W-:Y:S01]  /*6960*/  DADD R36, |R26|, |R36| ;  /* 0x000000001a247229 */ /* 0x000fe20000000624 */
[----:B------:R-:W-:-:S07]  /*6970*/  LOP3.LUT R27, R13, 0x80000000, R27, 0xb8, !PT ;  /* 0x800000000d1b7812 */ /* 0x000fce00078eb81b */
[----:B------:R-:W-:-:S06]  /*6980*/  DSETP.GTU.AND P0, PT, |R36|, +INF , PT ;  /* 0x7ff000002400742a */ /* 0x000fcc0003f0c200 */
[----:B------:R-:W-:Y:S02]  /*6990*/  FSEL R12, R36, R12, P0 ;  /* 0x0000000c240c7208 */ /* 0x000fe40000000000 */
[----:B------:R-:W-:Y:S01]  /*69a0*/  FSEL R13, R37, R27, P0 ;  /* 0x0000001b250d7208 */ /* 0x000fe20000000000 */
[----:B------:R-:W-:Y:S06]  /*69b0*/  BRA `(.L_x_14254) ;  /* 0x0000000400dc7947 */ /* 0x000fec0003800000 */
.L_x_14259:
        /* <DEDUP_REMOVED lines=28> */
.L_x_14266:
[----:B------:R-:W-:Y:S05]  /*6b80*/  BSYNC B4 ;  /* 0x0000000000047941 */ /* 0x000fea0003800000 */
.L_x_14265:
        /* <DEDUP_REMOVED lines=82> */
.L_x_14268:
[----:B------:R-:W-:Y:S02]  /*70b0*/  FSEL R12, RZ, 3.37028055040000000000e+12, P0 ;  /* 0x54442d18ff0c7808 */ /* 0x000fe40000000000 */
[----:B------:R-:W-:-:S07]  /*70c0*/  FSEL R13, RZ, 2.1426990032196044922, P0 ;  /* 0x400921fbff0d7808 */ /* 0x000fce0000000000 */
.L_x_14269:
[----:B------:R-:W-:Y:S05]  /*70d0*/  BSYNC B0 ;  /* 0x0000000000007941 */ /* 0x000fea0003800000 */
.L_x_14267:
[----:B------:R-:W-:Y:S01]  /*70e0*/  DADD R36, |R26|, |R36| ;  /* 0x000000001a247229 */ /* 0x000fe20000000624 */
[----:B------:R-:W-:-:S07]  /*70f0*/  LOP3.LUT R27, R13, 0x80000000, R27, 0xb8, !PT ;  /* 0x800000000d1b7812 */ /* 0x000fce00078eb81b */
[----:B------:R-:W-:-:S06]  /*7100*/  DSETP.GTU.AND P0, PT, |R36|, +INF , PT ;  /* 0x7ff000002400742a */ /* 0x000fcc0003f0c200 */
[----:B------:R-:W-:Y:S02]  /*7110*/  FSEL R12, R36, R12, P0 ;  /* 0x0000000c240c7208 */ /* 0x000fe40000000000 */
[----:B------:R-:W-:-:S07]  /*7120*/  FSEL R13, R37, R27, P0 ;  /* 0x0000001b250d7208 */ /* 0x000fce0000000000 */
.L_x_14254:
[----:B------:R-:W-:Y:S05]  /*7130*/  BSYNC B3 ;  /* 0x0000000000037941 */ /* 0x000fea0003800000 */
.L_x_14247:
[----:B------:R-:W-:Y:S01]  /*7140*/  DADD R2, -RZ, -R30 ;  /* 0x00000000ff027229 */ /* 0x000fe2000000091e */
[----:B------:R-:W-:-:S04]  /*7150*/  SHF.R.U32.HI R0, RZ, 0x1f, R7 ;  /* 0x0000001fff007819 */ /* 0x000fc80000011607 */
[----:B------:R-:W-:-:S05]  /*7160*/  ISETP.NE.AND P0, PT, R0, RZ, PT ;  /* 0x000000ff0000720c */ /* 0x000fca0003f05270 */
[----:B------:R-:W-:Y:S02]  /*7170*/  FSEL R8, R2, R30, !P0 ;  /* 0x0000001e02087208 */ /* 0x000fe40004000000 */
[----:B------:R-:W-:Y:S01]  /*7180*/  FSEL R9, R3, R31, !P0 ;  /* 0x0000001f03097208 */ /* 0x000fe20004000000 */
[----:B------:R-:W-:Y:S06]  /*7190*/  BRA `(.L_x_14270) ;  /* 0x0000003000407947 */ /* 0x000fec0003800000 */
.L_x_14182:
[----:B------:R-:W2:Y:S01]  /*71a0*/  LDL.64 R2, [R1+0x8] ;  /* 0x0000080001027983 */ /* 0x000ea20000100a00 */
[----:B------:R-:W-:Y:S01]  /*71b0*/  UMOV UR4, 0x54442d18 ;  /* 0x54442d1800047882 */ /* 0x000fe20000000000 */
[----:B------:R-:W-:Y:S01]  /*71c0*/  UMOV UR5, 0x3ff921fb ;  /* 0x3ff921fb00057882 */ /* 0x000fe20000000000 */
[----:B------:R-:W-:Y:S02]  /*71d0*/  DADD R8, -RZ, -R6 ;  /* 0x00000000ff087229 */ /* 0x000fe40000000906 */
[----:B--2---:R-:W-:-:S08]  /*71e0*/  DADD R4, -R4, R2 ;  /* 0x0000000004047229 */ /* 0x004fd00000000102 */
[----:B------:R-:W-:Y:S01]  /*71f0*/  DADD R12, R4, UR4 ;  /* 0x00000004040c7e29 */ /* 0x000fe20008000000 */
[----:B------:R-:W-:Y:S10]  /*7200*/  BRA `(.L_x_14270) ;  /* 0x0000003000247947 */ /* 0x000ff40003800000 */
.L_x_14181:
[----:B------:R-:W-:Y:S01]  /*7210*/  DADD R8, -RZ, -R6 ;  /* 0x00000000ff087229 */ /* 0x000fe20000000906 */
[----:B------:R-:W-:Y:S01]  /*7220*/  CS2R R12, SRZ ;  /* 0x00000000000c7805 */ /* 0x000fe2000001ff00 */
[----:B------:R-:W-:Y:S09]  /*7230*/  BRA `(.L_x_14270) ;  /* 0x0000003000187947 */ /* 0x000ff20003800000 */
.L_x_14180:
[----:B------:R-:W-:Y:S01]  /*7240*/  DSETP.GEU.AND P1, PT, R36, R32, PT ;  /* 0x000000202400722a */ /* 0x000fe20003f2e000 */
[----:B------:R-:W-:Y:S01]  /*7250*/  UMOV UR4, 0xffffffff ;  /* 0xffffffff00047882 */ /* 0x000fe20000000000 */
[----:B------:R-:W-:Y:S01]  /*7260*/  UMOV UR5, 0x7fdfffff ;  /* 0x7fdfffff00057882 */ /* 0x000fe20000000000 */
[----:B------:R-:W-:Y:S01]  /*7270*/  BSSY B3, `(.L_x_14271) ;  /* 0x00002e4000037945 */ /* 0x000fe20003800000 */
[----:B------:R-:W-:Y:S02]  /*7280*/  SHF.R.U32.HI R2, RZ, 0x1f, R7 ;  /* 0x0000001fff027819 */ /* 0x000fe40000011607 */
        /* <DEDUP_REMOVED lines=11> */
[----:B------:R-:W-:Y:S01]  /*7340*/  MOV R14, 0x1 ;  /* 0x00000001000e7802 */ /* 0x000fe20000000f00 */
[----:B------:R-:W-:Y:S01]  /*7350*/  BSSY B0, `(.L_x_14274) ;  /* 0x000005d000007945 */ /* 0x000fe20003800000 */
[----:B------:R-:W-:-:S05]  /*7360*/  FSETP.GEU.AND P5, PT, |R9|, 6.5827683646048100446e-37, PT ;  /* 0x036000000900780b */ /* 0x000fca0003fae200 */
[C---:B------:R-:W-:Y:S02]  /*7370*/  DFMA R12, R16.reuse, R16, R10 ;  /* 0x00000010100c722b */ /* 0x040fe4000000000a */
[----:B0-----:R-:W-:-:S08]  /*7380*/  DFMA R18, -R16, R14, 1 ;  /* 0x3ff000001012742b */ /* 0x001fd0000000010e */
[----:B------:R-:W-:Y:S01]  /*7390*/  ISETP.GT.AND P0, PT, R13, 0xfffff, PT ;  /* 0x000fffff0d00780c */ /* 0x000fe20003f04270 */
[----:B------:R-:W-:Y:S01]  /*73a0*/  IMAD.MOV.U32 R3, RZ, RZ, R13 ;  /* 0x000000ffff037224 */ /* 0x000fe200078e000d */
[----:B------:R-:W-:-:S08]  /*73b0*/  DFMA R18, R18, R18, R18 ;  /* 0x000000121212722b */ /* 0x000fd00000000012 */
[----:B------:R-:W-:Y:S01]  /*73c0*/  DFMA R18, R14, R18, R14 ;  /* 0x000000120e12722b */ /* 0x000fe2000000000e */
[----:B------:R-:W-:Y:S02]  /*73d0*/  IMAD.MOV.U32 R14, RZ, RZ, R12 ;  /* 0x000000ffff0e7224 */ /* 0x000fe400078e000c */
[----:B------:R-:W-:-:S05]  /*73e0*/  IMAD.MOV.U32 R15, RZ, RZ, R13 ;  /* 0x000000ffff0f7224 */ /* 0x000fca00078e000d */
[----:B------:R-:W-:Y:S02]  /*73f0*/  DFMA R10, -R16, R18, 1 ;  /* 0x3ff00000100a742b */ /* 0x000fe40000000112 */
[----:B------:R-:W-:-:S06]  /*7400*/  @!P0 DMUL R14, R14, 1.80143985094819840000e+16 ;  /* 0x435000000e0e8828 */ /* 0x000fcc0000000000 */
[----:B------:R-:W-:-:S04]  /*7410*/  DFMA R10, R18, R10, R18 ;  /* 0x0000000a120a722b */ /* 0x000fc80000000012 */
[----:B------:R-:W-:-:S04]  /*7420*/  @!P0 IMAD.MOV.U32 R3, RZ, RZ, R15 ;  /* 0x000000ffff038224 */ /* 0x000fc800078e000f */
[----:B------:R-:W-:Y:S01]  /*7430*/  DMUL R18, R8, R10 ;  /* 0x0000000a08127228 */ /* 0x000fe20000000000 */
[----:B------:R-:W-:-:S04]  /*7440*/  IADD3 R0, R3, -0x1, RZ ;  /* 0xffffffff03007810 */ /* 0x000fc80007ffe0ff */
[----:B------:R-:W-:-:S03]  /*7450*/  ISETP.GE.U32.AND P2, PT, R0, 0x7fefffff, PT ;  /* 0x7fefffff0000780c */ /* 0x000fc60003f46070 */
[----:B------:R-:W-:-:S08]  /*7460*/  DFMA R20, -R16, R18, R8 ;  /* 0x000000121014722b */ /* 0x000fd00000000108 */
[----:B------:R-:W-:Y:S02]  /*7470*/  DFMA R10, R10, R20, R18 ;  /* 0x000000140a0a722b */ /* 0x000fe40000000012 */
[----:B------:R-:W-:Y:S01]  /*7480*/  @P2 IMAD.MOV.U32 R18, RZ, RZ, 0x0 ;  /* 0x00000000ff122424 */ /* 0x000fe200078e00ff */
[----:B------:R-:W-:Y:S01]  /*7490*/  @P2 FSETP.NEU.FTZ.AND P3, PT, R15, RZ, PT ;  /* 0x000000ff0f00220b */ /* 0x000fe20003f7d000 */
[----:B------:R-:W-:Y:S02]  /*74a0*/  @P2 IMAD.MOV.U32 R19, RZ, RZ, 0x7ff00000 ;  /* 0x7ff00000ff132424 */ /* 0x000fe400078e00ff */
[----:B------:R-:W-:Y:S01]  /*74b0*/  IMAD.MOV.U32 R20, RZ, RZ, R12 ;  /* 0x000000ffff147224 */ /* 0x000fe200078e000c */
[----:B------:R-:W-:-:S03]  /*74c0*/  @!P0 MOV R20, R14 ;  /* 0x0000000e00148202 */ /* 0x000fc60000000f00 */
        /* <DEDUP_REMOVED lines=16> */
[----:B------:R-:W-:Y:S01]  /*75d0*/  IMAD.MOV.U32 R27, RZ, RZ, 0x43300000 ;  /* 0x43300000ff1b7424 */ /* 0x000fe200078e00ff */
[----:B------:R-:W-:Y:S01]  /*75e0*/  ISETP.GE.AND P0, PT, R21, 0x3ff6a09f, PT ;  /* 0x3ff6a09f1500780c */ /* 0x000fe20003f06270 */
[----:B------:R-:W-:Y:S01]  /*75f0*/  UMOV UR6, 0x80000000 ;  /* 0x8000000000067882 */ /* 0x000fe20000000000 */
[----:B------:R-:W-:-:S11]  /*7600*/  UMOV UR7, 0x43300000 ;  /* 0x4330000000077882 */ /* 0x000fd60000000000 */
        /* <DEDUP_REMOVED lines=49> */
.L_x_14275:
[----:B------:R-:W-:Y:S05]  /*7920*/  BSYNC B0 ;  /* 0x0000000000007941 */ /* 0x000fea0003800000 */
.L_x_14274:
[----:B------:R-:W-:Y:S04]  /*7930*/  BSSY B4, `(.L_x_14276) ;  /* 0x0000008000047945 */ /* 0x000fe80003800000 */
[----:B------:R-:W-:Y:S05]  /*7940*/  @P4 BRA P5, `(.L_x_14277) ;  /* 0x0000000000184947 */ /* 0x000fea0002800000 */
[----:B------:R-:W-:Y:S01]  /*7950*/  IMAD.MOV.U32 R10, RZ, RZ, R8 ;  /* 0x000000ffff0a7224 */ /* 0x000fe200078e0008 */
[----:B------:R-:W-:Y:S01]  /*7960*/  MOV R11, R9 ;  /* 0x00000009000b7202 */ /* 0x000fe20000000f00 */
[----:B------:R-:W-:Y:S01]  /*7970*/  IMAD.MOV.U32 R22, RZ, RZ, R16 ;  /* 0x000000ffff167224 */ /* 0x000fe200078e0010 */
[----:B------:R-:W-:Y:S01]  /*7980*/  MOV R0, 0x79b0 ;  /* 0x000079b000007802 */ /* 0x000fe20000000f00 */
[----:B------:R-:W-:-:S07]  /*7990*/  IMAD.MOV.U32 R23, RZ, RZ, R17 ;  /* 0x000000ffff177224 */ /* 0x000fce00078e0011 */
[----:B------:R-:W-:Y:S05]  /*79a0*/  CALL.REL.NOINC `($__internal_25_$__cuda_sm20_div_rn_f64_full) ;  /* 0x000000cc007c7944 */ /* 0x000fea0003c00000 */
.L_x_14277:
[----:B------:R-:W-:Y:S05]  /*79b0*/  BSYNC B4 ;  /* 0x0000000000047941 */ /* 0x000fea0003800000 */
.L_x_14276:
        /* <DEDUP_REMOVED lines=82> */
.L_x_14279:
[----:B------:R-:W-:-:S04]  /*7ee0*/  ISETP.GE.AND P0, PT, R5, RZ, PT ;  /* 0x000000ff0500720c */ /* 0x000fc80003f06270 */
[----:B------:R-:W-:Y:S02]  /*7ef0*/  FSEL R4, RZ, 3.37028055040000000000e+12, P0 ;  /* 0x54442d18ff047808 */ /* 0x000fe40000000000 */
[----:B------:R-:W-:-:S07]  /*7f00*/  FSEL R5, RZ, 2.1426990032196044922, P0 ;  /* 0x400921fbff057808 */ /* 0x000fce0000000000 */
.L_x_14280:
[----:B------:R-:W-:Y:S05]  /*7f10*/  BSYNC B0 ;  /* 0x0000000000007941 */ /* 0x000fea0003800000 */
.L_x_14278:
[----:B------:R-:W-:Y:S01]  /*7f20*/  DADD R32, R36, R32 ;  /* 0x0000000024207229 */ /* 0x000fe20000000020 */
[----:B------:R-:W-:Y:S01]  /*7f30*/  LOP3.LUT R3, R5, 0x80000000, R7, 0xb8, !PT ;  /* 0x8000000005037812 */ /* 0x000fe200078eb807 */
[----:B------:R-:W-:-:S06]  /*7f40*/  DMUL R18, R18, 0.5 ;  /* 0x3fe0000012127828 */ /* 0x000fcc0000000000 */
[----:B------:R-:W-:-:S06]  /*7f50*/  DSETP.GTU.AND P0, PT, |R32|, +INF , PT ;  /* 0x7ff000002000742a */ /* 0x000fcc0003f0c200 */
[----:B------:R-:W-:Y:S02]  /*7f60*/  FSEL R4, R32, R4, P0 ;  /* 0x0000000420047208 */ /* 0x000fe40000000000 */
[----:B------:R-:W-:Y:S01]  /*7f70*/  FSEL R5, R33, R3, P0 ;  /* 0x0000000321057208 */ /* 0x000fe20000000000 */
[----:B------:R-:W-:Y:S06]  /*7f80*/  BRA `(.L_x_14281) ;  /* 0x0000002000487947 */ /* 0x000fec0003800000 */
.L_x_14273:
        /* <DEDUP_REMOVED lines=10> */
[CC--:B------:R-:W-:Y:S01]  /*8030*/  SEL R0, R32.reuse, R36.reuse, P0 ;  /* 0x0000002420007207 */ /* 0x0c0fe20000000000 */
[----:B------:R-:W-:Y:S01]  /*8040*/  MUFU.RCP64H R29, R17 ;  /* 0x00000011001d7308 */ /* 0x000fe20000001800 */
[----:B------:R-:W-:Y:S01]  /*8050*/  SEL R3, R33, R37, P0 ;  /* 0x0000002521037207 */ /* 0x000fe20000000000 */
[----:B------:R-:W-:Y:S01]  /*8060*/  IMAD.MOV.U32 R28, RZ, RZ, 0x1 ;  /* 0x00000001ff1c7424 */ /* 0x000fe200078e00ff */
[----:B------:R-:W-:Y:S01]  /*8070*/  LOP3.LUT R14, R13, 0xffc00000, RZ, 0xc0, !PT ;  /* 0xffc000000d0e7812 */ /* 0x000fe200078ec0ff */
[----:B------:R-:W-:Y:S01]  /*8080*/  IMAD.MOV.U32 R10, RZ, RZ, R0 ;  /* 0x000000ffff0a7224 */ /* 0x000fe200078e0000 */
[----:B------:R-:W-:Y:S01]  /*8090*/  SEL R12, R32, R36, P2 ;  /* 0x00000024200c7207 */ /* 0x000fe20001000000 */
[----:B------:R-:W-:Y:S01]  /*80a0*/  IMAD.MOV.U32 R11, RZ, RZ, R3 ;  /* 0x000000ffff0b7224 */ /* 0x000fe200078e0003 */
[----:B------:R-:W-:Y:S01]  /*80b0*/  IADD3 R19, -R14, 0x7fd00000, RZ ;  /* 0x7fd000000e137810 */ /* 0x000fe20007ffe1ff */
[----:B------:R-:W-:Y:S01]  /*80c0*/  BSSY B0, `(.L_x_14282) ;  /* 0x0000076000007945 */ /* 0x000fe20003800000 */
[----:B------:R-:W-:-:S02]  /*80d0*/  MOV R22, UR6 ;  /* 0x0000000600167c02 */ /* 0x000fc40008000f00 */
[----:B------:R-:W-:Y:S02]  /*80e0*/  MOV R27, 0x3fd80000 ;  /* 0x3fd80000001b7802 */ /* 0x000fe40000000f00 */
        /* <DEDUP_REMOVED lines=13> */
[----:B------:R-:W-:Y:S01]  /*81c0*/  LOP3.LUT R15, R14, 0x100000, RZ, 0xfc, !PT ;  /* 0x001000000e0f7812 */ /* 0x000fe200078efcff */
[----:B------:R-:W-:Y:S01]  /*81d0*/  IMAD.MOV.U32 R14, RZ, RZ, RZ ;  /* 0x000000ffff0e7224 */ /* 0x000fe200078e00ff */
[----:B------:R-:W0:Y:S01]  /*81e0*/  MUFU.RSQ64H R23, R21 ;  /* 0x0000001500177308 */ /* 0x000e220000001c00 */
[----:B------:R-:W-:Y:S02]  /*81f0*/  DSETP.NEU.AND P2, PT, R10, RZ, PT ;  /* 0x000000ff0a00722a */ /* 0x000fe40003f4d000 */
[----:B0-----:R-:W-:-:S08]  /*8200*/  DMUL R24, R22, R22 ;  /* 0x0000001616187228 */ /* 0x001fd00000000000 */
[----:B------:R-:W-:-:S08]  /*8210*/  DFMA R24, R20, -R24, 1 ;  /* 0x3ff000001418742b */ /* 0x000fd00000000818 */
[----:B------:R-:W-:Y:S02]  /*8220*/  DFMA R26, R24, R26, 0.5 ;  /* 0x3fe00000181a742b */ /* 0x000fe4000000001a */
[----:B------:R-:W-:-:S08]  /*8230*/  DMUL R24, R22, R24 ;  /* 0x0000001816187228 */ /* 0x000fd00000000000 */
[----:B------:R-:W-:Y:S01]  /*8240*/  DFMA R24, R26, R24, R22 ;  /* 0x000000181a18722b */ /* 0x000fe20000000016 */
[----:B------:R-:W-:-:S07]  /*8250*/  IMAD.MOV.U32 R22, RZ, RZ, -0x3ff ;  /* 0xfffffc01ff167424 */ /* 0x000fce00078e00ff */
[----:B------:R-:W-:Y:S02]  /*8260*/  DMUL R24, R18, R24 ;  /* 0x0000001812187228 */ /* 0x000fe40000000000 */
[----:B------:R-:W-:-:S06]  /*8270*/  DFMA R18, -R16, R28, 1 ;  /* 0x3ff000001012742b */ /* 0x000fcc000000011c */
[----:B------:R-:W-:Y:S02]  /*8280*/  DMUL R24, R24, R14 ;  /* 0x0000000e18187228 */ /* 0x000fe40000000000 */
[----:B------:R-:W-:-:S08]  /*8290*/  DFMA R18, R18, R18, R18 ;  /* 0x000000121212722b */ /* 0x000fd00000000012 */
[----:B------:R-:W-:Y:S01]  /*82a0*/  @!P3 FSEL R3, R13, R25, !P2 ;  /* 0x000000190d03b208 */ /* 0x000fe20005000000 */
[----:B------:R-:W-:Y:S01]  /*82b0*/  DFMA R18, R28, R18, R28 ;  /* 0x000000121c12722b */ /* 0x000fe2000000001c */
[----:B------:R-:W-:Y:S02]  /*82c0*/  @!P3 FSEL R0, R12, R24, !P2 ;  /* 0x000000180c00b208 */ /* 0x000fe40005000000 */
[----:B------:R-:W-:Y:S01]  /*82d0*/  ISETP.GT.AND P0, PT, R3, 0xfffff, PT ;  /* 0x000fffff0300780c */ /* 0x000fe20003f04270 */
[----:B------:R-:W-:Y:S02]  /*82e0*/  IMAD.MOV.U32 R13, RZ, RZ, R3 ;  /* 0x000000ffff0d7224 */ /* 0x000fe400078e0003 */
[----:B------:R-:W-:Y:S02]  /*82f0*/  IMAD.MOV.U32 R12, RZ, RZ, R0 ;  /* 0x000000ffff0c7224 */ /* 0x000fe400078e0000 */
[----:B------:R-:W-:-:S08]  /*8300*/  DFMA R10, -R16, R18, 1 ;  /* 0x3ff00000100a742b */ /* 0x000fd00000000112 */
[----:B------:R-:W-:Y:S01]  /*8310*/  @!P0 DMUL R12, R12, 1.80143985094819840000e+16 ;  /* 0x435000000c0c8828 */ /* 0x000fe20000000000 */
[----:B------:R-:W-:Y:S01]  /*8320*/  @!P0 IMAD.MOV.U32 R22, RZ, RZ, -0x435 ;  /* 0xfffffbcbff168424 */ /* 0x000fe200078e00ff */
[----:B------:R-:W-:-:S08]  /*8330*/  DFMA R10, R18, R10, R18 ;  /* 0x0000000a120a722b */ /* 0x000fd00000000012 */
[----:B------:R-:W-:Y:S01]  /*8340*/  @!P0 MOV R3, R13 ;  /* 0x0000000d00038202 */ /* 0x000fe20000000f00 */
[----:B------:R-:W-:Y:S01]  /*8350*/  DMUL R14, R8, R10 ;  /* 0x0000000a080e7228 */ /* 0x000fe20000000000 */
[----:B------:R-:W-:-:S03]  /*8360*/  @!P0 MOV R0, R12 ;  /* 0x0000000c00008202 */ /* 0x000fc60000000f00 */
        /* <DEDUP_REMOVED lines=9> */
[----:B------:R-:W-:-:S07]  /*8400*/  FSETP.GT.AND P4, PT, |R18|, 1.469367938527859385e-39, PT ;  /* 0x001000001200780b */ /* 0x000fce0003f84200 */
[----:B------:R-:W-:Y:S02]  /*8410*/  @P2 FSEL R18, R14, RZ, P3 ;  /* 0x000000ff0e122208 */ /* 0x000fe40001800000 */
[----:B------:R-:W-:Y:S01]  /*8420*/  @P2 FSEL R19, R15, -QNAN , P3 ;  /* 0xfff000000f132808 */ /* 0x000fe20001800000 */
[----:B------:R-:W-:Y:S06]  /*8430*/  @P2 BRA `(.L_x_14283) ;  /* 0x0000000000f82947 */ /* 0x000fec0003800000 */
[----:B------:R-:W-:Y:S01]  /*8440*/  LOP3.LUT R12, R3, 0x800fffff, RZ, 0xc0, !PT ;  /* 0x800fffff030c7812 */ /* 0x000fe200078ec0ff */
[----:B------:R-:W-:Y:S01]  /*8450*/  IMAD.MOV.U32 R20, RZ, RZ, R0 ;  /* 0x000000ffff147224 */ /* 0x000fe200078e0000 */
[----:B------:R-:W-:Y:S01]  /*8460*/  MOV R14, RZ ;  /* 0x000000ff000e7202 */ /* 0x000fe20000000f00 */
        /* <DEDUP_REMOVED lines=59> */
.L_x_14283:
[----:B------:R-:W-:Y:S05]  /*8820*/  BSYNC B0 ;  /* 0x0000000000007941 */ /* 0x000fea0003800000 */
.L_x_14282:
[----:B------:R-:W-:Y:S04]  /*8830*/  BSSY B4, `(.L_x_14284) ;  /* 0x0000008000047945 */ /* 0x000fe80003800000 */
[----:B------:R-:W-:Y:S05]  /*8840*/  @P4 BRA P5, `(.L_x_14285) ;  /* 0x0000000000184947 */ /* 0x000fea0002800000 */
[----:B------:R-:W-:Y:S01]  /*8850*/  MOV R10, R8 ;  /* 0x00000008000a7202 */ /* 0x000fe20000000f00 */
[----:B------:R-:W-:Y:S01]  /*8860*/  IMAD.MOV.U32 R11, RZ, RZ, R9 ;  /* 0x000000ffff0b7224 */ /* 0x000fe200078e0009 */
[----:B------:R-:W-:Y:S01]  /*8870*/  MOV R0, 0x88b0 ;  /* 0x000088b000007802 */ /* 0x000fe20000000f00 */
[----:B------:R-:W-:Y:S02]  /*8880*/  IMAD.MOV.U32 R22, RZ, RZ, R16 ;  /* 0x000000ffff167224 */ /* 0x000fe400078e0010 */
[----:B------:R-:W-:-:S07]  /*8890*/  IMAD.MOV.U32 R23, RZ, RZ, R17 ;  /* 0x000000ffff177224 */ /* 0x000fce00078e0011 */
[----:B------:R-:W-:Y:S05]  /*88a0*/  CALL.REL.NOINC `($__internal_25_$__cuda_sm20_div_rn_f64_full) ;  /* 0x000000bc00bc7944 */ /* 0x000fea0003c00000 */
.L_x_14285:
[----:B------:R-:W-:Y:S05]  /*88b0*/  BSYNC B4 ;  /* 0x0000000000047941 */ /* 0x000fea0003800000 */
.L_x_14284:
        /* <DEDUP_REMOVED lines=82> */
.L_x_14287:
[----:B------:R-:W-:-:S04]  /*8de0*/  ISETP.GE.AND P0, PT, R5, RZ, PT ;  /* 0x000000ff0500720c */ /* 0x000fc80003f06270 */
[----:B------:R-:W-:Y:S02]  /*8df0*/  FSEL R4, RZ, 3.37028055040000000000e+12, P0 ;  /* 0x54442d18ff047808 */ /* 0x000fe40000000000 */
[----:B------:R-:W-:-:S07]  /*8e00*/  FSEL R5, RZ, 2.1426990032196044922, P0 ;  /* 0x400921fbff057808 */ /* 0x000fce0000000000 */
.L_x_14288:
[----:B------:R-:W-:Y:S05]  /*8e10*/  BSYNC B0 ;  /* 0x0000000000007941 */ /* 0x000fea0003800000 */
.L_x_14286:
[----:B------:R-:W-:Y:S01]  /*8e20*/  DADD R32, R36, R32 ;  /* 0x0000000024207229 */ /* 0x000fe20000000020 */
[----:B------:R-:W-:-:S07]  /*8e30*/  LOP3.LUT R3, R5, 0x80000000, R7, 0xb8, !PT ;  /* 0x8000000005037812 */ /* 0x000fce00078eb807 */
[----:B------:R-:W-:-:S06]  /*8e40*/  DSETP.GTU.AND P0, PT, |R32|, +INF , PT ;  /* 0x7ff000002000742a */ /* 0x000fcc0003f0c200 */
[----:B------:R-:W-:Y:S02]  /*8e50*/  FSEL R4, R32, R4, P0 ;  /* 0x0000000420047208 */ /* 0x000fe40000000000 */
[----:B------:R-:W-:Y:S01]  /*8e60*/  FSEL R5, R33, R3, P0 ;  /* 0x0000000321057208 */ /* 0x000fe20000000000 */
[----:B------:R-:W-:Y:S06]  /*8e70*/  BRA `(.L_x_14281) ;  /* 0x00000010008c7947 */ /* 0x000fec0003800000 */
.L_x_14272:
        /* <DEDUP_REMOVED lines=22> */
[----:B------:R-:W-:Y:S05]  /*8fe0*/  CALL.REL.NOINC `($__internal_25_$__cuda_sm20_div_rn_f64_full) ;  /* 0x000000b400ec7944 */ /* 0x000fea0003c00000 */
.L_x_14290:
[----:B------:R-:W-:Y:S05]  /*8ff0*/  BSYNC B4 ;  /* 0x0000000000047941 */ /* 0x000fea0003800000 */
.L_x_14289:
[----:B------:R-:W0:Y:S01]  /*9000*/  MUFU.RCP64H R13, 2.718280792236328125 ;  /* 0x4005bf0a000d7908 */ /* 0x000e220000001800 */
[----:B------:R-:W-:Y:S01]  /*9010*/  MOV R14, 0x8b145769 ;  /* 0x8b145769000e7802 */ /* 0x000fe20000000f00 */
[----:B------:R-:W-:Y:S01]  /*9020*/  IMAD.MOV.U32 R15, RZ, RZ, 0x4005bf0a ;  /* 0x4005bf0aff0f7424 */ /* 0x000fe200078e00ff */
[----:B------:R-:W-:Y:S01]  /*9030*/  FSETP.GEU.AND P2, PT, |R7|, 6.5827683646048100446e-37, PT ;  /* 0x036000000700780b */ /* 0x000fe20003f4e200 */
[----:B------:R-:W-:Y:S01]  /*9040*/  IMAD.MOV.U32 R12, RZ, RZ, 0x1 ;  /* 0x00000001ff0c7424 */ /* 0x000fe200078e00ff */
[----:B------:R-:W-:Y:S05]  /*9050*/  BSSY B4, `(.L_x_14291) ;  /* 0x0000015000047945 */ /* 0x000fea0003800000 */
        /* <DEDUP_REMOVED lines=17> */
[----:B------:R-:W-:Y:S05]  /*9170*/  CALL.REL.NOINC `($__internal_25_$__cuda_sm20_div_rn_f64_full) ;  /* 0x000000b400887944 */ /* 0x000fea0003c00000 */
[----:B------:R-:W-:Y:S02]  /*9180*/  IMAD.MOV.U32 R12, RZ, RZ, R10 ;  /* 0x000000ffff0c7224 */ /* 0x000fe400078e000a */
[----:B------:R-:W-:-:S07]  /*9190*/  IMAD.MOV.U32 R13, RZ, RZ, R11 ;  /* 0x000000ffff0d7224 */ /* 0x000fce00078e000b */
.L_x_14292:
[----:B------:R-:W-:Y:S05]  /*91a0*/  BSYNC B4 ;  /* 0x0000000000047941 */ /* 0x000fea0003800000 */
.L_x_14291:
        /* <DEDUP_REMOVED lines=11> */
[CC--:B------:R-:W-:Y:S02]  /*9260*/  ISETP.LT.U32.AND P0, PT, R24.reuse, R18.reuse, PT ;  /* 0x000000121800720c */ /* 0x0c0fe40003f01070 */
[CC--:B------:R-:W-:Y:S02]  /*9270*/  ISETP.GT.U32.AND.EX P2, PT, R25.reuse, R19.reuse, PT, P2 ;  /* 0x000000131900720c */ /* 0x0c0fe40003f44120 */
[CC--:B------:R-:W-:Y:S02]  /*9280*/  ISETP.LT.U32.AND.EX P0, PT, R25.reuse, R19.reuse, PT, P0 ;  /* 0x000000131900720c */ /* 0x0c0fe40003f01100 */
[----:B------:R-:W-:Y:S02]  /*9290*/  SEL R13, R25, R19, P2 ;  /* 0x00000013190d7207 */ /* 0x000fe40001000000 */
[----:B------:R-:W-:Y:S02]  /*92a0*/  SEL R0, R24, R18, P0 ;  /* 0x0000001218007207 */ /* 0x000fe40000000000 */
[----:B------:R-:W-:-:S02]  /*92b0*/  LOP3.LUT R14, R13, 0xffc00000, RZ, 0xc0, !PT ;  /* 0xffc000000d0e7812 */ /* 0x000fc400078ec0ff */
[----:B------:R-:W-:Y:S01]  /*92c0*/  SEL R3, R25, R19, P0 ;  /* 0x0000001319037207 */ /* 0x000fe20000000000 */
[----:B------:R-:W-:Y:S01]  /*92d0*/  IMAD.MOV.U32 R10, RZ, RZ, R0 ;  /* 0x000000ffff0a7224 */ /* 0x000fe200078e0000 */
[----:B------:R-:W-:Y:S02]  /*92e0*/  IADD3 R21, -R14, 0x7fd00000, RZ ;  /* 0x7fd000000e157810 */ /* 0x000fe40007ffe1ff */
[----:B------:R-:W-:Y:S02]  /*92f0*/  MOV R11, R3 ;  /* 0x00000003000b7202 */ /* 0x000fe40000000f00 */
        /* <DEDUP_REMOVED lines=14> */
[----:B------:R-:W-:Y:S01]  /*93e0*/  HFMA2.MMA R22, -RZ, RZ, 0, 0 ;  /* 0x00000000ff167435 */ /* 0x000fe200000001ff */
[----:B------:R-:W-:Y:S01]  /*93f0*/  LOP3.LUT R15, R14, 0x100000, RZ, 0xfc, !PT ;  /* 0x001000000e0f7812 */ /* 0x000fe200078efcff */
[----:B------:R-:W-:Y:S01]  /*9400*/  IMAD.MOV.U32 R14, RZ, RZ, RZ ;  /* 0x000000ffff0e7224 */ /* 0x000fe200078e00ff */
[----:B------:R-:W0:Y:S01]  /*9410*/  MUFU.RSQ64H R23, R21 ;  /* 0x0000001500177308 */ /* 0x000e220000001c00 */
[----:B------:R-:W-:-:S04]  /*9420*/  DSETP.NEU.AND P2, PT, R10, RZ, PT ;  /* 0x000000ff0a00722a */ /* 0x000fc80003f4d000 */
        /* <DEDUP_REMOVED lines=14> */
[----:B------:R-:W-:Y:S01]  /*9510*/  IMAD.MOV.U32 R13, RZ, RZ, R3 ;  /* 0x000000ffff0d7224 */ /* 0x000fe200078e0003 */
[----:B------:R-:W-:-:S03]  /*9520*/  MOV R12, R0 ;  /* 0x00000000000c7202 */ /* 0x000fc60000000f00 */
[----:B------:R-:W-:-:S08]  /*9530*/  DFMA R10, -R16, R18, 1 ;  /* 0x3ff00000100a742b */ /* 0x000fd00000000112 */
[----:B------:R-:W-:Y:S01]  /*9540*/  @!P0 DMUL R12, R12, 1.80143985094819840000e+16 ;  /* 0x435000000c0c8828 */ /* 0x000fe20000000000 */
[----:B------:R-:W-:Y:S01]  /*9550*/  @!P0 IMAD.MOV.U32 R22, RZ, RZ, -0x435 ;  /* 0xfffffbcbff168424 */ /* 0x000fe200078e00ff */
        /* <DEDUP_REMOVED lines=9> */
[----:B------:R-:W-:Y:S02]  /*95f0*/  @P2 MOV R15, 0x7ff00000 ;  /* 0x7ff00000000f2802 */ /* 0x000fe40000000f00 */
[----:B------:R-:W-:-:S03]  /*9600*/  @P2 FSETP.NEU.FTZ.AND P3, PT, R13, RZ, PT ;  /* 0x000000ff0d00220b */ /* 0x000fc60003f7d000 */
[----:B------:R-:W-:Y:S01]  /*9610*/  FFMA R18, RZ, R17, R11 ;  /* 0x00000011ff127223 */ /* 0x000fe2000000000b */
[----:B------:R-:W-:-:S04]  /*9620*/  @P2 DFMA R14, R12, R14, +INF ;  /* 0x7ff000000c0e242b */ /* 0x000fc8000000000e */
[----:B------:R-:W-:-:S06]  /*9630*/  FSETP.GT.AND P4, PT, |R18|, 1.469367938527859385e-39, PT ;  /* 0x001000001200780b */ /* 0x000fcc0003f84200 */
        /* <DEDUP_REMOVED lines=15> */
[----:B------:R-:W-:Y:S02]  /*9730*/  @P0 IADD3 R13, R21, -0x100000, RZ ;  /* 0xfff00000150d0810 */ /* 0x000fe40007ffe0ff */
[----:B------:R-:W-:-:S03]  /*9740*/  @P0 IADD3 R3, R3, 0x1, RZ ;  /* 0x0000000103030810 */ /* 0x000fc60007ffe0ff */
        /* <DEDUP_REMOVED lines=48> */
.L_x_14294:
[----:B------:R-:W-:Y:S05]  /*9a50*/  BSYNC B0 ;  /* 0x0000000000007941 */ /* 0x000fea0003800000 */
.L_x_14293:
        /* <DEDUP_REMOVED lines=8> */
.L_x_14296:
[----:B------:R-:W-:Y:S05]  /*9ae0*/  BSYNC B4 ;  /* 0x0000000000047941 */ /* 0x000fea0003800000 */
.L_x_14295:
        /* <DEDUP_REMOVED lines=82> */
.L_x_14298:
[----:B------:R-:W-:-:S04]  /*a010*/  ISETP.GE.AND P0, PT, R5, RZ, PT ;  /* 0x000000ff0500720c */ /* 0x000fc80003f06270 */
[----:B------:R-:W-:Y:S02]  /*a020*/  FSEL R4, RZ, 3.37028055040000000000e+12, P0 ;  /* 0x54442d18ff047808 */ /* 0x000fe40000000000 */
[----:B------:R-:W-:-:S07]  /*a030*/  FSEL R5, RZ, 2.1426990032196044922, P0 ;  /* 0x400921fbff057808 */ /* 0x000fce0000000000 */
.L_x_14299:
[----:B------:R-:W-:Y:S05]  /*a040*/  BSYNC B0 ;  /* 0x0000000000007941 */ /* 0x000fea0003800000 */
.L_x_14297:
[----:B------:R-:W-:Y:S01]  /*a050*/  DADD R32, R36, R32 ;  /* 0x0000000024207229 */ /* 0x000fe20000000020 */
[----:B------:R-:W-:Y:S01]  /*a060*/  LOP3.LUT R3, R5, 0x80000000, R7, 0xb8, !PT ;  /* 0x8000000005037812 */ /* 0x000fe200078eb807 */
[----:B------:R-:W-:-:S06]  /*a070*/  DADD R18, R18, 1 ;  /* 0x3ff0000012127429 */ /* 0x000fcc0000000000 */
[----:B------:R-:W-:-:S06]  /*a080*/  DSETP.GTU.AND P0, PT, |R32|, +INF , PT ;  /* 0x7ff000002000742a */ /* 0x000fcc0003f0c200 */
[----:B------:R-:W-:Y:S02]  /*a090*/  FSEL R4, R32, R4, P0 ;  /* 0x0000000420047208 */ /* 0x000fe40000000000 */
[----:B------:R-:W-:-:S07]  /*a0a0*/  FSEL R5, R33, R3, P0 ;  /* 0x0000000321057208 */ /* 0x000fce0000000000 */
.L_x_14281:
[----:B------:R-:W-:Y:S05]  /*a0b0*/  BSYNC B3 ;  /* 0x0000000000037941 */ /* 0x000fea0003800000 */
.L_x_14271:
        /* <DEDUP_REMOVED lines=9> */
.L_x_14179:
[----:B------:R-:W-:-:S14]  /*a150*/  DSETP.NEU.AND P0, PT, R36, +INF , PT ;  /* 0x7ff000002400742a */ /* 0x000fdc0003f0d000 */
[----:B------:R-:W-:Y:S01]  /*a160*/  @!P0 DADD R12, R6, R6 ;  /* 0x00000000060c8229 */ /* 0x000fe20000000006 */
[----:B------:R-:W-:Y:S01]  /*a170*/  @!P0 MOV R8, 0x0 ;  /* 0x0000000000088802 */ /* 0x000fe20000000f00 */
[----:B------:R-:W-:Y:S01]  /*a180*/  @!P0 IMAD.MOV.U32 R9, RZ, RZ, -0x100000 ;  /* 0xfff00000ff098424 */ /* 0x000fe200078e00ff */
[----:B------:R-:W-:Y:S08]  /*a190*/  @!P0 BRA `(.L_x_14270) ;  /* 0x0000000000408947 */ /* 0x000ff00003800000 */
        /* <DEDUP_REMOVED lines=16> */
.L_x_14270:
[----:B------:R-:W-:Y:S05]  /*a2a0*/  BSYNC B1 ;  /* 0x0000000000017941 */ /* 0x000fea0003800000 */
.L_x_14178:
[----:B------:R-:W-:Y:S01]  /*a2b0*/  DSETP.GTU.AND P0, PT, |R12|, +INF , PT ;  /* 0x7ff000000c00742a */ /* 0x000fe20003f0c200 */
[----:B------:R-:W-:Y:S01]  /*a2c0*/  ULDC.64 UR4, c[0x0][0x410] ;  /* 0x0001040000047ab9 */ /* 0x000fe20000000a00 */
[----:B------:R-:W-:Y:S01]  /*a2d0*/  BSSY B0, `(.L_x_14300) ;  /* 0x0000010000007945 */ /* 0x000fe20003800000 */
[----:B------:R-:W-:-:S05]  /*a2e0*/  IADD3 R2, P1, R35, UR4, RZ ;  /* 0x0000000423027c10 */ /* 0x000fca000ff3e0ff */
[----:B------:R-:W-:-:S06]  /*a2f0*/  IMAD.X R3, RZ, RZ, UR5, P1 ;  /* 0x00000005ff037e24 */ /* 0x000fcc00088e06ff */
        /* <DEDUP_REMOVED lines=9> */
.L_x_14301:
[----:B------:R-:W-:Y:S01]  /*a390*/  DSETP.GTU.AND P0, PT, |R8|, +INF , PT ;  /* 0x7ff000000800742a */ /* 0x000fe20003f0c200 */
[----:B------:R-:W-:Y:S02]  /*a3a0*/  IMAD.MOV.U32 R10, RZ, RZ, R12 ;  /* 0x000000ffff0a7224 */ /* 0x000fe400078e000c */
[----:B------:R-:W-:-:S11]  /*a3b0*/  IMAD.MOV.U32 R11, RZ, RZ, R13 ;  /* 0x000000ffff0b7224 */ /* 0x000fd600078e000d */
[----:B------:R-:W-:-:S11]  /*a3c0*/  @!P0 DADD R8, -RZ, |R8| ;  /* 0x00000000ff088229 */ /* 0x000fd60000000508 */
.L_x_14302:
[----:B------:R-:W-:Y:S05]  /*a3d0*/  BSYNC B0 ;  /* 0x0000000000007941 */ /* 0x000fea0003800000 */
.L_x_14300:
[----:B------:R-:W0:Y:S01]  /*a3e0*/  S2R R0, SR_TID.X ;  /* 0x0000000000007919 */ /* 0x000e220000002100 */
[----:B------:R-:W0:Y:S01]  /*a3f0*/  S2R R5, SR_CTAID.X ;  /* 0x0000000000057919 */ /* 0x000e220000002500 */
[----:B------:R1:W-:Y:S01]  /*a400*/  STG.E.128 desc[UR8][R2.64], R8 ;  /* 0x0000000802007986 */ /* 0x0003e2000c101d08 */
[----:B0-----:R-:W-:-:S05]  /*a410*/  LEA R0, R5, R0, 0x8 ;  /* 0x0000000005007211 */ /* 0x001fca00078e40ff */
[----:B-1----:R-:W-:-:S07]  /*a420*/  VIADD R7, R0, 0x80 ;  /* 0x0000008000077836 */ /* 0x002fce0000000000 */
.L_x_14176:
[----:B------:R-:W-:Y:S05]  /*a430*/  BSYNC B2 ;  /* 0x0000000000027941 */ /* 0x000fea0003800000 */
.L_x_14175:
[----:B------:R-:W-:Y:S02]  /*a440*/  ULDC UR4, c[0x0][0x210] ;  /* 0x0000840000047ab9 */ /* 0x000fe40000000800 */
[----:B------:R-:W-:-:S13]  /*a450*/  ISETP.GE.AND P0, PT, R7, UR4, PT ;  /* 0x0000000407007c0c */ /* 0x000fda000bf06270 */
[----:B------:R-:W-:Y:S05]  /*a460*/  @P0 EXIT ;  /* 0x000000000000094d */ /* 0x000fea0003800000 */
[----:B------:R-:W0:Y:S01]  /*a470*/  LDC R8, c[0x0][0x218] ;  /* 0x00008600ff087b82 */ /* 0x000e220000000800 */
[----:B------:R-:W-:Y:S02]  /*a480*/  IMAD.MOV.U32 R0, RZ, RZ, RZ ;  /* 0x000000ffff007224 */ /* 0x000fe400078e00ff */
        /* <DEDUP_REMOVED lines=289> */
[----:B------:R-:W-:-:S04]  /*b6a0*/  IMAD.MOV R4, RZ, RZ, -R7 ;  /* 0x000000ffff047224 */ /* 0x000fc800078e0a07 */
[----:B------:R-:W-:Y:S01]  /*b6b0*/  IMAD R4, R4, UR6, R5 ;  /* 0x0000000604047c24 */ /* 0x000fe2000f8e0205 */
[----:B------:R-:W1:Y:S03]  /*b6c0*/  @P0 LDC R11, c[0x0][0x33c] ;  /* 0x0000cf00ff0b0b82 */ /* 0x000e660000000800 */
[C---:B------:R-:W-:Y:S02]  /*b6d0*/  IMAD R3, R4.reuse, UR4, R3 ;  /* 0x0000000404037c24 */ /* 0x040fe4000f8e0203 */
[----:B------:R-:W-:-:S03]  /*b6e0*/  IMAD R0, R4, UR5, R0 ;  /* 0x0000000504007c24 */ /* 0x000fc6000f8e0200 */
[----:B------:R-:W2:Y:S01]  /*b6f0*/  @P0 LDC.64 R12, c[0x0][0x408] ;  /* 0x00010200ff0c0b82 */ /* 0x000ea20000000a00 */
[----:B0-----:R-:W-:-:S05]  /*b700*/  @P0 IMAD.HI.U32 R2, R7, R8, R6 ;  /* 0x0000000807020227 */ /* 0x001fca00078e0006 */
[----:B------:R-:W-:-:S05]  /*b710*/  @P0 SHF.R.U32.HI R2, RZ, R9, R2 ;  /* 0x00000009ff020219 */ /* 0x000fca0000011602 */
[----:B------:R-:W-:-:S04]  /*b720*/  @P0 IMAD.MOV R6, RZ, RZ, -R2 ;  /* 0x000000ffff060224 */ /* 0x000fc800078e0a02 */
[----:B-1----:R-:W-:-:S04]  /*b730*/  @P0 IMAD R6, R11, R6, R7 ;  /* 0x000000060b060224 */ /* 0x002fc800078e0207 */
[C---:B--2---:R-:W-:Y:S02]  /*b740*/  @P0 IMAD R3, R6.reuse, R12, R3 ;  /* 0x0000000c06030224 */ /* 0x044fe400078e0203 */
[----:B------:R-:W-:-:S07]  /*b750*/  @P0 IMAD R0, R6, R13, R0 ;  /* 0x0000000d06000224 */ /* 0x000fce00078e0200 */
.L_x_14303:
[----:B------:R-:W-:Y:S02]  /*b760*/  ULDC.64 UR4, c[0x0][0x418] ;  /* 0x0001060000047ab9 */ /* 0x000fe40000000a00 */
[----:B------:R-:W-:-:S04]  /*b770*/  IADD3 R16, P0, R0, UR4, RZ ;  /* 0x0000000400107c10 */ /* 0x000fc8000ff1e0ff */
[----:B------:R-:W-:Y:S01]  /*b780*/  IADD3.X R17, RZ, UR5, RZ, P0, !PT ;  /* 0x00000005ff117c10 */ /* 0x000fe200087fe4ff */
[----:B------:R-:W-:Y:S01]  /*b790*/  IMAD.MOV.U32 R8, RZ, RZ, 0x33145c07 ;  /* 0x33145c07ff087424 */ /* 0x000fe200078e00ff */
[----:B------:R-:W-:-:S04]  /*b7a0*/  ULDC.64 UR4, c[0x0][0x410] ;  /* 0x0001040000047ab9 */ /* 0x000fc80000000a00 */
[----:B------:R-:W2:Y:S01]  /*b7b0*/  LDG.E.128 R16, desc[UR8][R16.64] ;  /* 0x0000000810107981 */ /* 0x000ea2000c1e1d00 */
[----:B------:R-:W-:Y:S01]  /*b7c0*/  IMAD.MOV.U32 R9, RZ, RZ, 0x3c91a626 ;  /* 0x3c91a626ff097424 */ /* 0x000fe200078e00ff */
[----:B------:R-:W-:Y:S01]  /*b7d0*/  IADD3 R2, P1, R3, UR4, RZ ;  /* 0x0000000403027c10 */ /* 0x000fe2000ff3e0ff */
[----:B------:R-:W-:Y:S03]  /*b7e0*/  BSSY B1, `(.L_x_14304) ;  /* 0x00008e9000017945 */ /* 0x000fe60003800000 */
[----:B------:R0:W-:Y:S01]  /*b7f0*/  STL.64 [R1+0x8], R8 ;  /* 0x0000080801007387 */ /* 0x0001e20000100a00 */
[----:B------:R-:W-:Y:S01]  /*b800*/  IMAD.X R3, RZ, RZ, UR5, P1 ;  /* 0x00000005ff037e24 */ /* 0x000fe200088e06ff */
[----:B--2---:R-:W-:Y:S02]  /*b810*/  DSETP.GTU.AND P0, PT, |R18|, +INF , PT ;  /* 0x7ff000001200742a */ /* 0x004fe40003f0c200 */
[----:B------:R-:W-:-:S02]  /*b820*/  DADD R4, -RZ, |R16| ;  /* 0x00000000ff047229 */ /* 0x000fc40000000510 */
        /* <DEDUP_REMOVED lines=54> */
[----:B------:R-:W-:Y:S01]  /*bb90*/  IMAD.U32 R32, RZ, RZ, UR5 ;  /* 0x00000005ff207e24 */ /* 0x000fe2000f8e00ff */
[----:B------:R-:W-:Y:S01]  /*bba0*/  LOP3.LUT R43, R42, 0x100000, RZ, 0xfc, !PT ;  /* 0x001000002a2b7812 */ /* 0x000fe200078efcff */
[----:B------:R-:W-:Y:S01]  /*bbb0*/  IMAD.MOV.U32 R42, RZ, RZ, RZ ;  /* 0x000000ffff2a7224 */ /* 0x000fe200078e00ff */
        /* <DEDUP_REMOVED lines=40> */
[----:B------:R-:W-:Y:S02]  /*be40*/  DMUL R32, R28, R32 ;  /* 0x000000201c207228 */ /* 0x000fe40000000000 */
[----:B------:R-:W-:-:S06]  /*be50*/  DMUL R34, R34, R42 ;  /* 0x0000002a22227228 */ /* 0x000fcc0000000000 */
[----:B------:R-:W-:-:S04]  /*be60*/  DMUL R32, R32, R20 ;  /* 0x0000001420207228 */ /* 0x000fc80000000000 */
[----:B------:R-:W-:Y:S02]  /*be70*/  @!P1 FSEL R12, R14, R34, !P0 ;  /* 0x000000220e0c9208 */ /* 0x000fe40004000000 */
[----:B------:R-:W-:-:S03]  /*be80*/  @!P1 FSEL R13, R15, R35, !P0 ;  /* 0x000000230f0d9208 */ /* 0x000fc60004000000 */
[----:B------:R-:W-:Y:S01]  /*be90*/  IMAD.MOV.U32 R28, RZ, RZ, R12 ;  /* 0x000000ffff1c7224 */ /* 0x000fe200078e000c */
[----:B------:R-:W-:Y:S02]  /*bea0*/  @!P3 FSEL R22, R10, R32, !P2 ;  /* 0x000000200a16b208 */ /* 0x000fe40005000000 */
        /* <DEDUP_REMOVED lines=34> */
.L_x_14312:
[----:B------:R-:W-:Y:S05]  /*c0d0*/  BSYNC B3 ;  /* 0x0000000000037941 */ /* 0x000fea0003800000 */
.L_x_14311:
        /* <DEDUP_REMOVED lines=81> */
.L_x_14310:
        /* <DEDUP_REMOVED lines=34> */
.L_x_14320:
[----:B------:R-:W-:Y:S05]  /*c810*/  BSYNC B4 ;  /* 0x0000000000047941 */ /* 0x000fea0003800000 */
.L_x_14319:
[----:B------:R-:W-:Y:S02]  /*c820*/  IMAD.MOV.U32 R8, RZ, RZ, R10 ;  /* 0x000000ffff087224 */ /* 0x000fe400078e000a */
[----:B------:R-:W-:Y:S01]  /*c830*/  IMAD.MOV.U32 R9, RZ, RZ, R11 ;  /* 0x000000ffff097224 */ /* 0x000fe200078e000b */
[----:B------:R-:W-:Y:S06]  /*c840*/  BRA `(.L_x_14318) ;  /* 0x0000000000047947 */ /* 0x000fec0003800000 */
.L_x_14317:
[----:B------:R-:W-:-:S11]  /*c850*/  DADD R8, -R24, R28 ;  /* 0x0000000018087229 */ /* 0x000fd6000000011c */
.L_x_14318:
[----:B------:R-:W-:Y:S05]  /*c860*/  BSYNC B3 ;  /* 0x0000000000037941 */ /* 0x000fea0003800000 */
.L_x_14316:
        /* <DEDUP_REMOVED lines=29> */
.L_x_14325:
[----:B------:R-:W-:Y:S05]  /*ca40*/  BSYNC B4 ;  /* 0x0000000000047941 */ /* 0x000fea0003800000 */
.L_x_14324:
[----:B------:R-:W-:Y:S05]  /*ca50*/  BRA `(.L_x_14323) ;  /* 0x0000000000047947 */ /* 0x000fea0003800000 */
.L_x_14322:
[----:B------:R-:W-:-:S11]  /*ca60*/  DADD R10, R30, -R12 ;  /* 0x000000001e0a7229 */ /* 0x000fd6000000080c */
.L_x_14323:
[----:B------:R-:W-:Y:S05]  /*ca70*/  BSYNC B3 ;  /* 0x0000000000037941 */ /* 0x000fea0003800000 */
.L_x_14321:
        /* <DEDUP_REMOVED lines=28> */
.L_x_14327:
[----:B------:R-:W-:Y:S05]  /*cc40*/  BSYNC B3 ;  /* 0x0000000000037941 */ /* 0x000fea0003800000 */
.L_x_14326:
        /* <DEDUP_REMOVED lines=85> */
.L_x_14328:
        /* <DEDUP_REMOVED lines=20> */
.L_x_14330:
[----:B------:R-:W-:Y:S05]  /*d2e0*/  BSYNC B3 ;  /* 0x0000000000037941 */ /* 0x000fea0003800000 */
.L_x_14329:
        /* <DEDUP_REMOVED lines=30> */
.L_x_14315:
        /* <DEDUP_REMOVED lines=25> */
.L_x_14333:
[----:B------:R-:W-:Y:S05]  /*d660*/  BSYNC B3 ;  /* 0x0000000000037941 */ /* 0x000fea0003800000 */
.L_x_14332:
        /* <DEDUP_REMOVED lines=25> */
.L_x_14336:
[----:B------:R-:W-:Y:S05]  /*d800*/  BSYNC B3 ;  /* 0x0000000000037941 */ /* 0x000fea0003800000 */
.L_x_14335:
        /* <DEDUP_REMOVED lines=30> */
.L_x_14334:
        /* <DEDUP_REMOVED lines=75> */
.L_x_14337:
[----:B------:R-:W-:Y:S01]  /*dea0*/  MOV R10, 0x0 ;  /* 0x00000000000a7802 */ /* 0x000fe20000000f00 */
[----:B------:R-:W-:Y:S01]  /*deb0*/  IMAD.MOV.U32 R11, RZ, RZ, 0x7ff00000 ;  /* 0x7ff00000ff0b7424 */ /* 0x000fe200078e00ff */
[----:B------:R-:W-:-:S05]  /*dec0*/  FSETP.NEU.FTZ.AND P0, PT, R9, RZ, PT ;  /* 0x000000ff0900720b */ /* 0x000fca0003f1d000 */
[----:B------:R-:W-:-:S10]  /*ded0*/  DFMA R10, R8, R10, +INF ;  /* 0x7ff00000080a742b */ /* 0x000fd4000000000a */
[----:B------:R-:W-:Y:S02]  /*dee0*/  FSEL R34, R10, RZ, P0 ;  /* 0x000000ff0a227208 */ /* 0x000fe40000000000 */
[----:B------:R-:W-:Y:S01]  /*def0*/  FSEL R35, R11, -QNAN , P0 ;  /* 0xfff000000b237808 */ /* 0x000fe20000000000 */
[----:B------:R-:W-:Y:S06]  /*df00*/  BRA `(.L_x_14313) ;  /* 0x00000004002c7947 */ /* 0x000fec0003800000 */
.L_x_14331:
        /* <DEDUP_REMOVED lines=27> */
.L_x_14339:
[----:B------:R-:W-:Y:S05]  /*e0c0*/  BSYNC B3 ;  /* 0x0000000000037941 */ /* 0x000fea0003800000 */
.L_x_14338:
        /* <DEDUP_REMOVED lines=19> */
.L_x_14341:
[----:B------:R-:W-:Y:S05]  /*e200*/  BSYNC B3 ;  /* 0x0000000000037941 */ /* 0x000fea0003800000 */
.L_x_14340:
[----:B------:R-:W-:Y:S02]  /*e210*/  IMAD.MOV.U32 R34, RZ, RZ, R10 ;  /* 0x000000ffff227224 */ /* 0x000fe400078e000a */
[----:B------:R-:W-:Y:S01]  /*e220*/  IMAD.MOV.U32 R35, RZ, RZ, R11 ;  /* 0x000000ffff237224 */ /* 0x000fe200078e000b */
[----:B------:R-:W-:Y:S06]  /*e230*/  BRA `(.L_x_14313) ;  /* 0x0000000000607947 */ /* 0x000fec0003800000 */
.L_x_14314:
        /* <DEDUP_REMOVED lines=23> */
.L_x_14342:
[----:B------:R-:W-:Y:S05]  /*e3b0*/  BSYNC B3 ;  /* 0x0000000000037941 */ /* 0x000fea0003800000 */
.L_x_14313:
[----:B------:R-:W-:Y:S05]  /*e3c0*/  BSYNC B2 ;  /* 0x0000000000027941 */ /* 0x000fea0003800000 */
.L_x_14309:
        /* <DEDUP_REMOVED lines=26> */
.L_x_14346:
[----:B------:R-:W-:Y:S05]  /*e570*/  BSYNC B3 ;  /* 0x0000000000037941 */ /* 0x000fea0003800000 */
.L_x_14345:
        /* <DEDUP_REMOVED lines=40> */
.L_x_14354:
[----:B------:R-:W-:Y:S05]  /*e800*/  BSYNC B4 ;  /* 0x0000000000047941 */ /* 0x000fea0003800000 */
.L_x_14353:
[----:B------:R-:W-:Y:S01]  /*e810*/  IMAD.MOV.U32 R36, RZ, RZ, R10 ;  /* 0x000000ffff247224 */ /* 0x000fe200078e000a */
[----:B------:R-:W-:Y:S01]  /*e820*/  MOV R37, R11 ;  /* 0x0000000b00257202 */ /* 0x000fe20000000f00 */
[----:B------:R-:W-:Y:S06]  /*e830*/  BRA `(.L_x_14352) ;  /* 0x0000000000047947 */ /* 0x000fec0003800000 */
.L_x_14351:
[----:B------:R-:W-:-:S11]  /*e840*/  DADD R36, -R24, R28 ;  /* 0x0000000018247229 */ /* 0x000fd6000000011c */
.L_x_14352:
[----:B------:R-:W-:Y:S05]  /*e850*/  BSYNC B3 ;  /* 0x0000000000037941 */ /* 0x000fea0003800000 */
.L_x_14350:
        /* <DEDUP_REMOVED lines=26> */
.L_x_14359:
[----:B------:R-:W-:Y:S05]  /*ea00*/  BSYNC B4 ;  /* 0x0000000000047941 */ /* 0x000fea0003800000 */
.L_x_14358:
[----:B------:R-:W-:Y:S01]  /*ea10*/  IMAD.MOV.U32 R6, RZ, RZ, R10 ;  /* 0x000000ffff067224 */ /* 0x000fe200078e000a */
[----:B------:R-:W-:Y:S01]  /*ea20*/  MOV R7, R11 ;  /* 0x0000000b00077202 */ /* 0x000fe20000000f00 */
[----:B------:R-:W-:Y:S06]  /*ea30*/  BRA `(.L_x_14357) ;  /* 0x0000000000047947 */ /* 0x000fec0003800000 */
.L_x_14356:
[----:B------:R-:W-:-:S11]  /*ea40*/  DADD R6, -R26, R30 ;  /* 0x000000001a067229 */ /* 0x000fd6000000011e */
.L_x_14357:
[----:B------:R-:W-:Y:S05]  /*ea50*/  BSYNC B3 ;  /* 0x0000000000037941 */ /* 0x000fea0003800000 */
.L_x_14355:
        /* <DEDUP_REMOVED lines=28> */
.L_x_14361:
[----:B------:R-:W-:Y:S05]  /*ec20*/  BSYNC B3 ;  /* 0x0000000000037941 */ /* 0x000fea0003800000 */
.L_x_14360:
[----:B------:R-:W-:Y:S01]  /*ec30*/  PLOP3.LUT P0, PT, PT, PT, PT, 0x80, 0x0 ;  /* 0x000000000000781c */ /* 0x000fe20003f0f070 */
[----:B------:R-:W-:-:S12]  /*ec40*/  BRA `(.L_x_14347) ;  /* 0x00000008004c7947 */ /* 0x000fd80003800000 */
.L_x_14349:
        /* <DEDUP_REMOVED lines=28> */
.L_x_14364:
[----:B------:R-:W-:Y:S05]  /*ee10*/  BSYNC B3 ;  /* 0x0000000000037941 */ /* 0x000fea0003800000 */
.L_x_14363:
[----:B------:R-:W-:Y:S01]  /*ee20*/  PLOP3.LUT P0, PT, PT, PT, PT, 0x80, 0x0 ;  /* 0x000000000000781c */ /* 0x000fe20003f0f070 */
[----:B------:R-:W-:-:S12]  /*ee30*/  BRA `(.L_x_14347) ;  /* 0x0000000400d07947 */ /* 0x000fd80003800000 */
.L_x_14362:
        /* <DEDUP_REMOVED lines=27> */
[----:B------:R-:W-:Y:S01]  /*eff0*/  IMAD.MOV.U32 R22, RZ, RZ, R0 ;  /* 0x000000ffff167224 */ /* 0x000fe200078e0000 */
[----:B------:R-:W-:-:S07]  /*f000*/  MOV R23, R11 ;  /* 0x0000000b00177202 */ /* 0x000fce0000000f00 */
.L_x_14366:
[----:B------:R-:W-:Y:S05]  /*f010*/  BSYNC B3 ;  /* 0x0000000000037941 */ /* 0x000fea0003800000 */
.L_x_14365:
        /* <DEDUP_REMOVED lines=19> */
.L_x_14368:
[----:B------:R-:W-:Y:S05]  /*f150*/  BSYNC B3 ;  /* 0x0000000000037941 */ /* 0x000fea0003800000 */
.L_x_14367:
[----:B------:R-:W-:Y:S01]  /*f160*/  DMUL R4, R4, 8.11296384146066816958e+31 ;  /* 0x4690000004047828 */ /* 0x000fe20000000000 */
[----:B------:R-:W-:Y:S01]  /*f170*/  PLOP3.LUT P0, PT, PT, PT, PT, 0x80, 0x0 ;  /* 0x000000000000781c */ /* 0x000fe20003f0f070 */
[----:B------:R-:W-:Y:S01]  /*f180*/  IMAD.MOV.U32 R33, RZ, RZ, R11 ;  /* 0x000000ffff217224 */ /* 0x000fe200078e000b */
[----:B------:R-:W-:Y:S01]  /*f190*/  MOV R32, R10 ;  /* 0x0000000a00207202 */ /* 0x000fe20000000f00 */
[----:B------:R-:W-:Y:S10]  /*f1a0*/  BRA `(.L_x_14347) ;  /* 0x0000000000f47947 */ /* 0x000ff40003800000 */
.L_x_14348:
        /* <DEDUP_REMOVED lines=21> */
[----:B------:R-:W-:-:S07]  /*f300*/  IMAD.MOV.U32 R21, RZ, RZ, R7 ;  /* 0x000000ffff157224 */ /* 0x000fce00078e0007 */
[----:B------:R-:W-:Y:S05]  /*f310*/  CALL.REL.NOINC `($__internal_26_$__cuda_sm20_dsqrt_rn_f64_mediumpath_v1) ;  /* 0x0000005800b07944 */ /* 0x000fea0003c00000 */
[----:B------:R-:W-:Y:S01]  /*f320*/  IMAD.MOV.U32 R24, RZ, RZ, R0 ;  /* 0x000000ffff187224 */ /* 0x000fe200078e0000 */
[----:B------:R-:W-:-:S07]  /*f330*/  MOV R25, R11 ;  /* 0x0000000b00197202 */ /* 0x000fce0000000f00 */
.L_x_14370:
[----:B------:R-:W-:Y:S05]  /*f340*/  BSYNC B3 ;  /* 0x0000000000037941 */ /* 0x000fea0003800000 */
.L_x_14369:
        /* <DEDUP_REMOVED lines=16> */
[----:B------:R-:W-:Y:S01]  /*f450*/  IADD3 R15, R7, -0x100000, RZ ;  /* 0xfff00000070f7810 */ /* 0x000fe20007ffe0ff */
[----:B------:R-:W-:-:S05]  /*f460*/  IMAD.MOV.U32 R14, RZ, RZ, R6 ;  /* 0x000000ffff0e7224 */ /* 0x000fca00078e0006 */
        /* <DEDUP_REMOVED lines=9> */
[----:B------:R-:W-:-:S07]  /*f500*/  MOV R10, R0 ;  /* 0x00000000000a7202 */ /* 0x000fce0000000f00 */
.L_x_14372:
[----:B------:R-:W-:Y:S05]  /*f510*/  BSYNC B3 ;  /* 0x0000000000037941 */ /* 0x000fea0003800000 */
.L_x_14371:
[----:B------:R-:W-:Y:S01]  /*f520*/  DMUL R32, R10, R24 ;  /* 0x000000180a207228 */ /* 0x000fe20000000000 */
[----:B------:R-:W-:Y:S01]  /*f530*/  PLOP3.LUT P0, PT, PT, PT, PT, 0x80, 0x0 ;  /* 0x000000000000781c */ /* 0x000fe20003f0f070 */
[----:B------:R-:W-:-:S12]  /*f540*/  BRA `(.L_x_14347) ;  /* 0x00000000000c7947 */ /* 0x000fd80003800000 */
.L_x_14344:
[----:B------:R-:W-:Y:S01]  /*f550*/  DMUL R32, R32, 9.00719925474099200000e+15 ;  /* 0x4340000020207828 */ /* 0x000fe20000000000 */
[----:B------:R-:W-:Y:S01]  /*f560*/  PLOP3.LUT P0, PT, PT, PT, PT, 0x80, 0x0 ;  /* 0x000000000000781c */ /* 0x000fe20003f0f070 */
[----:B------:R-:W-:-:S12]  /*f570*/  DMUL R4, R4, 9.00719925474099200000e+15 ;  /* 0x4340000004047828 */ /* 0x000fd80000000000 */
.L_x_14347:
[----:B------:R-:W-:Y:S05]  /*f580*/  BSYNC B2 ;  /* 0x0000000000027941 */ /* 0x000fea0003800000 */
.L_x_14343:
        /* <DEDUP_REMOVED lines=67> */
.L_x_14378:
[----:B------:R-:W-:-:S11]  /*f9c0*/  DMUL R10, RZ, |R8| ;  /* 0x40000008ff0a7228 */ /* 0x000fd60000000000 */
.L_x_14379:
[----:B------:R-:W-:Y:S05]  /*f9d0*/  BSYNC B0 ;  /* 0x0000000000007941 */ /* 0x000fea0003800000 */
.L_x_14377:
        /* <DEDUP_REMOVED lines=11> */
.L_x_14376:
        /* <DEDUP_REMOVED lines=46> */
[----:B------:R-:W-:Y:S01]  /*fd70*/  @P0 IMAD.MOV.U32 R10, RZ, RZ, 0x33145c07 ;  /* 0x33145c07ff0a0424 */ /* 0x000fe200078e00ff */
[----:B------:R-:W-:-:S06]  /*fd80*/  @P0 MOV R11, 0x3c91a626 ;  /* 0x3c91a626000b0802 */ /* 0x000fcc0000000f00 */
[C---:B------:R-:W-:Y:S02]  /*fd90*/  @P0 DADD R10, R4.reuse, -R10 ;  /* 0x00000000040a0229 */ /* 0x040fe4000000080a */
[----:B------:R-:W-:-:S06]  /*fda0*/  @!P0 DADD R4, R4, R6 ;  /* 0x0000000004048229 */ /* 0x000fcc0000000006 */
[----:B------:R-:W-:Y:S02]  /*fdb0*/  @P0 DADD R10, -R10, UR4 ;  /* 0x000000040a0a0e29 */ /* 0x000fe40008000100 */
[----:B------:R-:W-:Y:S01]  /*fdc0*/  @!P0 DADD R10, R4, UR4 ;  /* 0x00000004040a8e29 */ /* 0x000fe20008000000 */
[----:B------:R-:W-:Y:S10]  /*fdd0*/  BRA `(.L_x_14380) ;  /* 0x0000001400c87947 */ /* 0x000ff40003800000 */
.L_x_14375:
        /* <DEDUP_REMOVED lines=62> */
.L_x_14383:
[----:B------:R-:W-:-:S11]  /*101c0*/  DMUL R10, RZ, |R8| ;  /* 0x40000008ff0a7228 */ /* 0x000fd60000000000 */
.L_x_14384:
[----:B------:R-:W-:Y:S05]  /*101d0*/  BSYNC B0 ;  /* 0x0000000000007941 */ /* 0x000fea0003800000 */
.L_x_14382:
        /* <DEDUP_REMOVED lines=11> */
.L_x_14381:
        /* <DEDUP_REMOVED lines=45> */
[----:B------:R-:W-:Y:S01]  /*10560*/  @!P0 IMAD.MOV.U32 R4, RZ, RZ, 0x33145c07 ;  /* 0x33145c07ff048424 */ /* 0x000fe200078e00ff */
[----:B------:R-:W-:-:S06]  /*10570*/  @!P0 MOV R5, 0x3c91a626 ;  /* 0x3c91a62600058802 */ /* 0x000fcc0000000f00 */
[----:B------:R-:W-:-:S08]  /*10580*/  DFMA R6, R6, |R8|, |R8| ;  /* 0x400000080606722b */ /* 0x000fd00000000408 */
[C---:B------:R-:W-:Y:S02]  /*10590*/  @P0 DADD R10, R6.reuse, -R10 ;  /* 0x00000000060a0229 */ /* 0x040fe4000000080a */
[----:B------:R-:W-:-:S06]  /*105a0*/  @!P0 DADD R4, R6, R4 ;  /* 0x0000000006048229 */ /* 0x000fcc0000000004 */
[----:B------:R-:W-:Y:S02]  /*105b0*/  @P0 DADD R10, -R10, UR4 ;  /* 0x000000040a0a0e29 */ /* 0x000fe40008000100 */
[----:B------:R-:W-:Y:S01]  /*105c0*/  @!P0 DADD R10, R4, UR4 ;  /* 0x00000004040a8e29 */ /* 0x000fe20008000000 */
[----:B------:R-:W-:Y:S10]  /*105d0*/  BRA `(.L_x_14380) ;  /* 0x0000000c00c87947 */ /* 0x000ff40003800000 */
.L_x_14374:
        /* <DEDUP_REMOVED lines=31> */
.L_x_14387:
[----:B------:R-:W-:Y:S05]  /*107d0*/  BSYNC B3 ;  /* 0x0000000000037941 */ /* 0x000fea0003800000 */
.L_x_14386:
        /* <DEDUP_REMOVED lines=82> */
.L_x_14389:
[----:B------:R-:W-:Y:S02]  /*10d00*/  FSEL R10, RZ, 3.37028055040000000000e+12, P2 ;  /* 0x54442d18ff0a7808 */ /* 0x000fe40001000000 */
[----:B------:R-:W-:-:S07]  /*10d10*/  FSEL R11, RZ, 2.1426990032196044922, P2 ;  /* 0x400921fbff0b7808 */ /* 0x000fce0001000000 */
.L_x_14390:
[----:B------:R-:W-:Y:S05]  /*10d20*/  BSYNC B0 ;  /* 0x0000000000007941 */ /* 0x000fea0003800000 */
.L_x_14388:
[----:B------:R-:W-:Y:S01]  /*10d30*/  DADD R4, |R32|, |R4| ;  /* 0x0000000020047229 */ /* 0x000fe20000000604 */
[----:B------:R-:W-:-:S07]  /*10d40*/  LOP3.LUT R33, R11, 0x80000000, R33, 0xb8, !PT ;  /* 0x800000000b217812 */ /* 0x000fce00078eb821 */
[----:B------:R-:W-:-:S06]  /*10d50*/  DSETP.GTU.AND P0, PT, |R4|, +INF , PT ;  /* 0x7ff000000400742a */ /* 0x000fcc0003f0c200 */
[----:B------:R-:W-:Y:S02]  /*10d60*/  FSEL R10, R4, R10, P0 ;  /* 0x0000000a040a7208 */ /* 0x000fe40000000000 */
[----:B------:R-:W-:Y:S01]  /*10d70*/  FSEL R11, R5, R33, P0 ;  /* 0x00000021050b7208 */ /* 0x000fe20000000000 */
[----:B------:R-:W-:Y:S06]  /*10d80*/  BRA `(.L_x_14380) ;  /* 0x0000000400dc7947 */ /* 0x000fec0003800000 */
.L_x_14385:
        /* <DEDUP_REMOVED lines=28> */
.L_x_14392:
[----:B------:R-:W-:Y:S05]  /*10f50*/  BSYNC B3 ;  /* 0x0000000000037941 */ /* 0x000fea0003800000 */
.L_x_14391:
        /* <DEDUP_REMOVED lines=82> */
.L_x_14394:
[----:B------:R-:W-:Y:S02]  /*11480*/  FSEL R10, RZ, 3.37028055040000000000e+12, P2 ;  /* 0x54442d18ff0a7808 */ /* 0x000fe40001000000 */
[----:B------:R-:W-:-:S07]  /*11490*/  FSEL R11, RZ, 2.1426990032196044922, P2 ;  /* 0x400921fbff0b7808 */ /* 0x000fce0001000000 */
.L_x_14395:
[----:B------:R-:W-:Y:S05]  /*114a0*/  BSYNC B0 ;  /* 0x0000000000007941 */ /* 0x000fea0003800000 */
.L_x_14393:
[----:B------:R-:W-:Y:S01]  /*114b0*/  DADD R4, |R32|, |R4| ;  /* 0x0000000020047229 */ /* 0x000fe20000000604 */
[----:B------:R-:W-:-:S07]  /*114c0*/  LOP3.LUT R33, R11, 0x80000000, R33, 0xb8, !PT ;  /* 0x800000000b217812 */ /* 0x000fce00078eb821 */
[----:B------:R-:W-:-:S06]  /*114d0*/  DSETP.GTU.AND P0, PT, |R4|, +INF , PT ;  /* 0x7ff000000400742a */ /* 0x000fcc0003f0c200 */
[----:B------:R-:W-:Y:S02]  /*114e0*/  FSEL R10, R4, R10, P0 ;  /* 0x0000000a040a7208 */ /* 0x000fe40000000000 */
[----:B------:R-:W-:-:S07]  /*114f0*/  FSEL R11, R5, R33, P0 ;  /* 0x00000021050b7208 */ /* 0x000fce0000000000 */
.L_x_14380:
[----:B------:R-:W-:Y:S05]  /*11500*/  BSYNC B2 ;  /* 0x0000000000027941 */ /* 0x000fea0003800000 */
.L_x_14373:
[----:B------:R-:W-:Y:S01]  /*11510*/  DADD R4, -RZ, -R34 ;  /* 0x00000000ff047229 */ /* 0x000fe20000000922 */
[----:B------:R-:W-:-:S04]  /*11520*/  SHF.R.U32.HI R0, RZ, 0x1f, R19 ;  /* 0x0000001fff007819 */ /* 0x000fc80000011613 */
[----:B------:R-:W-:-:S05]  /*11530*/  ISETP.NE.AND P0, PT, R0, RZ, PT ;  /* 0x000000ff0000720c */ /* 0x000fca0003f05270 */
[----:B------:R-:W-:Y:S02]  /*11540*/  FSEL R4, R4, R34, !P0 ;  /* 0x0000002204047208 */ /* 0x000fe40004000000 */
[----:B------:R-:W-:Y:S01]  /*11550*/  FSEL R5, R5, R35, !P0 ;  /* 0x0000002305057208 */ /* 0x000fe20004000000 */
[----:B------:R-:W-:Y:S06]  /*11560*/  BRA `(.L_x_14396) ;  /* 0x0000003000407947 */ /* 0x000fec0003800000 */
.L_x_14308:
[----:B------:R-:W2:Y:S01]  /*11570*/  LDL.64 R10, [R1+0x8] ;  /* 0x00000800010a7983 */ /* 0x000ea20000100a00 */
[----:B------:R-:W-:Y:S01]  /*11580*/  UMOV UR4, 0x54442d18 ;  /* 0x54442d1800047882 */ /* 0x000fe20000000000 */
[----:B------:R-:W-:Y:S01]  /*11590*/  UMOV UR5, 0x3ff921fb ;  /* 0x3ff921fb00057882 */ /* 0x000fe20000000000 */
[----:B------:R-:W-:Y:S02]  /*115a0*/  DADD R4, -RZ, -R18 ;  /* 0x00000000ff047229 */ /* 0x000fe40000000912 */
[----:B--2---:R-:W-:-:S08]  /*115b0*/  DADD R10, -R16, R10 ;  /* 0x00000000100a7229 */ /* 0x004fd0000000010a */
[----:B------:R-:W-:Y:S01]  /*115c0*/  DADD R10, R10, UR4 ;  /* 0x000000040a0a7e29 */ /* 0x000fe20008000000 */
[----:B------:R-:W-:Y:S10]  /*115d0*/  BRA `(.L_x_14396) ;  /* 0x0000003000247947 */ /* 0x000ff40003800000 */
.L_x_14307:
[----:B------:R-:W-:Y:S01]  /*115e0*/  DADD R4, -RZ, -R18 ;  /* 0x00000000ff047229 */ /* 0x000fe20000000912 */
[----:B------:R-:W-:Y:S01]  /*115f0*/  CS2R R10, SRZ ;  /* 0x00000000000a7805 */ /* 0x000fe2000001ff00 */
[----:B------:R-:W-:Y:S09]  /*11600*/  BRA `(.L_x_14396) ;  /* 0x0000003000187947 */ /* 0x000ff20003800000 */
.L_x_14306:
        /* <DEDUP_REMOVED lines=25> */
[----:B------:R-:W-:Y:S01]  /*117a0*/  MOV R14, R12 ;  /* 0x0000000c000e7202 */ /* 0x000fe20000000f00 */
[----:B------:R-:W-:-:S06]  /*117b0*/  IMAD.MOV.U32 R15, RZ, RZ, R13 ;  /* 0x000000ffff0f7224 */ /* 0x000fcc00078e000d */
        /* <DEDUP_REMOVED lines=12> */
[----:B------:R-:W-:Y:S02]  /*11880*/  IMAD.MOV.U32 R22, RZ, RZ, R12 ;  /* 0x000000ffff167224 */ /* 0x000fe400078e000c */
[----:B------:R-:W-:Y:S02]  /*11890*/  @!P0 IMAD.MOV.U32 R22, RZ, RZ, R14 ;  /* 0x000000ffff168224 */ /* 0x000fe400078e000e */
[----:B------:R-:W-:Y:S01]  /*118a0*/  @P2 DFMA R20, R14, R20, +INF ;  /* 0x7ff000000e14242b */ /* 0x000fe20000000014 */
[----:B------:R-:W-:-:S05]  /*118b0*/  FFMA R0, RZ, R27, R11 ;  /* 0x0000001bff007223 */ /* 0x000fca000000000b */
[----:B------:R-:W-:Y:S02]  /*118c0*/  FSETP.GT.AND P4, PT, |R0|, 1.469367938527859385e-39, PT ;  /* 0x001000000000780b */ /* 0x000fe40003f84200 */
[----:B------:R-:W-:Y:S01]  /*118d0*/  MOV R0, 0xfffffc01 ;  /* 0xfffffc0100007802 */ /* 0x000fe20000000f00 */
[----:B------:R-:W-:Y:S01]  /*118e0*/  @!P0 IMAD.MOV.U32 R0, RZ, RZ, -0x435 ;  /* 0xfffffbcbff008424 */ /* 0x000fe200078e00ff */
        /* <DEDUP_REMOVED lines=11> */
[----:B------:R-:W-:Y:S01]  /*119a0*/  IMAD.MOV.U32 R33, RZ, RZ, 0x43300000 ;  /* 0x43300000ff217424 */ /* 0x000fe200078e00ff */
[----:B------:R-:W-:Y:S01]  /*119b0*/  ISETP.GE.AND P0, PT, R23, 0x3ff6a09f, PT ;  /* 0x3ff6a09f1700780c */ /* 0x000fe20003f06270 */
[----:B------:R-:W-:Y:S01]  /*119c0*/  UMOV UR6, 0x80000000 ;  /* 0x8000000000067882 */ /* 0x000fe20000000000 */
[----:B------:R-:W-:-:S11]  /*119d0*/  UMOV UR7, 0x43300000 ;  /* 0x4330000000077882 */ /* 0x000fd60000000000 */
[----:B------:R-:W-:Y:S01]  /*119e0*/  @P0 VIADD R13, R23, 0xfff00000 ;  /* 0xfff00000170d0836 */ /* 0x000fe20000000000 */
[----:B------:R-:W-:-:S04]  /*119f0*/  @P0 IADD3 R0, R0, 0x1, RZ ;  /* 0x0000000100000810 */ /* 0x000fc80007ffe0ff */
        /* <DEDUP_REMOVED lines=47> */
.L_x_14401:
[----:B------:R-:W-:Y:S05]  /*11cf0*/  BSYNC B0 ;  /* 0x0000000000007941 */ /* 0x000fea0003800000 */
.L_x_14400:
        /* <DEDUP_REMOVED lines=8> */
.L_x_14403:
[----:B------:R-:W-:Y:S05]  /*11d80*/  BSYNC B3 ;  /* 0x0000000000037941 */ /* 0x000fea0003800000 */
.L_x_14402:
        /* <DEDUP_REMOVED lines=82> */
.L_x_14405:
[----:B------:R-:W-:-:S04]  /*122b0*/  ISETP.GE.AND P0, PT, R17, RZ, PT ;  /* 0x000000ff1100720c */ /* 0x000fc80003f06270 */
[----:B------:R-:W-:Y:S02]  /*122c0*/  FSEL R10, RZ, 3.37028055040000000000e+12, P0 ;  /* 0x54442d18ff0a7808 */ /* 0x000fe40000000000 */
[----:B------:R-:W-:-:S07]  /*122d0*/  FSEL R11, RZ, 2.1426990032196044922, P0 ;  /* 0x400921fbff0b7808 */ /* 0x000fce0000000000 */
.L_x_14406:
[----:B------:R-:W-:Y:S05]  /*122e0*/  BSYNC B0 ;  /* 0x0000000000007941 */ /* 0x000fea0003800000 */
.L_x_14404:
[----:B------:R-:W-:Y:S01]  /*122f0*/  DADD R4, R4, R6 ;  /* 0x0000000004047229 */ /* 0x000fe20000000006 */
[----:B------:R-:W-:Y:S01]  /*12300*/  LOP3.LUT R7, R11, 0x80000000, R19, 0xb8, !PT ;  /* 0x800000000b077812 */ /* 0x000fe200078eb813 */
[----:B------:R-:W-:-:S06]  /*12310*/  DMUL R28, R28, 0.5 ;  /* 0x3fe000001c1c7828 */ /* 0x000fcc0000000000 */
[----:B------:R-:W-:-:S06]  /*12320*/  DSETP.GTU.AND P0, PT, |R4|, +INF , PT ;  /* 0x7ff000000400742a */ /* 0x000fcc0003f0c200 */
[----:B------:R-:W-:Y:S02]  /*12330*/  FSEL R10, R4, R10, P0 ;  /* 0x0000000a040a7208 */ /* 0x000fe40000000000 */
[----:B------:R-:W-:Y:S01]  /*12340*/  FSEL R11, R5, R7, P0 ;  /* 0x00000007050b7208 */ /* 0x000fe20000000000 */
[----:B------:R-:W-:Y:S06]  /*12350*/  BRA `(.L_x_14407) ;  /* 0x0000002000487947 */ /* 0x000fec0003800000 */
.L_x_14399:
[CC--:B------:R-:W-:Y:S01]  /*12360*/  ISETP.GT.U32.AND P2, PT, R6.reuse, R4.reuse, PT ;  /* 0x000000040600720c */ /* 0x0c0fe20003f44070 */
[----:B------:R-:W-:Y:S01]  /*12370*/  UMOV UR4, 0xffffffff ;  /* 0xffffffff00047882 */ /* 0x000fe20000000000 */
[CC--:B------:R-:W-:Y:S01]  /*12380*/  ISETP.LT.U32.AND P0, PT, R6.reuse, R4.reuse, PT ;  /* 0x000000040600720c */ /* 0x0c0fe20003f01070 */
[----:B------:R-:W-:Y:S01]  /*12390*/  UMOV UR5, 0x7fefffff ;  /* 0x7fefffff00057882 */ /* 0x000fe20000000000 */
[CC--:B------:R-:W-:Y:S01]  /*123a0*/  ISETP.GT.U32.AND.EX P2, PT, R7.reuse, R5.reuse, PT, P2 ;  /* 0x000000050700720c */ /* 0x0c0fe20003f44120 */
[----:B------:R-:W-:Y:S01]  /*123b0*/  UMOV UR6, UR5 ;  /* 0x0000000500067c82 */ /* 0x000fe20008000000 */
[CC--:B------:R-:W-:Y:S01]  /*123c0*/  ISETP.LT.U32.AND.EX P0, PT, R7.reuse, R5.reuse, PT, P0 ;  /* 0x000000050700720c */ /* 0x0c0fe20003f01100 */
[----:B------:R-:W-:Y:S01]  /*123d0*/  IMAD.U32 R28, RZ, RZ, UR6 ;  /* 0x00000006ff1c7e24 */ /* 0x000fe2000f8e00ff */
[CC--:B------:R-:W-:Y:S01]  /*123e0*/  SEL R13, R7.reuse, R5.reuse, P2 ;  /* 0x00000005070d7207 */ /* 0x0c0fe20001000000 */
[----:B------:R-:W-:Y:S01]  /*123f0*/  IMAD.MOV.U32 R32, RZ, RZ, 0x0 ;  /* 0x00000000ff207424 */ /* 0x000fe200078e00ff */
[-C--:B------:R-:W-:Y:S01]  /*12400*/  SEL R0, R6, R4.reuse, P0 ;  /* 0x0000000406007207 */ /* 0x080fe20000000000 */
[----:B------:R-:W-:Y:S01]  /*12410*/  IMAD.MOV.U32 R33, RZ, RZ, 0x3fd80000 ;  /* 0x3fd80000ff217424 */ /* 0x000fe200078e00ff */
[----:B------:R-:W-:Y:S01]  /*12420*/  SEL R9, R7, R5, P0 ;  /* 0x0000000507097207 */ /* 0x000fe20000000000 */
[----:B------:R-:W-:Y:S01]  /*12430*/  MUFU.RCP64H R35, R27 ;  /* 0x0000001b00237308 */ /* 0x000fe20000001800 */
[----:B------:R-:W-:Y:S01]  /*12440*/  LOP3.LUT R14, R13, 0xffc00000, RZ, 0xc0, !PT ;  /* 0xffc000000d0e7812 */ /* 0x000fe200078ec0ff */
[----:B------:R-:W-:Y:S01]  /*12450*/  IMAD.MOV.U32 R10, RZ, RZ, R0 ;  /* 0x000000ffff0a7224 */ /* 0x000fe200078e0000 */
[----:B------:R-:W-:Y:S01]  /*12460*/  MOV R20, RZ ;  /* 0x000000ff00147202 */ /* 0x000fe20000000f00 */
[----:B------:R-:W-:Y:S01]  /*12470*/  IMAD.MOV.U32 R11, RZ, RZ, R9 ;  /* 0x000000ffff0b7224 */ /* 0x000fe200078e0009 */
[----:B------:R-:W-:Y:S01]  /*12480*/  IADD3 R21, -R14, 0x7fd00000, RZ ;  /* 0x7fd000000e157810 */ /* 0x000fe20007ffe1ff */
[----:B------:R-:W-:Y:S01]  /*12490*/  IMAD.MOV.U32 R34, RZ, RZ, 0x1 ;  /* 0x00000001ff227424 */ /* 0x000fe200078e00ff */
[----:B------:R-:W-:Y:S01]  /*124a0*/  SEL R12, R6, R4, P2 ;  /* 0x00000004060c7207 */ /* 0x000fe20001000000 */
[----:B------:R-:W-:Y:S01]  /*124b0*/  BSSY B0, `(.L_x_14408) ;  /* 0x0000074000007945 */ /* 0x000fe20003800000 */
[----:B------:R-:W-:-:S02]  /*124c0*/  ISETP.GE.U32.AND P3, PT, R9, 0x7ff00000, PT ;  /* 0x7ff000000900780c */ /* 0x000fc40003f66070 */
        /* <DEDUP_REMOVED lines=11> */
[----:B------:R-:W-:Y:S01]  /*12580*/  DSETP.NEU.AND P2, PT, R10, RZ, PT ;  /* 0x000000ff0a00722a */ /* 0x000fe20003f4d000 */
[----:B------:R-:W-:Y:S02]  /*12590*/  MOV R28, RZ ;  /* 0x000000ff001c7202 */ /* 0x000fe40000000f00 */
[----:B------:R-:W0:Y:S01]  /*125a0*/  MUFU.RSQ64H R29, R23 ;  /* 0x00000017001d7308 */ /* 0x000e220000001c00 */
[----:B------:R-:W-:Y:S02]  /*125b0*/  LOP3.LUT R15, R14, 0x100000, RZ, 0xfc, !PT ;  /* 0x001000000e0f7812 */ /* 0x000fe400078efcff */
[----:B------:R-:W-:Y:S01]  /*125c0*/  MOV R14, RZ ;  /* 0x000000ff000e7202 */ /* 0x000fe20000000f00 */
[----:B0-----:R-:W-:-:S08]  /*125d0*/  DMUL R30, R28, R28 ;  /* 0x0000001c1c1e7228 */ /* 0x001fd00000000000 */
[----:B------:R-:W-:-:S08]  /*125e0*/  DFMA R30, R22, -R30, 1 ;  /* 0x3ff00000161e742b */ /* 0x000fd0000000081e */
[----:B------:R-:W-:Y:S02]  /*125f0*/  DFMA R32, R30, R32, 0.5 ;  /* 0x3fe000001e20742b */ /* 0x000fe40000000020 */
[----:B------:R-:W-:-:S08]  /*12600*/  DMUL R30, R28, R30 ;  /* 0x0000001e1c1e7228 */ /* 0x000fd00000000000 */
[----:B------:R-:W-:-:S08]  /*12610*/  DFMA R30, R32, R30, R28 ;  /* 0x0000001e201e722b */ /* 0x000fd0000000001c */
[----:B------:R-:W-:Y:S02]  /*12620*/  DMUL R30, R20, R30 ;  /* 0x0000001e141e7228 */ /* 0x000fe40000000000 */
[----:B------:R-:W-:-:S06]  /*12630*/  DFMA R20, -R26, R34, 1 ;  /* 0x3ff000001a14742b */ /* 0x000fcc0000000122 */
[----:B------:R-:W-:Y:S02]  /*12640*/  DMUL R30, R30, R14 ;  /* 0x0000000e1e1e7228 */ /* 0x000fe40000000000 */
[----:B------:R-:W-:-:S08]  /*12650*/  DFMA R20, R20, R20, R20 ;  /* 0x000000141414722b */ /* 0x000fd00000000014 */
[----:B------:R-:W-:Y:S01]  /*12660*/  @!P3 FSEL R9, R13, R31, !P2 ;  /* 0x0000001f0d09b208 */ /* 0x000fe20005000000 */
[----:B------:R-:W-:Y:S01]  /*12670*/  DFMA R20, R34, R20, R34 ;  /* 0x000000142214722b */ /* 0x000fe20000000022 */
[----:B------:R-:W-:Y:S01]  /*12680*/  @!P3 FSEL R0, R12, R30, !P2 ;  /* 0x0000001e0c00b208 */ /* 0x000fe20005000000 */
[----:B------:R-:W-:Y:S01]  /*12690*/  IMAD.MOV.U32 R30, RZ, RZ, -0x3ff ;  /* 0xfffffc01ff1e7424 */ /* 0x000fe200078e00ff */
[----:B------:R-:W-:Y:S01]  /*126a0*/  ISETP.GT.AND P0, PT, R9, 0xfffff, PT ;  /* 0x000fffff0900780c */ /* 0x000fe20003f04270 */
[----:B------:R-:W-:Y:S02]  /*126b0*/  IMAD.MOV.U32 R13, RZ, RZ, R9 ;  /* 0x000000ffff0d7224 */ /* 0x000fe400078e0009 */
[----:B------:R-:W-:Y:S02]  /*126c0*/  IMAD.MOV.U32 R12, RZ, RZ, R0 ;  /* 0x000000ffff0c7224 */ /* 0x000fe400078e0000 */
[----:B------:R-:W-:-:S08]  /*126d0*/  DFMA R10, -R26, R20, 1 ;  /* 0x3ff000001a0a742b */ /* 0x000fd00000000114 */
[----:B------:R-:W-:Y:S01]  /*126e0*/  @!P0 DMUL R12, R12, 1.80143985094819840000e+16 ;  /* 0x435000000c0c8828 */ /* 0x000fe20000000000 */
[----:B------:R-:W-:Y:S01]  /*126f0*/  @!P0 IMAD.MOV.U32 R30, RZ, RZ, -0x435 ;  /* 0xfffffbcbff1e8424 */ /* 0x000fe200078e00ff */
[----:B------:R-:W-:-:S08]  /*12700*/  DFMA R10, R20, R10, R20 ;  /* 0x0000000a140a722b */ /* 0x000fd00000000014 */
[----:B------:R-:W-:Y:S01]  /*12710*/  @!P0 IMAD.MOV.U32 R9, RZ, RZ, R13 ;  /* 0x000000ffff098224 */ /* 0x000fe200078e000d */
[----:B------:R-:W-:Y:S01]  /*12720*/  DMUL R14, R24, R10 ;  /* 0x0000000a180e7228 */ /* 0x000fe20000000000 */
[----:B------:R-:W-:-:S03]  /*12730*/  @!P0 MOV R0, R12 ;  /* 0x0000000c00008202 */ /* 0x000fc60000000f00 */
[----:B------:R-:W-:-:S04]  /*12740*/  IADD3 R20, R9, -0x1, RZ ;  /* 0xffffffff09147810 */ /* 0x000fc80007ffe0ff */
        /* <DEDUP_REMOVED lines=25> */
[----:B------:R-:W-:-:S04]  /*128e0*/  @P0 IADD3 R9, R9, 0x1, RZ ;  /* 0x0000000109090810 */ /* 0x000fc80007ffe0ff */
[----:B------:R-:W-:-:S06]  /*128f0*/  @P0 MOV R23, R13 ;  /* 0x0000000d00170202 */ /* 0x000fcc0000000f00 */
        /* <DEDUP_REMOVED lines=47> */
.L_x_14409:
[----:B------:R-:W-:Y:S05]  /*12bf0*/  BSYNC B0 ;  /* 0x0000000000007941 */ /* 0x000fea0003800000 */
.L_x_14408:
        /* <DEDUP_REMOVED lines=8> */
.L_x_14411:
[----:B------:R-:W-:Y:S05]  /*12c80*/  BSYNC B3 ;  /* 0x0000000000037941 */ /* 0x000fea0003800000 */
.L_x_14410:
        /* <DEDUP_REMOVED lines=82> */
.L_x_14413:
[----:B------:R-:W-:-:S04]  /*131b0*/  ISETP.GE.AND P0, PT, R17, RZ, PT ;  /* 0x000000ff1100720c */ /* 0x000fc80003f06270 */
[----:B------:R-:W-:Y:S02]  /*131c0*/  FSEL R10, RZ, 3.37028055040000000000e+12, P0 ;  /* 0x54442d18ff0a7808 */ /* 0x000fe40000000000 */
[----:B------:R-:W-:-:S07]  /*131d0*/  FSEL R11, RZ, 2.1426990032196044922, P0 ;  /* 0x400921fbff0b7808 */ /* 0x000fce0000000000 */
.L_x_14414:
[----:B------:R-:W-:Y:S05]  /*131e0*/  BSYNC B0 ;  /* 0x0000000000007941 */ /* 0x000fea0003800000 */
.L_x_14412:
[----:B------:R-:W-:Y:S01]  /*131f0*/  DADD R4, R4, R6 ;  /* 0x0000000004047229 */ /* 0x000fe20000000006 */
[----:B------:R-:W-:-:S07]  /*13200*/  LOP3.LUT R7, R11, 0x80000000, R19, 0xb8, !PT ;  /* 0x800000000b077812 */ /* 0x000fce00078eb813 */
[----:B------:R-:W-:-:S06]  /*13210*/  DSETP.GTU.AND P0, PT, |R4|, +INF , PT ;  /* 0x7ff000000400742a */ /* 0x000fcc0003f0c200 */
[----:B------:R-:W-:Y:S02]  /*13220*/  FSEL R10, R4, R10, P0 ;  /* 0x0000000a040a7208 */ /* 0x000fe40000000000 */
[----:B------:R-:W-:Y:S01]  /*13230*/  FSEL R11, R5, R7, P0 ;  /* 0x00000007050b7208 */ /* 0x000fe20000000000 */
[----:B------:R-:W-:Y:S06]  /*13240*/  BRA `(.L_x_14407) ;  /* 0x00000010008c7947 */ /* 0x000fec0003800000 */
.L_x_14398:
        /* <DEDUP_REMOVED lines=22> */
[----:B------:R-:W-:Y:S05]  /*133b0*/  CALL.REL.NOINC `($__internal_25_$__cuda_sm20_div_rn_f64_full) ;  /* 0x0000001000f87944 */ /* 0x000fea0003c00000 */
.L_x_14416:
[----:B------:R-:W-:Y:S05]  /*133c0*/  BSYNC B3 ;  /* 0x0000000000037941 */ /* 0x000fea0003800000 */
.L_x_14415:
        /* <DEDUP_REMOVED lines=23> */
[----:B------:R-:W-:Y:S05]  /*13540*/  CALL.REL.NOINC `($__internal_25_$__cuda_sm20_div_rn_f64_full) ;  /* 0x0000001000947944 */ /* 0x000fea0003c00000 */
[----:B------:R-:W-:Y:S01]  /*13550*/  MOV R12, R10 ;  /* 0x0000000a000c7202 */ /* 0x000fe20000000f00 */
[----:B------:R-:W-:-:S07]  /*13560*/  IMAD.MOV.U32 R13, RZ, RZ, R11 ;  /* 0x000000ffff0d7224 */ /* 0x000fce00078e000b */
.L_x_14418:
[----:B------:R-:W-:Y:S05]  /*13570*/  BSYNC B3 ;  /* 0x0000000000037941 */ /* 0x000fea0003800000 */
.L_x_14417:
        /* <DEDUP_REMOVED lines=14> */
[CC--:B------:R-:W-:Y:S02]  /*13660*/  SEL R13, R31.reuse, R29.reuse, P2 ;  /* 0x0000001d1f0d7207 */ /* 0x0c0fe40001000000 */
[----:B------:R-:W-:Y:S02]  /*13670*/  SEL R0, R30, R28, P0 ;  /* 0x0000001c1e007207 */ /* 0x000fe40000000000 */
[----:B------:R-:W-:-:S02]  /*13680*/  SEL R9, R31, R29, P0 ;  /* 0x0000001d1f097207 */ /* 0x000fc40000000000 */
[----:B------:R-:W-:Y:S01]  /*13690*/  LOP3.LUT R14, R13, 0xffc00000, RZ, 0xc0, !PT ;  /* 0xffc000000d0e7812 */ /* 0x000fe200078ec0ff */
[----:B------:R-:W-:Y:S01]  /*136a0*/  IMAD.MOV.U32 R10, RZ, RZ, R0 ;  /* 0x000000ffff0a7224 */ /* 0x000fe200078e0000 */
[----:B------:R-:W-:Y:S01]  /*136b0*/  SEL R12, R30, R28, P2 ;  /* 0x0000001c1e0c7207 */ /* 0x000fe20001000000 */
[----:B------:R-:W-:Y:S01]  /*136c0*/  IMAD.MOV.U32 R11, RZ, RZ, R9 ;  /* 0x000000ffff0b7224 */ /* 0x000fe200078e0009 */
[----:B------:R-:W-:Y:S01]  /*136d0*/  IADD3 R21, -R14, 0x7fd00000, RZ ;  /* 0x7fd000000e157810 */ /* 0x000fe20007ffe1ff */
[----:B------:R-:W-:Y:S01]  /*136e0*/  IMAD.U32 R28, RZ, RZ, UR6 ;  /* 0x00000006ff1c7e24 */ /* 0x000fe2000f8e00ff */
[----:B------:R-:W-:Y:S02]  /*136f0*/  ISETP.GE.U32.AND P3, PT, R9, 0x7ff00000, PT ;  /* 0x7ff000000900780c */ /* 0x000fe40003f66070 */
[----:B------:R-:W-:Y:S02]  /*13700*/  FSETP.GEU.AND P5, PT, |R25|, 6.5827683646048100446e-37, PT ;  /* 0x036000001900780b */ /* 0x000fe40003fae200 */
[----:B------:R-:W-:-:S02]  /*13710*/  DMUL R22, R20, R10 ;  /* 0x0000000a14167228 */ /* 0x000fc40000000000 */
        /* <DEDUP_REMOVED lines=11> */
[----:B------:R-:W-:Y:S01]  /*137d0*/  DSETP.NEU.AND P2, PT, R10, RZ, PT ;  /* 0x000000ff0a00722a */ /* 0x000fe20003f4d000 */
[----:B------:R-:W0:Y:S01]  /*137e0*/  MUFU.RSQ64H R29, R23 ;  /* 0x00000017001d7308 */ /* 0x000e220000001c00 */
[----:B------:R-:W-:-:S04]  /*137f0*/  MOV R14, RZ ;  /* 0x000000ff000e7202 */ /* 0x000fc80000000f00 */
        /* <DEDUP_REMOVED lines=98> */
.L_x_14420:
[----:B------:R-:W-:Y:S05]  /*13e20*/  BSYNC B0 ;  /* 0x0000000000007941 */ /* 0x000fea0003800000 */
.L_x_14419:
        /* <DEDUP_REMOVED lines=8> */
.L_x_14422:
[----:B------:R-:W-:Y:S05]  /*13eb0*/  BSYNC B3 ;  /* 0x0000000000037941 */ /* 0x000fea0003800000 */
.L_x_14421:
        /* <DEDUP_REMOVED lines=82> */
.L_x_14424:
[----:B------:R-:W-:-:S04]  /*143e0*/  ISETP.GE.AND P0, PT, R17, RZ, PT ;  /* 0x000000ff1100720c */ /* 0x000fc80003f06270 */
[----:B------:R-:W-:Y:S02]  /*143f0*/  FSEL R10, RZ, 3.37028055040000000000e+12, P0 ;  /* 0x54442d18ff0a7808 */ /* 0x000fe40000000000 */
[----:B------:R-:W-:-:S07]  /*14400*/  FSEL R11, RZ, 2.1426990032196044922, P0 ;  /* 0x400921fbff0b7808 */ /* 0x000fce0000000000 */
.L_x_14425:
[----:B------:R-:W-:Y:S05]  /*14410*/  BSYNC B0 ;  /* 0x0000000000007941 */ /* 0x000fea0003800000 */
.L_x_14423:
[----:B------:R-:W-:Y:S01]  /*14420*/  DADD R4, R4, R6 ;  /* 0x0000000004047229 */ /* 0x000fe20000000006 */
[----:B------:R-:W-:Y:S01]  /*14430*/  LOP3.LUT R7, R11, 0x80000000, R19, 0xb8, !PT ;  /* 0x800000000b077812 */ /* 0x000fe200078eb813 */
[----:B------:R-:W-:-:S06]  /*14440*/  DADD R28, R28, 1 ;  /* 0x3ff000001c1c7429 */ /* 0x000fcc0000000000 */
[----:B------:R-:W-:-:S06]  /*14450*/  DSETP.GTU.AND P0, PT, |R4|, +INF , PT ;  /* 0x7ff000000400742a */ /* 0x000fcc0003f0c200 */
[----:B------:R-:W-:Y:S02]  /*14460*/  FSEL R10, R4, R10, P0 ;  /* 0x0000000a040a7208 */ /* 0x000fe40000000000 */
[----:B------:R-:W-:-:S07]  /*14470*/  FSEL R11, R5, R7, P0 ;  /* 0x00000007050b7208 */ /* 0x000fce0000000000 */
.L_x_14407:
[----:B------:R-:W-:Y:S05]  /*14480*/  BSYNC B2 ;  /* 0x0000000000027941 */ /* 0x000fea0003800000 */
.L_x_14397:
        /* <DEDUP_REMOVED lines=9> */
.L_x_14305:
        /* <DEDUP_REMOVED lines=21> */
.L_x_14396:
[----:B------:R-:W-:Y:S05]  /*14670*/  BSYNC B1 ;  /* 0x0000000000017941 */ /* 0x000fea0003800000 */
.L_x_14304:
        /* <DEDUP_REMOVED lines=11> */
.L_x_14427:
[----:B------:R-:W-:Y:S01]  /*14730*/  DSETP.GTU.AND P0, PT, |R4|, +INF , PT ;  /* 0x7ff000000400742a */ /* 0x000fe20003f0c200 */
[----:B------:R-:W-:Y:S02]  /*14740*/  IMAD.MOV.U32 R6, RZ, RZ, R10 ;  /* 0x000000ffff067224 */ /* 0x000fe400078e000a */
[----:B------:R-:W-:-:S11]  /*14750*/  IMAD.MOV.U32 R7, RZ, RZ, R11 ;  /* 0x000000ffff077224 */ /* 0x000fd600078e000b */
[----:B------:R-:W-:-:S11]  /*14760*/  @!P0 DADD R4, -RZ, |R4| ;  /* 0x00000000ff048229 */ /* 0x000fd60000000504 */
.L_x_14428:
[----:B------:R-:W-:Y:S05]  /*14770*/  BSYNC B0 ;  /* 0x0000000000007941 */ /* 0x000fea0003800000 */
.L_x_14426:
[----:B------:R-:W-:Y:S01]  /*14780*/  STG.E.128 desc[UR8][R2.64], R4 ;  /* 0x0000000402007986 */ /* 0x000fe2000c101d08 */
[----:B------:R-:W-:Y:S05]  /*14790*/  EXIT ;  /* 0x000000000000794d */ /* 0x000fea0003800000 */
        .weak           $__internal_25_$__cuda_sm20_div_rn_f64_full
        .type           $__internal_25_$__cuda_sm20_div_rn_f64_full,@function
        .size           $__internal_25_$__cuda_sm20_div_rn_f64_full,($__internal_26_$__cuda_sm20_dsqrt_rn_f64_mediumpath_v1 - $__internal_25_$__cuda_sm20_div_rn_f64_full)
$__internal_25_$__cuda_sm20_div_rn_f64_full:
[C---:B------:R-:W-:Y:S01]  /*147a0*/  FSETP.GEU.AND P0, PT, |R23|.reuse, 1.469367938527859385e-39, PT ;  /* 0x001000001700780b */ /* 0x040fe20003f0e200 */
[----:B------:R-:W-:Y:S01]  /*147b0*/  IMAD.MOV.U32 R39, RZ, RZ, R11 ;  /* 0x000000ffff277224 */ /* 0x000fe200078e000b */
[----:B------:R-:W-:Y:S01]  /*147c0*/  LOP3.LUT R20, R23, 0x800fffff, RZ, 0xc0, !PT ;  /* 0x800fffff17147812 */ /* 0x000fe200078ec0ff */
[----:B------:R-:W-:Y:S01]  /*147d0*/  IMAD.MOV.U32 R44, RZ, RZ, 0x1 ;  /* 0x00000001ff2c7424 */ /* 0x000fe200078e00ff */
[----:B------:R-:W-:Y:S01]  /*147e0*/  MOV R38, R10 ;  /* 0x0000000a00267202 */ /* 0x000fe20000000f00 */
[----:B------:R-:W-:Y:S01]  /*147f0*/  BSSY B0, `(.L_x_14429) ;  /* 0x0000059000007945 */ /* 0x000fe20003800000 */
[----:B------:R-:W-:Y:S01]  /*14800*/  LOP3.LUT R21, R20, 0x3ff00000, RZ, 0xfc, !PT ;  /* 0x3ff0000014157812 */ /* 0x000fe200078efcff */
[----:B------:R-:W-:Y:S01]  /*14810*/  IMAD.MOV.U32 R20, RZ, RZ, R22 ;  /* 0x000000ffff147224 */ /* 0x000fe200078e0016 */
[C---:B------:R-:W-:Y:S02]  /*14820*/  FSETP.GEU.AND P2, PT, |R39|.reuse, 1.469367938527859385e-39, PT ;  /* 0x001000002700780b */ /* 0x040fe40003f4e200 */
[----:B------:R-:W-:-:S02]  /*14830*/  LOP3.LUT R10, R39, 0x7ff00000, RZ, 0xc0, !PT ;  /* 0x7ff00000270a7812 */ /* 0x000fc400078ec0ff */
[----:B------:R-:W-:Y:S01]  /*14840*/  LOP3.LUT R13, R23, 0x7ff00000, RZ, 0xc0, !PT ;  /* 0x7ff00000170d7812 */ /* 0x000fe200078ec0ff */
[----:B------:R-:W-:Y:S01]  /*14850*/  @!P0 DMUL R20, R22, 8.98846567431157953865e+307 ;  /* 0x7fe0000016148828 */ /* 0x000fe20000000000 */
[----:B------:R-:W-:Y:S02]  /*14860*/  MOV R40, R38 ;  /* 0x0000002600287202 */ /* 0x000fe40000000f00 */
[----:B------:R-:W-:-:S03]  /*14870*/  ISETP.GE.U32.AND P4, PT, R10, R13, PT ;  /* 0x0000000d0a00720c */ /* 0x000fc60003f86070 */
[----:B------:R-:W0:Y:S02]  /*14880*/  MUFU.RCP64H R45, R21 ;  /* 0x00000015002d7308 */ /* 0x000e240000001800 */
[----:B------:R-:W-:Y:S01]  /*14890*/  @!P2 LOP3.LUT R11, R23, 0x7ff00000, RZ, 0xc0, !PT ;  /* 0x7ff00000170ba812 */ /* 0x000fe200078ec0ff */
[----:B------:R-:W-:Y:S01]  /*148a0*/  @!P2 IMAD.MOV.U32 R42, RZ, RZ, RZ ;  /* 0x000000ffff2aa224 */ /* 0x000fe200078e00ff */
[----:B------:R-:W-:Y:S02]  /*148b0*/  @!P0 LOP3.LUT R13, R21, 0x7ff00000, RZ, 0xc0, !PT ;  /* 0x7ff00000150d8812 */ /* 0x000fe400078ec0ff */
[----:B------:R-:W-:Y:S01]  /*148c0*/  @!P2 ISETP.GE.U32.AND P3, PT, R10, R11, PT ;  /* 0x0000000b0a00a20c */ /* 0x000fe20003f66070 */
[----:B------:R-:W-:-:S05]  /*148d0*/  IMAD.MOV.U32 R11, RZ, RZ, 0x1ca00000 ;  /* 0x1ca00000ff0b7424 */ /* 0x000fca00078e00ff */
[----:B------:R-:W-:-:S04]  /*148e0*/  @!P2 SEL R12, R11, 0x63400000, !P3 ;  /* 0x634000000b0ca807 */ /* 0x000fc80005800000 */
[----:B------:R-:W-:Y:S01]  /*148f0*/  @!P2 LOP3.LUT R12, R12, 0x80000000, R39, 0xf8, !PT ;  /* 0x800000000c0ca812 */ /* 0x000fe200078ef827 */
[----:B0-----:R-:W-:-:S03]  /*14900*/  DFMA R14, R44, -R20, 1 ;  /* 0x3ff000002c0e742b */ /* 0x001fc60000000814 */
[----:B------:R-:W-:Y:S01]  /*14910*/  @!P2 LOP3.LUT R43, R12, 0x100000, RZ, 0xfc, !PT ;  /* 0x001000000c2ba812 */ /* 0x000fe200078efcff */
[----:B------:R-:W-:-:S04]  /*14920*/  IMAD.MOV.U32 R12, RZ, RZ, R10 ;  /* 0x000000ffff0c7224 */ /* 0x000fc800078e000a */
[----:B------:R-:W-:-:S08]  /*14930*/  DFMA R14, R14, R14, R14 ;  /* 0x0000000e0e0e722b */ /* 0x000fd0000000000e */
[----:B------:R-:W-:Y:S01]  /*14940*/  DFMA R44, R44, R14, R44 ;  /* 0x0000000e2c2c722b */ /* 0x000fe2000000002c */
[----:B------:R-:W-:-:S04]  /*14950*/  SEL R14, R11, 0x63400000, !P4 ;  /* 0x634000000b0e7807 */ /* 0x000fc80006000000 */
[----:B------:R-:W-:-:S03]  /*14960*/  LOP3.LUT R41, R14, 0x800fffff, R39, 0xf8, !PT ;  /* 0x800fffff0e297812 */ /* 0x000fc600078ef827 */
[----:B------:R-:W-:-:S03]  /*14970*/  DFMA R14, R44, -R20, 1 ;  /* 0x3ff000002c0e742b */ /* 0x000fc60000000814 */
[----:B------:R-:W-:-:S05]  /*14980*/  @!P2 DFMA R40, R40, 2, -R42 ;  /* 0x400000002828a82b */ /* 0x000fca000000082a */
[----:B------:R-:W-:Y:S01]  /*14990*/  DFMA R44, R44, R14, R44 ;  /* 0x0000000e2c2c722b */ /* 0x000fe2000000002c */
[----:B------:R-:W-:-:S04]  /*149a0*/  IADD3 R15, R13, -0x1, RZ ;  /* 0xffffffff0d0f7810 */ /* 0x000fc80007ffe0ff */
        /* <DEDUP_REMOVED lines=33> */
[----:B------:R-:W-:-:S03]  /*14bc0*/  FSEL R11, R22, R43, !P0 ;  /* 0x0000002b160b7208 */ /* 0x000fc60004000000 */
[----:B------:R-:W-:Y:S01]  /*14bd0*/  IMAD.MOV.U32 R42, RZ, RZ, R10 ;  /* 0x000000ffff2a7224 */ /* 0x000fe200078e000a */
[----:B------:R-:W-:Y:S01]  /*14be0*/  MOV R43, R11 ;  /* 0x0000000b002b7202 */ /* 0x000fe20000000f00 */
[----:B------:R-:W-:Y:S06]  /*14bf0*/  BRA `(.L_x_14431) ;  /* 0x0000000000607947 */ /* 0x000fec0003800000 */
.L_x_14430:
        /* <DEDUP_REMOVED lines=12> */
[----:B------:R-:W-:Y:S01]  /*14cc0*/  @!P0 IMAD.MOV.U32 R42, RZ, RZ, RZ ;  /* 0x000000ffff2a8224 */ /* 0x000fe200078e00ff */
[----:B------:R-:W-:Y:S01]  /*14cd0*/  @!P0 MOV R43, R23 ;  /* 0x00000017002b8202 */ /* 0x000fe20000000f00 */
[----:B------:R-:W-:Y:S02]  /*14ce0*/  @P0 IMAD.MOV.U32 R42, RZ, RZ, RZ ;  /* 0x000000ffff2a0224 */ /* 0x000fe400078e00ff */
[----:B------:R-:W-:Y:S01]  /*14cf0*/  @P0 IMAD.MOV.U32 R43, RZ, RZ, R10 ;  /* 0x000000ffff2b0224 */ /* 0x000fe200078e000a */
[----:B------:R-:W-:Y:S06]  /*14d00*/  BRA `(.L_x_14431) ;  /* 0x00000000001c7947 */ /* 0x000fec0003800000 */
.L_x_14433:
[----:B------:R-:W-:Y:S01]  /*14d10*/  LOP3.LUT R11, R23, 0x80000, RZ, 0xfc, !PT ;  /* 0x00080000170b7812 */ /* 0x000fe200078efcff */
[----:B------:R-:W-:-:S03]  /*14d20*/  IMAD.MOV.U32 R42, RZ, RZ, R22 ;  /* 0x000000ffff2a7224 */ /* 0x000fc600078e0016 */
[----:B------:R-:W-:Y:S01]  /*14d30*/  MOV R43, R11 ;  /* 0x0000000b002b7202 */ /* 0x000fe20000000f00 */
[----:B------:R-:W-:Y:S06]  /*14d40*/  BRA `(.L_x_14431) ;  /* 0x00000000000c7947 */ /* 0x000fec0003800000 */
.L_x_14432:
[----:B------:R-:W-:Y:S01]  /*14d50*/  LOP3.LUT R11, R39, 0x80000, RZ, 0xfc, !PT ;  /* 0x00080000270b7812 */ /* 0x000fe200078efcff */
[----:B------:R-:W-:-:S04]  /*14d60*/  IMAD.MOV.U32 R42, RZ, RZ, R38 ;  /* 0x000000ffff2a7224 */ /* 0x000fc800078e0026 */
[----:B------:R-:W-:-:S07]  /*14d70*/  IMAD.MOV.U32 R43, RZ, RZ, R11 ;  /* 0x000000ffff2b7224 */ /* 0x000fce00078e000b */
.L_x_14431:
[----:B------:R-:W-:Y:S05]  /*14d80*/  BSYNC B0 ;  /* 0x0000000000007941 */ /* 0x000fea0003800000 */
.L_x_14429:
[----:B------:R-:W-:Y:S01]  /*14d90*/  IMAD.MOV.U32 R12, RZ, RZ, R0 ;  /* 0x000000ffff0c7224 */ /* 0x000fe200078e0000 */
[----:B------:R-:W-:Y:S01]  /*14da0*/  MOV R11, R43 ;  /* 0x0000002b000b7202 */ /* 0x000fe20000000f00 */
[----:B------:R-:W-:Y:S02]  /*14db0*/  IMAD.MOV.U32 R13, RZ, RZ, 0x0 ;  /* 0x00000000ff0d7424 */ /* 0x000fe400078e00ff */
[----:B------:R-:W-:Y:S02]  /*14dc0*/  IMAD.MOV.U32 R10, RZ, RZ, R42 ;  /* 0x000000ffff0a7224 */ /* 0x000fe400078e002a */
[----:B------:R-:W-:Y:S05]  /*14dd0*/  RET.REL.NODEC R12 `(_ZN2at6native18elementwise_kernelILi128ELi2EZNS0_22gpu_kernel_impl_nocastIZZZNS0_17acosh_kernel_cudaERNS_18TensorIteratorBaseEENKUlvE_clEvENKUlvE_clEvEUlN3c107complexIdEEE_EEvS4_RKT_EUliE_EEviT1_) ;  /* 0xfffffeb00c887950 */ /* 0x000fea0003c3ffff */
        .weak           $__internal_26_$__cuda_sm20_dsqrt_rn_f64_mediumpath_v1
        .type           $__internal_26_$__cuda_sm20_dsqrt_rn_f64_mediumpath_v1,@function
        .size           $__internal_26_$__cuda_sm20_dsqrt_rn_f64_mediumpath_v1,(.L_x_21031 - $__internal_26_$__cuda_sm20_dsqrt_rn_f64_mediumpath_v1)
$__internal_26_$__cuda_sm20_dsqrt_rn_f64_mediumpath_v1:
[----:B------:R-:W-:Y:S01]  /*14de0*/  ISETP.GE.U32.AND P0, PT, R20, -0x3400000, PT ;  /* 0xfcc000001400780c */ /* 0x000fe20003f06070 */
[----:B------:R-:W-:Y:S01]  /*14df0*/  BSSY B0, `(.L_x_14434) ;  /* 0x0000027000007945 */ /* 0x000fe20003800000 */
[----:B------:R-:W-:Y:S01]  /*14e00*/  IMAD.MOV.U32 R20, RZ, RZ, R22 ;  /* 0x000000ffff147224 */ /* 0x000fe200078e0016 */
[----:B------:R-:W-:Y:S01]  /*14e10*/  MOV R22, R14 ;  /* 0x0000000e00167202 */ /* 0x000fe20000000f00 */
[----:B------:R-:W-:Y:S02]  /*14e20*/  IMAD.MOV.U32 R23, RZ, RZ, R11 ;  /* 0x000000ffff177224 */ /* 0x000fe400078e000b */
[----:B------:R-:W-:-:S07]  /*14e30*/  IMAD.MOV.U32 R14, RZ, RZ, R0 ;  /* 0x000000ffff0e7224 */ /* 0x000fce00078e0000 */
        /* <DEDUP_REMOVED lines=9> */
.L_x_14435:
[----:B------:R-:W-:-:S14]  /*14ed0*/  DSETP.NE.AND P0, PT, R20, RZ, PT ;  /* 0x000000ff1400722a */ /* 0x000fdc0003f05000 */
[----:B------:R-:W-:Y:S05]  /*14ee0*/  @!P0 BRA `(.L_x_14437) ;  /* 0x0000000000588947 */ /* 0x000fea0003800000 */
[----:B------:R-:W-:-:S13]  /*14ef0*/  ISETP.GE.AND P0, PT, R21, RZ, PT ;  /* 0x000000ff1500720c */ /* 0x000fda0003f06270 */
[----:B------:R-:W-:Y:S01]  /*14f00*/  @!P0 MOV R12, 0x0 ;  /* 0x00000000000c8802 */ /* 0x000fe20000000f00 */
[----:B------:R-:W-:Y:S01]  /*14f10*/  @!P0 IMAD.MOV.U32 R13, RZ, RZ, -0x80000 ;  /* 0xfff80000ff0d8424 */ /* 0x000fe200078e00ff */
[----:B------:R-:W-:Y:S06]  /*14f20*/  @!P0 BRA `(.L_x_14436) ;  /* 0x00000000004c8947 */ /* 0x000fec0003800000 */
[----:B------:R-:W-:-:S13]  /*14f30*/  ISETP.GT.AND P0, PT, R21, 0x7fefffff, PT ;  /* 0x7fefffff1500780c */ /* 0x000fda0003f04270 */
[----:B------:R-:W-:Y:S05]  /*14f40*/  @P0 BRA `(.L_x_14437) ;  /* 0x0000000000400947 */ /* 0x000fea0003800000 */
[----:B------:R-:W-:Y:S01]  /*14f50*/  DMUL R22, R20, 8.11296384146066816958e+31 ;  /* 0x4690000014167828 */ /* 0x000fe20000000000 */
[----:B------:R-:W-:Y:S01]  /*14f60*/  IMAD.MOV.U32 R12, RZ, RZ, 0x0 ;  /* 0x00000000ff0c7424 */ /* 0x000fe200078e00ff */
[----:B------:R-:W-:Y:S01]  /*14f70*/  MOV R13, 0x3fd80000 ;  /* 0x3fd80000000d7802 */ /* 0x000fe20000000f00 */
[----:B------:R-:W-:-:S03]  /*14f80*/  IMAD.MOV.U32 R20, RZ, RZ, RZ ;  /* 0x000000ffff147224 */ /* 0x000fc600078e00ff */
[----:B------:R-:W0:Y:S03]  /*14f90*/  MUFU.RSQ64H R21, R23 ;  /* 0x0000001700157308 */ /* 0x000e260000001c00 */
        /* <DEDUP_REMOVED lines=11> */
.L_x_14437:
[----:B------:R-:W-:-:S11]  /*15050*/  DADD R12, R20, R20 ;  /* 0x00000000140c7229 */ /* 0x000fd60000000014 */
.L_x_14436:
[----:B------:R-:W-:Y:S05]  /*15060*/  BSYNC B0 ;  /* 0x0000000000007941 */ /* 0x000fea0003800000 */
.L_x_14434:
[----:B------:R-:W-:Y:S01]  /*15070*/  IMAD.MOV.U32 R0, RZ, RZ, R12 ;  /* 0x000000ffff007224 */ /* 0x000fe200078e000c */
[----:B------:R-:W-:Y:S01]  /*15080*/  MOV R11, R13 ;  /* 0x0000000d000b7202 */ /* 0x000fe20000000f00 */
[----:B------:R-:W-:Y:S02]  /*15090*/  IMAD.MOV.U32 R12, RZ, RZ, R10 ;  /* 0x000000ffff0c7224 */ /* 0x000fe400078e000a */
[----:B------:R-:W-:-:S04]  /*150a0*/  IMAD.MOV.U32 R13, RZ, RZ, 0x0 ;  /* 0x00000000ff0d7424 */ /* 0x000fc800078e00ff */
[----:B------:R-:W-:Y:S05]  /*150b0*/  RET.REL.NODEC R12 `(_ZN2at6native18elementwise_kernelILi128ELi2EZNS0_22gpu_kernel_impl_nocastIZZZNS0_17acosh_kernel_cudaERNS_18TensorIteratorBaseEENKUlvE_clEvENKUlvE_clEvEUlN3c107complexIdEEE_EEvS4_RKT_EUliE_EEviT1_) ;  /* 0xfffffeac0cd07950 */ /* 0x000fea0003c3ffff */
.L_x_14438:
        /* <DEDUP_REMOVED lines=12> */
.L_x_21031:


//--------------------- .text._ZN2at6native27unrolled_elementwise_kernelIZZZNS0_17acosh_kernel_cudaERNS_18TensorIteratorBaseEENKUlvE_clEvENKUlvE_clEvEUlN3c107complexIdEEE_St5arrayIPcLm2EELi4E23TrivialOffsetCalculatorILi1EjESE_NS0_6memory15LoadWithoutCastENSF_16StoreWithoutCastEEEviT_T0_T2_T3_T4_T5_ --------------------------
	.section	.text._ZN2at6native27unrolled_elementwise_kernelIZZZNS0_17acosh_kernel_cudaERNS_18TensorIteratorBaseEENKUlvE_clEvENKUlvE_clEvEUlN3c107complexIdEEE_St5arrayIPcLm2EELi4E23TrivialOffsetCalculatorILi1EjESE_NS0_6memory15LoadWithoutCastENSF_16StoreWithoutCastEEEviT_T0_T2_T3_T4_T5_,"ax",@progbits
	.align	128
        .global         _ZN2at6native27unrolled_elementwise_kernelIZZZNS0_17acosh_kernel_cudaERNS_18TensorIteratorBaseEENKUlvE_clEvENKUlvE_clEvEUlN3c107complexIdEEE_St5arrayIPcLm2EELi4E23TrivialOffsetCalculatorILi1EjESE_NS0_6memory15LoadWithoutCastENSF_16StoreWithoutCastEEEviT_T0_T2_T3_T4_T5_
        .type           _ZN2at6native27unrolled_elementwise_kernelIZZZNS0_17acosh_kernel_cudaERNS_18TensorIteratorBaseEENKUlvE_clEvENKUlvE_clEvEUlN3c107complexIdEEE_St5arrayIPcLm2EELi4E23TrivialOffsetCalculatorILi1EjESE_NS0_6memory15LoadWithoutCastENSF_16StoreWithoutCastEEEviT_T0_T2_T3_T4_T5_,@function
        .size           _ZN2at6native27unrolled_elementwise_kernelIZZZNS0_17acosh_kernel_cudaERNS_18TensorIteratorBaseEENKUlvE_clEvENKUlvE_clEvEUlN3c107complexIdEEE_St5arrayIPcLm2EELi4E23TrivialOffsetCalculatorILi1EjESE_NS0_6memory15LoadWithoutCastENSF_16StoreWithoutCastEEEviT_T0_T2_T3_T4_T5_,(.L_x_21033 - _ZN2at6native27unrolled_elementwise_kernelIZZZNS0_17acosh_kernel_cudaERNS_18TensorIteratorBaseEENKUlvE_clEvENKUlvE_clEvEUlN3c107complexIdEEE_St5arrayIPcLm2EELi4E23TrivialOffsetCalculatorILi1EjESE_NS0_6memory15LoadWithoutCastENSF_16StoreWithoutCastEEEviT_T0_T2_T3_T4_T5_)
        .other          _ZN2at6native27unrolled_elementwise_kernelIZZZNS0_17acosh_kernel_cudaERNS_18TensorIteratorBaseEENKUlvE_clEvENKUlvE_clEvEUlN3c107complexIdEEE_St5arrayIPcLm2EELi4E23TrivialOffsetCalculatorILi1EjESE_NS0_6memory15LoadWithoutCastENSF_16StoreWithoutCastEEEviT_T0_T2_T3_T4_T5_,@"STO_CUDA_ENTRY STV_DEFAULT"
_ZN2at6native27unrolled_elementwise_kernelIZZZNS0_17acosh_kernel_cudaERNS_18TensorIteratorBaseEENKUlvE_clEvENKUlvE_clEvEUlN3c107complexIdEEE_St5arrayIPcLm2EELi4E23TrivialOffsetCalculatorILi1EjESE_NS0_6memory15LoadWithoutCastENSF_16StoreWithoutCastEEEviT_T0_T2_T3_T4_T5_:
.text._ZN2at6native27unrolled_elementwise_kernelIZZZNS0_17acosh_kernel_cudaERNS_18TensorIteratorBaseEENKUlvE_clEvENKUlvE_clEvEUlN3c107complexIdEEE_St5arrayIPcLm2EELi4E23TrivialOffsetCalculatorILi1EjESE_NS0_6memory15LoadWithoutCastENSF_16StoreWithoutCastEEEviT_T0_T2_T3_T4_T5_:
[----:B------:R-:W0:Y:S01]  /*0000*/  LDC R1, c[0x0][0x28] ;  /* 0x00000a00ff017b82 */ /* 0x000e220000000800 */
[----:B------:R-:W1:Y:S07]  /*0010*/  S2R R0, SR_CTAID.X ;  /* 0x0000000000007919 */ /* 0x000e6e0000002500 */
[----:B------:R-:W1:Y:S01]  /*0020*/  LDC R3, c[0x0][0x210] ;  /* 0x00008400ff037b82 */ /* 0x000e620000000800 */
[----:B------:R-:W-:Y:S02]  /*0030*/  CS2R R22, SRZ ;  /* 0x0000000000167805 */ /* 0x000fe4000001ff00 */
[----:B------:R-:W-:Y:S01]  /*0040*/  CS2R R20, SRZ ;  /* 0x0000000000147805 */ /* 0x000fe2000001ff00 */
[----:B------:R-:W2:Y:S01]  /*0050*/  S2R R7, SR_TID.X ;  /* 0x0000000000077919 */ /* 0x000ea20000002100 */
[----:B------:R-:W-:-:S02]  /*0060*/  CS2R R26, SRZ ;  /* 0x00000000001a7805 */ /* 0x000fc4000001ff00 */
[----:B------:R-:W-:Y:S01]  /*0070*/  CS2R R24, SRZ ;  /* 0x0000000000187805 */ /* 0x000fe2000001ff00 */
[----:B------:R-:W-:Y:S01]  /*0080*/  ULDC.64 UR8, c[0x0][0x208] ;  /* 0x0000820000087ab9 */ /* 0x000fe20000000a00 */
[----:B0-----:R-:W-:Y:S02]  /*0090*/  VIADD R1, R1, 0xfffffff0 ;  /* 0xfffffff001017836 */ /* 0x001fe40000000000 */
[----:B-1----:R-:W-:-:S05]  /*00a0*/  IMAD R58, R0, -0x200, R3 ;  /* 0xfffffe00003a7824 */ /* 0x002fca00078e0203 */
[----:B--2---:R-:W-:-:S13]  /*00b0*/  ISETP.GE.AND P2, PT, R7, R58, PT ;  /* 0x0000003a0700720c */ /* 0x004fda0003f46270 */
        /* <DEDUP_REMOVED lines=8> */
[C---:B------:R-:W-:Y:S02]  /*0140*/  ISETP.GE.AND P3, PT, R7.reuse, R58, PT ;  /* 0x0000003a0700720c */ /* 0x040fe40003f66270 */
[----:B------:R0:W5:Y:S11]  /*0150*/  @!P2 LDG.E.128 R24, desc[UR8][R2.64] ;  /* 0x000000080218a981 */ /* 0x000176000c1e1d00 */
[----:B------:R-:W-:Y:S01]  /*0160*/  @!P3 IMAD R19, R0, 0x200, R7 ;  /* 0x000002000013b824 */ /* 0x000fe200078e0207 */
[----:B------:R-:W2:Y:S01]  /*0170*/  @!P3 LDC.64 R8, c[0x0][0x220] ;  /* 0x00008800ff08bb82 */ /* 0x000ea20000000a00 */
[----:B------:R-:W-:-:S05]  /*0180*/  @!P3 VIADD R7, R7, 0x80 ;  /* 0x000000800707b836 */ /* 0x000fca0000000000 */
[----:B------:R-:W-:-:S13]  /*0190*/  ISETP.GE.AND P1, PT, R7, R58, PT ;  /* 0x0000003a0700720c */ /* 0x000fda0003f26270 */
[----:B------:R-:W3:Y:S01]  /*01a0*/  @!P1 LDC.64 R10, c[0x0][0x220] ;  /* 0x00008800ff0a9b82 */ /* 0x000ee20000000a00 */
[----:B------:R-:W-:Y:S02]  /*01b0*/  @!P1 IMAD R17, R0, 0x200, R7 ;  /* 0x0000020000119824 */ /* 0x000fe400078e0207 */
[----:B-1----:R-:W-:-:S04]  /*01c0*/  @!P0 IMAD.WIDE.U32 R6, R13, 0x10, R4 ;  /* 0x000000100d068825 */ /* 0x002fc800078e0004 */
[----:B--2---:R-:W-:Y:S01]  /*01d0*/  @!P3 IMAD.WIDE.U32 R12, R19, 0x10, R8 ;  /* 0x00000010130cb825 */ /* 0x004fe200078e0008 */
[----:B------:R-:W-:Y:S02]  /*01e0*/  CS2R R18, SRZ ;  /* 0x0000000000127805 */ /* 0x000fe4000001ff00 */
[----:B------:R-:W-:Y:S01]  /*01f0*/  CS2R R8, SRZ ;  /* 0x0000000000087805 */ /* 0x000fe2000001ff00 */
[----:B------:R0:W5:Y:S01]  /*0200*/  @!P0 LDG.E.128 R20, desc[UR8][R6.64] ;  /* 0x0000000806148981 */ /* 0x000162000c1e1d00 */
[----:B---3--:R-:W-:Y:S01]  /*0210*/  @!P1 IMAD.WIDE.U32 R4, R17, 0x10, R10 ;  /* 0x0000001011049825 */ /* 0x008fe200078e000a */
[----:B------:R-:W-:Y:S02]  /*0220*/  CS2R R16, SRZ ;  /* 0x0000000000107805 */ /* 0x000fe4000001ff00 */
[----:B------:R-:W-:-:S04]  /*0230*/  CS2R R10, SRZ ;  /* 0x00000000000a7805 */ /* 0x000fc8000001ff00 */
[----:B------:R0:W5:Y:S04]  /*0240*/  @!P3 LDG.E.128 R16, desc[UR8][R12.64] ;  /* 0x000000080c10b981 */ /* 0x000168000c1e1d00 */
[----:B------:R0:W5:Y:S01]  /*0250*/  @!P1 LDG.E.128 R8, desc[UR8][R4.64] ;  /* 0x0000000804089981 */ /* 0x000162000c1e1d00 */
[----:B------:R-:W-:Y:S01]  /*0260*/  BSSY B2, `(.L_x_14439) ;  /* 0x00008fa000027945 */ /* 0x000fe20003800000 */
[----:B------:R-:W-:Y:S02]  /*0270*/  CS2R R50, SRZ ;  /* 0x0000000000327805 */ /* 0x000fe4000001ff00 */
[----:B------:R-:W-:Y:S01]  /*0280*/  CS2R R48, SRZ ;  /* 0x0000000000307805 */ /* 0x000fe2000001ff00 */
[----:B------:R-:W-:Y:S06]  /*0290*/  @P2 BRA `(.L_x_14440) ;  /* 0x0000008c00d82947 */ /* 0x000fec0003800000 */
[----:B0-----:R-:W-:Y:S01]  /*02a0*/  HFMA2.MMA R7, -RZ, RZ, 1.1416015625, -0.024017333984375 ;  /* 0x3c91a626ff077435 */ /* 0x001fe200000001ff */
[----:B------:R-:W-:Y:S01]  /*02b0*/  IMAD.MOV.U32 R6, RZ, RZ, 0x33145c07 ;  /* 0x33145c07ff067424 */ /* 0x000fe200078e00ff */
[----:B-----5:R-:W-:Y:S01]  /*02c0*/  DSETP.GTU.AND P0, PT, |R26|, +INF , PT ;  /* 0x7ff000001a00742a */ /* 0x020fe20003f0c200 */
        /* <DEDUP_REMOVED lines=31> */
[----:B------:R-:W-:Y:S01]  /*04c0*/  IMAD.MOV.U32 R56, RZ, RZ, 0x0 ;  /* 0x00000000ff387424 */ /* 0x000fe200078e00ff */
[----:B------:R-:W-:Y:S01]  /*04d0*/  BSSY B3, `(.L_x_14446) ;  /* 0x00002a3000037945 */ /* 0x000fe20003800000 */
[----:B------:R-:W-:Y:S01]  /*04e0*/  IMAD.MOV.U32 R57, RZ, RZ, 0x3fd80000 ;  /* 0x3fd80000ff397424 */ /* 0x000fe200078e00ff */
[----:B------:R-:W-:-:S06]  /*04f0*/  DADD R34, -RZ, |R46| ;  /* 0x00000000ff227229 */ /* 0x000fcc000000052e */
[CC--:B------:R-:W-:Y:S02]  /*0500*/  ISETP.GT.U32.AND P1, PT, R12.reuse, R36.reuse, PT ;  /* 0x000000240c00720c */ /* 0x0c0fe40003f24070 */
[CC--:B------:R-:W-:Y:S02]  /*0510*/  ISETP.LT.U32.AND P0, PT, R12.reuse, R36.reuse, PT ;  /* 0x000000240c00720c */ /* 0x0c0fe40003f01070 */
[CC--:B------:R-:W-:Y:S02]  /*0520*/  ISETP.GT.U32.AND.EX P1, PT, R13.reuse, R37.reuse, PT, P1 ;  /* 0x000000250d00720c */ /* 0x0c0fe40003f24110 */
[CC--:B------:R-:W-:Y:S02]  /*0530*/  ISETP.LT.U32.AND.EX P0, PT, R13.reuse, R37.reuse, PT, P0 ;  /* 0x000000250d00720c */ /* 0x0c0fe40003f01100 */
[----:B------:R-:W-:Y:S02]  /*0540*/  SEL R29, R13, R37, P1 ;  /* 0x000000250d1d7207 */ /* 0x000fe40000800000 */
[----:B------:R-:W-:-:S02]  /*0550*/  SEL R48, R12, R36, P0 ;  /* 0x000000240c307207 */ /* 0x000fc40000000000 */
[-C--:B------:R-:W-:Y:S02]  /*0560*/  SEL R49, R13, R37.reuse, P0 ;  /* 0x000000250d317207 */ /* 0x080fe40000000000 */
[----:B------:R-:W-:Y:S01]  /*0570*/  LOP3.LUT R6, R29, 0xffc00000, RZ, 0xc0, !PT ;  /* 0xffc000001d067812 */ /* 0x000fe200078ec0ff */
[----:B------:R-:W-:Y:S01]  /*0580*/  IMAD.MOV.U32 R14, RZ, RZ, R48 ;  /* 0x000000ffff0e7224 */ /* 0x000fe200078e0030 */
[-C--:B------:R-:W-:Y:S01]  /*0590*/  ISETP.GT.U32.AND P3, PT, R34, R36.reuse, PT ;  /* 0x000000242200720c */ /* 0x080fe20003f64070 */
[----:B------:R-:W-:Y:S01]  /*05a0*/  IMAD.MOV.U32 R15, RZ, RZ, R49 ;  /* 0x000000ffff0f7224 */ /* 0x000fe200078e0031 */
[----:B------:R-:W-:Y:S02]  /*05b0*/  IADD3 R31, -R6, 0x7fd00000, RZ ;  /* 0x7fd00000061f7810 */ /* 0x000fe40007ffe1ff */
[----:B------:R-:W-:Y:S02]  /*05c0*/  ISETP.LT.U32.AND P2, PT, R34, R36, PT ;  /* 0x000000242200720c */ /* 0x000fe40003f41070 */
[----:B------:R-:W-:-:S02]  /*05d0*/  ISETP.GT.U32.AND.EX P3, PT, R35, R37, PT, P3 ;  /* 0x000000252300720c */ /* 0x000fc40003f64130 */
[CC--:B------:R-:W-:Y:S01]  /*05e0*/  ISETP.LT.U32.AND.EX P0, PT, R35.reuse, R37.reuse, PT, P2 ;  /* 0x000000252300720c */ /* 0x0c0fe20003f01120 */
[----:B------:R-:W-:Y:S01]  /*05f0*/  DMUL R32, R30, R14 ;  /* 0x0000000e1e207228 */ /* 0x000fe20000000000 */
[CC--:B------:R-:W-:Y:S02]  /*0600*/  SEL R13, R35.reuse, R37.reuse, P3 ;  /* 0x00000025230d7207 */ /* 0x0c0fe40001800000 */
[-C--:B------:R-:W-:Y:S02]  /*0610*/  SEL R28, R12, R36.reuse, P1 ;  /* 0x000000240c1c7207 */ /* 0x080fe40000800000 */
[CC--:B------:R-:W-:Y:S02]  /*0620*/  SEL R51, R34.reuse, R36.reuse, P0 ;  /* 0x0000002422337207 */ /* 0x0c0fe40000000000 */
[----:B------:R-:W-:Y:S01]  /*0630*/  SEL R50, R35, R37, P0 ;  /* 0x0000002523327207 */ /* 0x000fe20000000000 */
[----:B------:R-:W-:Y:S01]  /*0640*/  DMUL R44, R32, R32 ;  /* 0x00000020202c7228 */ /* 0x000fe20000000000 */
[----:B------:R-:W-:Y:S01]  /*0650*/  LOP3.LUT R0, R13, 0xffc00000, RZ, 0xc0, !PT ;  /* 0xffc000000d007812 */ /* 0x000fe200078ec0ff */
[----:B------:R-:W-:Y:S01]  /*0660*/  DMUL R40, R30, R28 ;  /* 0x0000001c1e287228 */ /* 0x000fe20000000000 */
[----:B------:R-:W-:Y:S01]  /*0670*/  IMAD.MOV.U32 R32, RZ, RZ, R51 ;  /* 0x000000ffff207224 */ /* 0x000fe200078e0033 */
[----:B------:R-:W-:Y:S01]  /*0680*/  SEL R12, R34, R36, P3 ;  /* 0x00000024220c7207 */ /* 0x000fe20001800000 */
[----:B------:R-:W-:Y:S01]  /*0690*/  IMAD.MOV.U32 R33, RZ, RZ, R50 ;  /* 0x000000ffff217224 */ /* 0x000fe200078e0032 */
[----:B------:R-:W-:-:S04]  /*06a0*/  IADD3 R31, -R0, 0x7fd00000, RZ ;  /* 0x7fd00000001f7810 */ /* 0x000fc80007ffe1ff */
[----:B------:R-:W-:Y:S02]  /*06b0*/  DFMA R36, R40, R40, R44 ;  /* 0x000000282824722b */ /* 0x000fe4000000002c */
[C---:B------:R-:W-:Y:S02]  /*06c0*/  DMUL R38, R30.reuse, R32 ;  /* 0x000000201e267228 */ /* 0x040fe40000000000 */
[----:B------:R-:W-:-:S04]  /*06d0*/  DMUL R30, R30, R12 ;  /* 0x0000000c1e1e7228 */ /* 0x000fc80000000000 */
[----:B------:R-:W-:Y:S02]  /*06e0*/  DSETP.MIN.AND P0, P1, R36, UR4, PT ;  /* 0x0000000424007e2a */ /* 0x000fe4000b900000 */
[----:B------:R-:W-:Y:S01]  /*06f0*/  DMUL R34, R38, R38 ;  /* 0x0000002626227228 */ /* 0x000fe20000000000 */
[----:B------:R-:W-:Y:S02]  /*0700*/  IMAD.MOV.U32 R7, RZ, RZ, R37 ;  /* 0x000000ffff077224 */ /* 0x000fe400078e0025 */
[----:B------:R-:W-:-:S03]  /*0710*/  IMAD.MOV.U32 R38, RZ, RZ, RZ ;  /* 0x000000ffff267224 */ /* 0x000fc600078e00ff */
[----:B------:R-:W-:Y:S02]  /*0720*/  FSEL R55, R7, UR6, P0 ;  /* 0x0000000607377c08 */ /* 0x000fe40008000000 */
[----:B------:R-:W-:Y:S01]  /*0730*/  DFMA R34, R30, R30, R34 ;  /* 0x0000001e1e22722b */ /* 0x000fe20000000022 */
[----:B------:R-:W-:Y:S01]  /*0740*/  MOV R7, R36 ;  /* 0x0000002400077202 */ /* 0x000fe20000000f00 */
[----:B------:R-:W-:Y:S01]  /*0750*/  IMAD.U32 R30, RZ, RZ, UR6 ;  /* 0x00000006ff1e7e24 */ /* 0x000fe2000f8e00ff */
[----:B------:R-:W-:Y:S01]  /*0760*/  UMOV UR6, UR4 ;  /* 0x0000000400067c82 */ /* 0x000fe20008000000 */
[----:B------:R-:W-:Y:S01]  /*0770*/  IMAD.U32 R31, RZ, RZ, UR5 ;  /* 0x00000005ff1f7e24 */ /* 0x000fe2000f8e00ff */
[----:B------:R-:W-:Y:S01]  /*0780*/  SEL R54, R7, UR6, P0 ;  /* 0x0000000607367c07 */ /* 0x000fe20008000000 */
[----:B------:R-:W-:Y:S01]  /*0790*/  DSETP.NEU.AND P0, PT, R14, RZ, PT ;  /* 0x000000ff0e00722a */ /* 0x000fe20003f0d000 */
[----:B------:R-:W-:Y:S01]  /*07a0*/  @P1 LOP3.LUT R55, R30, 0x80000, RZ, 0xfc, !PT ;  /* 0x000800001e371812 */ /* 0x000fe200078efcff */
[----:B------:R-:W-:Y:S01]  /*07b0*/  DSETP.MIN.AND P2, P3, R34, UR4, PT ;  /* 0x0000000422007e2a */ /* 0x000fe2000bb40000 */
[----:B------:R-:W-:Y:S01]  /*07c0*/  ISETP.GE.U32.AND P1, PT, R49, 0x7ff00000, PT ;  /* 0x7ff000003100780c */ /* 0x000fe20003f26070 */
[----:B------:R-:W-:Y:S01]  /*07d0*/  IMAD.MOV.U32 R30, RZ, RZ, R35 ;  /* 0x000000ffff1e7224 */ /* 0x000fe200078e0023 */
[----:B------:R-:W0:Y:S01]  /*07e0*/  MUFU.RSQ64H R39, R55 ;  /* 0x0000003700277308 */ /* 0x000e220000001c00 */
[----:B------:R-:W-:-:S03]  /*07f0*/  IMAD.MOV.U32 R7, RZ, RZ, R34 ;  /* 0x000000ffff077224 */ /* 0x000fc600078e0022 */
[----:B------:R-:W-:Y:S01]  /*0800*/  FSEL R41, R30, UR5, P2 ;  /* 0x000000051e297c08 */ /* 0x000fe20009000000 */
[----:B------:R-:W-:Y:S01]  /*0810*/  IMAD.MOV.U32 R30, RZ, RZ, RZ ;  /* 0x000000ffff1e7224 */ /* 0x000fe200078e00ff */
[----:B------:R-:W-:Y:S01]  /*0820*/  SEL R40, R7, UR7, P2 ;  /* 0x0000000707287c07 */ /* 0x000fe20009000000 */
[----:B------:R-:W-:Y:S01]  /*0830*/  DSETP.NEU.AND P2, PT, R32, RZ, PT ;  /* 0x000000ff2000722a */ /* 0x000fe20003f4d000 */
[----:B------:R-:W-:Y:S01]  /*0840*/  LOP3.LUT R7, R6, 0x100000, RZ, 0xfc, !PT ;  /* 0x0010000006077812 */ /* 0x000fe200078efcff */
[----:B------:R-:W-:Y:S02]  /*0850*/  IMAD.MOV.U32 R6, RZ, RZ, RZ ;  /* 0x000000ffff067224 */ /* 0x000fe400078e00ff */
[----:B------:R-:W-:Y:S02]  /*0860*/  @P3 LOP3.LUT R41, R31, 0x80000, RZ, 0xfc, !PT ;  /* 0x000800001f293812 */ /* 0x000fe400078efcff */
[----:B------:R-:W-:Y:S02]  /*0870*/  ISETP.GE.U32.AND P3, PT, R50, 0x7ff00000, PT ;  /* 0x7ff000003200780c */ /* 0x000fe40003f66070 */
[----:B------:R-:W1:Y:S01]  /*0880*/  MUFU.RSQ64H R31, R41 ;  /* 0x00000029001f7308 */ /* 0x000e620000001c00 */
        /* <DEDUP_REMOVED lines=47> */
[----:B------:R-:W-:-:S07]  /*0b80*/  IMAD.MOV.U32 R13, RZ, RZ, R33 ;  /* 0x000000ffff0d7224 */ /* 0x000fce00078e0021 */
[----:B------:R-:W-:Y:S05]  /*0b90*/  CALL.REL.NOINC `($__internal_28_$__cuda_sm20_dsqrt_rn_f64_mediumpath_v1) ;  /* 0x0000023c008c7944 */ /* 0x000fea0003c00000 */
[----:B------:R-:W-:Y:S02]  /*0ba0*/  IMAD.MOV.U32 R6, RZ, RZ, R12 ;  /* 0x000000ffff067224 */ /* 0x000fe400078e000c */
[----:B------:R-:W-:-:S07]  /*0bb0*/  IMAD.MOV.U32 R7, RZ, RZ, R13 ;  /* 0x000000ffff077224 */ /* 0x000fce00078e000d */
.L_x_14449:
[----:B------:R-:W-:Y:S05]  /*0bc0*/  BSYNC B4 ;  /* 0x0000000000047941 */ /* 0x000fea0003800000 */
.L_x_14448:
        /* <DEDUP_REMOVED lines=81> */
.L_x_14447:
        /* <DEDUP_REMOVED lines=33> */
[----:B------:R-:W-:Y:S05]  /*12f0*/  CALL.REL.NOINC `($__internal_27_$__cuda_sm20_div_rn_f64_full) ;  /* 0x0000023000207944 */ /* 0x000fea0003c00000 */
.L_x_14457:
[----:B------:R-:W-:Y:S05]  /*1300*/  BSYNC B5 ;  /* 0x0000000000057941 */ /* 0x000fea0003800000 */
.L_x_14456:
[----:B------:R-:W-:Y:S02]  /*1310*/  IMAD.MOV.U32 R6, RZ, RZ, R12 ;  /* 0x000000ffff067224 */ /* 0x000fe400078e000c */
[----:B------:R-:W-:Y:S01]  /*1320*/  IMAD.MOV.U32 R7, RZ, RZ, R13 ;  /* 0x000000ffff077224 */ /* 0x000fe200078e000d */
[----:B------:R-:W-:Y:S06]  /*1330*/  BRA `(.L_x_14455) ;  /* 0x0000000000047947 */ /* 0x000fec0003800000 */
.L_x_14454:
[----:B------:R-:W-:-:S11]  /*1340*/  DADD R6, -R42, R48 ;  /* 0x000000002a067229 */ /* 0x000fd60000000130 */
.L_x_14455:
[----:B------:R-:W-:Y:S05]  /*1350*/  BSYNC B4 ;  /* 0x0000000000047941 */ /* 0x000fea0003800000 */
.L_x_14453:
        /* <DEDUP_REMOVED lines=30> */
[----:B------:R-:W-:Y:S05]  /*1540*/  CALL.REL.NOINC `($__internal_27_$__cuda_sm20_div_rn_f64_full) ;  /* 0x0000022c008c7944 */ /* 0x000fea0003c00000 */
.L_x_14462:
[----:B------:R-:W-:Y:S05]  /*1550*/  BSYNC B5 ;  /* 0x0000000000057941 */ /* 0x000fea0003800000 */
.L_x_14461:
[----:B------:R-:W-:Y:S05]  /*1560*/  BRA `(.L_x_14460) ;  /* 0x0000000000047947 */ /* 0x000fea0003800000 */
.L_x_14459:
[----:B------:R-:W-:-:S11]  /*1570*/  DADD R12, R50, -R14 ;  /* 0x00000000320c7229 */ /* 0x000fd6000000080e */
.L_x_14460:
[----:B------:R-:W-:Y:S05]  /*1580*/  BSYNC B4 ;  /* 0x0000000000047941 */ /* 0x000fea0003800000 */
.L_x_14458:
        /* <DEDUP_REMOVED lines=28> */
[----:B------:R-:W-:Y:S05]  /*1750*/  CALL.REL.NOINC `($__internal_28_$__cuda_sm20_dsqrt_rn_f64_mediumpath_v1) ;  /* 0x00000230009c7944 */ /* 0x000fea0003c00000 */
[----:B------:R-:W-:Y:S02]  /*1760*/  IMAD.MOV.U32 R14, RZ, RZ, R12 ;  /* 0x000000ffff0e7224 */ /* 0x000fe400078e000c */
[----:B------:R-:W-:-:S07]  /*1770*/  IMAD.MOV.U32 R15, RZ, RZ, R13 ;  /* 0x000000ffff0f7224 */ /* 0x000fce00078e000d */
.L_x_14464:
[----:B------:R-:W-:Y:S05]  /*1780*/  BSYNC B4 ;  /* 0x0000000000047941 */ /* 0x000fea0003800000 */
.L_x_14463:
        /* <DEDUP_REMOVED lines=85> */
.L_x_14465:
        /* <DEDUP_REMOVED lines=21> */
[----:B------:R-:W-:Y:S05]  /*1e30*/  CALL.REL.NOINC `($__internal_27_$__cuda_sm20_div_rn_f64_full) ;  /* 0x0000022400507944 */ /* 0x000fea0003c00000 */
.L_x_14467:
[----:B------:R-:W-:Y:S05]  /*1e40*/  BSYNC B4 ;  /* 0x0000000000047941 */ /* 0x000fea0003800000 */
.L_x_14466:
        /* <DEDUP_REMOVED lines=30> */
.L_x_14452:
        /* <DEDUP_REMOVED lines=21> */
[----:B------:R-:W-:Y:S05]  /*2180*/  CALL.REL.NOINC `($__internal_28_$__cuda_sm20_dsqrt_rn_f64_mediumpath_v1) ;  /* 0x0000022800107944 */ /* 0x000fea0003c00000 */
[----:B------:R-:W-:Y:S01]  /*2190*/  IMAD.MOV.U32 R6, RZ, RZ, R12 ;  /* 0x000000ffff067224 */ /* 0x000fe200078e000c */
[----:B------:R-:W-:-:S07]  /*21a0*/  MOV R7, R13 ;  /* 0x0000000d00077202 */ /* 0x000fce0000000f00 */
.L_x_14470:
[----:B------:R-:W-:Y:S05]  /*21b0*/  BSYNC B4 ;  /* 0x0000000000047941 */ /* 0x000fea0003800000 */
.L_x_14469:
        /* <DEDUP_REMOVED lines=27> */
.L_x_14473:
[----:B------:R-:W-:Y:S05]  /*2370*/  BSYNC B4 ;  /* 0x0000000000047941 */ /* 0x000fea0003800000 */
.L_x_14472:
        /* <DEDUP_REMOVED lines=30> */
.L_x_14471:
        /* <DEDUP_REMOVED lines=75> */
.L_x_14474:
[----:B------:R-:W-:Y:S01]  /*2a10*/  IMAD.MOV.U32 R6, RZ, RZ, 0x0 ;  /* 0x00000000ff067424 */ /* 0x000fe200078e00ff */
[----:B------:R-:W-:Y:S01]  /*2a20*/  FSETP.NEU.FTZ.AND P0, PT, R13, RZ, PT ;  /* 0x000000ff0d00720b */ /* 0x000fe20003f1d000 */
[----:B------:R-:W-:-:S06]  /*2a30*/  IMAD.MOV.U32 R7, RZ, RZ, 0x7ff00000 ;  /* 0x7ff00000ff077424 */ /* 0x000fcc00078e00ff */
[----:B------:R-:W-:-:S10]  /*2a40*/  DFMA R6, R12, R6, +INF ;  /* 0x7ff000000c06742b */ /* 0x000fd40000000006 */
[----:B------:R-:W-:Y:S02]  /*2a50*/  FSEL R40, R6, RZ, P0 ;  /* 0x000000ff06287208 */ /* 0x000fe40000000000 */
[----:B------:R-:W-:Y:S01]  /*2a60*/  FSEL R41, R7, -QNAN , P0 ;  /* 0xfff0000007297808 */ /* 0x000fe20000000000 */
[----:B------:R-:W-:Y:S06]  /*2a70*/  BRA `(.L_x_14450) ;  /* 0x0000000400207947 */ /* 0x000fec0003800000 */
.L_x_14468:
        /* <DEDUP_REMOVED lines=21> */
[----:B------:R-:W-:Y:S01]  /*2bd0*/  MOV R6, R12 ;  /* 0x0000000c00067202 */ /* 0x000fe20000000f00 */
[----:B------:R-:W-:-:S07]  /*2be0*/  IMAD.MOV.U32 R7, RZ, RZ, R13 ;  /* 0x000000ffff077224 */ /* 0x000fce00078e000d */
.L_x_14476:
[----:B------:R-:W-:Y:S05]  /*2bf0*/  BSYNC B4 ;  /* 0x0000000000047941 */ /* 0x000fea0003800000 */
.L_x_14475:
        /* <DEDUP_REMOVED lines=21> */
.L_x_14478:
[----:B------:R-:W-:Y:S05]  /*2d50*/  BSYNC B4 ;  /* 0x0000000000047941 */ /* 0x000fea0003800000 */
.L_x_14477:
[----:B------:R-:W-:Y:S02]  /*2d60*/  IMAD.MOV.U32 R40, RZ, RZ, R12 ;  /* 0x000000ffff287224 */ /* 0x000fe400078e000c */
[----:B------:R-:W-:Y:S01]  /*2d70*/  IMAD.MOV.U32 R41, RZ, RZ, R13 ;  /* 0x000000ffff297224 */ /* 0x000fe200078e000d */
[----:B------:R-:W-:Y:S06]  /*2d80*/  BRA `(.L_x_14450) ;  /* 0x00000000005c7947 */ /* 0x000fec0003800000 */
.L_x_14451:
        /* <DEDUP_REMOVED lines=18> */
[----:B------:R-:W-:-:S07]  /*2eb0*/  IMAD.MOV.U32 R13, RZ, RZ, R5 ;  /* 0x000000ffff0d7224 */ /* 0x000fce00078e0005 */
[----:B------:R-:W-:Y:S05]  /*2ec0*/  CALL.REL.NOINC `($__internal_28_$__cuda_sm20_dsqrt_rn_f64_mediumpath_v1) ;  /* 0x0000021800c07944 */ /* 0x000fea0003c00000 */
[----:B------:R-:W-:Y:S02]  /*2ed0*/  IMAD.MOV.U32 R40, RZ, RZ, R12 ;  /* 0x000000ffff287224 */ /* 0x000fe400078e000c */
[----:B------:R-:W-:-:S07]  /*2ee0*/  IMAD.MOV.U32 R41, RZ, RZ, R13 ;  /* 0x000000ffff297224 */ /* 0x000fce00078e000d */
.L_x_14479:
[----:B------:R-:W-:Y:S05]  /*2ef0*/  BSYNC B4 ;  /* 0x0000000000047941 */ /* 0x000fea0003800000 */
.L_x_14450:
[----:B------:R-:W-:Y:S05]  /*2f00*/  BSYNC B3 ;  /* 0x0000000000037941 */ /* 0x000fea0003800000 */
.L_x_14446:
        /* <DEDUP_REMOVED lines=24> */
[----:B------:R-:W-:Y:S02]  /*3090*/  IMAD.MOV.U32 R6, RZ, RZ, R12 ;  /* 0x000000ffff067224 */ /* 0x000fe400078e000c */
[----:B------:R-:W-:-:S07]  /*30a0*/  IMAD.MOV.U32 R7, RZ, RZ, R13 ;  /* 0x000000ffff077224 */ /* 0x000fce00078e000d */
.L_x_14483:
[----:B------:R-:W-:Y:S05]  /*30b0*/  BSYNC B4 ;  /* 0x0000000000047941 */ /* 0x000fea0003800000 */
.L_x_14482:
        /* <DEDUP_REMOVED lines=40> */
.L_x_14491:
[----:B------:R-:W-:Y:S05]  /*3340*/  BSYNC B5 ;  /* 0x0000000000057941 */ /* 0x000fea0003800000 */
.L_x_14490:
[----:B------:R-:W-:Y:S01]  /*3350*/  IMAD.MOV.U32 R52, RZ, RZ, R12 ;  /* 0x000000ffff347224 */ /* 0x000fe200078e000c */
[----:B------:R-:W-:Y:S01]  /*3360*/  MOV R53, R13 ;  /* 0x0000000d00357202 */ /* 0x000fe20000000f00 */
[----:B------:R-:W-:Y:S06]  /*3370*/  BRA `(.L_x_14489) ;  /* 0x0000000000047947 */ /* 0x000fec0003800000 */
.L_x_14488:
[----:B------:R-:W-:-:S11]  /*3380*/  DADD R52, -R42, R48 ;  /* 0x000000002a347229 */ /* 0x000fd60000000130 */
.L_x_14489:
[----:B------:R-:W-:Y:S05]  /*3390*/  BSYNC B4 ;  /* 0x0000000000047941 */ /* 0x000fea0003800000 */
.L_x_14487:
        /* <DEDUP_REMOVED lines=26> */
.L_x_14496:
[----:B------:R-:W-:Y:S05]  /*3540*/  BSYNC B5 ;  /* 0x0000000000057941 */ /* 0x000fea0003800000 */
.L_x_14495:
[----:B------:R-:W-:Y:S02]  /*3550*/  IMAD.MOV.U32 R4, RZ, RZ, R12 ;  /* 0x000000ffff047224 */ /* 0x000fe400078e000c */
[----:B------:R-:W-:Y:S01]  /*3560*/  IMAD.MOV.U32 R5, RZ, RZ, R13 ;  /* 0x000000ffff057224 */ /* 0x000fe200078e000d */
[----:B------:R-:W-:Y:S06]  /*3570*/  BRA `(.L_x_14494) ;  /* 0x0000000000047947 */ /* 0x000fec0003800000 */
.L_x_14493:
[----:B------:R-:W-:-:S11]  /*3580*/  DADD R4, -R46, R50 ;  /* 0x000000002e047229 */ /* 0x000fd60000000132 */
.L_x_14494:
[----:B------:R-:W-:Y:S05]  /*3590*/  BSYNC B4 ;  /* 0x0000000000047941 */ /* 0x000fea0003800000 */
.L_x_14492:
        /* <DEDUP_REMOVED lines=27> */
.L_x_14498:
[----:B------:R-:W-:Y:S05]  /*3750*/  BSYNC B4 ;  /* 0x0000000000047941 */ /* 0x000fea0003800000 */
.L_x_14497:
[----:B------:R-:W-:Y:S01]  /*3760*/  PLOP3.LUT P0, PT, PT, PT, PT, 0x80, 0x0 ;  /* 0x000000000000781c */ /* 0x000fe20003f0f070 */
[----:B------:R-:W-:-:S12]  /*3770*/  BRA `(.L_x_14484) ;  /* 0x00000008004c7947 */ /* 0x000fd80003800000 */
.L_x_14486:
        /* <DEDUP_REMOVED lines=23> */
[----:B------:R-:W-:-:S07]  /*38f0*/  MOV R0, 0x3910 ;  /* 0x0000391000007802 */ /* 0x000fce0000000f00 */
[----:B------:R-:W-:Y:S05]  /*3900*/  CALL.REL.NOINC `($__internal_28_$__cuda_sm20_dsqrt_rn_f64_mediumpath_v1) ;  /* 0x0000021000307944 */ /* 0x000fea0003c00000 */
[----:B------:R-:W-:Y:S02]  /*3910*/  IMAD.MOV.U32 R38, RZ, RZ, R12 ;  /* 0x000000ffff267224 */ /* 0x000fe400078e000c */
[----:B------:R-:W-:-:S07]  /*3920*/  IMAD.MOV.U32 R39, RZ, RZ, R13 ;  /* 0x000000ffff277224 */ /* 0x000fce00078e000d */
.L_x_14501:
[----:B------:R-:W-:Y:S05]  /*3930*/  BSYNC B4 ;  /* 0x0000000000047941 */ /* 0x000fea0003800000 */
.L_x_14500:
[----:B------:R-:W-:Y:S01]  /*3940*/  PLOP3.LUT P0, PT, PT, PT, PT, 0x80, 0x0 ;  /* 0x000000000000781c */ /* 0x000fe20003f0f070 */
[----:B------:R-:W-:-:S12]  /*3950*/  BRA `(.L_x_14484) ;  /* 0x0000000400d47947 */ /* 0x000fd80003800000 */
.L_x_14499:
        /* <DEDUP_REMOVED lines=27> */
[----:B------:R-:W-:Y:S05]  /*3b10*/  CALL.REL.NOINC `($__internal_28_$__cuda_sm20_dsqrt_rn_f64_mediumpath_v1) ;  /* 0x0000020c00ac7944 */ /* 0x000fea0003c00000 */
[----:B------:R-:W-:Y:S02]  /*3b20*/  IMAD.MOV.U32 R14, RZ, RZ, R12 ;  /* 0x000000ffff0e7224 */ /* 0x000fe400078e000c */
[----:B------:R-:W-:-:S07]  /*3b30*/  IMAD.MOV.U32 R15, RZ, RZ, R13 ;  /* 0x000000ffff0f7224 */ /* 0x000fce00078e000d */
.L_x_14503:
[----:B------:R-:W-:Y:S05]  /*3b40*/  BSYNC B4 ;  /* 0x0000000000047941 */ /* 0x000fea0003800000 */
.L_x_14502:
        /* <DEDUP_REMOVED lines=21> */
.L_x_14505:
[----:B------:R-:W-:Y:S05]  /*3ca0*/  BSYNC B4 ;  /* 0x0000000000047941 */ /* 0x000fea0003800000 */
.L_x_14504:
[----:B------:R-:W-:Y:S01]  /*3cb0*/  DMUL R2, R2, 8.11296384146066816958e+31 ;  /* 0x4690000002027828 */ /* 0x000fe20000000000 */
[----:B------:R-:W-:Y:S01]  /*3cc0*/  PLOP3.LUT P0, PT, PT, PT, PT, 0x80, 0x0 ;  /* 0x000000000000781c */ /* 0x000fe20003f0f070 */
[----:B------:R-:W-:Y:S02]  /*3cd0*/  IMAD.MOV.U32 R38, RZ, RZ, R12 ;  /* 0x000000ffff267224 */ /* 0x000fe400078e000c */
[----:B------:R-:W-:Y:S01]  /*3ce0*/  IMAD.MOV.U32 R39, RZ, RZ, R13 ;  /* 0x000000ffff277224 */ /* 0x000fe200078e000d */
[----:B------:R-:W-:Y:S09]  /*3cf0*/  BRA `(.L_x_14484) ;  /* 0x0000000000ec7947 */ /* 0x000ff20003800000 */
.L_x_14485:
        /* <DEDUP_REMOVED lines=21> */
[----:B------:R-:W-:Y:S05]  /*3e50*/  CALL.REL.NOINC `($__internal_28_$__cuda_sm20_dsqrt_rn_f64_mediumpath_v1) ;  /* 0x0000020800dc7944 */ /* 0x000fea0003c00000 */
[----:B------:R-:W-:Y:S02]  /*3e60*/  IMAD.MOV.U32 R34, RZ, RZ, R12 ;  /* 0x000000ffff227224 */ /* 0x000fe400078e000c */
[----:B------:R-:W-:-:S07]  /*3e70*/  IMAD.MOV.U32 R35, RZ, RZ, R13 ;  /* 0x000000ffff237224 */ /* 0x000fce00078e000d */
.L_x_14507:
[----:B------:R-:W-:Y:S05]  /*3e80*/  BSYNC B4 ;  /* 0x0000000000047941 */ /* 0x000fea0003800000 */
.L_x_14506:
        /* <DEDUP_REMOVED lines=13> */
[----:B------:R-:W-:Y:S01]  /*3f60*/  IMAD.MOV.U32 R2, RZ, RZ, 0x0 ;  /* 0x00000000ff027424 */ /* 0x000fe200078e00ff */
[----:B------:R-:W-:-:S06]  /*3f70*/  MOV R3, 0x3ff00000 ;  /* 0x3ff0000000037802 */ /* 0x000fcc0000000f00 */
        /* <DEDUP_REMOVED lines=12> */
.L_x_14509:
[----:B------:R-:W-:Y:S05]  /*4040*/  BSYNC B4 ;  /* 0x0000000000047941 */ /* 0x000fea0003800000 */
.L_x_14508:
[----:B------:R-:W-:Y:S01]  /*4050*/  DMUL R38, R38, R34 ;  /* 0x0000002226267228 */ /* 0x000fe20000000000 */
[----:B------:R-:W-:Y:S01]  /*4060*/  PLOP3.LUT P0, PT, PT, PT, PT, 0x80, 0x0 ;  /* 0x000000000000781c */ /* 0x000fe20003f0f070 */
[----:B------:R-:W-:-:S12]  /*4070*/  BRA `(.L_x_14484) ;  /* 0x00000000000c7947 */ /* 0x000fd80003800000 */
.L_x_14481:
[----:B------:R-:W-:Y:S01]  /*4080*/  DMUL R38, R38, 9.00719925474099200000e+15 ;  /* 0x4340000026267828 */ /* 0x000fe20000000000 */
[----:B------:R-:W-:Y:S01]  /*4090*/  PLOP3.LUT P0, PT, PT, PT, PT, 0x80, 0x0 ;  /* 0x000000000000781c */ /* 0x000fe20003f0f070 */
[----:B------:R-:W-:-:S12]  /*40a0*/  DMUL R2, R2, 9.00719925474099200000e+15 ;  /* 0x4340000002027828 */ /* 0x000fd80000000000 */
.L_x_14484:
[----:B------:R-:W-:Y:S05]  /*40b0*/  BSYNC B3 ;  /* 0x0000000000037941 */ /* 0x000fea0003800000 */
.L_x_14480:
        /* <DEDUP_REMOVED lines=67> */
.L_x_14515:
[----:B------:R-:W-:-:S11]  /*44f0*/  DMUL R2, RZ, |R6| ;  /* 0x40000006ff027228 */ /* 0x000fd60000000000 */
.L_x_14516:
[----:B------:R-:W-:Y:S05]  /*4500*/  BSYNC B0 ;  /* 0x0000000000007941 */ /* 0x000fea0003800000 */
.L_x_14514:
        /* <DEDUP_REMOVED lines=11> */
.L_x_14513:
        /* <DEDUP_REMOVED lines=53> */
.L_x_14512:
        /* <DEDUP_REMOVED lines=62> */
.L_x_14520:
[----:B------:R-:W-:-:S11]  /*4cf0*/  DMUL R2, RZ, |R6| ;  /* 0x40000006ff027228 */ /* 0x000fd60000000000 */
.L_x_14521:
[----:B------:R-:W-:Y:S05]  /*4d00*/  BSYNC B0 ;  /* 0x0000000000007941 */ /* 0x000fea0003800000 */
.L_x_14519:
        /* <DEDUP_REMOVED lines=11> */
.L_x_14518:
        /* <DEDUP_REMOVED lines=43> */
[----:B------:R-:W-:Y:S01]  /*5070*/  @P0 IMAD.MOV.U32 R2, RZ, RZ, 0x33145c07 ;  /* 0x33145c07ff020424 */ /* 0x000fe200078e00ff */
[----:B------:R-:W-:-:S06]  /*5080*/  @P0 MOV R3, 0x3c91a626 ;  /* 0x3c91a62600030802 */ /* 0x000fcc0000000f00 */
        /* <DEDUP_REMOVED lines=8> */
.L_x_14511:
        /* <DEDUP_REMOVED lines=29> */
[----:B------:R-:W-:Y:S05]  /*52e0*/  CALL.REL.NOINC `($__internal_27_$__cuda_sm20_div_rn_f64_full) ;  /* 0x000001f000247944 */ /* 0x000fea0003c00000 */
.L_x_14524:
[----:B------:R-:W-:Y:S05]  /*52f0*/  BSYNC B4 ;  /* 0x0000000000047941 */ /* 0x000fea0003800000 */
.L_x_14523:
        /* <DEDUP_REMOVED lines=82> */
.L_x_14526:
[----:B------:R-:W-:Y:S02]  /*5820*/  FSEL R4, RZ, 3.37028055040000000000e+12, P1 ;  /* 0x54442d18ff047808 */ /* 0x000fe40000800000 */
[----:B------:R-:W-:-:S07]  /*5830*/  FSEL R5, RZ, 2.1426990032196044922, P1 ;  /* 0x400921fbff057808 */ /* 0x000fce0000800000 */
.L_x_14527:
[----:B------:R-:W-:Y:S05]  /*5840*/  BSYNC B0 ;  /* 0x0000000000007941 */ /* 0x000fea0003800000 */
.L_x_14525:
[----:B------:R-:W-:Y:S01]  /*5850*/  DADD R2, |R38|, |R2| ;  /* 0x0000000026027229 */ /* 0x000fe20000000602 */
[----:B------:R-:W-:-:S07]  /*5860*/  LOP3.LUT R39, R5, 0x80000000, R39, 0xb8, !PT ;  /* 0x8000000005277812 */ /* 0x000fce00078eb827 */
[----:B------:R-:W-:-:S06]  /*5870*/  DSETP.GTU.AND P0, PT, |R2|, +INF , PT ;  /* 0x7ff000000200742a */ /* 0x000fcc0003f0c200 */
[----:B------:R-:W-:Y:S02]  /*5880*/  FSEL R2, R2, R4, P0 ;  /* 0x0000000402027208 */ /* 0x000fe40000000000 */
[----:B------:R-:W-:Y:S01]  /*5890*/  FSEL R3, R3, R39, P0 ;  /* 0x0000002703037208 */ /* 0x000fe20000000000 */
[----:B------:R-:W-:Y:S06]  /*58a0*/  BRA `(.L_x_14517) ;  /* 0x0000000400d47947 */ /* 0x000fec0003800000 */
.L_x_14522:
        /* <DEDUP_REMOVED lines=26> */
.L_x_14529:
[----:B------:R-:W-:Y:S05]  /*5a50*/  BSYNC B4 ;  /* 0x0000000000047941 */ /* 0x000fea0003800000 */
.L_x_14528:
        /* <DEDUP_REMOVED lines=82> */
.L_x_14531:
[----:B------:R-:W-:Y:S02]  /*5f80*/  FSEL R4, RZ, 3.37028055040000000000e+12, P0 ;  /* 0x54442d18ff047808 */ /* 0x000fe40000000000 */
[----:B------:R-:W-:-:S07]  /*5f90*/  FSEL R5, RZ, 2.1426990032196044922, P0 ;  /* 0x400921fbff057808 */ /* 0x000fce0000000000 */
.L_x_14532:
[----:B------:R-:W-:Y:S05]  /*5fa0*/  BSYNC B0 ;  /* 0x0000000000007941 */ /* 0x000fea0003800000 */
.L_x_14530:
[----:B------:R-:W-:Y:S01]  /*5fb0*/  DADD R2, |R38|, |R2| ;  /* 0x0000000026027229 */ /* 0x000fe20000000602 */
[----:B------:R-:W-:-:S07]  /*5fc0*/  LOP3.LUT R39, R5, 0x80000000, R39, 0xb8, !PT ;  /* 0x8000000005277812 */ /* 0x000fce00078eb827 */
[----:B------:R-:W-:-:S06]  /*5fd0*/  DSETP.GTU.AND P0, PT, |R2|, +INF , PT ;  /* 0x7ff000000200742a */ /* 0x000fcc0003f0c200 */
[----:B------:R-:W-:Y:S02]  /*5fe0*/  FSEL R2, R2, R4, P0 ;  /* 0x0000000402027208 */ /* 0x000fe40000000000 */
[----:B------:R-:W-:-:S07]  /*5ff0*/  FSEL R3, R3, R39, P0 ;  /* 0x0000002703037208 */ /* 0x000fce0000000000 */
.L_x_14517:
[----:B------:R-:W-:Y:S05]  /*6000*/  BSYNC B3 ;  /* 0x0000000000037941 */ /* 0x000fea0003800000 */
.L_x_14510:
[----:B------:R-:W-:Y:S01]  /*6010*/  DADD R4, -RZ, -R40 ;  /* 0x00000000ff047229 */ /* 0x000fe20000000928 */
[----:B------:R-:W-:-:S04]  /*6020*/  SHF.R.U32.HI R0, RZ, 0x1f, R27 ;  /* 0x0000001fff007819 */ /* 0x000fc8000001161b */
[----:B------:R-:W-:-:S05]  /*6030*/  ISETP.NE.AND P0, PT, R0, RZ, PT ;  /* 0x000000ff0000720c */ /* 0x000fca0003f05270 */
[----:B------:R-:W-:Y:S02]  /*6040*/  FSEL R48, R4, R40, !P0 ;  /* 0x0000002804307208 */ /* 0x000fe40004000000 */
[----:B------:R-:W-:Y:S01]  /*6050*/  FSEL R49, R5, R41, !P0 ;  /* 0x0000002905317208 */ /* 0x000fe20004000000 */
[----:B------:R-:W-:Y:S06]  /*6060*/  BRA `(.L_x_14533) ;  /* 0x0000003000287947 */ /* 0x000fec0003800000 */
.L_x_14445:
[----:B------:R-:W2:Y:S01]  /*6070*/  LDL.64 R2, [R1+0x8] ;  /* 0x0000080001027983 */ /* 0x000ea20000100a00 */
[----:B------:R-:W-:Y:S01]  /*6080*/  UMOV UR4, 0x54442d18 ;  /* 0x54442d1800047882 */ /* 0x000fe20000000000 */
[----:B------:R-:W-:Y:S01]  /*6090*/  UMOV UR5, 0x3ff921fb ;  /* 0x3ff921fb00057882 */ /* 0x000fe20000000000 */
[----:B------:R-:W-:Y:S02]  /*60a0*/  DADD R48, -RZ, -R26 ;  /* 0x00000000ff307229 */ /* 0x000fe4000000091a */
[----:B--2---:R-:W-:-:S08]  /*60b0*/  DADD R2, R2, -R24 ;  /* 0x0000000002027229 */ /* 0x004fd00000000818 */
[----:B------:R-:W-:Y:S01]  /*60c0*/  DADD R2, R2, UR4 ;  /* 0x0000000402027e29 */ /* 0x000fe20008000000 */
[----:B------:R-:W-:Y:S10]  /*60d0*/  BRA `(.L_x_14533) ;  /* 0x00000030000c7947 */ /* 0x000ff40003800000 */
.L_x_14444:
[----:B------:R-:W-:Y:S01]  /*60e0*/  DADD R48, -RZ, -R26 ;  /* 0x00000000ff307229 */ /* 0x000fe2000000091a */
[----:B------:R-:W-:Y:S01]  /*60f0*/  CS2R R2, SRZ ;  /* 0x0000000000027805 */ /* 0x000fe2000001ff00 */
[----:B------:R-:W-:Y:S09]  /*6100*/  BRA `(.L_x_14533) ;  /* 0x0000003000007947 */ /* 0x000ff20003800000 */
.L_x_14443:
        /* <DEDUP_REMOVED lines=23> */
[----:B------:R-:W-:Y:S01]  /*6280*/  IMAD.MOV.U32 R28, RZ, RZ, R14 ;  /* 0x000000ffff1c7224 */ /* 0x000fe200078e000e */
[----:B------:R-:W-:-:S06]  /*6290*/  MOV R29, R15 ;  /* 0x0000000f001d7202 */ /* 0x000fcc0000000f00 */
        /* <DEDUP_REMOVED lines=83> */
.L_x_14538:
[----:B------:R-:W-:Y:S05]  /*67d0*/  BSYNC B0 ;  /* 0x0000000000007941 */ /* 0x000fea0003800000 */
.L_x_14537:
[----:B------:R-:W-:Y:S04]  /*67e0*/  BSSY B4, `(.L_x_14539) ;  /* 0x0000008000047945 */ /* 0x000fe80003800000 */
[----:B------:R-:W-:Y:S05]  /*67f0*/  @P3 BRA P5, `(.L_x_14540) ;  /* 0x0000000000183947 */ /* 0x000fea0002800000 */
[----:B------:R-:W-:Y:S01]  /*6800*/  IMAD.MOV.U32 R30, RZ, RZ, R38 ;  /* 0x000000ffff1e7224 */ /* 0x000fe200078e0026 */
[----:B------:R-:W-:Y:S01]  /*6810*/  MOV R12, R6 ;  /* 0x00000006000c7202 */ /* 0x000fe20000000f00 */
[----:B------:R-:W-:Y:S01]  /*6820*/  IMAD.MOV.U32 R31, RZ, RZ, R39 ;  /* 0x000000ffff1f7224 */ /* 0x000fe200078e0027 */
[----:B------:R-:W-:Y:S01]  /*6830*/  MOV R0, 0x6860 ;  /* 0x0000686000007802 */ /* 0x000fe20000000f00 */
[----:B------:R-:W-:-:S07]  /*6840*/  IMAD.MOV.U32 R13, RZ, RZ, R7 ;  /* 0x000000ffff0d7224 */ /* 0x000fce00078e0007 */
[----:B------:R-:W-:Y:S05]  /*6850*/  CALL.REL.NOINC `($__internal_27_$__cuda_sm20_div_rn_f64_full) ;  /* 0x000001d800c87944 */ /* 0x000fea0003c00000 */
.L_x_14540:
[----:B------:R-:W-:Y:S05]  /*6860*/  BSYNC B4 ;  /* 0x0000000000047941 */ /* 0x000fea0003800000 */
.L_x_14539:
        /* <DEDUP_REMOVED lines=82> */
.L_x_14542:
[----:B------:R-:W-:-:S04]  /*6d90*/  ISETP.GE.AND P0, PT, R25, RZ, PT ;  /* 0x000000ff1900720c */ /* 0x000fc80003f06270 */
[----:B------:R-:W-:Y:S02]  /*6da0*/  FSEL R6, RZ, 3.37028055040000000000e+12, P0 ;  /* 0x54442d18ff067808 */ /* 0x000fe40000000000 */
[----:B------:R-:W-:-:S07]  /*6db0*/  FSEL R7, RZ, 2.1426990032196044922, P0 ;  /* 0x400921fbff077808 */ /* 0x000fce0000000000 */
.L_x_14543:
[----:B------:R-:W-:Y:S05]  /*6dc0*/  BSYNC B0 ;  /* 0x0000000000007941 */ /* 0x000fea0003800000 */
.L_x_14541:
[----:B------:R-:W-:Y:S01]  /*6dd0*/  DADD R2, R2, R4 ;  /* 0x0000000002027229 */ /* 0x000fe20000000004 */
[----:B------:R-:W-:Y:S01]  /*6de0*/  LOP3.LUT R5, R7, 0x80000000, R27, 0xb8, !PT ;  /* 0x8000000007057812 */ /* 0x000fe200078eb81b */
[----:B------:R-:W-:-:S06]  /*6df0*/  DMUL R40, R40, 0.5 ;  /* 0x3fe0000028287828 */ /* 0x000fcc0000000000 */
[----:B------:R-:W-:-:S06]  /*6e00*/  DSETP.GTU.AND P0, PT, |R2|, +INF , PT ;  /* 0x7ff000000200742a */ /* 0x000fcc0003f0c200 */
[----:B------:R-:W-:Y:S02]  /*6e10*/  FSEL R2, R2, R6, P0 ;  /* 0x0000000602027208 */ /* 0x000fe40000000000 */
[----:B------:R-:W-:Y:S01]  /*6e20*/  FSEL R3, R3, R5, P0 ;  /* 0x0000000503037208 */ /* 0x000fe20000000000 */
[----:B------:R-:W-:Y:S06]  /*6e30*/  BRA `(.L_x_14544) ;  /* 0x0000002000387947 */ /* 0x000fec0003800000 */
.L_x_14536:
        /* <DEDUP_REMOVED lines=11> */
[----:B------:R-:W-:Y:S01]  /*6ef0*/  IMAD.MOV.U32 R36, RZ, RZ, 0x0 ;  /* 0x00000000ff247424 */ /* 0x000fe200078e00ff */
[----:B------:R-:W-:Y:S01]  /*6f00*/  LOP3.LUT R0, R13, 0xffc00000, RZ, 0xc0, !PT ;  /* 0xffc000000d007812 */ /* 0x000fe200078ec0ff */
[----:B------:R-:W-:Y:S01]  /*6f10*/  IMAD.MOV.U32 R37, RZ, RZ, 0x3fd80000 ;  /* 0x3fd80000ff257424 */ /* 0x000fe200078e00ff */
[----:B------:R-:W-:Y:S01]  /*6f20*/  SEL R15, R5, R3, P0 ;  /* 0x00000003050f7207 */ /* 0x000fe20000000000 */
[----:B------:R-:W-:Y:S01]  /*6f30*/  MUFU.RCP64H R41, R7 ;  /* 0x0000000700297308 */ /* 0x000fe20000001800 */
        /* <DEDUP_REMOVED lines=12> */
[----:B------:R-:W-:Y:S02]  /*7000*/  FSEL R31, R30, UR6, P0 ;  /* 0x000000061e1f7c08 */ /* 0x000fe40008000000 */
[----:B------:R-:W-:-:S04]  /*7010*/  MOV R30, R28 ;  /* 0x0000001c001e7202 */ /* 0x000fc80000000f00 */
        /* <DEDUP_REMOVED lines=28> */
[----:B------:R-:W-:-:S03]  /*71e0*/  @!P0 IMAD.MOV.U32 R14, RZ, RZ, R28 ;  /* 0x000000ffff0e8224 */ /* 0x000fc600078e001c */
[----:B------:R-:W-:-:S04]  /*71f0*/  IADD3 R0, R15, -0x1, RZ ;  /* 0xffffffff0f007810 */ /* 0x000fc80007ffe0ff */
        /* <DEDUP_REMOVED lines=75> */
.L_x_14546:
[----:B------:R-:W-:Y:S05]  /*76b0*/  BSYNC B0 ;  /* 0x0000000000007941 */ /* 0x000fea0003800000 */
.L_x_14545:
[----:B------:R-:W-:Y:S04]  /*76c0*/  BSSY B4, `(.L_x_14547) ;  /* 0x0000008000047945 */ /* 0x000fe80003800000 */
[----:B------:R-:W-:Y:S05]  /*76d0*/  @P3 BRA P5, `(.L_x_14548) ;  /* 0x0000000000183947 */ /* 0x000fea0002800000 */
[----:B------:R-:W-:Y:S01]  /*76e0*/  IMAD.MOV.U32 R30, RZ, RZ, R38 ;  /* 0x000000ffff1e7224 */ /* 0x000fe200078e0026 */
[----:B------:R-:W-:Y:S01]  /*76f0*/  MOV R0, 0x7740 ;  /* 0x0000774000007802 */ /* 0x000fe20000000f00 */
[----:B------:R-:W-:Y:S02]  /*7700*/  IMAD.MOV.U32 R31, RZ, RZ, R39 ;  /* 0x000000ffff1f7224 */ /* 0x000fe400078e0027 */
[----:B------:R-:W-:Y:S02]  /*7710*/  IMAD.MOV.U32 R12, RZ, RZ, R6 ;  /* 0x000000ffff0c7224 */ /* 0x000fe400078e0006 */
[----:B------:R-:W-:-:S07]  /*7720*/  IMAD.MOV.U32 R13, RZ, RZ, R7 ;  /* 0x000000ffff0d7224 */ /* 0x000fce00078e0007 */
[----:B------:R-:W-:Y:S05]  /*7730*/  CALL.REL.NOINC `($__internal_27_$__cuda_sm20_div_rn_f64_full) ;  /* 0x000001cc00107944 */ /* 0x000fea0003c00000 */
.L_x_14548:
[----:B------:R-:W-:Y:S05]  /*7740*/  BSYNC B4 ;  /* 0x0000000000047941 */ /* 0x000fea0003800000 */
.L_x_14547:
[----:B------:R-:W-:Y:S01]  /*7750*/  DSETP.NEU.AND P0, PT, R6, RZ, PT ;  /* 0x000000ff0600722a */ /* 0x000fe20003f0d000 */
[----:B------:R-:W-:-:S13]  /*7760*/  BSSY B0, `(.L_x_14549) ;  /* 0x0000054000007945 */ /* 0x000fda0003800000 */
[----:B------:R-:W-:Y:S05]  /*7770*/  @!P0 BRA `(.L_x_14550) ;  /* 0x00000004003c8947 */ /* 0x000fea0003800000 */
[----:B------:R-:W-:Y:S01]  /*7780*/  DMUL R6, R12, R12 ;  /* 0x0000000c0c067228 */ /* 0x000fe20000000000 */
[----:B------:R-:W-:Y:S01]  /*7790*/  MOV R14, 0xdbb65b49 ;  /* 0xdbb65b49000e7802 */ /* 0x000fe20000000f00 */
[----:B------:R-:W-:Y:S01]  /*77a0*/  IMAD.MOV.U32 R15, RZ, RZ, 0x3f2d3b63 ;  /* 0x3f2d3b63ff0f7424 */ /* 0x000fe200078e00ff */
        /* <DEDUP_REMOVED lines=76> */
.L_x_14550:
[----:B------:R-:W-:-:S04]  /*7c70*/  ISETP.GE.AND P0, PT, R25, RZ, PT ;  /* 0x000000ff1900720c */ /* 0x000fc80003f06270 */
[----:B------:R-:W-:Y:S02]  /*7c80*/  FSEL R6, RZ, 3.37028055040000000000e+12, P0 ;  /* 0x54442d18ff067808 */ /* 0x000fe40000000000 */
[----:B------:R-:W-:-:S07]  /*7c90*/  FSEL R7, RZ, 2.1426990032196044922, P0 ;  /* 0x400921fbff077808 */ /* 0x000fce0000000000 */
.L_x_14551:
[----:B------:R-:W-:Y:S05]  /*7ca0*/  BSYNC B0 ;  /* 0x0000000000007941 */ /* 0x000fea0003800000 */
.L_x_14549:
[----:B------:R-:W-:Y:S01]  /*7cb0*/  DADD R2, R2, R4 ;  /* 0x0000000002027229 */ /* 0x000fe20000000004 */
[----:B------:R-:W-:-:S07]  /*7cc0*/  LOP3.LUT R5, R7, 0x80000000, R27, 0xb8, !PT ;  /* 0x8000000007057812 */ /* 0x000fce00078eb81b */
[----:B------:R-:W-:-:S06]  /*7cd0*/  DSETP.GTU.AND P0, PT, |R2|, +INF , PT ;  /* 0x7ff000000200742a */ /* 0x000fcc0003f0c200 */
[----:B------:R-:W-:Y:S02]  /*7ce0*/  FSEL R2, R2, R6, P0 ;  /* 0x0000000602027208 */ /* 0x000fe40000000000 */
[----:B------:R-:W-:Y:S01]  /*7cf0*/  FSEL R3, R3, R5, P0 ;  /* 0x0000000503037208 */ /* 0x000fe20000000000 */
[----:B------:R-:W-:Y:S06]  /*7d00*/  BRA `(.L_x_14544) ;  /* 0x0000001000847947 */ /* 0x000fec0003800000 */
.L_x_14535:
        /* <DEDUP_REMOVED lines=22> */
[----:B------:R-:W-:Y:S05]  /*7e70*/  CALL.REL.NOINC `($__internal_27_$__cuda_sm20_div_rn_f64_full) ;  /* 0x000001c400407944 */ /* 0x000fea0003c00000 */
.L_x_14553:
[----:B------:R-:W-:Y:S05]  /*7e80*/  BSYNC B4 ;  /* 0x0000000000047941 */ /* 0x000fea0003800000 */
.L_x_14552:
        /* <DEDUP_REMOVED lines=23> */
[----:B------:R-:W-:Y:S05]  /*8000*/  CALL.REL.NOINC `($__internal_27_$__cuda_sm20_div_rn_f64_full) ;  /* 0x000001c000dc7944 */ /* 0x000fea0003c00000 */
[----:B------:R-:W-:Y:S01]  /*8010*/  MOV R14, R12 ;  /* 0x0000000c000e7202 */ /* 0x000fe20000000f00 */
[----:B------:R-:W-:-:S07]  /*8020*/  IMAD.MOV.U32 R15, RZ, RZ, R13 ;  /* 0x000000ffff0f7224 */ /* 0x000fce00078e000d */
.L_x_14555:
[----:B------:R-:W-:Y:S05]  /*8030*/  BSYNC B4 ;  /* 0x0000000000047941 */ /* 0x000fea0003800000 */
.L_x_14554:
        /* <DEDUP_REMOVED lines=17> */
[----:B------:R-:W-:Y:S01]  /*8150*/  IADD3 R29, -R0, 0x7fd00000, RZ ;  /* 0x7fd00000001d7810 */ /* 0x000fe20007ffe1ff */
[----:B------:R-:W-:Y:S01]  /*8160*/  MUFU.RCP64H R41, R7 ;  /* 0x0000000700297308 */ /* 0x000fe20000001800 */
[----:B------:R-:W-:Y:S01]  /*8170*/  SEL R12, R32, R40, P1 ;  /* 0x00000028200c7207 */ /* 0x000fe20000800000 */
[----:B------:R-:W-:Y:S01]  /*8180*/  IMAD.U32 R32, RZ, RZ, UR6 ;  /* 0x00000006ff207e24 */ /* 0x000fe2000f8e00ff */
[----:B------:R-:W-:Y:S02]  /*8190*/  MOV R40, 0x1 ;  /* 0x0000000100287802 */ /* 0x000fe40000000f00 */
[C---:B------:R-:W-:Y:S01]  /*81a0*/  DMUL R30, R28.reuse, R14 ;  /* 0x0000000e1c1e7228 */ /* 0x040fe20000000000 */
[----:B------:R-:W-:Y:S01]  /*81b0*/  ISETP.GE.U32.AND P2, PT, R15, 0x7ff00000, PT ;  /* 0x7ff000000f00780c */ /* 0x000fe20003f46070 */
        /* <DEDUP_REMOVED lines=35> */
[----:B------:R-:W-:Y:S02]  /*83f0*/  @!P0 MOV R14, R28 ;  /* 0x0000001c000e8202 */ /* 0x000fe40000000f00 */
        /* <DEDUP_REMOVED lines=76> */
.L_x_14557:
[----:B------:R-:W-:Y:S05]  /*88c0*/  BSYNC B0 ;  /* 0x0000000000007941 */ /* 0x000fea0003800000 */
.L_x_14556:
        /* <DEDUP_REMOVED lines=8> */
.L_x_14559:
[----:B------:R-:W-:Y:S05]  /*8950*/  BSYNC B4 ;  /* 0x0000000000047941 */ /* 0x000fea0003800000 */
.L_x_14558:
        /* <DEDUP_REMOVED lines=82> */
.L_x_14561:
[----:B------:R-:W-:-:S04]  /*8e80*/  ISETP.GE.AND P0, PT, R25, RZ, PT ;  /* 0x000000ff1900720c */ /* 0x000fc80003f06270 */
[----:B------:R-:W-:Y:S02]  /*8e90*/  FSEL R6, RZ, 3.37028055040000000000e+12, P0 ;  /* 0x54442d18ff067808 */ /* 0x000fe40000000000 */
[----:B------:R-:W-:-:S07]  /*8ea0*/  FSEL R7, RZ, 2.1426990032196044922, P0 ;  /* 0x400921fbff077808 */ /* 0x000fce0000000000 */
.L_x_14562:
[----:B------:R-:W-:Y:S05]  /*8eb0*/  BSYNC B0 ;  /* 0x0000000000007941 */ /* 0x000fea0003800000 */
.L_x_14560:
[----:B------:R-:W-:Y:S01]  /*8ec0*/  DADD R2, R2, R4 ;  /* 0x0000000002027229 */ /* 0x000fe20000000004 */
[----:B------:R-:W-:Y:S01]  /*8ed0*/  LOP3.LUT R5, R7, 0x80000000, R27, 0xb8, !PT ;  /* 0x8000000007057812 */ /* 0x000fe200078eb81b */
[----:B------:R-:W-:-:S06]  /*8ee0*/  DADD R40, R40, 1 ;  /* 0x3ff0000028287429 */ /* 0x000fcc0000000000 */
[----:B------:R-:W-:-:S06]  /*8ef0*/  DSETP.GTU.AND P0, PT, |R2|, +INF , PT ;  /* 0x7ff000000200742a */ /* 0x000fcc0003f0c200 */
[----:B------:R-:W-:Y:S02]  /*8f00*/  FSEL R2, R2, R6, P0 ;  /* 0x0000000602027208 */ /* 0x000fe40000000000 */
[----:B------:R-:W-:-:S07]  /*8f10*/  FSEL R3, R3, R5, P0 ;  /* 0x0000000503037208 */ /* 0x000fce0000000000 */
.L_x_14544:
[----:B------:R-:W-:Y:S05]  /*8f20*/  BSYNC B3 ;  /* 0x0000000000037941 */ /* 0x000fea0003800000 */
.L_x_14534:
        /* <DEDUP_REMOVED lines=9> */
.L_x_14442:
        /* <DEDUP_REMOVED lines=21> */
.L_x_14533:
[----:B------:R-:W-:Y:S05]  /*9110*/  BSYNC B1 ;  /* 0x0000000000017941 */ /* 0x000fea0003800000 */
.L_x_14441:
        /* <DEDUP_REMOVED lines=10> */
.L_x_14563:
[----:B------:R-:W-:Y:S01]  /*91c0*/  DSETP.GTU.AND P0, PT, |R48|, +INF , PT ;  /* 0x7ff000003000742a */ /* 0x000fe20003f0c200 */
[----:B------:R-:W-:Y:S02]  /*91d0*/  IMAD.MOV.U32 R50, RZ, RZ, R2 ;  /* 0x000000ffff327224 */ /* 0x000fe400078e0002 */
[----:B------:R-:W-:-:S11]  /*91e0*/  IMAD.MOV.U32 R51, RZ, RZ, R3 ;  /* 0x000000ffff337224 */ /* 0x000fd600078e0003 */
[----:B------:R-:W-:-:S11]  /*91f0*/  @!P0 DADD R48, -RZ, |R48| ;  /* 0x00000000ff308229 */ /* 0x000fd60000000530 */
.L_x_14440:
[----:B------:R-:W-:Y:S05]  /*9200*/  BSYNC B2 ;  /* 0x0000000000027941 */ /* 0x000fea0003800000 */
.L_x_14439:
[----:B0-----:R-:W0:Y:S01]  /*9210*/  S2R R3, SR_TID.X ;  /* 0x0000000000037919 */ /* 0x001e220000002100 */
[----:B------:R-:W-:Y:S01]  /*9220*/  BSSY B2, `(.L_x_14564) ;  /* 0x00008fc000027945 */ /* 0x000fe20003800000 */
[----:B------:R-:W-:Y:S02]  /*9230*/  CS2R R42, SRZ ;  /* 0x00000000002a7805 */ /* 0x000fe4000001ff00 */
[----:B------:R-:W-:Y:S02]  /*9240*/  CS2R R40, SRZ ;  /* 0x0000000000287805 */ /* 0x000fe4000001ff00 */
[----:B0-----:R-:W-:-:S04]  /*9250*/  IADD3 R3, R3, 0x80, RZ ;  /* 0x0000008003037810 */ /* 0x001fc80007ffe0ff */
[----:B------:R-:W-:-:S13]  /*9260*/  ISETP.GE.AND P0, PT, R3, R58, PT ;  /* 0x0000003a0300720c */ /* 0x000fda0003f06270 */
[----:B------:R-:W-:Y:S05]  /*9270*/  @P0 BRA `(.L_x_14565) ;  /* 0x0000008c00d80947 */ /* 0x000fea0003800000 */
[----:B------:R-:W-:Y:S01]  /*9280*/  IMAD.MOV.U32 R6, RZ, RZ, 0x33145c07 ;  /* 0x33145c07ff067424 */ /* 0x000fe200078e00ff */
[----:B-----5:R-:W-:Y:S01]  /*9290*/  DSETP.GTU.AND P0, PT, |R22|, +INF , PT ;  /* 0x7ff000001600742a */ /* 0x020fe20003f0c200 */
        /* <DEDUP_REMOVED lines=32> */
[----:B------:R-:W-:Y:S01]  /*94a0*/  MOV R56, 0x0 ;  /* 0x0000000000387802 */ /* 0x000fe20000000f00 */
[----:B------:R-:W-:Y:S01]  /*94b0*/  IMAD.MOV.U32 R57, RZ, RZ, 0x3fd80000 ;  /* 0x3fd80000ff397424 */ /* 0x000fe200078e00ff */
[----:B------:R-:W-:Y:S01]  /*94c0*/  BSSY B3, `(.L_x_14571) ;  /* 0x000029e000037945 */ /* 0x000fe20003800000 */
        /* <DEDUP_REMOVED lines=17> */
[-C--:B------:R-:W-:Y:S02]  /*95e0*/  SEL R13, R31, R33.reuse, P3 ;  /* 0x000000211f0d7207 */ /* 0x080fe40001800000 */
[-C--:B------:R-:W-:Y:S02]  /*95f0*/  SEL R24, R12, R32.reuse, P1 ;  /* 0x000000200c187207 */ /* 0x080fe40000800000 */
[----:B------:R-:W-:Y:S02]  /*9600*/  SEL R47, R30, R32, P0 ;  /* 0x000000201e2f7207 */ /* 0x000fe40000000000 */
[----:B------:R-:W-:Y:S01]  /*9610*/  LOP3.LUT R0, R13, 0xffc00000, RZ, 0xc0, !PT ;  /* 0xffc000000d007812 */ /* 0x000fe200078ec0ff */
[----:B------:R-:W-:Y:S01]  /*9620*/  DMUL R44, R28, R28 ;  /* 0x0000001c1c2c7228 */ /* 0x000fe20000000000 */
[----:B------:R-:W-:Y:S01]  /*9630*/  SEL R46, R31, R33, P0 ;  /* 0x000000211f2e7207 */ /* 0x000fe20000000000 */
[----:B------:R-:W-:Y:S01]  /*9640*/  DMUL R36, R26, R24 ;  /* 0x000000181a247228 */ /* 0x000fe20000000000 */
[----:B------:R-:W-:Y:S01]  /*9650*/  IMAD.MOV.U32 R28, RZ, RZ, R47 ;  /* 0x000000ffff1c7224 */ /* 0x000fe200078e002f */
[----:B------:R-:W-:-:S02]  /*9660*/  IADD3 R27, -R0, 0x7fd00000, RZ ;  /* 0x7fd00000001b7810 */ /* 0x000fc40007ffe1ff */
[----:B------:R-:W-:Y:S02]  /*9670*/  MOV R29, R46 ;  /* 0x0000002e001d7202 */ /* 0x000fe40000000f00 */
[----:B------:R-:W-:Y:S02]  /*9680*/  SEL R12, R30, R32, P3 ;  /* 0x000000201e0c7207 */ /* 0x000fe40001800000 */
[----:B------:R-:W-:Y:S02]  /*9690*/  DFMA R32, R36, R36, R44 ;  /* 0x000000242420722b */ /* 0x000fe4000000002c */
[C---:B------:R-:W-:Y:S02]  /*96a0*/  DMUL R34, R26.reuse, R28 ;  /* 0x0000001c1a227228 */ /* 0x040fe40000000000 */
[----:B------:R-:W-:-:S04]  /*96b0*/  DMUL R26, R26, R12 ;  /* 0x0000000c1a1a7228 */ /* 0x000fc80000000000 */
[----:B------:R-:W-:Y:S02]  /*96c0*/  DSETP.MIN.AND P0, P1, R32, UR4, PT ;  /* 0x0000000420007e2a */ /* 0x000fe4000b900000 */
[----:B------:R-:W-:Y:S01]  /*96d0*/  DMUL R30, R34, R34 ;  /* 0x00000022221e7228 */ /* 0x000fe20000000000 */
[----:B------:R-:W-:Y:S02]  /*96e0*/  IMAD.MOV.U32 R7, RZ, RZ, R33 ;  /* 0x000000ffff077224 */ /* 0x000fe400078e0021 */
[----:B------:R-:W-:-:S03]  /*96f0*/  IMAD.MOV.U32 R34, RZ, RZ, RZ ;  /* 0x000000ffff227224 */ /* 0x000fc600078e00ff */
[----:B------:R-:W-:Y:S01]  /*9700*/  FSEL R55, R7, UR6, P0 ;  /* 0x0000000607377c08 */ /* 0x000fe20008000000 */
[----:B------:R-:W-:Y:S01]  /*9710*/  IMAD.MOV.U32 R7, RZ, RZ, R32 ;  /* 0x000000ffff077224 */ /* 0x000fe200078e0020 */
[----:B------:R-:W-:Y:S01]  /*9720*/  DFMA R30, R26, R26, R30 ;  /* 0x0000001a1a1e722b */ /* 0x000fe2000000001e */
[----:B------:R-:W-:Y:S01]  /*9730*/  IMAD.U32 R26, RZ, RZ, UR6 ;  /* 0x00000006ff1a7e24 */ /* 0x000fe2000f8e00ff */
[----:B------:R-:W-:Y:S01]  /*9740*/  UMOV UR6, UR4 ;  /* 0x0000000400067c82 */ /* 0x000fe20008000000 */
[----:B------:R-:W-:Y:S01]  /*9750*/  IMAD.U32 R27, RZ, RZ, UR5 ;  /* 0x00000005ff1b7e24 */ /* 0x000fe2000f8e00ff */
[----:B------:R-:W-:Y:S01]  /*9760*/  SEL R54, R7, UR6, P0 ;  /* 0x0000000607367c07 */ /* 0x000fe20008000000 */
[----:B------:R-:W-:Y:S01]  /*9770*/  DSETP.NEU.AND P0, PT, R14, RZ, PT ;  /* 0x000000ff0e00722a */ /* 0x000fe20003f0d000 */
[----:B------:R-:W-:Y:S02]  /*9780*/  @P1 LOP3.LUT R55, R26, 0x80000, RZ, 0xfc, !PT ;  /* 0x000800001a371812 */ /* 0x000fe400078efcff */
        /* <DEDUP_REMOVED lines=65> */
.L_x_14574:
[----:B------:R-:W-:Y:S05]  /*9ba0*/  BSYNC B4 ;  /* 0x0000000000047941 */ /* 0x000fea0003800000 */
.L_x_14573:
        /* <DEDUP_REMOVED lines=9> */
[----:B------:R-:W-:Y:S01]  /*9c40*/  IMAD.MOV.U32 R0, RZ, RZ, -0x3ff ;  /* 0xfffffc01ff007424 */ /* 0x000fe200078e00ff */
[----:B------:R-:W-:-:S11]  /*9c50*/  @!P0 MOV R0, 0xfffffbcb ;  /* 0xfffffbcb00008802 */ /* 0x000fd60000000f00 */
        /* <DEDUP_REMOVED lines=70> */
.L_x_14572:
        /* <DEDUP_REMOVED lines=34> */
.L_x_14582:
[----:B------:R-:W-:Y:S05]  /*a2e0*/  BSYNC B5 ;  /* 0x0000000000057941 */ /* 0x000fea0003800000 */
.L_x_14581:
[----:B------:R-:W-:Y:S02]  /*a2f0*/  IMAD.MOV.U32 R6, RZ, RZ, R12 ;  /* 0x000000ffff067224 */ /* 0x000fe400078e000c */
[----:B------:R-:W-:Y:S01]  /*a300*/  IMAD.MOV.U32 R7, RZ, RZ, R13 ;  /* 0x000000ffff077224 */ /* 0x000fe200078e000d */
[----:B------:R-:W-:Y:S06]  /*a310*/  BRA `(.L_x_14580) ;  /* 0x0000000000047947 */ /* 0x000fec0003800000 */
.L_x_14579:
[----:B------:R-:W-:-:S11]  /*a320*/  DADD R6, -R38, R42 ;  /* 0x0000000026067229 */ /* 0x000fd6000000012a */
.L_x_14580:
[----:B------:R-:W-:Y:S05]  /*a330*/  BSYNC B4 ;  /* 0x0000000000047941 */ /* 0x000fea0003800000 */
.L_x_14578:
        /* <DEDUP_REMOVED lines=29> */
.L_x_14587:
[----:B------:R-:W-:Y:S05]  /*a510*/  BSYNC B5 ;  /* 0x0000000000057941 */ /* 0x000fea0003800000 */
.L_x_14586:
[----:B------:R-:W-:Y:S05]  /*a520*/  BRA `(.L_x_14585) ;  /* 0x0000000000047947 */ /* 0x000fea0003800000 */
.L_x_14584:
[----:B------:R-:W-:-:S11]  /*a530*/  DADD R12, R46, -R14 ;  /* 0x000000002e0c7229 */ /* 0x000fd6000000080e */
.L_x_14585:
[----:B------:R-:W-:Y:S05]  /*a540*/  BSYNC B4 ;  /* 0x0000000000047941 */ /* 0x000fea0003800000 */
.L_x_14583:
        /* <DEDUP_REMOVED lines=26> */
[----:B------:R-:W-:Y:S05]  /*a6f0*/  CALL.REL.NOINC `($__internal_28_$__cuda_sm20_dsqrt_rn_f64_mediumpath_v1) ;  /* 0x000001a000b47944 */ /* 0x000fea0003c00000 */
[----:B------:R-:W-:Y:S02]  /*a700*/  IMAD.MOV.U32 R14, RZ, RZ, R12 ;  /* 0x000000ffff0e7224 */ /* 0x000fe400078e000c */
[----:B------:R-:W-:-:S07]  /*a710*/  IMAD.MOV.U32 R15, RZ, RZ, R13 ;  /* 0x000000ffff0f7224 */ /* 0x000fce00078e000d */
.L_x_14589:
[----:B------:R-:W-:Y:S05]  /*a720*/  BSYNC B4 ;  /* 0x0000000000047941 */ /* 0x000fea0003800000 */
.L_x_14588:
        /* <DEDUP_REMOVED lines=85> */
.L_x_14590:
        /* <DEDUP_REMOVED lines=22> */
.L_x_14592:
[----:B------:R-:W-:Y:S05]  /*ade0*/  BSYNC B4 ;  /* 0x0000000000047941 */ /* 0x000fea0003800000 */
.L_x_14591:
        /* <DEDUP_REMOVED lines=30> */
.L_x_14577:
        /* <DEDUP_REMOVED lines=24> */
.L_x_14595:
[----:B------:R-:W-:Y:S05]  /*b150*/  BSYNC B4 ;  /* 0x0000000000047941 */ /* 0x000fea0003800000 */
.L_x_14594:
        /* <DEDUP_REMOVED lines=27> */
.L_x_14598:
[----:B------:R-:W-:Y:S05]  /*b310*/  BSYNC B4 ;  /* 0x0000000000047941 */ /* 0x000fea0003800000 */
.L_x_14597:
        /* <DEDUP_REMOVED lines=30> */
.L_x_14596:
        /* <DEDUP_REMOVED lines=75> */
.L_x_14599:
[----:B------:R-:W-:Y:S01]  /*b9b0*/  IMAD.MOV.U32 R6, RZ, RZ, 0x0 ;  /* 0x00000000ff067424 */ /* 0x000fe200078e00ff */
[----:B------:R-:W-:Y:S01]  /*b9c0*/  FSETP.NEU.FTZ.AND P0, PT, R13, RZ, PT ;  /* 0x000000ff0d00720b */ /* 0x000fe20003f1d000 */
[----:B------:R-:W-:-:S06]  /*b9d0*/  IMAD.MOV.U32 R7, RZ, RZ, 0x7ff00000 ;  /* 0x7ff00000ff077424 */ /* 0x000fcc00078e00ff */
[----:B------:R-:W-:-:S10]  /*b9e0*/  DFMA R6, R12, R6, +INF ;  /* 0x7ff000000c06742b */ /* 0x000fd40000000006 */
[----:B------:R-:W-:Y:S02]  /*b9f0*/  FSEL R26, R6, RZ, P0 ;  /* 0x000000ff061a7208 */ /* 0x000fe40000000000 */
[----:B------:R-:W-:Y:S01]  /*ba00*/  FSEL R27, R7, -QNAN , P0 ;  /* 0xfff00000071b7808 */ /* 0x000fe20000000000 */
[----:B------:R-:W-:Y:S06]  /*ba10*/  BRA `(.L_x_14575) ;  /* 0x0000000400207947 */ /* 0x000fec0003800000 */
.L_x_14593:
        /* <DEDUP_REMOVED lines=23> */
.L_x_14601:
[----:B------:R-:W-:Y:S05]  /*bb90*/  BSYNC B4 ;  /* 0x0000000000047941 */ /* 0x000fea0003800000 */
.L_x_14600:
        /* <DEDUP_REMOVED lines=21> */
.L_x_14603:
[----:B------:R-:W-:Y:S05]  /*bcf0*/  BSYNC B4 ;  /* 0x0000000000047941 */ /* 0x000fea0003800000 */
.L_x_14602:
[----:B------:R-:W-:Y:S01]  /*bd00*/  MOV R26, R12 ;  /* 0x0000000c001a7202 */ /* 0x000fe20000000f00 */
[----:B------:R-:W-:Y:S01]  /*bd10*/  IMAD.MOV.U32 R27, RZ, RZ, R13 ;  /* 0x000000ffff1b7224 */ /* 0x000fe200078e000d */
[----:B------:R-:W-:Y:S06]  /*bd20*/  BRA `(.L_x_14575) ;  /* 0x00000000005c7947 */ /* 0x000fec0003800000 */
.L_x_14576:
        /* <DEDUP_REMOVED lines=20> */
[----:B------:R-:W-:Y:S01]  /*be70*/  IMAD.MOV.U32 R26, RZ, RZ, R12 ;  /* 0x000000ffff1a7224 */ /* 0x000fe200078e000c */
[----:B------:R-:W-:-:S07]  /*be80*/  MOV R27, R13 ;  /* 0x0000000d001b7202 */ /* 0x000fce0000000f00 */
.L_x_14604:
[----:B------:R-:W-:Y:S05]  /*be90*/  BSYNC B4 ;  /* 0x0000000000047941 */ /* 0x000fea0003800000 */
.L_x_14575:
[----:B------:R-:W-:Y:S05]  /*bea0*/  BSYNC B3 ;  /* 0x0000000000037941 */ /* 0x000fea0003800000 */
.L_x_14571:
        /* <DEDUP_REMOVED lines=24> */
[----:B------:R-:W-:Y:S02]  /*c030*/  IMAD.MOV.U32 R6, RZ, RZ, R12 ;  /* 0x000000ffff067224 */ /* 0x000fe400078e000c */
[----:B------:R-:W-:-:S07]  /*c040*/  IMAD.MOV.U32 R7, RZ, RZ, R13 ;  /* 0x000000ffff077224 */ /* 0x000fce00078e000d */
.L_x_14608:
[----:B------:R-:W-:Y:S05]  /*c050*/  BSYNC B4 ;  /* 0x0000000000047941 */ /* 0x000fea0003800000 */
.L_x_14607:
        /* <DEDUP_REMOVED lines=40> */
.L_x_14616:
[----:B------:R-:W-:Y:S05]  /*c2e0*/  BSYNC B5 ;  /* 0x0000000000057941 */ /* 0x000fea0003800000 */
.L_x_14615:
[----:B------:R-:W-:Y:S02]  /*c2f0*/  IMAD.MOV.U32 R52, RZ, RZ, R12 ;  /* 0x000000ffff347224 */ /* 0x000fe400078e000c */
[----:B------:R-:W-:Y:S01]  /*c300*/  IMAD.MOV.U32 R53, RZ, RZ, R13 ;  /* 0x000000ffff357224 */ /* 0x000fe200078e000d */
[----:B------:R-:W-:Y:S06]  /*c310*/  BRA `(.L_x_14614) ;  /* 0x0000000000047947 */ /* 0x000fec0003800000 */
.L_x_14613:
[----:B------:R-:W-:-:S11]  /*c320*/  DADD R52, -R38, R42 ;  /* 0x0000000026347229 */ /* 0x000fd6000000012a */
.L_x_14614:
[----:B------:R-:W-:Y:S05]  /*c330*/  BSYNC B4 ;  /* 0x0000000000047941 */ /* 0x000fea0003800000 */
.L_x_14612:
        /* <DEDUP_REMOVED lines=26> */
.L_x_14621:
[----:B------:R-:W-:Y:S05]  /*c4e0*/  BSYNC B5 ;  /* 0x0000000000057941 */ /* 0x000fea0003800000 */
.L_x_14620:
[----:B------:R-:W-:Y:S01]  /*c4f0*/  MOV R4, R12 ;  /* 0x0000000c00047202 */ /* 0x000fe20000000f00 */
[----:B------:R-:W-:Y:S01]  /*c500*/  IMAD.MOV.U32 R5, RZ, RZ, R13 ;  /* 0x000000ffff057224 */ /* 0x000fe200078e000d */
[----:B------:R-:W-:Y:S06]  /*c510*/  BRA `(.L_x_14619) ;  /* 0x0000000000047947 */ /* 0x000fec0003800000 */
.L_x_14618:
[----:B------:R-:W-:-:S11]  /*c520*/  DADD R4, -R40, R46 ;  /* 0x0000000028047229 */ /* 0x000fd6000000012e */
.L_x_14619:
[----:B------:R-:W-:Y:S05]  /*c530*/  BSYNC B4 ;  /* 0x0000000000047941 */ /* 0x000fea0003800000 */
.L_x_14617:
        /* <DEDUP_REMOVED lines=29> */
.L_x_14623:
[----:B------:R-:W-:Y:S05]  /*c710*/  BSYNC B4 ;  /* 0x0000000000047941 */ /* 0x000fea0003800000 */
.L_x_14622:
[----:B------:R-:W-:Y:S01]  /*c720*/  PLOP3.LUT P0, PT, PT, PT, PT, 0x80, 0x0 ;  /* 0x000000000000781c */ /* 0x000fe20003f0f070 */
[----:B------:R-:W-:-:S12]  /*c730*/  BRA `(.L_x_14609) ;  /* 0x0000000800547947 */ /* 0x000fd80003800000 */
.L_x_14611:
        /* <DEDUP_REMOVED lines=26> */
[----:B------:R-:W-:Y:S05]  /*c8e0*/  CALL.REL.NOINC `($__internal_28_$__cuda_sm20_dsqrt_rn_f64_mediumpath_v1) ;  /* 0x0000018000387944 */ /* 0x000fea0003c00000 */
[----:B------:R-:W-:Y:S02]  /*c8f0*/  IMAD.MOV.U32 R4, RZ, RZ, R12 ;  /* 0x000000ffff047224 */ /* 0x000fe400078e000c */
[----:B------:R-:W-:-:S07]  /*c900*/  IMAD.MOV.U32 R5, RZ, RZ, R13 ;  /* 0x000000ffff057224 */ /* 0x000fce00078e000d */
.L_x_14626:
[----:B------:R-:W-:Y:S05]  /*c910*/  BSYNC B4 ;  /* 0x0000000000047941 */ /* 0x000fea0003800000 */
.L_x_14625:
[----:B------:R-:W-:Y:S01]  /*c920*/  PLOP3.LUT P0, PT, PT, PT, PT, 0x80, 0x0 ;  /* 0x000000000000781c */ /* 0x000fe20003f0f070 */
[----:B------:R-:W-:-:S12]  /*c930*/  BRA `(.L_x_14609) ;  /* 0x0000000400d47947 */ /* 0x000fd80003800000 */
.L_x_14624:
        /* <DEDUP_REMOVED lines=28> */
.L_x_14628:
[----:B------:R-:W-:Y:S05]  /*cb00*/  BSYNC B4 ;  /* 0x0000000000047941 */ /* 0x000fea0003800000 */
.L_x_14627:
        /* <DEDUP_REMOVED lines=20> */
[----:B------:R-:W-:Y:S05]  /*cc50*/  CALL.REL.NOINC `($__internal_27_$__cuda_sm20_div_rn_f64_full) ;  /* 0x0000017400c87944 */ /* 0x000fea0003c00000 */
.L_x_14630:
[----:B------:R-:W-:Y:S05]  /*cc60*/  BSYNC B4 ;  /* 0x0000000000047941 */ /* 0x000fea0003800000 */
.L_x_14629:
[----:B------:R-:W-:Y:S01]  /*cc70*/  DMUL R2, R2, 8.11296384146066816958e+31 ;  /* 0x4690000002027828 */ /* 0x000fe20000000000 */
[----:B------:R-:W-:Y:S01]  /*cc80*/  PLOP3.LUT P0, PT, PT, PT, PT, 0x80, 0x0 ;  /* 0x000000000000781c */ /* 0x000fe20003f0f070 */
[----:B------:R-:W-:Y:S02]  /*cc90*/  IMAD.MOV.U32 R4, RZ, RZ, R12 ;  /* 0x000000ffff047224 */ /* 0x000fe400078e000c */
[----:B------:R-:W-:Y:S01]  /*cca0*/  IMAD.MOV.U32 R5, RZ, RZ, R13 ;  /* 0x000000ffff057224 */ /* 0x000fe200078e000d */
[----:B------:R-:W-:Y:S09]  /*ccb0*/  BRA `(.L_x_14609) ;  /* 0x0000000000f47947 */ /* 0x000ff20003800000 */
.L_x_14610:
        /* <DEDUP_REMOVED lines=24> */
.L_x_14632:
[----:B------:R-:W-:Y:S05]  /*ce40*/  BSYNC B4 ;  /* 0x0000000000047941 */ /* 0x000fea0003800000 */
.L_x_14631:
[----:B------:R-:W-:Y:S01]  /*ce50*/  DADD R32, R24, 1 ;  /* 0x3ff0000018207429 */ /* 0x000fe20000000000 */
[----:B------:R-:W-:Y:S01]  /*ce60*/  IMAD.MOV.U32 R4, RZ, RZ, 0x0 ;  /* 0x00000000ff047424 */ /* 0x000fe200078e00ff */
[----:B------:R-:W-:Y:S01]  /*ce70*/  MOV R5, 0x3fd80000 ;  /* 0x3fd8000000057802 */ /* 0x000fe20000000f00 */
        /* <DEDUP_REMOVED lines=24> */
[----:B------:R-:W-:Y:S01]  /*d000*/  MOV R4, R12 ;  /* 0x0000000c00047202 */ /* 0x000fe20000000f00 */
[----:B------:R-:W-:-:S07]  /*d010*/  IMAD.MOV.U32 R5, RZ, RZ, R13 ;  /* 0x000000ffff057224 */ /* 0x000fce00078e000d */
.L_x_14634:
[----:B------:R-:W-:Y:S05]  /*d020*/  BSYNC B4 ;  /* 0x0000000000047941 */ /* 0x000fea0003800000 */
.L_x_14633:
[----:B------:R-:W-:Y:S01]  /*d030*/  DMUL R4, R4, R34 ;  /* 0x0000002204047228 */ /* 0x000fe20000000000 */
[----:B------:R-:W-:Y:S01]  /*d040*/  PLOP3.LUT P0, PT, PT, PT, PT, 0x80, 0x0 ;  /* 0x000000000000781c */ /* 0x000fe20003f0f070 */
[----:B------:R-:W-:-:S12]  /*d050*/  BRA `(.L_x_14609) ;  /* 0x00000000000c7947 */ /* 0x000fd80003800000 */
.L_x_14606:
[----:B------:R-:W-:Y:S01]  /*d060*/  DMUL R4, R24, 9.00719925474099200000e+15 ;  /* 0x4340000018047828 */ /* 0x000fe20000000000 */
[----:B------:R-:W-:Y:S01]  /*d070*/  PLOP3.LUT P0, PT, PT, PT, PT, 0x80, 0x0 ;  /* 0x000000000000781c */ /* 0x000fe20003f0f070 */
[----:B------:R-:W-:-:S12]  /*d080*/  DMUL R2, R2, 9.00719925474099200000e+15 ;  /* 0x4340000002027828 */ /* 0x000fd80000000000 */
.L_x_14609:
[----:B------:R-:W-:Y:S05]  /*d090*/  BSYNC B3 ;  /* 0x0000000000037941 */ /* 0x000fea0003800000 */
.L_x_14605:
        /* <DEDUP_REMOVED lines=67> */
.L_x_14640:
[----:B------:R-:W-:-:S11]  /*d4d0*/  DMUL R2, RZ, |R6| ;  /* 0x40000006ff027228 */ /* 0x000fd60000000000 */
.L_x_14641:
[----:B------:R-:W-:Y:S05]  /*d4e0*/  BSYNC B0 ;  /* 0x0000000000007941 */ /* 0x000fea0003800000 */
.L_x_14639:
        /* <DEDUP_REMOVED lines=11> */
.L_x_14638:
        /* <DEDUP_REMOVED lines=53> */
.L_x_14637:
        /* <DEDUP_REMOVED lines=62> */
.L_x_14645:
[----:B------:R-:W-:-:S11]  /*dcd0*/  DMUL R2, RZ, |R6| ;  /* 0x40000006ff027228 */ /* 0x000fd60000000000 */
.L_x_14646:
[----:B------:R-:W-:Y:S05]  /*dce0*/  BSYNC B0 ;  /* 0x0000000000007941 */ /* 0x000fea0003800000 */
.L_x_14644:
        /* <DEDUP_REMOVED lines=11> */
.L_x_14643:
        /* <DEDUP_REMOVED lines=53> */
.L_x_14636:
        /* <DEDUP_REMOVED lines=30> */
.L_x_14649:
[----:B------:R-:W-:Y:S05]  /*e2d0*/  BSYNC B4 ;  /* 0x0000000000047941 */ /* 0x000fea0003800000 */
.L_x_14648:
        /* <DEDUP_REMOVED lines=82> */
.L_x_14651:
[----:B------:R-:W-:Y:S02]  /*e800*/  FSEL R6, RZ, 3.37028055040000000000e+12, P1 ;  /* 0x54442d18ff067808 */ /* 0x000fe40000800000 */
[----:B------:R-:W-:-:S07]  /*e810*/  FSEL R7, RZ, 2.1426990032196044922, P1 ;  /* 0x400921fbff077808 */ /* 0x000fce0000800000 */
.L_x_14652:
[----:B------:R-:W-:Y:S05]  /*e820*/  BSYNC B0 ;  /* 0x0000000000007941 */ /* 0x000fea0003800000 */
.L_x_14650:
[----:B------:R-:W-:Y:S01]  /*e830*/  DADD R2, |R4|, |R2| ;  /* 0x0000000004027229 */ /* 0x000fe20000000602 */
[----:B------:R-:W-:-:S07]  /*e840*/  LOP3.LUT R5, R7, 0x80000000, R5, 0xb8, !PT ;  /* 0x8000000007057812 */ /* 0x000fce00078eb805 */
[----:B------:R-:W-:-:S06]  /*e850*/  DSETP.GTU.AND P0, PT, |R2|, +INF , PT ;  /* 0x7ff000000200742a */ /* 0x000fcc0003f0c200 */
[----:B------:R-:W-:Y:S02]  /*e860*/  FSEL R2, R2, R6, P0 ;  /* 0x0000000602027208 */ /* 0x000fe40000000000 */
[----:B------:R-:W-:Y:S01]  /*e870*/  FSEL R3, R3, R5, P0 ;  /* 0x0000000503037208 */ /* 0x000fe20000000000 */
[----:B------:R-:W-:Y:S06]  /*e880*/  BRA `(.L_x_14642) ;  /* 0x0000000400d47947 */ /* 0x000fec0003800000 */
.L_x_14647:
        /* <DEDUP_REMOVED lines=26> */
.L_x_14654:
[----:B------:R-:W-:Y:S05]  /*ea30*/  BSYNC B4 ;  /* 0x0000000000047941 */ /* 0x000fea0003800000 */
.L_x_14653:
        /* <DEDUP_REMOVED lines=82> */
.L_x_14656:
[----:B------:R-:W-:Y:S02]  /*ef60*/  FSEL R6, RZ, 3.37028055040000000000e+12, P1 ;  /* 0x54442d18ff067808 */ /* 0x000fe40000800000 */
[----:B------:R-:W-:-:S07]  /*ef70*/  FSEL R7, RZ, 2.1426990032196044922, P1 ;  /* 0x400921fbff077808 */ /* 0x000fce0000800000 */
.L_x_14657:
[----:B------:R-:W-:Y:S05]  /*ef80*/  BSYNC B0 ;  /* 0x0000000000007941 */ /* 0x000fea0003800000 */
.L_x_14655:
[----:B------:R-:W-:Y:S01]  /*ef90*/  DADD R2, |R4|, |R2| ;  /* 0x0000000004027229 */ /* 0x000fe20000000602 */
[----:B------:R-:W-:-:S07]  /*efa0*/  LOP3.LUT R5, R7, 0x80000000, R5, 0xb8, !PT ;  /* 0x8000000007057812 */ /* 0x000fce00078eb805 */
[----:B------:R-:W-:-:S06]  /*efb0*/  DSETP.GTU.AND P0, PT, |R2|, +INF , PT ;  /* 0x7ff000000200742a */ /* 0x000fcc0003f0c200 */
[----:B------:R-:W-:Y:S02]  /*efc0*/  FSEL R2, R2, R6, P0 ;  /* 0x0000000602027208 */ /* 0x000fe40000000000 */
[----:B------:R-:W-:-:S07]  /*efd0*/  FSEL R3, R3, R5, P0 ;  /* 0x0000000503037208 */ /* 0x000fce0000000000 */
.L_x_14642:
[----:B------:R-:W-:Y:S05]  /*efe0*/  BSYNC B3 ;  /* 0x0000000000037941 */ /* 0x000fea0003800000 */
.L_x_14635:
[----:B------:R-:W-:Y:S01]  /*eff0*/  DADD R4, -RZ, -R26 ;  /* 0x00000000ff047229 */ /* 0x000fe2000000091a */
[----:B------:R-:W-:-:S04]  /*f000*/  SHF.R.U32.HI R0, RZ, 0x1f, R23 ;  /* 0x0000001fff007819 */ /* 0x000fc80000011617 */
[----:B------:R-:W-:-:S05]  /*f010*/  ISETP.NE.AND P0, PT, R0, RZ, PT ;  /* 0x000000ff0000720c */ /* 0x000fca0003f05270 */
[----:B------:R-:W-:Y:S02]  /*f020*/  FSEL R40, R4, R26, !P0 ;  /* 0x0000001a04287208 */ /* 0x000fe40004000000 */
[----:B------:R-:W-:Y:S01]  /*f030*/  FSEL R41, R5, R27, !P0 ;  /* 0x0000001b05297208 */ /* 0x000fe20004000000 */
[----:B------:R-:W-:Y:S06]  /*f040*/  BRA `(.L_x_14658) ;  /* 0x0000003000287947 */ /* 0x000fec0003800000 */
.L_x_14570:
[----:B------:R-:W2:Y:S01]  /*f050*/  LDL.64 R2, [R1+0x8] ;  /* 0x0000080001027983 */ /* 0x000ea20000100a00 */
[----:B------:R-:W-:Y:S01]  /*f060*/  UMOV UR4, 0x54442d18 ;  /* 0x54442d1800047882 */ /* 0x000fe20000000000 */
[----:B------:R-:W-:Y:S01]  /*f070*/  UMOV UR5, 0x3ff921fb ;  /* 0x3ff921fb00057882 */ /* 0x000fe20000000000 */
[----:B------:R-:W-:Y:S02]  /*f080*/  DADD R40, -RZ, -R22 ;  /* 0x00000000ff287229 */ /* 0x000fe40000000916 */
[----:B--2---:R-:W-:-:S08]  /*f090*/  DADD R2, R2, -R20 ;  /* 0x0000000002027229 */ /* 0x004fd00000000814 */
[----:B------:R-:W-:Y:S01]  /*f0a0*/  DADD R2, R2, UR4 ;  /* 0x0000000402027e29 */ /* 0x000fe20008000000 */
[----:B------:R-:W-:Y:S10]  /*f0b0*/  BRA `(.L_x_14658) ;  /* 0x00000030000c7947 */ /* 0x000ff40003800000 */
.L_x_14569:
[----:B------:R-:W-:Y:S01]  /*f0c0*/  DADD R40, -RZ, -R22 ;  /* 0x00000000ff287229 */ /* 0x000fe20000000916 */
[----:B------:R-:W-:Y:S01]  /*f0d0*/  CS2R R2, SRZ ;  /* 0x0000000000027805 */ /* 0x000fe2000001ff00 */
[----:B------:R-:W-:Y:S09]  /*f0e0*/  BRA `(.L_x_14658) ;  /* 0x0000003000007947 */ /* 0x000ff20003800000 */
.L_x_14568:
        /* <DEDUP_REMOVED lines=41> */
[----:B------:R-:W-:Y:S01]  /*f380*/  IMAD.MOV.U32 R0, RZ, RZ, -0x3ff ;  /* 0xfffffc01ff007424 */ /* 0x000fe200078e00ff */
[----:B------:R-:W-:Y:S02]  /*f390*/  @!P0 MOV R0, 0xfffffbcb ;  /* 0xfffffbcb00008802 */ /* 0x000fe40000000f00 */
        /* <DEDUP_REMOVED lines=65> */
.L_x_14663:
[----:B------:R-:W-:Y:S05]  /*f7b0*/  BSYNC B0 ;  /* 0x0000000000007941 */ /* 0x000fea0003800000 */
.L_x_14662:
[----:B------:R-:W-:Y:S04]  /*f7c0*/  BSSY B4, `(.L_x_14664) ;  /* 0x0000008000047945 */ /* 0x000fe80003800000 */
[----:B------:R-:W-:Y:S05]  /*f7d0*/  @P3 BRA P5, `(.L_x_14665) ;  /* 0x0000000000183947 */ /* 0x000fea0002800000 */
[----:B------:R-:W-:Y:S01]  /*f7e0*/  MOV R30, R6 ;  /* 0x00000006001e7202 */ /* 0x000fe20000000f00 */
[----:B------:R-:W-:Y:S01]  /*f7f0*/  IMAD.MOV.U32 R31, RZ, RZ, R7 ;  /* 0x000000ffff1f7224 */ /* 0x000fe200078e0007 */
[----:B------:R-:W-:Y:S01]  /*f800*/  MOV R0, 0xf840 ;  /* 0x0000f84000007802 */ /* 0x000fe20000000f00 */
[----:B------:R-:W-:Y:S02]  /*f810*/  IMAD.MOV.U32 R12, RZ, RZ, R24 ;  /* 0x000000ffff0c7224 */ /* 0x000fe400078e0018 */
[----:B------:R-:W-:-:S07]  /*f820*/  IMAD.MOV.U32 R13, RZ, RZ, R25 ;  /* 0x000000ffff0d7224 */ /* 0x000fce00078e0019 */
[----:B------:R-:W-:Y:S05]  /*f830*/  CALL.REL.NOINC `($__internal_27_$__cuda_sm20_div_rn_f64_full) ;  /* 0x0000014800d07944 */ /* 0x000fea0003c00000 */
.L_x_14665:
[----:B------:R-:W-:Y:S05]  /*f840*/  BSYNC B4 ;  /* 0x0000000000047941 */ /* 0x000fea0003800000 */
.L_x_14664:
        /* <DEDUP_REMOVED lines=82> */
.L_x_14667:
[----:B------:R-:W-:-:S04]  /*fd70*/  ISETP.GE.AND P0, PT, R21, RZ, PT ;  /* 0x000000ff1500720c */ /* 0x000fc80003f06270 */
[----:B------:R-:W-:Y:S02]  /*fd80*/  FSEL R6, RZ, 3.37028055040000000000e+12, P0 ;  /* 0x54442d18ff067808 */ /* 0x000fe40000000000 */
[----:B------:R-:W-:-:S07]  /*fd90*/  FSEL R7, RZ, 2.1426990032196044922, P0 ;  /* 0x400921fbff077808 */ /* 0x000fce0000000000 */
.L_x_14668:
[----:B------:R-:W-:Y:S05]  /*fda0*/  BSYNC B0 ;  /* 0x0000000000007941 */ /* 0x000fea0003800000 */
.L_x_14666:
[----:B------:R-:W-:Y:S01]  /*fdb0*/  DADD R2, R2, R4 ;  /* 0x0000000002027229 */ /* 0x000fe20000000004 */
[----:B------:R-:W-:Y:S01]  /*fdc0*/  LOP3.LUT R5, R7, 0x80000000, R23, 0xb8, !PT ;  /* 0x8000000007057812 */ /* 0x000fe200078eb817 */
[----:B------:R-:W-:-:S06]  /*fdd0*/  DMUL R26, R26, 0.5 ;  /* 0x3fe000001a1a7828 */ /* 0x000fcc0000000000 */
[----:B------:R-:W-:-:S06]  /*fde0*/  DSETP.GTU.AND P0, PT, |R2|, +INF , PT ;  /* 0x7ff000000200742a */ /* 0x000fcc0003f0c200 */
[----:B------:R-:W-:Y:S02]  /*fdf0*/  FSEL R2, R2, R6, P0 ;  /* 0x0000000602027208 */ /* 0x000fe40000000000 */
[----:B------:R-:W-:Y:S01]  /*fe00*/  FSEL R3, R3, R5, P0 ;  /* 0x0000000503037208 */ /* 0x000fe20000000000 */
[----:B------:R-:W-:Y:S06]  /*fe10*/  BRA `(.L_x_14669) ;  /* 0x0000002000387947 */ /* 0x000fec0003800000 */
.L_x_14661:
        /* <DEDUP_REMOVED lines=9> */
[----:B------:R-:W-:Y:S01]  /*feb0*/  IMAD.MOV.U32 R34, RZ, RZ, 0x0 ;  /* 0x00000000ff227424 */ /* 0x000fe200078e00ff */
[-C--:B------:R-:W-:Y:S01]  /*fec0*/  SEL R14, R4, R2.reuse, P0 ;  /* 0x00000002040e7207 */ /* 0x080fe20000000000 */
[----:B------:R-:W-:Y:S01]  /*fed0*/  IMAD.MOV.U32 R35, RZ, RZ, 0x3fd80000 ;  /* 0x3fd80000ff237424 */ /* 0x000fe200078e00ff */
[----:B------:R-:W-:Y:S01]  /*fee0*/  LOP3.LUT R0, R13, 0xffc00000, RZ, 0xc0, !PT ;  /* 0xffc000000d007812 */ /* 0x000fe200078ec0ff */
[----:B------:R-:W-:Y:S01]  /*fef0*/  MUFU.RCP64H R37, R25 ;  /* 0x0000001900257308 */ /* 0x000fe20000001800 */
[----:B------:R-:W-:Y:S01]  /*ff00*/  SEL R15, R5, R3, P0 ;  /* 0x00000003050f7207 */ /* 0x000fe20000000000 */
[----:B------:R-:W-:Y:S01]  /*ff10*/  IMAD.MOV.U32 R36, RZ, RZ, 0x1 ;  /* 0x00000001ff247424 */ /* 0x000fe200078e00ff */
[----:B------:R-:W-:Y:S01]  /*ff20*/  IADD3 R27, -R0, 0x7fd00000, RZ ;  /* 0x7fd00000001b7810 */ /* 0x000fe20007ffe1ff */
[----:B------:R-:W-:Y:S01]  /*ff30*/  BSSY B0, `(.L_x_14670) ;  /* 0x0000076000007945 */ /* 0x000fe20003800000 */
[----:B------:R-:W-:-:S02]  /*ff40*/  SEL R12, R4, R2, P1 ;  /* 0x00000002040c7207 */ /* 0x000fc40000800000 */
[----:B------:R-:W-:Y:S02]  /*ff50*/  MOV R30, UR6 ;  /* 0x00000006001e7c02 */ /* 0x000fe40008000f00 */
        /* <DEDUP_REMOVED lines=30> */
[----:B------:R-:W-:Y:S02]  /*10140*/  ISETP.GT.AND P0, PT, R15, 0xfffff, PT ;  /* 0x000fffff0f00780c */ /* 0x000fe40003f04270 */
[----:B------:R-:W-:Y:S01]  /*10150*/  MOV R29, R15 ;  /* 0x0000000f001d7202 */ /* 0x000fe20000000f00 */
        /* <DEDUP_REMOVED lines=83> */
.L_x_14671:
[----:B------:R-:W-:Y:S05]  /*10690*/  BSYNC B0 ;  /* 0x0000000000007941 */ /* 0x000fea0003800000 */
.L_x_14670:
        /* <DEDUP_REMOVED lines=8> */
.L_x_14673:
[----:B------:R-:W-:Y:S05]  /*10720*/  BSYNC B4 ;  /* 0x0000000000047941 */ /* 0x000fea0003800000 */
.L_x_14672:
        /* <DEDUP_REMOVED lines=82> */
.L_x_14675:
[----:B------:R-:W-:-:S04]  /*10c50*/  ISETP.GE.AND P0, PT, R21, RZ, PT ;  /* 0x000000ff1500720c */ /* 0x000fc80003f06270 */
[----:B------:R-:W-:Y:S02]  /*10c60*/  FSEL R6, RZ, 3.37028055040000000000e+12, P0 ;  /* 0x54442d18ff067808 */ /* 0x000fe40000000000 */
[----:B------:R-:W-:-:S07]  /*10c70*/  FSEL R7, RZ, 2.1426990032196044922, P0 ;  /* 0x400921fbff077808 */ /* 0x000fce0000000000 */
.L_x_14676:
[----:B------:R-:W-:Y:S05]  /*10c80*/  BSYNC B0 ;  /* 0x0000000000007941 */ /* 0x000fea0003800000 */
.L_x_14674:
[----:B------:R-:W-:Y:S01]  /*10c90*/  DADD R2, R2, R4 ;  /* 0x0000000002027229 */ /* 0x000fe20000000004 */
[----:B------:R-:W-:-:S07]  /*10ca0*/  LOP3.LUT R5, R7, 0x80000000, R23, 0xb8, !PT ;  /* 0x8000000007057812 */ /* 0x000fce00078eb817 */
[----:B------:R-:W-:-:S06]  /*10cb0*/  DSETP.GTU.AND P0, PT, |R2|, +INF , PT ;  /* 0x7ff000000200742a */ /* 0x000fcc0003f0c200 */
[----:B------:R-:W-:Y:S02]  /*10cc0*/  FSEL R2, R2, R6, P0 ;  /* 0x0000000602027208 */ /* 0x000fe40000000000 */
[----:B------:R-:W-:Y:S01]  /*10cd0*/  FSEL R3, R3, R5, P0 ;  /* 0x0000000503037208 */ /* 0x000fe20000000000 */
[----:B------:R-:W-:Y:S06]  /*10ce0*/  BRA `(.L_x_14669) ;  /* 0x0000001000847947 */ /* 0x000fec0003800000 */
.L_x_14660:
        /* <DEDUP_REMOVED lines=22> */
[----:B------:R-:W-:Y:S05]  /*10e50*/  CALL.REL.NOINC `($__internal_27_$__cuda_sm20_div_rn_f64_full) ;  /* 0x0000013400487944 */ /* 0x000fea0003c00000 */
.L_x_14678:
[----:B------:R-:W-:Y:S05]  /*10e60*/  BSYNC B4 ;  /* 0x0000000000047941 */ /* 0x000fea0003800000 */
.L_x_14677:
        /* <DEDUP_REMOVED lines=24> */
[----:B------:R-:W-:Y:S02]  /*10ff0*/  IMAD.MOV.U32 R14, RZ, RZ, R12 ;  /* 0x000000ffff0e7224 */ /* 0x000fe400078e000c */
[----:B------:R-:W-:-:S07]  /*11000*/  IMAD.MOV.U32 R15, RZ, RZ, R13 ;  /* 0x000000ffff0f7224 */ /* 0x000fce00078e000d */
.L_x_14680:
[----:B------:R-:W-:Y:S05]  /*11010*/  BSYNC B4 ;  /* 0x0000000000047941 */ /* 0x000fea0003800000 */
.L_x_14679:
[----:B------:R-:W-:Y:S01]  /*11020*/  DADD R32, -RZ, |R14| ;  /* 0x00000000ff207229 */ /* 0x000fe2000000050e */
[----:B------:R-:W-:Y:S01]  /*11030*/  IMAD.MOV.U32 R28, RZ, RZ, RZ ;  /* 0x000000ffff1c7224 */ /* 0x000fe200078e00ff */
[----:B------:R-:W-:Y:S01]  /*11040*/  UMOV UR4, 0xffffffff ;  /* 0xffffffff00047882 */ /* 0x000fe20000000000 */
[----:B------:R-:W-:Y:S01]  /*11050*/  UMOV UR5, 0x7fefffff ;  /* 0x7fefffff00057882 */ /* 0x000fe20000000000 */
[----:B------:R-:W-:Y:S01]  /*11060*/  MOV R34, 0x0 ;  /* 0x0000000000227802 */ /* 0x000fe20000000f00 */
        /* <DEDUP_REMOVED lines=60> */
[----:B------:R-:W-:Y:S02]  /*11430*/  @P1 MOV R27, 0x7ff00000 ;  /* 0x7ff00000001b1802 */ /* 0x000fe40000000f00 */
[----:B------:R-:W-:Y:S02]  /*11440*/  @P1 FSETP.NEU.FTZ.AND P2, PT, R29, RZ, PT ;  /* 0x000000ff1d00120b */ /* 0x000fe40003f5d000 */
[----:B------:R-:W-:Y:S01]  /*11450*/  FSETP.GT.AND P3, PT, |R0|, 1.469367938527859385e-39, PT ;  /* 0x001000000000780b */ /* 0x000fe20003f64200 */
[----:B------:R-:W-:Y:S01]  /*11460*/  IMAD.MOV.U32 R0, RZ, RZ, -0x3ff ;  /* 0xfffffc01ff007424 */ /* 0x000fe200078e00ff */
[----:B------:R-:W-:Y:S01]  /*11470*/  @P1 DFMA R26, R28, R26, +INF ;  /* 0x7ff000001c1a142b */ /* 0x000fe2000000001a */
[----:B------:R-:W-:-:S09]  /*11480*/  @!P0 IMAD.MOV.U32 R0, RZ, RZ, -0x435 ;  /* 0xfffffbcbff008424 */ /* 0x000fd200078e00ff */
        /* <DEDUP_REMOVED lines=65> */
.L_x_14682:
[----:B------:R-:W-:Y:S05]  /*118a0*/  BSYNC B0 ;  /* 0x0000000000007941 */ /* 0x000fea0003800000 */
.L_x_14681:
        /* <DEDUP_REMOVED lines=8> */
.L_x_14684:
[----:B------:R-:W-:Y:S05]  /*11930*/  BSYNC B4 ;  /* 0x0000000000047941 */ /* 0x000fea0003800000 */
.L_x_14683:
        /* <DEDUP_REMOVED lines=82> */
.L_x_14686:
[----:B------:R-:W-:-:S04]  /*11e60*/  ISETP.GE.AND P0, PT, R21, RZ, PT ;  /* 0x000000ff1500720c */ /* 0x000fc80003f06270 */
[----:B------:R-:W-:Y:S02]  /*11e70*/  FSEL R6, RZ, 3.37028055040000000000e+12, P0 ;  /* 0x54442d18ff067808 */ /* 0x000fe40000000000 */
[----:B------:R-:W-:-:S07]  /*11e80*/  FSEL R7, RZ, 2.1426990032196044922, P0 ;  /* 0x400921fbff077808 */ /* 0x000fce0000000000 */
.L_x_14687:
[----:B------:R-:W-:Y:S05]  /*11e90*/  BSYNC B0 ;  /* 0x0000000000007941 */ /* 0x000fea0003800000 */
.L_x_14685:
[----:B------:R-:W-:Y:S01]  /*11ea0*/  DADD R2, R2, R4 ;  /* 0x0000000002027229 */ /* 0x000fe20000000004 */
[----:B------:R-:W-:Y:S01]  /*11eb0*/  LOP3.LUT R5, R7, 0x80000000, R23, 0xb8, !PT ;  /* 0x8000000007057812 */ /* 0x000fe200078eb817 */
[----:B------:R-:W-:-:S06]  /*11ec0*/  DADD R26, R26, 1 ;  /* 0x3ff000001a1a7429 */ /* 0x000fcc0000000000 */
[----:B------:R-:W-:-:S06]  /*11ed0*/  DSETP.GTU.AND P0, PT, |R2|, +INF , PT ;  /* 0x7ff000000200742a */ /* 0x000fcc0003f0c200 */
[----:B------:R-:W-:Y:S02]  /*11ee0*/  FSEL R2, R2, R6, P0 ;  /* 0x0000000602027208 */ /* 0x000fe40000000000 */
[----:B------:R-:W-:-:S07]  /*11ef0*/  FSEL R3, R3, R5, P0 ;  /* 0x0000000503037208 */ /* 0x000fce0000000000 */
.L_x_14669:
[----:B------:R-:W-:Y:S05]  /*11f00*/  BSYNC B3 ;  /* 0x0000000000037941 */ /* 0x000fea0003800000 */
.L_x_14659:
        /* <DEDUP_REMOVED lines=9> */
.L_x_14567:
        /* <DEDUP_REMOVED lines=21> */
.L_x_14658:
[----:B------:R-:W-:Y:S05]  /*120f0*/  BSYNC B1 ;  /* 0x0000000000017941 */ /* 0x000fea0003800000 */
.L_x_14566:
        /* <DEDUP_REMOVED lines=10> */
.L_x_14688:
[----:B------:R-:W-:Y:S01]  /*121a0*/  DSETP.GTU.AND P0, PT, |R40|, +INF , PT ;  /* 0x7ff000002800742a */ /* 0x000fe20003f0c200 */
[----:B------:R-:W-:Y:S01]  /*121b0*/  MOV R42, R2 ;  /* 0x00000002002a7202 */ /* 0x000fe20000000f00 */
[----:B------:R-:W-:-:S12]  /*121c0*/  IMAD.MOV.U32 R43, RZ, RZ, R3 ;  /* 0x000000ffff2b7224 */ /* 0x000fd800078e0003 */
[----:B------:R-:W-:-:S11]  /*121d0*/  @!P0 DADD R40, -RZ, |R40| ;  /* 0x00000000ff288229 */ /* 0x000fd60000000528 */
.L_x_14565:
[----:B------:R-:W-:Y:S05]  /*121e0*/  BSYNC B2 ;  /* 0x0000000000027941 */ /* 0x000fea0003800000 */
.L_x_14564:
[----:B------:R-:W0:Y:S01]  /*121f0*/  S2R R3, SR_TID.X ;  /* 0x0000000000037919 */ /* 0x000e220000002100 */
[----:B------:R-:W-:Y:S01]  /*12200*/  BSSY B2, `(.L_x_14689) ;  /* 0x00008fc000027945 */ /* 0x000fe20003800000 */
[----:B-----5:R-:W-:Y:S02]  /*12210*/  CS2R R26, SRZ ;  /* 0x00000000001a7805 */ /* 0x020fe4000001ff00 */
        /* <DEDUP_REMOVED lines=31> */
[----:B------:R-:W-:Y:S01]  /*12410*/  MOV R34, RZ ;  /* 0x000000ff00227202 */ /* 0x000fe20000000f00 */
        /* <DEDUP_REMOVED lines=52> */
[----:B------:R-:W-:Y:S02]  /*12760*/  @P1 LOP3.LUT R55, R21, 0x80000, RZ, 0xfc, !PT ;  /* 0x0008000015371812 */ /* 0x000fe400078efcff */
[----:B------:R-:W-:Y:S02]  /*12770*/  MOV R21, R29 ;  /* 0x0000001d00157202 */ /* 0x000fe40000000f00 */
[----:B------:R-:W-:Y:S01]  /*12780*/  SEL R54, R20, UR6, P0 ;  /* 0x0000000614367c07 */ /* 0x000fe20008000000 */
[----:B------:R-:W-:Y:S01]  /*12790*/  IMAD.MOV.U32 R20, RZ, RZ, R28 ;  /* 0x000000ffff147224 */ /* 0x000fe200078e001c */
[----:B------:R-:W-:Y:S01]  /*127a0*/  FSEL R35, R21, UR5, P2 ;  /* 0x0000000515237c08 */ /* 0x000fe20009000000 */
[----:B------:R-:W0:Y:S01]  /*127b0*/  MUFU.RSQ64H R33, R55 ;  /* 0x0000003700217308 */ /* 0x000e220000001c00 */
[----:B------:R-:W-:Y:S01]  /*127c0*/  @P3 LOP3.LUT R35, R32, 0x80000, RZ, 0xfc, !PT ;  /* 0x0008000020233812 */ /* 0x000fe200078efcff */
[----:B------:R-:W-:Y:S01]  /*127d0*/  IMAD.MOV.U32 R32, RZ, RZ, RZ ;  /* 0x000000ffff207224 */ /* 0x000fe200078e00ff */
[----:B------:R-:W-:Y:S01]  /*127e0*/  SEL R34, R20, UR7, P2 ;  /* 0x0000000714227c07 */ /* 0x000fe20009000000 */
[----:B------:R-:W-:Y:S01]  /*127f0*/  IMAD.MOV.U32 R20, RZ, RZ, RZ ;  /* 0x000000ffff147224 */ /* 0x000fe200078e00ff */
[----:B------:R-:W-:Y:S01]  /*12800*/  ISETP.GE.U32.AND P3, PT, R52, 0x7ff00000, PT ;  /* 0x7ff000003400780c */ /* 0x000fe20003f66070 */
[----:B------:R-:W-:Y:S01]  /*12810*/  DSETP.NEU.AND P2, PT, R22, RZ, PT ;  /* 0x000000ff1600722a */ /* 0x000fe20003f4d000 */
[----:B------:R-:W-:Y:S01]  /*12820*/  ISETP.GE.U32.AND P1, PT, R47, 0x7ff00000, PT ;  /* 0x7ff000002f00780c */ /* 0x000fe20003f26070 */
[----:B------:R-:W1:Y:S01]  /*12830*/  MUFU.RSQ64H R21, R35 ;  /* 0x0000002300157308 */ /* 0x000e620000001c00 */
        /* <DEDUP_REMOVED lines=9> */
[----:B------:R-:W-:-:S04]  /*128d0*/  DFMA R36, R54, R36, R32 ;  /* 0x000000243624722b */ /* 0x000fc80000000020 */
[----:B------:R-:W-:-:S04]  /*128e0*/  DFMA R34, R44, R34, R20 ;  /* 0x000000222c22722b */ /* 0x000fc80000000014 */
[----:B------:R-:W-:Y:S01]  /*128f0*/  DMUL R36, R30, R36 ;  /* 0x000000241e247228 */ /* 0x000fe20000000000 */
[----:B------:R-:W-:-:S03]  /*12900*/  LOP3.LUT R21, R56, 0x100000, RZ, 0xfc, !PT ;  /* 0x0010000038157812 */ /* 0x000fc600078efcff */
[----:B------:R-:W-:Y:S01]  /*12910*/  DMUL R34, R28, R34 ;  /* 0x000000221c227228 */ /* 0x000fe20000000000 */
[----:B------:R-:W-:Y:S01]  /*12920*/  LOP3.LUT R29, R0, 0x100000, RZ, 0xfc, !PT ;  /* 0x00100000001d7812 */ /* 0x000fe200078efcff */
[----:B------:R-:W-:Y:S02]  /*12930*/  IMAD.MOV.U32 R28, RZ, RZ, RZ ;  /* 0x000000ffff1c7224 */ /* 0x000fe400078e00ff */
[----:B------:R-:W-:-:S04]  /*12940*/  DMUL R36, R36, R20 ;  /* 0x0000001424247228 */ /* 0x000fc80000000000 */
[----:B------:R-:W-:-:S06]  /*12950*/  DMUL R34, R34, R28 ;  /* 0x0000001c22227228 */ /* 0x000fcc0000000000 */
[----:B------:R-:W-:Y:S02]  /*12960*/  @!P1 FSEL R46, R14, R36, !P0 ;  /* 0x000000240e2e9208 */ /* 0x000fe40004000000 */
[----:B------:R-:W-:Y:S02]  /*12970*/  @!P1 FSEL R47, R15, R37, !P0 ;  /* 0x000000250f2f9208 */ /* 0x000fe40004000000 */
        /* <DEDUP_REMOVED lines=34> */
.L_x_14699:
[----:B------:R-:W-:Y:S05]  /*12ba0*/  BSYNC B4 ;  /* 0x0000000000047941 */ /* 0x000fea0003800000 */
.L_x_14698:
        /* <DEDUP_REMOVED lines=81> */
.L_x_14697:
        /* <DEDUP_REMOVED lines=34> */
.L_x_14707:
[----:B------:R-:W-:Y:S05]  /*132e0*/  BSYNC B5 ;  /* 0x0000000000057941 */ /* 0x000fea0003800000 */
.L_x_14706:
[----:B------:R-:W-:Y:S01]  /*132f0*/  IMAD.MOV.U32 R6, RZ, RZ, R12 ;  /* 0x000000ffff067224 */ /* 0x000fe200078e000c */
[----:B------:R-:W-:Y:S01]  /*13300*/  MOV R7, R13 ;  /* 0x0000000d00077202 */ /* 0x000fe20000000f00 */
[----:B------:R-:W-:Y:S06]  /*13310*/  BRA `(.L_x_14705) ;  /* 0x0000000000047947 */ /* 0x000fec0003800000 */
.L_x_14704:
[----:B------:R-:W-:-:S11]  /*13320*/  DADD R6, -R24, R46 ;  /* 0x0000000018067229 */ /* 0x000fd6000000012e */
.L_x_14705:
[----:B------:R-:W-:Y:S05]  /*13330*/  BSYNC B4 ;  /* 0x0000000000047941 */ /* 0x000fea0003800000 */
.L_x_14703:
        /* <DEDUP_REMOVED lines=29> */
.L_x_14712:
[----:B------:R-:W-:Y:S05]  /*13510*/  BSYNC B5 ;  /* 0x0000000000057941 */ /* 0x000fea0003800000 */
.L_x_14711:
[----:B------:R-:W-:Y:S05]  /*13520*/  BRA `(.L_x_14710) ;  /* 0x0000000000047947 */ /* 0x000fea0003800000 */
.L_x_14709:
[----:B------:R-:W-:-:S11]  /*13530*/  DADD R12, R52, -R14 ;  /* 0x00000000340c7229 */ /* 0x000fd6000000080e */
.L_x_14710:
[----:B------:R-:W-:Y:S05]  /*13540*/  BSYNC B4 ;  /* 0x0000000000047941 */ /* 0x000fea0003800000 */
.L_x_14708:
        /* <DEDUP_REMOVED lines=29> */
.L_x_14714:
[----:B------:R-:W-:Y:S05]  /*13720*/  BSYNC B4 ;  /* 0x0000000000047941 */ /* 0x000fea0003800000 */
.L_x_14713:
        /* <DEDUP_REMOVED lines=85> */
.L_x_14715:
        /* <DEDUP_REMOVED lines=22> */
.L_x_14717:
[----:B------:R-:W-:Y:S05]  /*13de0*/  BSYNC B4 ;  /* 0x0000000000047941 */ /* 0x000fea0003800000 */
.L_x_14716:
        /* <DEDUP_REMOVED lines=30> */
.L_x_14702:
        /* <DEDUP_REMOVED lines=19> */
[----:B------:R-:W-:Y:S02]  /*14100*/  MOV R13, R33 ;  /* 0x00000021000d7202 */ /* 0x000fe40000000f00 */
[----:B------:R-:W-:-:S07]  /*14110*/  MOV R0, 0x14130 ;  /* 0x0001413000007802 */ /* 0x000fce0000000f00 */
[----:B------:R-:W-:Y:S05]  /*14120*/  CALL.REL.NOINC `($__internal_28_$__cuda_sm20_dsqrt_rn_f64_mediumpath_v1) ;  /* 0x0000010800287944 */ /* 0x000fea0003c00000 */
[----:B------:R-:W-:Y:S02]  /*14130*/  IMAD.MOV.U32 R6, RZ, RZ, R12 ;  /* 0x000000ffff067224 */ /* 0x000fe400078e000c */
[----:B------:R-:W-:-:S07]  /*14140*/  IMAD.MOV.U32 R7, RZ, RZ, R13 ;  /* 0x000000ffff077224 */ /* 0x000fce00078e000d */
.L_x_14720:
[----:B------:R-:W-:Y:S05]  /*14150*/  BSYNC B4 ;  /* 0x0000000000047941 */ /* 0x000fea0003800000 */
.L_x_14719:
        /* <DEDUP_REMOVED lines=27> */
.L_x_14723:
[----:B------:R-:W-:Y:S05]  /*14310*/  BSYNC B4 ;  /* 0x0000000000047941 */ /* 0x000fea0003800000 */
.L_x_14722:
        /* <DEDUP_REMOVED lines=30> */
.L_x_14721:
        /* <DEDUP_REMOVED lines=75> */
.L_x_14724:
[----:B------:R-:W-:Y:S01]  /*149b0*/  IMAD.MOV.U32 R6, RZ, RZ, 0x0 ;  /* 0x00000000ff067424 */ /* 0x000fe200078e00ff */
[----:B------:R-:W-:Y:S01]  /*149c0*/  FSETP.NEU.FTZ.AND P0, PT, R13, RZ, PT ;  /* 0x000000ff0d00720b */ /* 0x000fe20003f1d000 */
[----:B------:R-:W-:-:S06]  /*149d0*/  IMAD.MOV.U32 R7, RZ, RZ, 0x7ff00000 ;  /* 0x7ff00000ff077424 */ /* 0x000fcc00078e00ff */
[----:B------:R-:W-:-:S10]  /*149e0*/  DFMA R6, R12, R6, +INF ;  /* 0x7ff000000c06742b */ /* 0x000fd40000000006 */
[----:B------:R-:W-:Y:S02]  /*149f0*/  FSEL R22, R6, RZ, P0 ;  /* 0x000000ff06167208 */ /* 0x000fe40000000000 */
[----:B------:R-:W-:Y:S01]  /*14a00*/  FSEL R23, R7, -QNAN , P0 ;  /* 0xfff0000007177808 */ /* 0x000fe20000000000 */
[----:B------:R-:W-:Y:S06]  /*14a10*/  BRA `(.L_x_14700) ;  /* 0x0000000400207947 */ /* 0x000fec0003800000 */
.L_x_14718:
[----:B------:R-:W-:Y:S01]  /*14a20*/  DADD R32, -R2, 1 ;  /* 0x3ff0000002207429 */ /* 0x000fe20000000100 */
[----:B------:R-:W-:Y:S07]  /*14a30*/  BSSY B4, `(.L_x_14725) ;  /* 0x0000016000047945 */ /* 0x000fee0003800000 */
        /* <DEDUP_REMOVED lines=21> */
.L_x_14726:
[----:B------:R-:W-:Y:S05]  /*14b90*/  BSYNC B4 ;  /* 0x0000000000047941 */ /* 0x000fea0003800000 */
.L_x_14725:
        /* <DEDUP_REMOVED lines=21> */
.L_x_14728:
[----:B------:R-:W-:Y:S05]  /*14cf0*/  BSYNC B4 ;  /* 0x0000000000047941 */ /* 0x000fea0003800000 */
.L_x_14727:
[----:B------:R-:W-:Y:S02]  /*14d00*/  IMAD.MOV.U32 R22, RZ, RZ, R12 ;  /* 0x000000ffff167224 */ /* 0x000fe400078e000c */
[----:B------:R-:W-:Y:S01]  /*14d10*/  IMAD.MOV.U32 R23, RZ, RZ, R13 ;  /* 0x000000ffff177224 */ /* 0x000fe200078e000d */
[----:B------:R-:W-:Y:S06]  /*14d20*/  BRA `(.L_x_14700) ;  /* 0x00000000005c7947 */ /* 0x000fec0003800000 */
.L_x_14701:
        /* <DEDUP_REMOVED lines=22> */
.L_x_14729:
[----:B------:R-:W-:Y:S05]  /*14e90*/  BSYNC B4 ;  /* 0x0000000000047941 */ /* 0x000fea0003800000 */
.L_x_14700:
[----:B------:R-:W-:Y:S05]  /*14ea0*/  BSYNC B3 ;  /* 0x0000000000037941 */ /* 0x000fea0003800000 */
.L_x_14696:
        /* <DEDUP_REMOVED lines=24> */
[----:B------:R-:W-:Y:S01]  /*15030*/  MOV R6, R12 ;  /* 0x0000000c00067202 */ /* 0x000fe20000000f00 */
[----:B------:R-:W-:-:S07]  /*15040*/  IMAD.MOV.U32 R7, RZ, RZ, R13 ;  /* 0x000000ffff077224 */ /* 0x000fce00078e000d */
.L_x_14733:
[----:B------:R-:W-:Y:S05]  /*15050*/  BSYNC B4 ;  /* 0x0000000000047941 */ /* 0x000fea0003800000 */
.L_x_14732:
        /* <DEDUP_REMOVED lines=39> */
.L_x_14741:
[----:B------:R-:W-:Y:S05]  /*152d0*/  BSYNC B5 ;  /* 0x0000000000057941 */ /* 0x000fea0003800000 */
.L_x_14740:
[----:B------:R-:W-:Y:S02]  /*152e0*/  IMAD.MOV.U32 R54, RZ, RZ, R12 ;  /* 0x000000ffff367224 */ /* 0x000fe400078e000c */
[----:B------:R-:W-:Y:S01]  /*152f0*/  IMAD.MOV.U32 R55, RZ, RZ, R13 ;  /* 0x000000ffff377224 */ /* 0x000fe200078e000d */
[----:B------:R-:W-:Y:S06]  /*15300*/  BRA `(.L_x_14739) ;  /* 0x0000000000047947 */ /* 0x000fec0003800000 */
.L_x_14738:
[----:B------:R-:W-:-:S11]  /*15310*/  DADD R54, -R24, R46 ;  /* 0x0000000018367229 */ /* 0x000fd6000000012e */
.L_x_14739:
[----:B------:R-:W-:Y:S05]  /*15320*/  BSYNC B4 ;  /* 0x0000000000047941 */ /* 0x000fea0003800000 */
.L_x_14737:
[----:B------:R-:W-:Y:S01]  /*15330*/  DSETP.GEU.AND P0, PT, R38, RZ, PT ;  /* 0x000000ff2600722a */ /* 0x000fe20003f0e000 */
[----:B------:R-:W-:-:S13]  /*15340*/  BSSY B4, `(.L_x_14742) ;  /* 0x000001e000047945 */ /* 0x000fda0003800000 */
[----:B------:R-:W-:Y:S05]  /*15350*/  @!P0 BRA `(.L_x_14743) ;  /* 0x00000000006c8947 */ /* 0x000fea0003800000 */
[----:B------:R-:W-:-:S14]  /*15360*/  DSETP.NEU.AND P0, PT, R38, RZ, PT ;  /* 0x000000ff2600722a */ /* 0x000fdc0003f0d000 */
        /* <DEDUP_REMOVED lines=22> */
.L_x_14746:
[----:B------:R-:W-:Y:S05]  /*154d0*/  BSYNC B5 ;  /* 0x0000000000057941 */ /* 0x000fea0003800000 */
.L_x_14745:
[----:B------:R-:W-:Y:S02]  /*154e0*/  IMAD.MOV.U32 R4, RZ, RZ, R12 ;  /* 0x000000ffff047224 */ /* 0x000fe400078e000c */
[----:B------:R-:W-:Y:S01]  /*154f0*/  IMAD.MOV.U32 R5, RZ, RZ, R13 ;  /* 0x000000ffff057224 */ /* 0x000fe200078e000d */
[----:B------:R-:W-:Y:S06]  /*15500*/  BRA `(.L_x_14744) ;  /* 0x0000000000047947 */ /* 0x000fec0003800000 */
.L_x_14743:
[----:B------:R-:W-:-:S11]  /*15510*/  DADD R4, -R38, R52 ;  /* 0x0000000026047229 */ /* 0x000fd60000000134 */
.L_x_14744:
[----:B------:R-:W-:Y:S05]  /*15520*/  BSYNC B4 ;  /* 0x0000000000047941 */ /* 0x000fea0003800000 */
.L_x_14742:
        /* <DEDUP_REMOVED lines=29> */
.L_x_14748:
[----:B------:R-:W-:Y:S05]  /*15700*/  BSYNC B4 ;  /* 0x0000000000047941 */ /* 0x000fea0003800000 */
.L_x_14747:
[----:B------:R-:W-:Y:S01]  /*15710*/  PLOP3.LUT P0, PT, PT, PT, PT, 0x80, 0x0 ;  /* 0x000000000000781c */ /* 0x000fe20003f0f070 */
[----:B------:R-:W-:-:S12]  /*15720*/  BRA `(.L_x_14734) ;  /* 0x0000000800547947 */ /* 0x000fd80003800000 */
.L_x_14736:
[----:B------:R-:W-:-:S14]  /*15730*/  DSETP.GT.AND P0, PT, R2, 1, PT ;  /* 0x3ff000000200742a */ /* 0x000fdc0003f04000 */
[----:B------:R-:W-:Y:S05]  /*15740*/  @P0 BRA `(.L_x_14749) ;  /* 0x0000000000780947 */ /* 0x000fea0003800000 */
[----:B------:R-:W-:Y:S01]  /*15750*/  DADD R4, -R2, 1 ;  /* 0x3ff0000002047429 */ /* 0x000fe20000000100 */
[----:B------:R-:W-:Y:S01]  /*15760*/  IMAD.MOV.U32 R14, RZ, RZ, 0x0 ;  /* 0x00000000ff0e7424 */ /* 0x000fe200078e00ff */
[----:B------:R-:W-:Y:S01]  /*15770*/  MOV R15, 0x3fd80000 ;  /* 0x3fd80000000f7802 */ /* 0x000fe20000000f00 */
[----:B------:R-:W-:Y:S05]  /*15780*/  BSSY B4, `(.L_x_14750) ;  /* 0x0000018000047945 */ /* 0x000fea0003800000 */
        /* <DEDUP_REMOVED lines=23> */
.L_x_14751:
[----:B------:R-:W-:Y:S05]  /*15900*/  BSYNC B4 ;  /* 0x0000000000047941 */ /* 0x000fea0003800000 */
.L_x_14750:
[----:B------:R-:W-:Y:S01]  /*15910*/  PLOP3.LUT P0, PT, PT, PT, PT, 0x80, 0x0 ;  /* 0x000000000000781c */ /* 0x000fe20003f0f070 */
[----:B------:R-:W-:-:S12]  /*15920*/  BRA `(.L_x_14734) ;  /* 0x0000000400d47947 */ /* 0x000fd80003800000 */
.L_x_14749:
[----:B------:R-:W-:Y:S01]  /*15930*/  DMUL R32, R24, R38 ;  /* 0x0000002618207228 */ /* 0x000fe20000000000 */
[----:B------:R-:W-:Y:S01]  /*15940*/  IMAD.MOV.U32 R20, RZ, RZ, 0x0 ;  /* 0x00000000ff147424 */ /* 0x000fe200078e00ff */
[----:B------:R-:W-:Y:S01]  /*15950*/  DMUL R4, R4, 8.11296384146066816958e+31 ;  /* 0x4690000004047828 */ /* 0x000fe20000000000 */
[----:B------:R-:W-:Y:S01]  /*15960*/  IMAD.MOV.U32 R21, RZ, RZ, 0x3fd80000 ;  /* 0x3fd80000ff157424 */ /* 0x000fe200078e00ff */
[----:B------:R-:W-:Y:S02]  /*15970*/  BSSY B4, `(.L_x_14752) ;  /* 0x0000018000047945 */ /* 0x000fe40003800000 */
[----:B------:R-:W0:Y:S04]  /*15980*/  MUFU.RSQ64H R13, R33 ;  /* 0x00000021000d7308 */ /* 0x000e280000001c00 */
[----:B------:R-:W-:Y:S01]  /*15990*/  IADD3 R12, R33, -0x3500000, RZ ;  /* 0xfcb00000210c7810 */ /* 0x000fe20007ffe0ff */
[----:B------:R-:W-:-:S03]  /*159a0*/  DMUL R4, R2, R4 ;  /* 0x0000000402047228 */ /* 0x000fc60000000000 */
        /* <DEDUP_REMOVED lines=20> */
.L_x_14753:
[----:B------:R-:W-:Y:S05]  /*15af0*/  BSYNC B4 ;  /* 0x0000000000047941 */ /* 0x000fea0003800000 */
.L_x_14752:
        /* <DEDUP_REMOVED lines=21> */
.L_x_14755:
[----:B------:R-:W-:Y:S05]  /*15c50*/  BSYNC B4 ;  /* 0x0000000000047941 */ /* 0x000fea0003800000 */
.L_x_14754:
[----:B------:R-:W-:Y:S01]  /*15c60*/  DMUL R2, R2, 8.11296384146066816958e+31 ;  /* 0x4690000002027828 */ /* 0x000fe20000000000 */
[----:B------:R-:W-:Y:S01]  /*15c70*/  PLOP3.LUT P0, PT, PT, PT, PT, 0x80, 0x0 ;  /* 0x000000000000781c */ /* 0x000fe20003f0f070 */
[----:B------:R-:W-:Y:S02]  /*15c80*/  IMAD.MOV.U32 R4, RZ, RZ, R12 ;  /* 0x000000ffff047224 */ /* 0x000fe400078e000c */
[----:B------:R-:W-:Y:S01]  /*15c90*/  IMAD.MOV.U32 R5, RZ, RZ, R13 ;  /* 0x000000ffff057224 */ /* 0x000fe200078e000d */
[----:B------:R-:W-:Y:S09]  /*15ca0*/  BRA `(.L_x_14734) ;  /* 0x0000000000f47947 */ /* 0x000ff20003800000 */
.L_x_14735:
[----:B------:R-:W0:Y:S01]  /*15cb0*/  MUFU.RSQ64H R13, R5 ;  /* 0x00000005000d7308 */ /* 0x000e220000001c00 */
[----:B------:R-:W-:Y:S01]  /*15cc0*/  IADD3 R12, R5, -0x3500000, RZ ;  /* 0xfcb00000050c7810 */ /* 0x000fe20007ffe0ff */
[----:B------:R-:W-:Y:S01]  /*15cd0*/  IMAD.MOV.U32 R14, RZ, RZ, 0x0 ;  /* 0x00000000ff0e7424 */ /* 0x000fe200078e00ff */
[----:B------:R-:W-:Y:S01]  /*15ce0*/  BSSY B4, `(.L_x_14756) ;  /* 0x0000015000047945 */ /* 0x000fe20003800000 */
[----:B------:R-:W-:Y:S01]  /*15cf0*/  IMAD.MOV.U32 R15, RZ, RZ, 0x3fd80000 ;  /* 0x3fd80000ff0f7424 */ /* 0x000fe200078e00ff */
        /* <DEDUP_REMOVED lines=19> */
.L_x_14757:
[----:B------:R-:W-:Y:S05]  /*15e30*/  BSYNC B4 ;  /* 0x0000000000047941 */ /* 0x000fea0003800000 */
.L_x_14756:
        /* <DEDUP_REMOVED lines=29> */
.L_x_14759:
[----:B------:R-:W-:Y:S05]  /*16010*/  BSYNC B4 ;  /* 0x0000000000047941 */ /* 0x000fea0003800000 */
.L_x_14758:
[----:B------:R-:W-:Y:S01]  /*16020*/  DMUL R4, R4, R24 ;  /* 0x0000001804047228 */ /* 0x000fe20000000000 */
[----:B------:R-:W-:Y:S01]  /*16030*/  PLOP3.LUT P0, PT, PT, PT, PT, 0x80, 0x0 ;  /* 0x000000000000781c */ /* 0x000fe20003f0f070 */
[----:B------:R-:W-:-:S12]  /*16040*/  BRA `(.L_x_14734) ;  /* 0x00000000000c7947 */ /* 0x000fd80003800000 */
.L_x_14731:
[----:B------:R-:W-:Y:S01]  /*16050*/  DMUL R4, R20, 9.00719925474099200000e+15 ;  /* 0x4340000014047828 */ /* 0x000fe20000000000 */
[----:B------:R-:W-:Y:S01]  /*16060*/  PLOP3.LUT P0, PT, PT, PT, PT, 0x80, 0x0 ;  /* 0x000000000000781c */ /* 0x000fe20003f0f070 */
[----:B------:R-:W-:-:S12]  /*16070*/  DMUL R2, R2, 9.00719925474099200000e+15 ;  /* 0x4340000002027828 */ /* 0x000fd80000000000 */
.L_x_14734:
[----:B------:R-:W-:Y:S05]  /*16080*/  BSYNC B3 ;  /* 0x0000000000037941 */ /* 0x000fea0003800000 */
.L_x_14730:
        /* <DEDUP_REMOVED lines=31> */
[----:B------:R-:W-:-:S04]  /*16280*/  MOV R6, RZ ;  /* 0x000000ff00067202 */ /* 0x000fc80000000f00 */
        /* <DEDUP_REMOVED lines=35> */
.L_x_14765:
[----:B------:R-:W-:-:S11]  /*164c0*/  DMUL R2, RZ, |R6| ;  /* 0x40000006ff027228 */ /* 0x000fd60000000000 */
.L_x_14766:
[----:B------:R-:W-:Y:S05]  /*164d0*/  BSYNC B0 ;  /* 0x0000000000007941 */ /* 0x000fea0003800000 */
.L_x_14764:
        /* <DEDUP_REMOVED lines=11> */
.L_x_14763:
        /* <DEDUP_REMOVED lines=12> */
[----:B------:R-:W-:Y:S01]  /*16650*/  @!P0 IMAD.MOV.U32 R4, RZ, RZ, 0x33145c07 ;  /* 0x33145c07ff048424 */ /* 0x000fe200078e00ff */
[----:B------:R-:W-:-:S04]  /*16660*/  @!P0 MOV R5, 0x3c91a626 ;  /* 0x3c91a62600058802 */ /* 0x000fc80000000f00 */
        /* <DEDUP_REMOVED lines=39> */
.L_x_14762:
        /* <DEDUP_REMOVED lines=62> */
.L_x_14770:
[----:B------:R-:W-:-:S11]  /*16cc0*/  DMUL R2, RZ, |R6| ;  /* 0x40000006ff027228 */ /* 0x000fd60000000000 */
.L_x_14771:
[----:B------:R-:W-:Y:S05]  /*16cd0*/  BSYNC B0 ;  /* 0x0000000000007941 */ /* 0x000fea0003800000 */
.L_x_14769:
        /* <DEDUP_REMOVED lines=11> */
.L_x_14768:
[----:B------:R-:W-:Y:S01]  /*16d90*/  DMUL R2, R6, R6 ;  /* 0x0000000606027228 */ /* 0x000fe20000000000 */
[----:B------:R-:W-:Y:S01]  /*16da0*/  MOV R4, 0x180754af ;  /* 0x180754af00047802 */ /* 0x000fe20000000f00 */
[----:B------:R-:W-:Y:S01]  /*16db0*/  IMAD.MOV.U32 R5, RZ, RZ, 0x3fb3823b ;  /* 0x3fb3823bff057424 */ /* 0x000fe200078e00ff */
        /* <DEDUP_REMOVED lines=50> */
.L_x_14761:
        /* <DEDUP_REMOVED lines=27> */
[----:B------:R-:W-:Y:S02]  /*17290*/  MOV R13, R7 ;  /* 0x00000007000d7202 */ /* 0x000fe40000000f00 */
[----:B------:R-:W-:-:S07]  /*172a0*/  MOV R0, 0x172c0 ;  /* 0x000172c000007802 */ /* 0x000fce0000000f00 */
[----:B------:R-:W-:Y:S05]  /*172b0*/  CALL.REL.NOINC `($__internal_27_$__cuda_sm20_div_rn_f64_full) ;  /* 0x000000d000307944 */ /* 0x000fea0003c00000 */
.L_x_14774:
[----:B------:R-:W-:Y:S05]  /*172c0*/  BSYNC B4 ;  /* 0x0000000000047941 */ /* 0x000fea0003800000 */
.L_x_14773:
        /* <DEDUP_REMOVED lines=82> */
.L_x_14776:
[----:B------:R-:W-:Y:S02]  /*177f0*/  FSEL R6, RZ, 3.37028055040000000000e+12, P1 ;  /* 0x54442d18ff067808 */ /* 0x000fe40000800000 */
[----:B------:R-:W-:-:S07]  /*17800*/  FSEL R7, RZ, 2.1426990032196044922, P1 ;  /* 0x400921fbff077808 */ /* 0x000fce0000800000 */
.L_x_14777:
[----:B------:R-:W-:Y:S05]  /*17810*/  BSYNC B0 ;  /* 0x0000000000007941 */ /* 0x000fea0003800000 */
.L_x_14775:
[----:B------:R-:W-:Y:S01]  /*17820*/  DADD R2, |R4|, |R2| ;  /* 0x0000000004027229 */ /* 0x000fe20000000602 */
[----:B------:R-:W-:-:S07]  /*17830*/  LOP3.LUT R5, R7, 0x80000000, R5, 0xb8, !PT ;  /* 0x8000000007057812 */ /* 0x000fce00078eb805 */
[----:B------:R-:W-:-:S06]  /*17840*/  DSETP.GTU.AND P0, PT, |R2|, +INF , PT ;  /* 0x7ff000000200742a */ /* 0x000fcc0003f0c200 */
[----:B------:R-:W-:Y:S02]  /*17850*/  FSEL R2, R2, R6, P0 ;  /* 0x0000000602027208 */ /* 0x000fe40000000000 */
[----:B------:R-:W-:Y:S01]  /*17860*/  FSEL R3, R3, R5, P0 ;  /* 0x0000000503037208 */ /* 0x000fe20000000000 */
[----:B------:R-:W-:Y:S06]  /*17870*/  BRA `(.L_x_14767) ;  /* 0x0000000400d47947 */ /* 0x000fec0003800000 */
.L_x_14772:
        /* <DEDUP_REMOVED lines=26> */
.L_x_14779:
[----:B------:R-:W-:Y:S05]  /*17a20*/  BSYNC B4 ;  /* 0x0000000000047941 */ /* 0x000fea0003800000 */
.L_x_14778:
        /* <DEDUP_REMOVED lines=82> */
.L_x_14781:
[----:B------:R-:W-:Y:S02]  /*17f50*/  FSEL R6, RZ, 3.37028055040000000000e+12, P1 ;  /* 0x54442d18ff067808 */ /* 0x000fe40000800000 */
[----:B------:R-:W-:-:S07]  /*17f60*/  FSEL R7, RZ, 2.1426990032196044922, P1 ;  /* 0x400921fbff077808 */ /* 0x000fce0000800000 */
.L_x_14782:
[----:B------:R-:W-:Y:S05]  /*17f70*/  BSYNC B0 ;  /* 0x0000000000007941 */ /* 0x000fea0003800000 */
.L_x_14780:
[----:B------:R-:W-:Y:S01]  /*17f80*/  DADD R2, |R4|, |R2| ;  /* 0x0000000004027229 */ /* 0x000fe20000000602 */
[----:B------:R-:W-:-:S07]  /*17f90*/  LOP3.LUT R5, R7, 0x80000000, R5, 0xb8, !PT ;  /* 0x8000000007057812 */ /* 0x000fce00078eb805 */
[----:B------:R-:W-:-:S06]  /*17fa0*/  DSETP.GTU.AND P0, PT, |R2|, +INF , PT ;  /* 0x7ff000000200742a */ /* 0x000fcc0003f0c200 */
[----:B------:R-:W-:Y:S02]  /*17fb0*/  FSEL R2, R2, R6, P0 ;  /* 0x0000000602027208 */ /* 0x000fe40000000000 */
[----:B------:R-:W-:-:S07]  /*17fc0*/  FSEL R3, R3, R5, P0 ;  /* 0x0000000503037208 */ /* 0x000fce0000000000 */
.L_x_14767:
[----:B------:R-:W-:Y:S05]  /*17fd0*/  BSYNC B3 ;  /* 0x0000000000037941 */ /* 0x000fea0003800000 */
.L_x_14760:
[----:B------:R-:W-:Y:S01]  /*17fe0*/  DADD R4, -RZ, -R22 ;  /* 0x00000000ff047229 */ /* 0x000fe20000000916 */
[----:B------:R-:W-:-:S09]  /*17ff0*/  ISETP.NE.AND P0, PT, R57, RZ, PT ;  /* 0x000000ff3900720c */ /* 0x000fd20003f05270 */
[----:B------:R-:W-:Y:S02]  /*18000*/  FSEL R20, R4, R22, !P0 ;  /* 0x0000001604147208 */ /* 0x000fe40004000000 */
[----:B------:R-:W-:Y:S01]  /*18010*/  FSEL R21, R5, R23, !P0 ;  /* 0x0000001705157208 */ /* 0x000fe20004000000 */
[----:B------:R-:W-:Y:S06]  /*18020*/  BRA `(.L_x_14783) ;  /* 0x0000003000287947 */ /* 0x000fec0003800000 */
.L_x_14695:
[----:B------:R-:W2:Y:S01]  /*18030*/  LDL.64 R2, [R1+0x8] ;  /* 0x0000080001027983 */ /* 0x000ea20000100a00 */
[----:B------:R-:W-:Y:S01]  /*18040*/  UMOV UR4, 0x54442d18 ;  /* 0x54442d1800047882 */ /* 0x000fe20000000000 */
[----:B------:R-:W-:Y:S01]  /*18050*/  UMOV UR5, 0x3ff921fb ;  /* 0x3ff921fb00057882 */ /* 0x000fe20000000000 */
[----:B------:R-:W-:Y:S02]  /*18060*/  DADD R20, -RZ, -R18 ;  /* 0x00000000ff147229 */ /* 0x000fe40000000912 */
[----:B--2---:R-:W-:-:S08]  /*18070*/  DADD R2, R2, -R16 ;  /* 0x0000000002027229 */ /* 0x004fd00000000810 */
[----:B------:R-:W-:Y:S01]  /*18080*/  DADD R2, R2, UR4 ;  /* 0x0000000402027e29 */ /* 0x000fe20008000000 */
[----:B------:R-:W-:Y:S10]  /*18090*/  BRA `(.L_x_14783) ;  /* 0x00000030000c7947 */ /* 0x000ff40003800000 */
.L_x_14694:
[----:B------:R-:W-:Y:S01]  /*180a0*/  DADD R20, -RZ, -R18 ;  /* 0x00000000ff147229 */ /* 0x000fe20000000912 */
[----:B------:R-:W-:Y:S01]  /*180b0*/  CS2R R2, SRZ ;  /* 0x0000000000027805 */ /* 0x000fe2000001ff00 */
[----:B------:R-:W-:Y:S09]  /*180c0*/  BRA `(.L_x_14783) ;  /* 0x0000003000007947 */ /* 0x000ff20003800000 */
.L_x_14693:
        /* <DEDUP_REMOVED lines=21> */
[----:B------:R-:W-:Y:S02]  /*18220*/  IMAD.MOV.U32 R24, RZ, RZ, R14 ;  /* 0x000000ffff187224 */ /* 0x000fe400078e000e */
[----:B------:R-:W-:Y:S01]  /*18230*/  IMAD.MOV.U32 R25, RZ, RZ, R15 ;  /* 0x000000ffff197224 */ /* 0x000fe200078e000f */
[----:B------:R-:W-:-:S09]  /*18240*/  DFMA R22, R22, R22, R22 ;  /* 0x000000161616722b */ /* 0x000fd20000000016 */
[----:B------:R-:W-:Y:S02]  /*18250*/  @!P0 DMUL R24, R24, 1.80143985094819840000e+16 ;  /* 0x4350000018188828 */ /* 0x000fe40000000000 */
[----:B------:R-:W-:-:S08]  /*18260*/  DFMA R22, R12, R22, R12 ;  /* 0x000000160c16722b */ /* 0x000fd0000000000c */
[----:B------:R-:W-:Y:S01]  /*18270*/  DFMA R12, -R6, R22, 1 ;  /* 0x3ff00000060c742b */ /* 0x000fe20000000116 */
[----:B------:R-:W-:Y:S02]  /*18280*/  @!P0 IMAD.MOV.U32 R15, RZ, RZ, R25 ;  /* 0x000000ffff0f8224 */ /* 0x000fe400078e0019 */
[----:B------:R-:W-:Y:S02]  /*18290*/  @!P0 IMAD.MOV.U32 R14, RZ, RZ, R24 ;  /* 0x000000ffff0e8224 */ /* 0x000fe400078e0018 */
[----:B------:R-:W-:-:S03]  /*182a0*/  VIADD R0, R15, 0xffffffff ;  /* 0xffffffff0f007836 */ /* 0x000fc60000000000 */
[----:B------:R-:W-:Y:S02]  /*182b0*/  DFMA R12, R22, R12, R22 ;  /* 0x0000000c160c722b */ /* 0x000fe40000000016 */
[----:B------:R-:W-:-:S06]  /*182c0*/  ISETP.GE.U32.AND P1, PT, R0, 0x7fefffff, PT ;  /* 0x7fefffff0000780c */ /* 0x000fcc0003f26070 */
[----:B------:R-:W-:-:S07]  /*182d0*/  DMUL R22, R20, R12 ;  /* 0x0000000c14167228 */ /* 0x000fce0000000000 */
[----:B------:R-:W-:Y:S01]  /*182e0*/  @P1 FSETP.NEU.FTZ.AND P2, PT, R25, RZ, PT ;  /* 0x000000ff1900120b */ /* 0x000fe20003f5d000 */
[----:B------:R-:W-:-:S08]  /*182f0*/  DFMA R28, -R6, R22, R20 ;  /* 0x00000016061c722b */ /* 0x000fd00000000114 */
[----:B------:R-:W-:Y:S01]  /*18300*/  DFMA R12, R12, R28, R22 ;  /* 0x0000001c0c0c722b */ /* 0x000fe20000000016 */
[----:B------:R-:W-:Y:S01]  /*18310*/  @P1 IMAD.MOV.U32 R22, RZ, RZ, 0x0 ;  /* 0x00000000ff161424 */ /* 0x000fe200078e00ff */
[----:B------:R-:W-:-:S06]  /*18320*/  @P1 MOV R23, 0x7ff00000 ;  /* 0x7ff0000000171802 */ /* 0x000fcc0000000f00 */
[----:B------:R-:W-:Y:S02]  /*18330*/  @P1 DFMA R22, R24, R22, +INF ;  /* 0x7ff000001816142b */ /* 0x000fe40000000016 */
        /* <DEDUP_REMOVED lines=69> */
.L_x_14788:
[----:B------:R-:W-:Y:S05]  /*18790*/  BSYNC B0 ;  /* 0x0000000000007941 */ /* 0x000fea0003800000 */
.L_x_14787:
        /* <DEDUP_REMOVED lines=8> */
.L_x_14790:
[----:B------:R-:W-:Y:S05]  /*18820*/  BSYNC B4 ;  /* 0x0000000000047941 */ /* 0x000fea0003800000 */
.L_x_14789:
        /* <DEDUP_REMOVED lines=82> */
.L_x_14792:
[----:B------:R-:W-:-:S04]  /*18d50*/  ISETP.GE.AND P0, PT, R17, RZ, PT ;  /* 0x000000ff1100720c */ /* 0x000fc80003f06270 */
[----:B------:R-:W-:Y:S02]  /*18d60*/  FSEL R6, RZ, 3.37028055040000000000e+12, P0 ;  /* 0x54442d18ff067808 */ /* 0x000fe40000000000 */
[----:B------:R-:W-:-:S07]  /*18d70*/  FSEL R7, RZ, 2.1426990032196044922, P0 ;  /* 0x400921fbff077808 */ /* 0x000fce0000000000 */
.L_x_14793:
[----:B------:R-:W-:Y:S05]  /*18d80*/  BSYNC B0 ;  /* 0x0000000000007941 */ /* 0x000fea0003800000 */
.L_x_14791:
[----:B------:R-:W-:Y:S01]  /*18d90*/  DADD R2, R2, R4 ;  /* 0x0000000002027229 */ /* 0x000fe20000000004 */
[----:B------:R-:W-:Y:S01]  /*18da0*/  LOP3.LUT R5, R7, 0x80000000, R19, 0xb8, !PT ;  /* 0x8000000007057812 */ /* 0x000fe200078eb813 */
[----:B------:R-:W-:-:S06]  /*18db0*/  DMUL R22, R22, 0.5 ;  /* 0x3fe0000016167828 */ /* 0x000fcc0000000000 */
[----:B------:R-:W-:-:S06]  /*18dc0*/  DSETP.GTU.AND P0, PT, |R2|, +INF , PT ;  /* 0x7ff000000200742a */ /* 0x000fcc0003f0c200 */
[----:B------:R-:W-:Y:S02]  /*18dd0*/  FSEL R2, R2, R6, P0 ;  /* 0x0000000602027208 */ /* 0x000fe40000000000 */
[----:B------:R-:W-:Y:S01]  /*18de0*/  FSEL R3, R3, R5, P0 ;  /* 0x0000000503037208 */ /* 0x000fe20000000000 */
[----:B------:R-:W-:Y:S06]  /*18df0*/  BRA `(.L_x_14794) ;  /* 0x0000002000387947 */ /* 0x000fec0003800000 */
.L_x_14786:
        /* <DEDUP_REMOVED lines=38> */
[----:B------:R-:W-:-:S06]  /*19060*/  MOV R22, 0x1 ;  /* 0x0000000100167802 */ /* 0x000fcc0000000f00 */
        /* <DEDUP_REMOVED lines=18> */
[----:B------:R-:W-:Y:S02]  /*19190*/  @!P0 MOV R14, R24 ;  /* 0x00000018000e8202 */ /* 0x000fe40000000f00 */
        /* <DEDUP_REMOVED lines=77> */
.L_x_14796:
[----:B------:R-:W-:Y:S05]  /*19670*/  BSYNC B0 ;  /* 0x0000000000007941 */ /* 0x000fea0003800000 */
.L_x_14795:
        /* <DEDUP_REMOVED lines=8> */
.L_x_14798:
[----:B------:R-:W-:Y:S05]  /*19700*/  BSYNC B4 ;  /* 0x0000000000047941 */ /* 0x000fea0003800000 */
.L_x_14797:
        /* <DEDUP_REMOVED lines=82> */
.L_x_14800:
[----:B------:R-:W-:-:S04]  /*19c30*/  ISETP.GE.AND P0, PT, R17, RZ, PT ;  /* 0x000000ff1100720c */ /* 0x000fc80003f06270 */
[----:B------:R-:W-:Y:S02]  /*19c40*/  FSEL R6, RZ, 3.37028055040000000000e+12, P0 ;  /* 0x54442d18ff067808 */ /* 0x000fe40000000000 */
[----:B------:R-:W-:-:S07]  /*19c50*/  FSEL R7, RZ, 2.1426990032196044922, P0 ;  /* 0x400921fbff077808 */ /* 0x000fce0000000000 */
.L_x_14801:
[----:B------:R-:W-:Y:S05]  /*19c60*/  BSYNC B0 ;  /* 0x0000000000007941 */ /* 0x000fea0003800000 */
.L_x_14799:
[----:B------:R-:W-:Y:S01]  /*19c70*/  DADD R2, R2, R4 ;  /* 0x0000000002027229 */ /* 0x000fe20000000004 */
[----:B------:R-:W-:-:S07]  /*19c80*/  LOP3.LUT R5, R7, 0x80000000, R19, 0xb8, !PT ;  /* 0x8000000007057812 */ /* 0x000fce00078eb813 */
[----:B------:R-:W-:-:S06]  /*19c90*/  DSETP.GTU.AND P0, PT, |R2|, +INF , PT ;  /* 0x7ff000000200742a */ /* 0x000fcc0003f0c200 */
[----:B------:R-:W-:Y:S02]  /*19ca0*/  FSEL R2, R2, R6, P0 ;  /* 0x0000000602027208 */ /* 0x000fe40000000000 */
[----:B------:R-:W-:Y:S01]  /*19cb0*/  FSEL R3, R3, R5, P0 ;  /* 0x0000000503037208 */ /* 0x000fe20000000000 */
[----:B------:R-:W-:Y:S06]  /*19cc0*/  BRA `(.L_x_14794) ;  /* 0x0000001000847947 */ /* 0x000fec0003800000 */
.L_x_14785:
        /* <DEDUP_REMOVED lines=23> */
.L_x_14803:
[----:B------:R-:W-:Y:S05]  /*19e40*/  BSYNC B4 ;  /* 0x0000000000047941 */ /* 0x000fea0003800000 */
.L_x_14802:
        /* <DEDUP_REMOVED lines=24> */
[----:B------:R-:W-:Y:S02]  /*19fd0*/  IMAD.MOV.U32 R14, RZ, RZ, R12 ;  /* 0x000000ffff0e7224 */ /* 0x000fe400078e000c */
[----:B------:R-:W-:-:S07]  /*19fe0*/  IMAD.MOV.U32 R15, RZ, RZ, R13 ;  /* 0x000000ffff0f7224 */ /* 0x000fce00078e000d */
.L_x_14805:
[----:B------:R-:W-:Y:S05]  /*19ff0*/  BSYNC B4 ;  /* 0x0000000000047941 */ /* 0x000fea0003800000 */
.L_x_14804:
        /* <DEDUP_REMOVED lines=17> */
[----:B------:R-:W-:Y:S01]  /*1a110*/  IMAD.U32 R23, RZ, RZ, UR6 ;  /* 0x00000006ff177e24 */ /* 0x000fe2000f8e00ff */
[----:B------:R-:W-:Y:S02]  /*1a120*/  IADD3 R25, -R0, 0x7fd00000, RZ ;  /* 0x7fd0000000197810 */ /* 0x000fe40007ffe1ff */
[----:B------:R-:W-:Y:S01]  /*1a130*/  SEL R12, R30, R22, P1 ;  /* 0x000000161e0c7207 */ /* 0x000fe20000800000 */
[----:B------:R-:W-:Y:S01]  /*1a140*/  IMAD.MOV.U32 R30, RZ, RZ, RZ ;  /* 0x000000ffff1e7224 */ /* 0x000fe200078e00ff */
[----:B------:R-:W-:Y:S02]  /*1a150*/  ISETP.GE.U32.AND P2, PT, R15, 0x7ff00000, PT ;  /* 0x7ff000000f00780c */ /* 0x000fe40003f46070 */
[C---:B------:R-:W-:Y:S02]  /*1a160*/  DMUL R28, R24.reuse, R14 ;  /* 0x0000000e181c7228 */ /* 0x040fe40000000000 */
        /* <DEDUP_REMOVED lines=33> */
[----:B------:R-:W-:Y:S01]  /*1a380*/  @!P0 MOV R15, R25 ;  /* 0x00000019000f8202 */ /* 0x000fe20000000f00 */
[----:B------:R-:W-:Y:S01]  /*1a390*/  DMUL R22, R20, R12 ;  /* 0x0000000c14167228 */ /* 0x000fe20000000000 */
[----:B------:R-:W-:-:S03]  /*1a3a0*/  @!P0 IMAD.MOV.U32 R14, RZ, RZ, R24 ;  /* 0x000000ffff0e8224 */ /* 0x000fc600078e0018 */
[----:B------:R-:W-:-:S04]  /*1a3b0*/  VIADD R0, R15, 0xffffffff ;  /* 0xffffffff0f007836 */ /* 0x000fc80000000000 */
[----:B------:R-:W-:Y:S01]  /*1a3c0*/  DFMA R28, -R6, R22, R20 ;  /* 0x00000016061c722b */ /* 0x000fe20000000114 */
[----:B------:R-:W-:-:S07]  /*1a3d0*/  ISETP.GE.U32.AND P1, PT, R0, 0x7fefffff, PT ;  /* 0x7fefffff0000780c */ /* 0x000fce0003f26070 */
[----:B------:R-:W-:-:S06]  /*1a3e0*/  DFMA R12, R12, R28, R22 ;  /* 0x0000001c0c0c722b */ /* 0x000fcc0000000016 */
[----:B------:R-:W-:Y:S01]  /*1a3f0*/  @P1 IMAD.MOV.U32 R22, RZ, RZ, 0x0 ;  /* 0x00000000ff161424 */ /* 0x000fe200078e00ff */
[----:B------:R-:W-:Y:S01]  /*1a400*/  @P1 FSETP.NEU.FTZ.AND P2, PT, R25, RZ, PT ;  /* 0x000000ff1900120b */ /* 0x000fe20003f5d000 */
[----:B------:R-:W-:Y:S02]  /*1a410*/  @P1 IMAD.MOV.U32 R23, RZ, RZ, 0x7ff00000 ;  /* 0x7ff00000ff171424 */ /* 0x000fe400078e00ff */
[----:B------:R-:W-:-:S04]  /*1a420*/  FFMA R0, RZ, R7, R13 ;  /* 0x00000007ff007223 */ /* 0x000fc8000000000d */
[----:B------:R-:W-:Y:S01]  /*1a430*/  @P1 DFMA R22, R24, R22, +INF ;  /* 0x7ff000001816142b */ /* 0x000fe20000000016 */
[----:B------:R-:W-:Y:S01]  /*1a440*/  FSETP.GT.AND P3, PT, |R0|, 1.469367938527859385e-39, PT ;  /* 0x001000000000780b */ /* 0x000fe20003f64200 */
[----:B------:R-:W-:Y:S02]  /*1a450*/  IMAD.MOV.U32 R0, RZ, RZ, -0x3ff ;  /* 0xfffffc01ff007424 */ /* 0x000fe400078e00ff */
[----:B------:R-:W-:-:S06]  /*1a460*/  @!P0 IMAD.MOV.U32 R0, RZ, RZ, -0x435 ;  /* 0xfffffbcbff008424 */ /* 0x000fcc00078e00ff */
        /* <DEDUP_REMOVED lines=65> */
.L_x_14807:
[----:B------:R-:W-:Y:S05]  /*1a880*/  BSYNC B0 ;  /* 0x0000000000007941 */ /* 0x000fea0003800000 */
.L_x_14806:
        /* <DEDUP_REMOVED lines=8> */
.L_x_14809:
[----:B------:R-:W-:Y:S05]  /*1a910*/  BSYNC B4 ;  /* 0x0000000000047941 */ /* 0x000fea0003800000 */
.L_x_14808:
        /* <DEDUP_REMOVED lines=82> */
.L_x_14811:
[----:B------:R-:W-:-:S04]  /*1ae40*/  ISETP.GE.AND P0, PT, R17, RZ, PT ;  /* 0x000000ff1100720c */ /* 0x000fc80003f06270 */
[----:B------:R-:W-:Y:S02]  /*1ae50*/  FSEL R6, RZ, 3.37028055040000000000e+12, P0 ;  /* 0x54442d18ff067808 */ /* 0x000fe40000000000 */
[----:B------:R-:W-:-:S07]  /*1ae60*/  FSEL R7, RZ, 2.1426990032196044922, P0 ;  /* 0x400921fbff077808 */ /* 0x000fce0000000000 */
.L_x_14812:
[----:B------:R-:W-:Y:S05]  /*1ae70*/  BSYNC B0 ;  /* 0x0000000000007941 */ /* 0x000fea0003800000 */
.L_x_14810:
[----:B------:R-:W-:Y:S01]  /*1ae80*/  DADD R2, R2, R4 ;  /* 0x0000000002027229 */ /* 0x000fe20000000004 */
[----:B------:R-:W-:Y:S01]  /*1ae90*/  LOP3.LUT R5, R7, 0x80000000, R19, 0xb8, !PT ;  /* 0x8000000007057812 */ /* 0x000fe200078eb813 */
[----:B------:R-:W-:-:S06]  /*1aea0*/  DADD R22, R22, 1 ;  /* 0x3ff0000016167429 */ /* 0x000fcc0000000000 */
[----:B------:R-:W-:-:S06]  /*1aeb0*/  DSETP.GTU.AND P0, PT, |R2|, +INF , PT ;  /* 0x7ff000000200742a */ /* 0x000fcc0003f0c200 */
[----:B------:R-:W-:Y:S02]  /*1aec0*/  FSEL R2, R2, R6, P0 ;  /* 0x0000000602027208 */ /* 0x000fe40000000000 */
[----:B------:R-:W-:-:S07]  /*1aed0*/  FSEL R3, R3, R5, P0 ;  /* 0x0000000503037208 */ /* 0x000fce0000000000 */
.L_x_14794:
[----:B------:R-:W-:Y:S05]  /*1aee0*/  BSYNC B3 ;  /* 0x0000000000037941 */ /* 0x000fea0003800000 */
.L_x_14784:
        /* <DEDUP_REMOVED lines=9> */
.L_x_14692:
        /* <DEDUP_REMOVED lines=21> */
.L_x_14783:
[----:B------:R-:W-:Y:S05]  /*1b0d0*/  BSYNC B1 ;  /* 0x0000000000017941 */ /* 0x000fea0003800000 */
.L_x_14691:
[----:B------:R-:W-:-:S14]  /*1b0e0*/  DSETP.GTU.AND P0, PT, |R2|, +INF , PT ;  /* 0x7ff000000200742a */ /* 0x000fdc0003f0c200 */
        /* <DEDUP_REMOVED lines=9> */
.L_x_14813:
[----:B------:R-:W-:Y:S01]  /*1b180*/  DSETP.GTU.AND P0, PT, |R20|, +INF , PT ;  /* 0x7ff000001400742a */ /* 0x000fe20003f0c200 */
[----:B------:R-:W-:Y:S02]  /*1b190*/  IMAD.MOV.U32 R22, RZ, RZ, R2 ;  /* 0x000000ffff167224 */ /* 0x000fe400078e0002 */
[----:B------:R-:W-:-:S11]  /*1b1a0*/  IMAD.MOV.U32 R23, RZ, RZ, R3 ;  /* 0x000000ffff177224 */ /* 0x000fd600078e0003 */
[----:B------:R-:W-:-:S11]  /*1b1b0*/  @!P0 DADD R20, -RZ, |R20| ;  /* 0x00000000ff148229 */ /* 0x000fd60000000514 */
.L_x_14690:
[----:B------:R-:W-:Y:S05]  /*1b1c0*/  BSYNC B2 ;  /* 0x0000000000027941 */ /* 0x000fea0003800000 */
.L_x_14689:
        /* <DEDUP_REMOVED lines=34> */
[----:B------:R-:W-:Y:S01]  /*1b3f0*/  IMAD.MOV.U32 R34, RZ, RZ, RZ ;  /* 0x000000ffff227224 */ /* 0x000fe200078e00ff */
[----:B------:R-:W-:Y:S01]  /*1b400*/  DADD R26, R4, -1 ;  /* 0xbff00000041a7429 */ /* 0x000fe20000000000 */
[----:B------:R-:W-:Y:S01]  /*1b410*/  UMOV UR4, 0xffffffff ;  /* 0xffffffff00047882 */ /* 0x000fe20000000000 */
[----:B------:R-:W-:Y:S01]  /*1b420*/  UMOV UR5, 0x7fefffff ;  /* 0x7fefffff00057882 */ /* 0x000fe20000000000 */
[----:B------:R-:W-:Y:S01]  /*1b430*/  UMOV UR7, UR4 ;  /* 0x0000000400077c82 */ /* 0x000fe20008000000 */
[----:B------:R-:W-:Y:S01]  /*1b440*/  DADD R12, -RZ, |R24| ;  /* 0x00000000ff0c7229 */ /* 0x000fe20000000518 */
[----:B------:R-:W-:Y:S01]  /*1b450*/  UMOV UR6, UR5 ;  /* 0x0000000500067c82 */ /* 0x000fe20008000000 */
[----:B------:R-:W-:Y:S01]  /*1b460*/  IMAD.MOV.U32 R60, RZ, RZ, 0x0 ;  /* 0x00000000ff3c7424 */ /* 0x000fe200078e00ff */
[----:B------:R-:W-:Y:S01]  /*1b470*/  BSSY B3, `(.L_x_14821) ;  /* 0x000029e000037945 */ /* 0x000fe20003800000 */
[----:B------:R-:W-:Y:S01]  /*1b480*/  DADD R18, -RZ, |R26| ;  /* 0x00000000ff127229 */ /* 0x000fe2000000051a */
[----:B------:R-:W-:-:S05]  /*1b490*/  IMAD.MOV.U32 R61, RZ, RZ, 0x3fd80000 ;  /* 0x3fd80000ff3d7424 */ /* 0x000fca00078e00ff */
        /* <DEDUP_REMOVED lines=18> */
[----:B------:R-:W-:Y:S01]  /*1b5c0*/  SEL R46, R19, R31, P0 ;  /* 0x0000001f132e7207 */ /* 0x000fe20000000000 */
[----:B------:R-:W-:Y:S01]  /*1b5d0*/  IMAD.U32 R19, RZ, RZ, UR5 ;  /* 0x00000005ff137e24 */ /* 0x000fe2000f8e00ff */
[----:B------:R-:W-:Y:S01]  /*1b5e0*/  LOP3.LUT R0, R13, 0xffc00000, RZ, 0xc0, !PT ;  /* 0xffc000000d007812 */ /* 0x000fe200078ec0ff */
[----:B------:R-:W-:Y:S01]  /*1b5f0*/  DMUL R44, R28, R28 ;  /* 0x0000001c1c2c7228 */ /* 0x000fe20000000000 */
[-C--:B------:R-:W-:Y:S01]  /*1b600*/  SEL R16, R12, R30.reuse, P1 ;  /* 0x0000001e0c107207 */ /* 0x080fe20000800000 */
[----:B------:R-:W-:Y:S01]  /*1b610*/  IMAD.MOV.U32 R28, RZ, RZ, R47 ;  /* 0x000000ffff1c7224 */ /* 0x000fe200078e002f */
[----:B------:R-:W-:Y:S01]  /*1b620*/  IADD3 R35, -R0, 0x7fd00000, RZ ;  /* 0x7fd0000000237810 */ /* 0x000fe20007ffe1ff */
[----:B------:R-:W-:Y:S01]  /*1b630*/  IMAD.MOV.U32 R29, RZ, RZ, R46 ;  /* 0x000000ffff1d7224 */ /* 0x000fe200078e002e */
[----:B------:R-:W-:Y:S01]  /*1b640*/  SEL R12, R18, R30, P3 ;  /* 0x0000001e120c7207 */ /* 0x000fe20001800000 */
[----:B------:R-:W-:Y:S01]  /*1b650*/  IMAD.U32 R18, RZ, RZ, UR6 ;  /* 0x00000006ff127e24 */ /* 0x000fe2000f8e00ff */
[----:B------:R-:W-:-:S03]  /*1b660*/  DMUL R32, R32, R16 ;  /* 0x0000001020207228 */ /* 0x000fc60000000000 */
[C---:B------:R-:W-:Y:S02]  /*1b670*/  DMUL R36, R34.reuse, R28 ;  /* 0x0000001c22247228 */ /* 0x040fe40000000000 */
[----:B------:R-:W-:-:S03]  /*1b680*/  DMUL R30, R34, R12 ;  /* 0x0000000c221e7228 */ /* 0x000fc60000000000 */
[----:B------:R-:W-:-:S03]  /*1b690*/  DFMA R32, R32, R32, R44 ;  /* 0x000000202020722b */ /* 0x000fc6000000002c */
[----:B------:R-:W-:-:S05]  /*1b6a0*/  DMUL R36, R36, R36 ;  /* 0x0000002424247228 */ /* 0x000fca0000000000 */
[----:B------:R-:W-:Y:S02]  /*1b6b0*/  DSETP.MIN.AND P0, P1, R32, UR4, PT ;  /* 0x0000000420007e2a */ /* 0x000fe4000b900000 */
[----:B------:R-:W-:Y:S01]  /*1b6c0*/  IMAD.MOV.U32 R7, RZ, RZ, R33 ;  /* 0x000000ffff077224 */ /* 0x000fe200078e0021 */
[----:B------:R-:W-:-:S04]  /*1b6d0*/  DFMA R30, R30, R30, R36 ;  /* 0x0000001e1e1e722b */ /* 0x000fc80000000024 */
[----:B------:R-:W-:Y:S01]  /*1b6e0*/  FSEL R55, R7, UR6, P0 ;  /* 0x0000000607377c08 */ /* 0x000fe20008000000 */
[----:B------:R-:W-:Y:S01]  /*1b6f0*/  UMOV UR6, UR4 ;  /* 0x0000000400067c82 */ /* 0x000fe20008000000 */
[----:B------:R-:W-:Y:S02]  /*1b700*/  MOV R7, R32 ;  /* 0x0000002000077202 */ /* 0x000fe40000000f00 */
[----:B------:R-:W-:Y:S02]  /*1b710*/  DSETP.MIN.AND P2, P3, R30, UR4, PT ;  /* 0x000000041e007e2a */ /* 0x000fe4000bb40000 */
[----:B------:R-:W-:Y:S01]  /*1b720*/  SEL R54, R7, UR6, P0 ;  /* 0x0000000607367c07 */ /* 0x000fe20008000000 */
[----:B------:R-:W-:Y:S01]  /*1b730*/  IMAD.MOV.U32 R7, RZ, RZ, R30 ;  /* 0x000000ffff077224 */ /* 0x000fe200078e001e */
[----:B------:R-:W-:Y:S01]  /*1b740*/  @P1 LOP3.LUT R55, R18, 0x80000, RZ, 0xfc, !PT ;  /* 0x0008000012371812 */ /* 0x000fe200078efcff */
[----:B------:R-:W-:Y:S01]  /*1b750*/  IMAD.MOV.U32 R18, RZ, RZ, R31 ;  /* 0x000000ffff127224 */ /* 0x000fe200078e001f */
[----:B------:R-:W-:Y:S01]  /*1b760*/  ISETP.GE.U32.AND P1, PT, R39, 0x7ff00000, PT ;  /* 0x7ff000002700780c */ /* 0x000fe20003f26070 */
[----:B------:R-:W-:Y:S01]  /*1b770*/  DSETP.NEU.AND P0, PT, R14, RZ, PT ;  /* 0x000000ff0e00722a */ /* 0x000fe20003f0d000 */
[----:B------:R-:W0:Y:S01]  /*1b780*/  MUFU.RSQ64H R35, R55 ;  /* 0x0000003700237308 */ /* 0x000e220000001c00 */
[----:B------:R-:W-:-:S02]  /*1b790*/  SEL R36, R7, UR7, P2 ;  /* 0x0000000707247c07 */ /* 0x000fc40009000000 */
[----:B------:R-:W-:Y:S01]  /*1b7a0*/  FSEL R37, R18, UR5, P2 ;  /* 0x0000000512257c08 */ /* 0x000fe20009000000 */
[----:B------:R-:W-:Y:S01]  /*1b7b0*/  IMAD.MOV.U32 R18, RZ, RZ, RZ ;  /* 0x000000ffff127224 */ /* 0x000fe200078e00ff */
[----:B------:R-:W-:Y:S01]  /*1b7c0*/  DSETP.NEU.AND P2, PT, R28, RZ, PT ;  /* 0x000000ff1c00722a */ /* 0x000fe20003f4d000 */
[----:B------:R-:W-:Y:S02]  /*1b7d0*/  @P3 LOP3.LUT R37, R19, 0x80000, RZ, 0xfc, !PT ;  /* 0x0008000013253812 */ /* 0x000fe400078efcff */
[----:B------:R-:W-:Y:S02]  /*1b7e0*/  ISETP.GE.U32.AND P3, PT, R46, 0x7ff00000, PT ;  /* 0x7ff000002e00780c */ /* 0x000fe40003f66070 */
[----:B------:R-:W1:Y:S01]  /*1b7f0*/  MUFU.RSQ64H R19, R37 ;  /* 0x0000002500137308 */ /* 0x000e620000001c00 */
        /* <DEDUP_REMOVED lines=53> */
.L_x_14824:
[----:B------:R-:W-:Y:S05]  /*1bb50*/  BSYNC B4 ;  /* 0x0000000000047941 */ /* 0x000fea0003800000 */
.L_x_14823:
[----:B------:R-:W-:-:S10]  /*1bb60*/  DADD R6, R16, R6 ;  /* 0x0000000010067229 */ /* 0x000fd40000000006 */
        /* <DEDUP_REMOVED lines=80> */
.L_x_14822:
        /* <DEDUP_REMOVED lines=33> */
[----:B------:R-:W-:Y:S05]  /*1c280*/  CALL.REL.NOINC `($__internal_27_$__cuda_sm20_div_rn_f64_full) ;  /* 0x00000080003c7944 */ /* 0x000fea0003c00000 */
.L_x_14832:
[----:B------:R-:W-:Y:S05]  /*1c290*/  BSYNC B5 ;  /* 0x0000000000057941 */ /* 0x000fea0003800000 */
.L_x_14831:
[----:B------:R-:W-:Y:S02]  /*1c2a0*/  IMAD.MOV.U32 R6, RZ, RZ, R12 ;  /* 0x000000ffff067224 */ /* 0x000fe400078e000c */
[----:B------:R-:W-:Y:S01]  /*1c2b0*/  IMAD.MOV.U32 R7, RZ, RZ, R13 ;  /* 0x000000ffff077224 */ /* 0x000fe200078e000d */
[----:B------:R-:W-:Y:S06]  /*1c2c0*/  BRA `(.L_x_14830) ;  /* 0x0000000000047947 */ /* 0x000fec0003800000 */
.L_x_14829:
[----:B------:R-:W-:-:S11]  /*1c2d0*/  DADD R6, -R24, R38 ;  /* 0x0000000018067229 */ /* 0x000fd60000000126 */
.L_x_14830:
[----:B------:R-:W-:Y:S05]  /*1c2e0*/  BSYNC B4 ;  /* 0x0000000000047941 */ /* 0x000fea0003800000 */
.L_x_14828:
        /* <DEDUP_REMOVED lines=29> */
.L_x_14837:
[----:B------:R-:W-:Y:S05]  /*1c4c0*/  BSYNC B5 ;  /* 0x0000000000057941 */ /* 0x000fea0003800000 */
.L_x_14836:
[----:B------:R-:W-:Y:S05]  /*1c4d0*/  BRA `(.L_x_14835) ;  /* 0x0000000000047947 */ /* 0x000fea0003800000 */
.L_x_14834:
[----:B------:R-:W-:-:S11]  /*1c4e0*/  DADD R12, R46, -R14 ;  /* 0x000000002e0c7229 */ /* 0x000fd6000000080e */
.L_x_14835:
[----:B------:R-:W-:Y:S05]  /*1c4f0*/  BSYNC B4 ;  /* 0x0000000000047941 */ /* 0x000fea0003800000 */
.L_x_14833:
[----:B------:R-:W-:Y:S01]  /*1c500*/  DMUL R12, R12, 0.5 ;  /* 0x3fe000000c0c7828 */ /* 0x000fe20000000000 */
[----:B------:R-:W-:Y:S01]  /*1c510*/  MOV R18, 0x0 ;  /* 0x0000000000127802 */ /* 0x000fe20000000f00 */
        /* <DEDUP_REMOVED lines=25> */
[----:B------:R-:W-:Y:S01]  /*1c6b0*/  IMAD.MOV.U32 R14, RZ, RZ, R12 ;  /* 0x000000ffff0e7224 */ /* 0x000fe200078e000c */
[----:B------:R-:W-:-:S07]  /*1c6c0*/  MOV R15, R13 ;  /* 0x0000000d000f7202 */ /* 0x000fce0000000f00 */
.L_x_14839:
[----:B------:R-:W-:Y:S05]  /*1c6d0*/  BSYNC B4 ;  /* 0x0000000000047941 */ /* 0x000fea0003800000 */
.L_x_14838:
        /* <DEDUP_REMOVED lines=85> */
.L_x_14840:
        /* <DEDUP_REMOVED lines=22> */
.L_x_14842:
[----:B------:R-:W-:Y:S05]  /*1cd90*/  BSYNC B4 ;  /* 0x0000000000047941 */ /* 0x000fea0003800000 */
.L_x_14841:
        /* <DEDUP_REMOVED lines=30> */
.L_x_14827:
        /* <DEDUP_REMOVED lines=24> */
.L_x_14845:
[----:B------:R-:W-:Y:S05]  /*1d100*/  BSYNC B4 ;  /* 0x0000000000047941 */ /* 0x000fea0003800000 */
.L_x_14844:
        /* <DEDUP_REMOVED lines=27> */
.L_x_14848:
[----:B------:R-:W-:Y:S05]  /*1d2c0*/  BSYNC B4 ;  /* 0x0000000000047941 */ /* 0x000fea0003800000 */
.L_x_14847:
        /* <DEDUP_REMOVED lines=30> */
.L_x_14846:
[----:B------:R-:W-:-:S10]  /*1d4b0*/  DADD R6, R6, 1 ;  /* 0x3ff0000006067429 */ /* 0x000fd40000000000 */
[----:B------:R-:W-:Y:S01]  /*1d4c0*/  ISETP.GT.AND P0, PT, R7, 0xfffff, PT ;  /* 0x000fffff0700780c */ /* 0x000fe20003f04270 */
[----:B------:R-:W-:Y:S02]  /*1d4d0*/  IMAD.MOV.U32 R12, RZ, RZ, R6 ;  /* 0x000000ffff0c7224 */ /* 0x000fe400078e0006 */
[----:B------:R-:W-:-:S10]  /*1d4e0*/  IMAD.MOV.U32 R13, RZ, RZ, R7 ;  /* 0x000000ffff0d7224 */ /* 0x000fd400078e0007 */
[----:B------:R-:W-:-:S10]  /*1d4f0*/  @!P0 DMUL R12, R12, 1.80143985094819840000e+16 ;  /* 0x435000000c0c8828 */ /* 0x000fd40000000000 */
[----:B------:R-:W-:Y:S01]  /*1d500*/  @!P0 IMAD.MOV.U32 R7, RZ, RZ, R13 ;  /* 0x000000ffff078224 */ /* 0x000fe200078e000d */
[----:B------:R-:W-:-:S03]  /*1d510*/  @!P0 MOV R6, R12 ;  /* 0x0000000c00068202 */ /* 0x000fc60000000f00 */
        /* <DEDUP_REMOVED lines=68> */
.L_x_14849:
[----:B------:R-:W-:Y:S01]  /*1d960*/  MOV R6, 0x0 ;  /* 0x0000000000067802 */ /* 0x000fe20000000f00 */
[----:B------:R-:W-:Y:S01]  /*1d970*/  IMAD.MOV.U32 R7, RZ, RZ, 0x7ff00000 ;  /* 0x7ff00000ff077424 */ /* 0x000fe200078e00ff */
[----:B------:R-:W-:-:S05]  /*1d980*/  FSETP.NEU.FTZ.AND P0, PT, R13, RZ, PT ;  /* 0x000000ff0d00720b */ /* 0x000fca0003f1d000 */
[----:B------:R-:W-:-:S10]  /*1d990*/  DFMA R6, R12, R6, +INF ;  /* 0x7ff000000c06742b */ /* 0x000fd40000000006 */
[----:B------:R-:W-:Y:S02]  /*1d9a0*/  FSEL R18, R6, RZ, P0 ;  /* 0x000000ff06127208 */ /* 0x000fe40000000000 */
[----:B------:R-:W-:Y:S01]  /*1d9b0*/  FSEL R19, R7, -QNAN , P0 ;  /* 0xfff0000007137808 */ /* 0x000fe20000000000 */
[----:B------:R-:W-:Y:S06]  /*1d9c0*/  BRA `(.L_x_14825) ;  /* 0x0000000400207947 */ /* 0x000fec0003800000 */
.L_x_14843:
        /* <DEDUP_REMOVED lines=23> */
.L_x_14851:
[----:B------:R-:W-:Y:S05]  /*1db40*/  BSYNC B4 ;  /* 0x0000000000047941 */ /* 0x000fea0003800000 */
.L_x_14850:
        /* <DEDUP_REMOVED lines=21> */
.L_x_14853:
[----:B------:R-:W-:Y:S05]  /*1dca0*/  BSYNC B4 ;  /* 0x0000000000047941 */ /* 0x000fea0003800000 */
.L_x_14852:
[----:B------:R-:W-:Y:S02]  /*1dcb0*/  IMAD.MOV.U32 R18, RZ, RZ, R12 ;  /* 0x000000ffff127224 */ /* 0x000fe400078e000c */
[----:B------:R-:W-:Y:S01]  /*1dcc0*/  IMAD.MOV.U32 R19, RZ, RZ, R13 ;  /* 0x000000ffff137224 */ /* 0x000fe200078e000d */
[----:B------:R-:W-:Y:S06]  /*1dcd0*/  BRA `(.L_x_14825) ;  /* 0x00000000005c7947 */ /* 0x000fec0003800000 */
.L_x_14826:
        /* <DEDUP_REMOVED lines=22> */
.L_x_14854:
[----:B------:R-:W-:Y:S05]  /*1de40*/  BSYNC B4 ;  /* 0x0000000000047941 */ /* 0x000fea0003800000 */
.L_x_14825:
[----:B------:R-:W-:Y:S05]  /*1de50*/  BSYNC B3 ;  /* 0x0000000000037941 */ /* 0x000fea0003800000 */
.L_x_14821:
        /* <DEDUP_REMOVED lines=26> */
.L_x_14858:
[----:B------:R-:W-:Y:S05]  /*1e000*/  BSYNC B4 ;  /* 0x0000000000047941 */ /* 0x000fea0003800000 */
.L_x_14857:
        /* <DEDUP_REMOVED lines=39> */
.L_x_14866:
[----:B------:R-:W-:Y:S05]  /*1e280*/  BSYNC B5 ;  /* 0x0000000000057941 */ /* 0x000fea0003800000 */
.L_x_14865:
[----:B------:R-:W-:Y:S01]  /*1e290*/  MOV R52, R12 ;  /* 0x0000000c00347202 */ /* 0x000fe20000000f00 */
[----:B------:R-:W-:Y:S01]  /*1e2a0*/  IMAD.MOV.U32 R53, RZ, RZ, R13 ;  /* 0x000000ffff357224 */ /* 0x000fe200078e000d */
[----:B------:R-:W-:Y:S06]  /*1e2b0*/  BRA `(.L_x_14864) ;  /* 0x0000000000047947 */ /* 0x000fec0003800000 */
.L_x_14863:
[----:B------:R-:W-:-:S11]  /*1e2c0*/  DADD R52, -R24, R38 ;  /* 0x0000000018347229 */ /* 0x000fd60000000126 */
.L_x_14864:
[----:B------:R-:W-:Y:S05]  /*1e2d0*/  BSYNC B4 ;  /* 0x0000000000047941 */ /* 0x000fea0003800000 */
.L_x_14862:
        /* <DEDUP_REMOVED lines=26> */
.L_x_14871:
[----:B------:R-:W-:Y:S05]  /*1e480*/  BSYNC B5 ;  /* 0x0000000000057941 */ /* 0x000fea0003800000 */
.L_x_14870:
[----:B------:R-:W-:Y:S02]  /*1e490*/  IMAD.MOV.U32 R2, RZ, RZ, R12 ;  /* 0x000000ffff027224 */ /* 0x000fe400078e000c */
[----:B------:R-:W-:Y:S01]  /*1e4a0*/  IMAD.MOV.U32 R3, RZ, RZ, R13 ;  /* 0x000000ffff037224 */ /* 0x000fe200078e000d */
[----:B------:R-:W-:Y:S06]  /*1e4b0*/  BRA `(.L_x_14869) ;  /* 0x0000000000047947 */ /* 0x000fec0003800000 */
.L_x_14868:
[----:B------:R-:W-:-:S11]  /*1e4c0*/  DADD R2, -R26, R46 ;  /* 0x000000001a027229 */ /* 0x000fd6000000012e */
.L_x_14869:
[----:B------:R-:W-:Y:S05]  /*1e4d0*/  BSYNC B4 ;  /* 0x0000000000047941 */ /* 0x000fea0003800000 */
.L_x_14867:
        /* <DEDUP_REMOVED lines=29> */
.L_x_14873:
[----:B------:R-:W-:Y:S05]  /*1e6b0*/  BSYNC B4 ;  /* 0x0000000000047941 */ /* 0x000fea0003800000 */
.L_x_14872:
[----:B------:R-:W-:Y:S01]  /*1e6c0*/  PLOP3.LUT P0, PT, PT, PT, PT, 0x80, 0x0 ;  /* 0x000000000000781c */ /* 0x000fe20003f0f070 */
[----:B------:R-:W-:-:S12]  /*1e6d0*/  BRA `(.L_x_14859) ;  /* 0x0000000800547947 */ /* 0x000fd80003800000 */
.L_x_14861:
        /* <DEDUP_REMOVED lines=29> */
.L_x_14876:
[----:B------:R-:W-:Y:S05]  /*1e8b0*/  BSYNC B4 ;  /* 0x0000000000047941 */ /* 0x000fea0003800000 */
.L_x_14875:
[----:B------:R-:W-:Y:S01]  /*1e8c0*/  PLOP3.LUT P0, PT, PT, PT, PT, 0x80, 0x0 ;  /* 0x000000000000781c */ /* 0x000fe20003f0f070 */
[----:B------:R-:W-:-:S12]  /*1e8d0*/  BRA `(.L_x_14859) ;  /* 0x0000000400d47947 */ /* 0x000fd80003800000 */
.L_x_14874:
        /* <DEDUP_REMOVED lines=28> */
.L_x_14878:
[----:B------:R-:W-:Y:S05]  /*1eaa0*/  BSYNC B4 ;  /* 0x0000000000047941 */ /* 0x000fea0003800000 */
.L_x_14877:
        /* <DEDUP_REMOVED lines=21> */
.L_x_14880:
[----:B------:R-:W-:Y:S05]  /*1ec00*/  BSYNC B4 ;  /* 0x0000000000047941 */ /* 0x000fea0003800000 */
.L_x_14879:
[----:B------:R-:W-:Y:S01]  /*1ec10*/  DMUL R4, R4, 8.11296384146066816958e+31 ;  /* 0x4690000004047828 */ /* 0x000fe20000000000 */
[----:B------:R-:W-:Y:S01]  /*1ec20*/  PLOP3.LUT P0, PT, PT, PT, PT, 0x80, 0x0 ;  /* 0x000000000000781c */ /* 0x000fe20003f0f070 */
[----:B------:R-:W-:Y:S01]  /*1ec30*/  IMAD.MOV.U32 R3, RZ, RZ, R13 ;  /* 0x000000ffff037224 */ /* 0x000fe200078e000d */
[----:B------:R-:W-:Y:S01]  /*1ec40*/  MOV R2, R12 ;  /* 0x0000000c00027202 */ /* 0x000fe20000000f00 */
[----:B------:R-:W-:Y:S10]  /*1ec50*/  BRA `(.L_x_14859) ;  /* 0x0000000000f47947 */ /* 0x000ff40003800000 */
.L_x_14860:
        /* <DEDUP_REMOVED lines=24> */
.L_x_14882:
[----:B------:R-:W-:Y:S05]  /*1ede0*/  BSYNC B4 ;  /* 0x0000000000047941 */ /* 0x000fea0003800000 */
.L_x_14881:
        /* <DEDUP_REMOVED lines=29> */
.L_x_14884:
[----:B------:R-:W-:Y:S05]  /*1efc0*/  BSYNC B4 ;  /* 0x0000000000047941 */ /* 0x000fea0003800000 */
.L_x_14883:
[----:B------:R-:W-:Y:S01]  /*1efd0*/  DMUL R2, R2, R24 ;  /* 0x0000001802027228 */ /* 0x000fe20000000000 */
[----:B------:R-:W-:Y:S01]  /*1efe0*/  PLOP3.LUT P0, PT, PT, PT, PT, 0x80, 0x0 ;  /* 0x000000000000781c */ /* 0x000fe20003f0f070 */
[----:B------:R-:W-:-:S12]  /*1eff0*/  BRA `(.L_x_14859) ;  /* 0x00000000000c7947 */ /* 0x000fd80003800000 */
.L_x_14856:
[----:B------:R-:W-:Y:S01]  /*1f000*/  DMUL R2, R16, 9.00719925474099200000e+15 ;  /* 0x4340000010027828 */ /* 0x000fe20000000000 */
[----:B------:R-:W-:Y:S01]  /*1f010*/  PLOP3.LUT P0, PT, PT, PT, PT, 0x80, 0x0 ;  /* 0x000000000000781c */ /* 0x000fe20003f0f070 */
[----:B------:R-:W-:-:S12]  /*1f020*/  DMUL R4, R4, 9.00719925474099200000e+15 ;  /* 0x4340000004047828 */ /* 0x000fd80000000000 */
.L_x_14859:
[----:B------:R-:W-:Y:S05]  /*1f030*/  BSYNC B3 ;  /* 0x0000000000037941 */ /* 0x000fea0003800000 */
.L_x_14855:
        /* <DEDUP_REMOVED lines=67> */
.L_x_14890:
[----:B------:R-:W-:-:S11]  /*1f470*/  DMUL R4, RZ, |R6| ;  /* 0x40000006ff047228 */ /* 0x000fd60000000000 */
.L_x_14891:
[----:B------:R-:W-:Y:S05]  /*1f480*/  BSYNC B0 ;  /* 0x0000000000007941 */ /* 0x000fea0003800000 */
.L_x_14889:
        /* <DEDUP_REMOVED lines=11> */
.L_x_14888:
        /* <DEDUP_REMOVED lines=47> */
[----:B------:R-:W-:-:S08]  /*1f830*/  DFMA R8, R8, |R6|, |R6| ;  /* 0x400000060808722b */ /* 0x000fd00000000406 */
[C---:B------:R-:W-:Y:S02]  /*1f840*/  @P0 DADD R4, R8.reuse, -R4 ;  /* 0x0000000008040229 */ /* 0x040fe40000000804 */
[----:B------:R-:W-:-:S06]  /*1f850*/  @!P0 DADD R2, R8, R2 ;  /* 0x0000000008028229 */ /* 0x000fcc0000000002 */
[----:B------:R-:W-:Y:S02]  /*1f860*/  @P0 DADD R4, -R4, UR4 ;  /* 0x0000000404040e29 */ /* 0x000fe40008000100 */
[----:B------:R-:W-:Y:S01]  /*1f870*/  @!P0 DADD R4, R2, UR4 ;  /* 0x0000000402048e29 */ /* 0x000fe20008000000 */
[----:B------:R-:W-:Y:S10]  /*1f880*/  BRA `(.L_x_14892) ;  /* 0x0000001400bc7947 */ /* 0x000ff40003800000 */
.L_x_14887:
        /* <DEDUP_REMOVED lines=62> */
.L_x_14895:
[----:B------:R-:W-:-:S11]  /*1fc70*/  DMUL R4, RZ, |R6| ;  /* 0x40000006ff047228 */ /* 0x000fd60000000000 */
.L_x_14896:
[----:B------:R-:W-:Y:S05]  /*1fc80*/  BSYNC B0 ;  /* 0x0000000000007941 */ /* 0x000fea0003800000 */
.L_x_14894:
        /* <DEDUP_REMOVED lines=11> */
.L_x_14893:
        /* <DEDUP_REMOVED lines=53> */
.L_x_14886:
        /* <DEDUP_REMOVED lines=23> */
[----:B------:R-:W-:-:S03]  /*20200*/  MOV R8, R9 ;  /* 0x0000000900087202 */ /* 0x000fc60000000f00 */
[----:B------:R-:W-:-:S13]  /*20210*/  FSETP.GT.AND P0, PT, |R0|, 1.469367938527859385e-39, PT ;  /* 0x001000000000780b */ /* 0x000fda0003f04200 */
[----:B------:R-:W-:Y:S05]  /*20220*/  @P0 BRA P1, `(.L_x_14899) ;  /* 0x0000000000100947 */ /* 0x000fea0000800000 */
[----:B------:R-:W-:Y:S01]  /*20230*/  IMAD.MOV.U32 R12, RZ, RZ, R6 ;  /* 0x000000ffff0c7224 */ /* 0x000fe200078e0006 */
[----:B------:R-:W-:Y:S01]  /*20240*/  MOV R0, 0x20270 ;  /* 0x0002027000007802 */ /* 0x000fe20000000f00 */
[----:B------:R-:W-:-:S07]  /*20250*/  IMAD.MOV.U32 R13, RZ, RZ, R7 ;  /* 0x000000ffff0d7224 */ /* 0x000fce00078e0007 */
[----:B------:R-:W-:Y:S05]  /*20260*/  CALL.REL.NOINC `($__internal_27_$__cuda_sm20_div_rn_f64_full) ;  /* 0x0000004000447944 */ /* 0x000fea0003c00000 */
.L_x_14899:
[----:B------:R-:W-:Y:S05]  /*20270*/  BSYNC B4 ;  /* 0x0000000000047941 */ /* 0x000fea0003800000 */
.L_x_14898:
        /* <DEDUP_REMOVED lines=82> */
.L_x_14901:
[----:B------:R-:W-:Y:S02]  /*207a0*/  FSEL R6, RZ, 3.37028055040000000000e+12, P1 ;  /* 0x54442d18ff067808 */ /* 0x000fe40000800000 */
[----:B------:R-:W-:-:S07]  /*207b0*/  FSEL R7, RZ, 2.1426990032196044922, P1 ;  /* 0x400921fbff077808 */ /* 0x000fce0000800000 */
.L_x_14902:
[----:B------:R-:W-:Y:S05]  /*207c0*/  BSYNC B0 ;  /* 0x0000000000007941 */ /* 0x000fea0003800000 */
.L_x_14900:
[----:B------:R-:W-:Y:S01]  /*207d0*/  DADD R4, |R2|, |R4| ;  /* 0x0000000002047229 */ /* 0x000fe20000000604 */
[----:B------:R-:W-:-:S07]  /*207e0*/  LOP3.LUT R3, R7, 0x80000000, R3, 0xb8, !PT ;  /* 0x8000000007037812 */ /* 0x000fce00078eb803 */
[----:B------:R-:W-:-:S06]  /*207f0*/  DSETP.GTU.AND P0, PT, |R4|, +INF , PT ;  /* 0x7ff000000400742a */ /* 0x000fcc0003f0c200 */
[----:B------:R-:W-:Y:S02]  /*20800*/  FSEL R4, R4, R6, P0 ;  /* 0x0000000604047208 */ /* 0x000fe40000000000 */
[----:B------:R-:W-:Y:S01]  /*20810*/  FSEL R5, R5, R3, P0 ;  /* 0x0000000305057208 */ /* 0x000fe20000000000 */
[----:B------:R-:W-:Y:S06]  /*20820*/  BRA `(.L_x_14892) ;  /* 0x0000000400d47947 */ /* 0x000fec0003800000 */
.L_x_14897:
        /* <DEDUP_REMOVED lines=26> */
.L_x_14904:
[----:B------:R-:W-:Y:S05]  /*209d0*/  BSYNC B4 ;  /* 0x0000000000047941 */ /* 0x000fea0003800000 */
.L_x_14903:
        /* <DEDUP_REMOVED lines=82> */
.L_x_14906:
[----:B------:R-:W-:Y:S02]  /*20f00*/  FSEL R6, RZ, 3.37028055040000000000e+12, P1 ;  /* 0x54442d18ff067808 */ /* 0x000fe40000800000 */
[----:B------:R-:W-:-:S07]  /*20f10*/  FSEL R7, RZ, 2.1426990032196044922, P1 ;  /* 0x400921fbff077808 */ /* 0x000fce0000800000 */
.L_x_14907:
[----:B------:R-:W-:Y:S05]  /*20f20*/  BSYNC B0 ;  /* 0x0000000000007941 */ /* 0x000fea0003800000 */
.L_x_14905:
[----:B------:R-:W-:Y:S01]  /*20f30*/  DADD R4, |R2|, |R4| ;  /* 0x0000000002047229 */ /* 0x000fe20000000604 */
[----:B------:R-:W-:-:S07]  /*20f40*/  LOP3.LUT R3, R7, 0x80000000, R3, 0xb8, !PT ;  /* 0x8000000007037812 */ /* 0x000fce00078eb803 */
[----:B------:R-:W-:-:S06]  /*20f50*/  DSETP.GTU.AND P0, PT, |R4|, +INF , PT ;  /* 0x7ff000000400742a */ /* 0x000fcc0003f0c200 */
[----:B------:R-:W-:Y:S02]  /*20f60*/  FSEL R4, R4, R6, P0 ;  /* 0x0000000604047208 */ /* 0x000fe40000000000 */
[----:B------:R-:W-:-:S07]  /*20f70*/  FSEL R5, R5, R3, P0 ;  /* 0x0000000305057208 */ /* 0x000fce0000000000 */
.L_x_14892:
[----:B------:R-:W-:Y:S05]  /*20f80*/  BSYNC B3 ;  /* 0x0000000000037941 */ /* 0x000fea0003800000 */
.L_x_14885:
[----:B------:R-:W-:Y:S01]  /*20f90*/  DADD R2, -RZ, -R18 ;  /* 0x00000000ff027229 */ /* 0x000fe20000000912 */
[----:B------:R-:W-:-:S09]  /*20fa0*/  ISETP.NE.AND P0, PT, R56, RZ, PT ;  /* 0x000000ff3800720c */ /* 0x000fd20003f05270 */
[----:B------:R-:W-:Y:S02]  /*20fb0*/  FSEL R24, R2, R18, !P0 ;  /* 0x0000001202187208 */ /* 0x000fe40004000000 */
[----:B------:R-:W-:Y:S01]  /*20fc0*/  FSEL R25, R3, R19, !P0 ;  /* 0x0000001303197208 */ /* 0x000fe20004000000 */
[----:B------:R-:W-:Y:S06]  /*20fd0*/  BRA `(.L_x_14908) ;  /* 0x0000003000287947 */ /* 0x000fec0003800000 */
.L_x_14820:
[----:B------:R-:W2:Y:S01]  /*20fe0*/  LDL.64 R4, [R1+0x8] ;  /* 0x0000080001047983 */ /* 0x000ea20000100a00 */
[----:B------:R-:W-:Y:S01]  /*20ff0*/  UMOV UR4, 0x54442d18 ;  /* 0x54442d1800047882 */ /* 0x000fe20000000000 */
[----:B------:R-:W-:Y:S01]  /*21000*/  UMOV UR5, 0x3ff921fb ;  /* 0x3ff921fb00057882 */ /* 0x000fe20000000000 */
[----:B------:R-:W-:Y:S02]  /*21010*/  DADD R24, -RZ, -R10 ;  /* 0x00000000ff187229 */ /* 0x000fe4000000090a */
[----:B--2---:R-:W-:-:S08]  /*21020*/  DADD R4, R4, -R8 ;  /* 0x0000000004047229 */ /* 0x004fd00000000808 */
[----:B------:R-:W-:Y:S01]  /*21030*/  DADD R4, R4, UR4 ;  /* 0x0000000404047e29 */ /* 0x000fe20008000000 */
[----:B------:R-:W-:Y:S10]  /*21040*/  BRA `(.L_x_14908) ;  /* 0x00000030000c7947 */ /* 0x000ff40003800000 */
.L_x_14819:
[----:B------:R-:W-:Y:S01]  /*21050*/  DADD R24, -RZ, -R10 ;  /* 0x00000000ff187229 */ /* 0x000fe2000000090a */
[----:B------:R-:W-:Y:S01]  /*21060*/  CS2R R4, SRZ ;  /* 0x0000000000047805 */ /* 0x000fe2000001ff00 */
[----:B------:R-:W-:Y:S09]  /*21070*/  BRA `(.L_x_14908) ;  /* 0x0000003000007947 */ /* 0x000ff20003800000 */
.L_x_14818:
        /* <DEDUP_REMOVED lines=30> */
[----:B------:R-:W-:Y:S01]  /*21260*/  DMUL R18, R16, R12 ;  /* 0x0000000c10127228 */ /* 0x000fe20000000000 */
[----:B------:R-:W-:-:S04]  /*21270*/  IADD3 R0, R15, -0x1, RZ ;  /* 0xffffffff0f007810 */ /* 0x000fc80007ffe0ff */
[----:B------:R-:W-:-:S03]  /*21280*/  ISETP.GE.U32.AND P1, PT, R0, 0x7fefffff, PT ;  /* 0x7fefffff0000780c */ /* 0x000fc60003f26070 */
[----:B------:R-:W-:-:S08]  /*21290*/  DFMA R26, -R6, R18, R16 ;  /* 0x00000012061a722b */ /* 0x000fd00000000110 */
[----:B------:R-:W-:Y:S02]  /*212a0*/  DFMA R12, R12, R26, R18 ;  /* 0x0000001a0c0c722b */ /* 0x000fe40000000012 */
[----:B------:R-:W-:Y:S01]  /*212b0*/  @P1 IMAD.MOV.U32 R18, RZ, RZ, 0x0 ;  /* 0x00000000ff121424 */ /* 0x000fe200078e00ff */
[----:B------:R-:W-:Y:S01]  /*212c0*/  @P1 FSETP.NEU.FTZ.AND P2, PT, R25, RZ, PT ;  /* 0x000000ff1900120b */ /* 0x000fe20003f5d000 */
        /* <DEDUP_REMOVED lines=71> */
.L_x_14913:
[----:B------:R-:W-:Y:S05]  /*21740*/  BSYNC B0 ;  /* 0x0000000000007941 */ /* 0x000fea0003800000 */
.L_x_14912:
        /* <DEDUP_REMOVED lines=8> */
.L_x_14915:
[----:B------:R-:W-:Y:S05]  /*217d0*/  BSYNC B4 ;  /* 0x0000000000047941 */ /* 0x000fea0003800000 */
.L_x_14914:
        /* <DEDUP_REMOVED lines=82> */
.L_x_14917:
[----:B------:R-:W-:-:S04]  /*21d00*/  ISETP.GE.AND P0, PT, R9, RZ, PT ;  /* 0x000000ff0900720c */ /* 0x000fc80003f06270 */
[----:B------:R-:W-:Y:S02]  /*21d10*/  FSEL R6, RZ, 3.37028055040000000000e+12, P0 ;  /* 0x54442d18ff067808 */ /* 0x000fe40000000000 */
[----:B------:R-:W-:-:S07]  /*21d20*/  FSEL R7, RZ, 2.1426990032196044922, P0 ;  /* 0x400921fbff077808 */ /* 0x000fce0000000000 */
.L_x_14918:
[----:B------:R-:W-:Y:S05]  /*21d30*/  BSYNC B0 ;  /* 0x0000000000007941 */ /* 0x000fea0003800000 */
.L_x_14916:
[----:B------:R-:W-:Y:S01]  /*21d40*/  DADD R2, R4, R2 ;  /* 0x0000000004027229 */ /* 0x000fe20000000002 */
[----:B------:R-:W-:Y:S01]  /*21d50*/  LOP3.LUT R5, R7, 0x80000000, R11, 0xb8, !PT ;  /* 0x8000000007057812 */ /* 0x000fe200078eb80b */
[----:B------:R-:W-:-:S06]  /*21d60*/  DMUL R18, R18, 0.5 ;  /* 0x3fe0000012127828 */ /* 0x000fcc0000000000 */
[----:B------:R-:W-:-:S06]  /*21d70*/  DSETP.GTU.AND P0, PT, |R2|, +INF , PT ;  /* 0x7ff000000200742a */ /* 0x000fcc0003f0c200 */
[----:B------:R-:W-:Y:S02]  /*21d80*/  FSEL R4, R2, R6, P0 ;  /* 0x0000000602047208 */ /* 0x000fe40000000000 */
[----:B------:R-:W-:Y:S01]  /*21d90*/  FSEL R5, R3, R5, P0 ;  /* 0x0000000503057208 */ /* 0x000fe20000000000 */
[----:B------:R-:W-:Y:S06]  /*21da0*/  BRA `(.L_x_14919) ;  /* 0x0000002000387947 */ /* 0x000fec0003800000 */
.L_x_14911:
        /* <DEDUP_REMOVED lines=135> */
.L_x_14921:
[----:B------:R-:W-:Y:S05]  /*22620*/  BSYNC B0 ;  /* 0x0000000000007941 */ /* 0x000fea0003800000 */
.L_x_14920:
        /* <DEDUP_REMOVED lines=8> */
.L_x_14923:
[----:B------:R-:W-:Y:S05]  /*226b0*/  BSYNC B4 ;  /* 0x0000000000047941 */ /* 0x000fea0003800000 */
.L_x_14922:
        /* <DEDUP_REMOVED lines=82> */
.L_x_14925:
[----:B------:R-:W-:-:S04]  /*22be0*/  ISETP.GE.AND P0, PT, R9, RZ, PT ;  /* 0x000000ff0900720c */ /* 0x000fc80003f06270 */
[----:B------:R-:W-:Y:S02]  /*22bf0*/  FSEL R6, RZ, 3.37028055040000000000e+12, P0 ;  /* 0x54442d18ff067808 */ /* 0x000fe40000000000 */
[----:B------:R-:W-:-:S07]  /*22c00*/  FSEL R7, RZ, 2.1426990032196044922, P0 ;  /* 0x400921fbff077808 */ /* 0x000fce0000000000 */
.L_x_14926:
[----:B------:R-:W-:Y:S05]  /*22c10*/  BSYNC B0 ;  /* 0x0000000000007941 */ /* 0x000fea0003800000 */
.L_x_14924:
[----:B------:R-:W-:Y:S01]  /*22c20*/  DADD R2, R4, R2 ;  /* 0x0000000004027229 */ /* 0x000fe20000000002 */
[----:B------:R-:W-:-:S07]  /*22c30*/  LOP3.LUT R5, R7, 0x80000000, R11, 0xb8, !PT ;  /* 0x8000000007057812 */ /* 0x000fce00078eb80b */
[----:B------:R-:W-:-:S06]  /*22c40*/  DSETP.GTU.AND P0, PT, |R2|, +INF , PT ;  /* 0x7ff000000200742a */ /* 0x000fcc0003f0c200 */
[----:B------:R-:W-:Y:S02]  /*22c50*/  FSEL R4, R2, R6, P0 ;  /* 0x0000000602047208 */ /* 0x000fe40000000000 */
[----:B------:R-:W-:Y:S01]  /*22c60*/  FSEL R5, R3, R5, P0 ;  /* 0x0000000503057208 */ /* 0x000fe20000000000 */
[----:B------:R-:W-:Y:S06]  /*22c70*/  BRA `(.L_x_14919) ;  /* 0x0000001000847947 */ /* 0x000fec0003800000 */
.L_x_14910:
        /* <DEDUP_REMOVED lines=23> */
.L_x_14928:
[----:B------:R-:W-:Y:S05]  /*22df0*/  BSYNC B4 ;  /* 0x0000000000047941 */ /* 0x000fea0003800000 */
.L_x_14927:
        /* <DEDUP_REMOVED lines=26> */
.L_x_14930:
[----:B------:R-:W-:Y:S05]  /*22fa0*/  BSYNC B4 ;  /* 0x0000000000047941 */ /* 0x000fea0003800000 */
.L_x_14929:
        /* <DEDUP_REMOVED lines=52> */
[----:B------:R-:W-:Y:S01]  /*232f0*/  IMAD.MOV.U32 R25, RZ, RZ, R15 ;  /* 0x000000ffff197224 */ /* 0x000fe200078e000f */
[----:B------:R-:W-:-:S05]  /*23300*/  MOV R24, R14 ;  /* 0x0000000e00187202 */ /* 0x000fca0000000f00 */
        /* <DEDUP_REMOVED lines=82> */
.L_x_14932:
[----:B------:R-:W-:Y:S05]  /*23830*/  BSYNC B0 ;  /* 0x0000000000007941 */ /* 0x000fea0003800000 */
.L_x_14931:
        /* <DEDUP_REMOVED lines=8> */
.L_x_14934:
[----:B------:R-:W-:Y:S05]  /*238c0*/  BSYNC B4 ;  /* 0x0000000000047941 */ /* 0x000fea0003800000 */
.L_x_14933:
        /* <DEDUP_REMOVED lines=82> */
.L_x_14936:
[----:B------:R-:W-:-:S04]  /*23df0*/  ISETP.GE.AND P0, PT, R9, RZ, PT ;  /* 0x000000ff0900720c */ /* 0x000fc80003f06270 */
[----:B------:R-:W-:Y:S02]  /*23e00*/  FSEL R6, RZ, 3.37028055040000000000e+12, P0 ;  /* 0x54442d18ff067808 */ /* 0x000fe40000000000 */
[----:B------:R-:W-:-:S07]  /*23e10*/  FSEL R7, RZ, 2.1426990032196044922, P0 ;  /* 0x400921fbff077808 */ /* 0x000fce0000000000 */
.L_x_14937:
[----:B------:R-:W-:Y:S05]  /*23e20*/  BSYNC B0 ;  /* 0x0000000000007941 */ /* 0x000fea0003800000 */
.L_x_14935:
[----:B------:R-:W-:Y:S01]  /*23e30*/  DADD R2, R4, R2 ;  /* 0x0000000004027229 */ /* 0x000fe20000000002 */
[----:B------:R-:W-:Y:S01]  /*23e40*/  LOP3.LUT R5, R7, 0x80000000, R11, 0xb8, !PT ;  /* 0x8000000007057812 */ /* 0x000fe200078eb80b */
[----:B------:R-:W-:-:S06]  /*23e50*/  DADD R18, R18, 1 ;  /* 0x3ff0000012127429 */ /* 0x000fcc0000000000 */
[----:B------:R-:W-:-:S06]  /*23e60*/  DSETP.GTU.AND P0, PT, |R2|, +INF , PT ;  /* 0x7ff000000200742a */ /* 0x000fcc0003f0c200 */
[----:B------:R-:W-:Y:S02]  /*23e70*/  FSEL R4, R2, R6, P0 ;  /* 0x0000000602047208 */ /* 0x000fe40000000000 */
[----:B------:R-:W-:-:S07]  /*23e80*/  FSEL R5, R3, R5, P0 ;  /* 0x0000000503057208 */ /* 0x000fce0000000000 */
.L_x_14919:
[----:B------:R-:W-:Y:S05]  /*23e90*/  BSYNC B3 ;  /* 0x0000000000037941 */ /* 0x000fea0003800000 */
.L_x_14909:
        /* <DEDUP_REMOVED lines=9> */
.L_x_14817:
        /* <DEDUP_REMOVED lines=21> */
.L_x_14908:
[----:B------:R-:W-:Y:S05]  /*24080*/  BSYNC B1 ;  /* 0x0000000000017941 */ /* 0x000fea0003800000 */
.L_x_14816:
        /* <DEDUP_REMOVED lines=10> */
.L_x_14938:
[----:B------:R-:W-:Y:S01]  /*24130*/  DSETP.GTU.AND P0, PT, |R24|, +INF , PT ;  /* 0x7ff000001800742a */ /* 0x000fe20003f0c200 */
[----:B------:R-:W-:Y:S02]  /*24140*/  IMAD.MOV.U32 R26, RZ, RZ, R4 ;  /* 0x000000ffff1a7224 */ /* 0x000fe400078e0004 */
[----:B------:R-:W-:-:S11]  /*24150*/  IMAD.MOV.U32 R27, RZ, RZ, R5 ;  /* 0x000000ffff1b7224 */ /* 0x000fd600078e0005 */
[----:B------:R-:W-:-:S11]  /*24160*/  @!P0 DADD R24, -RZ, |R24| ;  /* 0x00000000ff188229 */ /* 0x000fd60000000518 */
.L_x_14815:
[----:B------:R-:W-:Y:S05]  /*24170*/  BSYNC B2 ;  /* 0x0000000000027941 */ /* 0x000fea0003800000 */
.L_x_14814:
[----:B------:R-:W0:Y:S01]  /*24180*/  S2R R5, SR_TID.X ;  /* 0x0000000000057919 */ /* 0x000e220000002100 */
[----:B------:R-:W-:Y:S01]  /*24190*/  BSSY B0, `(.L_x_14939) ;  /* 0x0000016000007945 */ /* 0x000fe20003800000 */
[----:B0-----:R-:W-:Y:S01]  /*241a0*/  ISETP.GE.AND P1, PT, R5, R58, PT ;  /* 0x0000003a0500720c */ /* 0x001fe20003f26270 */
[----:B------:R-:W-:-:S12]  /*241b0*/  IMAD.MOV.U32 R7, RZ, RZ, R5 ;  /* 0x000000ffff077224 */ /* 0x000fd800078e0005 */
[----:B------:R-:W0:Y:S01]  /*241c0*/  @!P1 S2R R0, SR_CTAID.X ;  /* 0x0000000000009919 */ /* 0x000e220000002500 */
[----:B------:R-:W1:Y:S01]  /*241d0*/  @!P1 LDC.64 R2, c[0x0][0x218] ;  /* 0x00008600ff029b82 */ /* 0x000e620000000a00 */
[----:B------:R-:W-:-:S05]  /*241e0*/  @!P1 VIADD R7, R5, 0x80 ;  /* 0x0000008005079836 */ /* 0x000fca0000000000 */
[----:B------:R-:W-:Y:S02]  /*241f0*/  ISETP.GE.AND P0, PT, R7, R58, PT ;  /* 0x0000003a0700720c */ /* 0x000fe40003f06270 */
[----:B0-----:R-:W-:-:S05]  /*24200*/  @!P1 LEA R5, R0, R5, 0x9 ;  /* 0x0000000500059211 */ /* 0x001fca00078e48ff */
[----:B-1----:R-:W-:-:S05]  /*24210*/  @!P1 IMAD.WIDE.U32 R2, R5, 0x10, R2 ;  /* 0x0000001005029825 */ /* 0x002fca00078e0002 */
[----:B------:R0:W-:Y:S01]  /*24220*/  @!P1 STG.E.128 desc[UR8][R2.64], R48 ;  /* 0x0000003002009986 */ /* 0x0001e2000c101d08 */
[----:B------:R-:W-:Y:S05]  /*24230*/  @P0 BRA `(.L_x_14940) ;  /* 0x00000000002c0947 */ /* 0x000fea0003800000 */
[----:B------:R-:W0:Y:S01]  /*24240*/  S2R R0, SR_CTAID.X ;  /* 0x0000000000007919 */ /* 0x000e220000002500 */
[----:B------:R-:W1:Y:S01]  /*24250*/  LDC.64 R4, c[0x0][0x218] ;  /* 0x00008600ff047b82 */ /* 0x000e620000000a00 */
[----:B0-----:R-:W-:Y:S02]  /*24260*/  IMAD R3, R0, 0x200, R7 ;  /* 0x0000020000037824 */ /* 0x001fe400078e0207 */
[----:B------:R-:W-:Y:S02]  /*24270*/  VIADD R7, R7, 0x80 ;  /* 0x0000008007077836 */ /* 0x000fe40000000000 */
[----:B-1----:R-:W-:-:S03]  /*24280*/  IMAD.WIDE.U32 R2, R3, 0x10, R4 ;  /* 0x0000001003027825 */ /* 0x002fc600078e0004 */
[----:B------:R-:W-:Y:S02]  /*24290*/  ISETP.GE.AND P0, PT, R7, R58, PT ;  /* 0x0000003a0700720c */ /* 0x000fe40003f06270 */
[----:B------:R1:W-:Y:S11]  /*242a0*/  STG.E.128 desc[UR8][R2.64], R40 ;  /* 0x0000002802007986 */ /* 0x0003f6000c101d08 */
[----:B------:R-:W-:-:S02]  /*242b0*/  @!P0 IMAD R9, R0, 0x200, R7 ;  /* 0x0000020000098824 */ /* 0x000fc400078e0207 */
[----:B------:R-:W-:Y:S02]  /*242c0*/  @!P0 VIADD R7, R7, 0x80 ;  /* 0x0000008007078836 */ /* 0x000fe40000000000 */
[----:B------:R-:W-:-:S05]  /*242d0*/  @!P0 IMAD.WIDE.U32 R4, R9, 0x10, R4 ;  /* 0x0000001009048825 */ /* 0x000fca00078e0004 */
[----:B------:R1:W-:Y:S02]  /*242e0*/  @!P0 STG.E.128 desc[UR8][R4.64], R20 ;  /* 0x0000001404008986 */ /* 0x0003e4000c101d08 */
.L_x_14940:
[----:B------:R-:W-:Y:S05]  /*242f0*/  BSYNC B0 ;  /* 0x0000000000007941 */ /* 0x000fea0003800000 */
.L_x_14939:
[----:B------:R-:W-:-:S13]  /*24300*/  ISETP.GE.AND P0, PT, R7, R58, PT ;  /* 0x0000003a0700720c */ /* 0x000fda0003f06270 */
[----:B------:R-:W-:Y:S05]  /*24310*/  @P0 EXIT ;  /* 0x000000000000094d */ /* 0x000fea0003800000 */
[----:B------:R-:W2:Y:S01]  /*24320*/  S2R R0, SR_CTAID.X ;  /* 0x0000000000007919 */ /* 0x000ea20000002500 */
[----:B01----:R-:W0:Y:S01]  /*24330*/  LDC.64 R2, c[0x0][0x218] ;  /* 0x00008600ff027b82 */ /* 0x003e220000000a00 */
[----:B--2---:R-:W-:-:S04]  /*24340*/  IMAD R7, R0, 0x200, R7 ;  /* 0x0000020000077824 */ /* 0x004fc800078e0207 */
[----:B0-----:R-:W-:-:S05]  /*24350*/  IMAD.WIDE.U32 R2, R7, 0x10, R2 ;  /* 0x0000001007027825 */ /* 0x001fca00078e0002 */
[----:B------:R-:W-:Y:S01]  /*24360*/  STG.E.128 desc[UR8][R2.64], R24 ;  /* 0x0000001802007986 */ /* 0x000fe2000c101d08 */
[----:B------:R-:W-:Y:S05]  /*24370*/  EXIT ;  /* 0x000000000000794d */ /* 0x000fea0003800000 */
        .weak           $__internal_27_$__cuda_sm20_div_rn_f64_full
        .type           $__internal_27_$__cuda_sm20_div_rn_f64_full,@function
        .size           $__internal_27_$__cuda_sm20_div_rn_f64_full,($__internal_28_$__cuda_sm20_dsqrt_rn_f64_mediumpath_v1 - $__internal_27_$__cuda_sm20_div_rn_f64_full)
$__internal_27_$__cuda_sm20_div_rn_f64_full:
[----:B------:R-:W-:Y:S01]  /*24380*/  FSETP.GEU.AND P0, PT, |R31|, 1.469367938527859385e-39, PT ;  /* 0x001000001f00780b */ /* 0x000fe20003f0e200 */
[--C-:B------:R-:W-:Y:S01]  /*24390*/  IMAD.MOV.U32 R28, RZ, RZ, R12.reuse ;  /* 0x000000ffff1c7224 */ /* 0x100fe200078e000c */
[C---:B------:R-:W-:Y:S01]  /*243a0*/  FSETP.GEU.AND P1, PT, |R13|.reuse, 1.469367938527859385e-39, PT ;  /* 0x001000000d00780b */ /* 0x040fe20003f2e200 */
[----:B------:R-:W-:Y:S01]  /*243b0*/  IMAD.MOV.U32 R29, RZ, RZ, R13 ;  /* 0x000000ffff1d7224 */ /* 0x000fe200078e000d */
[----:B------:R-:W-:Y:S01]  /*243c0*/  LOP3.LUT R14, R13, 0x800fffff, RZ, 0xc0, !PT ;  /* 0x800fffff0d0e7812 */ /* 0x000fe200078ec0ff */
[----:B------:R-:W-:Y:S01]  /*243d0*/  BSSY B0, `(.L_x_14941) ;  /* 0x000005a000007945 */ /* 0x000fe20003800000 */
[----:B------:R-:W-:Y:S02]  /*243e0*/  LOP3.LUT R45, R31, 0x7ff00000, RZ, 0xc0, !PT ;  /* 0x7ff000001f2d7812 */ /* 0x000fe400078ec0ff */
[----:B------:R-:W-:Y:S01]  /*243f0*/  LOP3.LUT R15, R14, 0x3ff00000, RZ, 0xfc, !PT ;  /* 0x3ff000000e0f7812 */ /* 0x000fe200078efcff */
[----:B------:R-:W-:Y:S01]  /*24400*/  IMAD.MOV.U32 R14, RZ, RZ, R12 ;  /* 0x000000ffff0e7224 */ /* 0x000fe200078e000c */
[----:B------:R-:W-:-:S02]  /*24410*/  LOP3.LUT R44, R13, 0x7ff00000, RZ, 0xc0, !PT ;  /* 0x7ff000000d2c7812 */ /* 0x000fc400078ec0ff */
[----:B------:R-:W-:Y:S02]  /*24420*/  MOV R59, 0x1ca00000 ;  /* 0x1ca00000003b7802 */ /* 0x000fe40000000f00 */
[----:B------:R-:W-:Y:S01]  /*24430*/  @!P0 LOP3.LUT R32, R29, 0x7ff00000, RZ, 0xc0, !PT ;  /* 0x7ff000001d208812 */ /* 0x000fe200078ec0ff */
[----:B------:R-:W-:Y:S01]  /*24440*/  @!P1 DMUL R14, R28, 8.98846567431157953865e+307 ;  /* 0x7fe000001c0e9828 */ /* 0x000fe20000000000 */
[C---:B------:R-:W-:Y:S02]  /*24450*/  ISETP.GE.U32.AND P3, PT, R45.reuse, R44, PT ;  /* 0x0000002c2d00720c */ /* 0x040fe40003f66070 */
[----:B------:R-:W-:Y:S01]  /*24460*/  @!P0 ISETP.GE.U32.AND P2, PT, R45, R32, PT ;  /* 0x000000202d00820c */ /* 0x000fe20003f46070 */
[----:B------:R-:W-:Y:S01]  /*24470*/  @!P0 IMAD.MOV.U32 R32, RZ, RZ, RZ ;  /* 0x000000ffff208224 */ /* 0x000fe200078e00ff */
[C---:B------:R-:W-:Y:S01]  /*24480*/  SEL R34, R59.reuse, 0x63400000, !P3 ;  /* 0x634000003b227807 */ /* 0x040fe20005800000 */
[----:B------:R-:W0:Y:S01]  /*24490*/  MUFU.RCP64H R13, R15 ;  /* 0x0000000f000d7308 */ /* 0x000e220000001800 */
[----:B------:R-:W-:-:S02]  /*244a0*/  @!P0 SEL R12, R59, 0x63400000, !P2 ;  /* 0x634000003b0c8807 */ /* 0x000fc40005000000 */
        /* <DEDUP_REMOVED lines=23> */
[----:B------:R-:W-:-:S04]  /*24620*/  LOP3.LUT R12, R29, 0x7ff00000, RZ, 0xc0, !PT ;  /* 0x7ff000001d0c7812 */ /* 0x000fc800078ec0ff */
[CC--:B------:R-:W-:Y:S02]  /*24630*/  ISETP.GE.U32.AND P0, PT, R45.reuse, R12.reuse, PT ;  /* 0x0000000c2d00720c */ /* 0x0c0fe40003f06070 */
[----:B------:R-:W-:Y:S02]  /*24640*/  VIADDMNMX R12, R45, -R12, 0xb9600000, !PT ;  /* 0xb96000002d0c7446 */ /* 0x000fe4000780090c */
[----:B------:R-:W-:Y:S02]  /*24650*/  SEL R30, R59, 0x63400000, !P0 ;  /* 0x634000003b1e7807 */ /* 0x000fe40004000000 */
[----:B------:R-:W-:-:S05]  /*24660*/  VIMNMX R12, R12, 0x46a00000, PT ;  /* 0x46a000000c0c7848 */ /* 0x000fca0003fe0100 */
[----:B------:R-:W-:Y:S02]  /*24670*/  IMAD.IADD R30, R12, 0x1, -R30 ;  /* 0x000000010c1e7824 */ /* 0x000fe400078e0a1e */
[----:B------:R-:W-:-:S03]  /*24680*/  IMAD.MOV.U32 R12, RZ, RZ, RZ ;  /* 0x000000ffff0c7224 */ /* 0x000fc600078e00ff */
[----:B------:R-:W-:-:S06]  /*24690*/  IADD3 R13, R30, 0x7fe00000, RZ ;  /* 0x7fe000001e0d7810 */ /* 0x000fcc0007ffe0ff */
        /* <DEDUP_REMOVED lines=17> */
[----:B------:R-:W-:-:S05]  /*247b0*/  FSEL R32, R28, R33, !P0 ;  /* 0x000000211c207208 */ /* 0x000fca0004000000 */
[----:B------:R-:W-:Y:S02]  /*247c0*/  IMAD.MOV.U32 R33, RZ, RZ, R32 ;  /* 0x000000ffff217224 */ /* 0x000fe400078e0020 */
[----:B------:R-:W-:Y:S01]  /*247d0*/  IMAD.MOV.U32 R32, RZ, RZ, R12 ;  /* 0x000000ffff207224 */ /* 0x000fe200078e000c */
[----:B------:R-:W-:Y:S06]  /*247e0*/  BRA `(.L_x_14943) ;  /* 0x0000000000607947 */ /* 0x000fec0003800000 */
.L_x_14942:
        /* <DEDUP_REMOVED lines=12> */
[----:B------:R-:W-:Y:S01]  /*248b0*/  @!P0 IMAD.MOV.U32 R33, RZ, RZ, R12 ;  /* 0x000000ffff218224 */ /* 0x000fe200078e000c */
[----:B------:R-:W-:Y:S01]  /*248c0*/  @!P0 MOV R32, RZ ;  /* 0x000000ff00208202 */ /* 0x000fe20000000f00 */
[----:B------:R-:W-:Y:S02]  /*248d0*/  @P0 IMAD.MOV.U32 R32, RZ, RZ, RZ ;  /* 0x000000ffff200224 */ /* 0x000fe400078e00ff */
[----:B------:R-:W-:Y:S01]  /*248e0*/  @P0 IMAD.MOV.U32 R33, RZ, RZ, R13 ;  /* 0x000000ffff210224 */ /* 0x000fe200078e000d */
[----:B------:R-:W-:Y:S06]  /*248f0*/  BRA `(.L_x_14943) ;  /* 0x00000000001c7947 */ /* 0x000fec0003800000 */
.L_x_14945:
[----:B------:R-:W-:-:S05]  /*24900*/  LOP3.LUT R32, R29, 0x80000, RZ, 0xfc, !PT ;  /* 0x000800001d207812 */ /* 0x000fca00078efcff */
[----:B------:R-:W-:Y:S02]  /*24910*/  IMAD.MOV.U32 R33, RZ, RZ, R32 ;  /* 0x000000ffff217224 */ /* 0x000fe400078e0020 */
[----:B------:R-:W-:Y:S01]  /*24920*/  IMAD.MOV.U32 R32, RZ, RZ, R28 ;  /* 0x000000ffff207224 */ /* 0x000fe200078e001c */
[----:B------:R-:W-:Y:S06]  /*24930*/  BRA `(.L_x_14943) ;  /* 0x00000000000c7947 */ /* 0x000fec0003800000 */
.L_x_14944:
[----:B------:R-:W-:-:S05]  /*24940*/  LOP3.LUT R32, R31, 0x80000, RZ, 0xfc, !PT ;  /* 0x000800001f207812 */ /* 0x000fca00078efcff */
[----:B------:R-:W-:Y:S02]  /*24950*/  IMAD.MOV.U32 R33, RZ, RZ, R32 ;  /* 0x000000ffff217224 */ /* 0x000fe400078e0020 */
[----:B------:R-:W-:-:S07]  /*24960*/  IMAD.MOV.U32 R32, RZ, RZ, R30 ;  /* 0x000000ffff207224 */ /* 0x000fce00078e001e */
.L_x_14943:
[----:B------:R-:W-:Y:S05]  /*24970*/  BSYNC B0 ;  /* 0x0000000000007941 */ /* 0x000fea0003800000 */
.L_x_14941:
[----:B------:R-:W-:Y:S01]  /*24980*/  IMAD.MOV.U32 R14, RZ, RZ, R0 ;  /* 0x000000ffff0e7224 */ /* 0x000fe200078e0000 */
[----:B------:R-:W-:Y:S01]  /*24990*/  MOV R13, R33 ;  /* 0x00000021000d7202 */ /* 0x000fe20000000f00 */
[----:B------:R-:W-:Y:S02]  /*249a0*/  IMAD.MOV.U32 R15, RZ, RZ, 0x0 ;  /* 0x00000000ff0f7424 */ /* 0x000fe400078e00ff */
[----:B------:R-:W-:Y:S02]  /*249b0*/  IMAD.MOV.U32 R12, RZ, RZ, R32 ;  /* 0x000000ffff0c7224 */ /* 0x000fe400078e0020 */
[----:B------:R-:W-:Y:S05]  /*249c0*/  RET.REL.NODEC R14 `(_ZN2at6native27unrolled_elementwise_kernelIZZZNS0_17acosh_kernel_cudaERNS_18TensorIteratorBaseEENKUlvE_clEvENKUlvE_clEvEUlN3c107complexIdEEE_St5arrayIPcLm2EELi4E23TrivialOffsetCalculatorILi1EjESE_NS0_6memory15LoadWithoutCastENSF_16StoreWithoutCastEEEviT_T0_T2_T3_T4_T5_) ;  /* 0xfffffdb40e8c7950 */ /* 0x000fea0003c3ffff */
        .weak           $__internal_28_$__cuda_sm20_dsqrt_rn_f64_mediumpath_v1
        .type           $__internal_28_$__cuda_sm20_dsqrt_rn_f64_mediumpath_v1,@function
        .size           $__internal_28_$__cuda_sm20_dsqrt_rn_f64_mediumpath_v1,(.L_x_21033 - $__internal_28_$__cuda_sm20_dsqrt_rn_f64_mediumpath_v1)
$__internal_28_$__cuda_sm20_dsqrt_rn_f64_mediumpath_v1:
        /* <DEDUP_REMOVED lines=12> */
.L_x_14947:
        /* <DEDUP_REMOVED lines=9> */
[----:B------:R-:W-:-:S05]  /*24b20*/  IMAD.MOV.U32 R28, RZ, RZ, RZ ;  /* 0x000000ffff1c7224 */ /* 0x000fca00078e00ff */
[----:B------:R-:W0:Y:S02]  /*24b30*/  MUFU.RSQ64H R29, R13 ;  /* 0x0000000d001d7308 */ /* 0x000e240000001c00 */
[----:B0-----:R-:W-:-:S08]  /*24b40*/  DMUL R14, R28, R28 ;  /* 0x0000001c1c0e7228 */ /* 0x001fd00000000000 */
[----:B------:R-:W-:Y:S01]  /*24b50*/  DFMA R30, R12, -R14, 1 ;  /* 0x3ff000000c1e742b */ /* 0x000fe2000000080e */
[----:B------:R-:W-:Y:S01]  /*24b60*/  IMAD.MOV.U32 R14, RZ, RZ, 0x0 ;  /* 0x00000000ff0e7424 */ /* 0x000fe200078e00ff */
[----:B------:R-:W-:-:S06]  /*24b70*/  MOV R15, 0x3fd80000 ;  /* 0x3fd80000000f7802 */ /* 0x000fcc0000000f00 */
[----:B------:R-:W-:Y:S02]  /*24b80*/  DFMA R14, R30, R14, 0.5 ;  /* 0x3fe000001e0e742b */ /* 0x000fe4000000000e */
[----:B------:R-:W-:-:S08]  /*24b90*/  DMUL R30, R28, R30 ;  /* 0x0000001e1c1e7228 */ /* 0x000fd00000000000 */
[----:B------:R-:W-:-:S08]  /*24ba0*/  DFMA R30, R14, R30, R28 ;  /* 0x0000001e0e1e722b */ /* 0x000fd0000000001c */
[----:B------:R-:W-:Y:S02]  /*24bb0*/  DMUL R14, R12, R30 ;  /* 0x0000001e0c0e7228 */ /* 0x000fe40000000000 */
[----:B------:R-:W-:-:S06]  /*24bc0*/  VIADD R31, R31, 0xfff00000 ;  /* 0xfff000001f1f7836 */ /* 0x000fcc0000000000 */
[----:B------:R-:W-:-:S08]  /*24bd0*/  DFMA R12, R14, -R14, R12 ;  /* 0x8000000e0e0c722b */ /* 0x000fd0000000000c */
[----:B------:R-:W-:-:S10]  /*24be0*/  DFMA R12, R30, R12, R14 ;  /* 0x0000000c1e0c722b */ /* 0x000fd4000000000e */
[----:B------:R-:W-:Y:S02]  /*24bf0*/  VIADD R15, R13, 0xfcb00000 ;  /* 0xfcb000000d0f7836 */ /* 0x000fe40000000000 */
[----:B------:R-:W-:Y:S01]  /*24c00*/  IMAD.MOV.U32 R14, RZ, RZ, R12 ;  /* 0x000000ffff0e7224 */ /* 0x000fe200078e000c */
[----:B------:R-:W-:Y:S06]  /*24c10*/  BRA `(.L_x_14948) ;  /* 0x0000000000047947 */ /* 0x000fec0003800000 */
.L_x_14949:
[----:B------:R-:W-:-:S11]  /*24c20*/  DADD R14, R12, R12 ;  /* 0x000000000c0e7229 */ /* 0x000fd6000000000c */
.L_x_14948:
[----:B------:R-:W-:Y:S05]  /*24c30*/  BSYNC B0 ;  /* 0x0000000000007941 */ /* 0x000fea0003800000 */
.L_x_14946:
[----:B------:R-:W-:Y:S02]  /*24c40*/  IMAD.MOV.U32 R12, RZ, RZ, R14 ;  /* 0x000000ffff0c7224 */ /* 0x000fe400078e000e */
[----:B------:R-:W-:Y:S02]  /*24c50*/  IMAD.MOV.U32 R13, RZ, RZ, R15 ;  /* 0x000000ffff0d7224 */ /* 0x000fe400078e000f */
[----:B------:R-:W-:Y:S02]  /*24c60*/  IMAD.MOV.U32 R14, RZ, RZ, R0 ;  /* 0x000000ffff0e7224 */ /* 0x000fe400078e0000 */
[----:B------:R-:W-:-:S04]  /*24c70*/  IMAD.MOV.U32 R15, RZ, RZ, 0x0 ;  /* 0x00000000ff0f7424 */ /* 0x000fc800078e00ff */
[----:B------:R-:W-:Y:S05]  /*24c80*/  RET.REL.NODEC R14 `(_ZN2at6native27unrolled_elementwise_kernelIZZZNS0_17acosh_kernel_cudaERNS_18TensorIteratorBaseEENKUlvE_clEvENKUlvE_clEvEUlN3c107complexIdEEE_St5arrayIPcLm2EELi4E23TrivialOffsetCalculatorILi1EjESE_NS0_6memory15LoadWithoutCastENSF_16StoreWithoutCastEEEviT_T0_T2_T3_T4_T5_) ;  /* 0xfffffdb00edc7950 */ /* 0x000fea0003c3ffff */
.L_x_14950:
        /* <DEDUP_REMOVED lines=15> */
.L_x_21033:


//--------------------- .text._ZN2at6native29vectorized_elementwise_kernelILi2EZZZNS0_17acosh_kernel_cudaERNS_18TensorIteratorBaseEENKUlvE_clEvENKUlvE_clEvEUlN3c107complexIdEEE_St5arrayIPcLm2EEEEviT0_T1_ --------------------------
	.section	.text._ZN2at6native29vectorized_elementwise_kernelILi2EZZZNS0_17acosh_kernel_cudaERNS_18TensorIteratorBaseEENKUlvE_clEvENKUlvE_clEvEUlN3c107complexIdEEE_St5arrayIPcLm2EEEEviT0_T1_,"ax",@progbits
	.align	128
        .global         _ZN2at6native29vectorized_elementwise_kernelILi2EZZZNS0_17acosh_kernel_cudaERNS_18TensorIteratorBaseEENKUlvE_clEvENKUlvE_clEvEUlN3c107complexIdEEE_St5arrayIPcLm2EEEEviT0_T1_
        .type           _ZN2at6native29vectorized_elementwise_kernelILi2EZZZNS0_17acosh_kernel_cudaERNS_18TensorIteratorBaseEENKUlvE_clEvENKUlvE_clEvEUlN3c107complexIdEEE_St5arrayIPcLm2EEEEviT0_T1_,@function
        .size           _ZN2at6native29vectorized_elementwise_kernelILi2EZZZNS0_17acosh_kernel_cudaERNS_18TensorIteratorBaseEENKUlvE_clEvENKUlvE_clEvEUlN3c107complexIdEEE_St5arrayIPcLm2EEEEviT0_T1_,(.L_x_21035 - _ZN2at6native29vectorized_elementwise_kernelILi2EZZZNS0_17acosh_kernel_cudaERNS_18TensorIteratorBaseEENKUlvE_clEvENKUlvE_clEvEUlN3c107complexIdEEE_St5arrayIPcLm2EEEEviT0_T1_)
        .other          _ZN2at6native29vectorized_elementwise_kernelILi2EZZZNS0_17acosh_kernel_cudaERNS_18TensorIteratorBaseEENKUlvE_clEvENKUlvE_clEvEUlN3c107complexIdEEE_St5arrayIPcLm2EEEEviT0_T1_,@"STO_CUDA_ENTRY STV_DEFAULT"
_ZN2at6native29vectorized_elementwise_kernelILi2EZZZNS0_17acosh_kernel_cudaERNS_18TensorIteratorBaseEENKUlvE_clEvENKUlvE_clEvEUlN3c107complexIdEEE_St5arrayIPcLm2EEEEviT0_T1_:
.text._ZN2at6native29vectorized_elementwise_kernelILi2EZZZNS0_17acosh_kernel_cudaERNS_18TensorIteratorBaseEENKUlvE_clEvENKUlvE_clEvEUlN3c107complexIdEEE_St5arrayIPcLm2EEEEviT0_T1_:
[----:B------:R-:W0:Y:S01]  /*0000*/  LDC R1, c[0x0][0x28] ;  /* 0x00000a00ff017b82 */ /* 0x000e220000000800 */
[----:B------:R-:W1:Y:S01]  /*0010*/  S2R R77, SR_CTAID.X ;  /* 0x00000000004d7919 */ /* 0x000e620000002500 */
[----:B------:R-:W-:Y:S01]  /*0020*/  ULDC UR4, c[0x0][0x210] ;  /* 0x0000840000047ab9 */ /* 0x000fe20000000800 */
[----:B------:R-:W-:Y:S01]  /*0030*/  ULDC.64 UR6, c[0x0][0x208] ;  /* 0x0000820000067ab9 */ /* 0x000fe20000000a00 */
[----:B0-----:R-:W-:Y:S02]  /*0040*/  VIADD R1, R1, 0xffffffe0 ;  /* 0xffffffe001017836 */ /* 0x001fe40000000000 */
[----:B-1----:R-:W-:-:S05]  /*0050*/  IMAD.SHL.U32 R77, R77, 0x400, RZ ;  /* 0x000004004d4d7824 */ /* 0x002fca00078e00ff */
[----:B------:R-:W-:-:S04]  /*0060*/  IADD3 R76, -R77, UR4, RZ ;  /* 0x000000044d4c7c10 */ /* 0x000fc8000fffe1ff */
        /* <DEDUP_REMOVED lines=9> */
[----:B------:R0:W5:Y:S04]  /*0100*/  LDG.E.128 R40, desc[UR6][R8.64+0x1010] ;  /* 0x0010100608287981 */ /* 0x000168000c1e1d00 */
[----:B------:R0:W5:Y:S04]  /*0110*/  LDG.E.128 R44, desc[UR6][R8.64+0x2000] ;  /* 0x00200006082c7981 */ /* 0x000168000c1e1d00 */
[----:B------:R0:W5:Y:S04]  /*0120*/  LDG.E.128 R52, desc[UR6][R8.64+0x2010] ;  /* 0x0020100608347981 */ /* 0x000168000c1e1d00 */
[----:B------:R0:W5:Y:S04]  /*0130*/  LDG.E.128 R56, desc[UR6][R8.64+0x3000] ;  /* 0x0030000608387981 */ /* 0x000168000c1e1d00 */
[----:B------:R0:W5:Y:S01]  /*0140*/  LDG.E.128 R60, desc[UR6][R8.64+0x3010] ;  /* 0x00301006083c7981 */ /* 0x000162000c1e1d00 */
        /* <DEDUP_REMOVED lines=18> */
[----:B------:R-:W-:Y:S02]  /*0270*/  UMOV UR5, 0x3e43988e ;  /* 0x3e43988e00057882 */ /* 0x000fe40000000000 */
[----:B------:R-:W-:Y:S01]  /*0280*/  DSETP.GEU.AND P0, PT, R4, UR4, PT ;  /* 0x0000000404007e2a */ /* 0x000fe2000bf0e000 */
[----:B------:R0:W-:Y:S01]  /*0290*/  STL [R1], R0 ;  /* 0x0000000001007387 */ /* 0x0001e20000100800 */
[----:B------:R-:W-:-:S14]  /*02a0*/  DSETP.LT.AND P1, PT, R2, UR4, PT ;  /* 0x0000000402007e2a */ /* 0x000fdc000bf21000 */
        /* <DEDUP_REMOVED lines=31> */
[----:B------:R-:W-:Y:S01]  /*04a0*/  SEL R70, R19, R15, P0 ;  /* 0x0000000f13467207 */ /* 0x000fe20000000000 */
[----:B------:R-:W-:Y:S01]  /*04b0*/  IMAD.U32 R15, RZ, RZ, UR5 ;  /* 0x00000005ff0f7e24 */ /* 0x000fe2000f8e00ff */
[----:B------:R-:W-:Y:S02]  /*04c0*/  LOP3.LUT R0, R9, 0xffc00000, RZ, 0xc0, !PT ;  /* 0xffc0000009007812 */ /* 0x000fe400078ec0ff */
[----:B------:R-:W-:Y:S01]  /*04d0*/  SEL R71, R18, R14, P0 ;  /* 0x0000000e12477207 */ /* 0x000fe20000000000 */
[----:B------:R-:W-:Y:S01]  /*04e0*/  DMUL R26, R20, R10 ;  /* 0x0000000a141a7228 */ /* 0x000fe20000000000 */
[----:B------:R-:W-:Y:S01]  /*04f0*/  IADD3 R23, -R0, 0x7fd00000, RZ ;  /* 0x7fd0000000177810 */ /* 0x000fe20007ffe1ff */
[----:B------:R-:W-:Y:S01]  /*0500*/  IMAD.MOV.U32 R17, RZ, RZ, R70 ;  /* 0x000000ffff117224 */ /* 0x000fe200078e0046 */
[----:B------:R-:W-:-:S02]  /*0510*/  MOV R16, R71 ;  /* 0x0000004700107202 */ /* 0x000fc40000000f00 */
[-C--:B------:R-:W-:Y:S02]  /*0520*/  SEL R12, R8, R14.reuse, P1 ;  /* 0x0000000e080c7207 */ /* 0x080fe40000800000 */
[----:B------:R-:W-:Y:S01]  /*0530*/  SEL R8, R18, R14, P3 ;  /* 0x0000000e12087207 */ /* 0x000fe20001800000 */
[----:B------:R-:W-:Y:S01]  /*0540*/  DMUL R26, R26, R26 ;  /* 0x0000001a1a1a7228 */ /* 0x000fe20000000000 */
[----:B------:R-:W-:Y:S01]  /*0550*/  IMAD.U32 R14, RZ, RZ, UR8 ;  /* 0x00000008ff0e7e24 */ /* 0x000fe2000f8e00ff */
[----:B------:R-:W-:Y:S02]  /*0560*/  DMUL R24, R22, R16 ;  /* 0x0000001016187228 */ /* 0x000fe40000000000 */
        /* <DEDUP_REMOVED lines=21> */
[----:B------:R-:W-:-:S02]  /*06c0*/  @P3 LOP3.LUT R25, R15, 0x80000, RZ, 0xfc, !PT ;  /* 0x000800000f193812 */ /* 0x000fc400078efcff */
[----:B------:R-:W-:Y:S02]  /*06d0*/  MOV R14, RZ ;  /* 0x000000ff000e7202 */ /* 0x000fe40000000f00 */
[----:B------:R-:W1:Y:S01]  /*06e0*/  MUFU.RSQ64H R15, R25 ;  /* 0x00000019000f7308 */ /* 0x000e620000001c00 */
[----:B------:R-:W-:Y:S02]  /*06f0*/  ISETP.GE.U32.AND P3, PT, R70, 0x7ff00000, PT ;  /* 0x7ff000004600780c */ /* 0x000fe40003f66070 */
        /* <DEDUP_REMOVED lines=52> */
[----:B-----5:R-:W-:Y:S05]  /*0a40*/  CALL.REL.NOINC `($__internal_30_$__cuda_sm20_dsqrt_rn_f64_mediumpath_v1) ;  /* 0x0000090000ec7944 */ /* 0x020fea0003c00000 */
[----:B------:R-:W-:Y:S02]  /*0a50*/  IMAD.MOV.U32 R12, RZ, RZ, R0 ;  /* 0x000000ffff0c7224 */ /* 0x000fe400078e0000 */
[----:B------:R-:W-:-:S07]  /*0a60*/  IMAD.MOV.U32 R13, RZ, RZ, R7 ;  /* 0x000000ffff0d7224 */ /* 0x000fce00078e0007 */
.L_x_14960:
[----:B------:R-:W-:Y:S05]  /*0a70*/  BSYNC B3 ;  /* 0x0000000000037941 */ /* 0x000fea0003800000 */
.L_x_14959:
        /* <DEDUP_REMOVED lines=81> */
.L_x_14958:
        /* <DEDUP_REMOVED lines=33> */
[----:B-----5:R-:W-:Y:S05]  /*11a0*/  CALL.REL.NOINC `($__internal_29_$__cuda_sm20_div_rn_f64_full) ;  /* 0x000008f400907944 */ /* 0x020fea0003c00000 */
.L_x_14968:
[----:B------:R-:W-:Y:S05]  /*11b0*/  BSYNC B4 ;  /* 0x0000000000047941 */ /* 0x000fea0003800000 */
.L_x_14967:
[----:B------:R-:W-:Y:S01]  /*11c0*/  IMAD.MOV.U32 R26, RZ, RZ, R16 ;  /* 0x000000ffff1a7224 */ /* 0x000fe200078e0010 */
[----:B------:R-:W-:Y:S01]  /*11d0*/  MOV R27, R17 ;  /* 0x00000011001b7202 */ /* 0x000fe20000000f00 */
[----:B------:R-:W-:Y:S06]  /*11e0*/  BRA `(.L_x_14966) ;  /* 0x0000000000047947 */ /* 0x000fec0003800000 */
.L_x_14965:
[----:B------:R-:W-:-:S11]  /*11f0*/  DADD R26, -R64, R68 ;  /* 0x00000000401a7229 */ /* 0x000fd60000000144 */
.L_x_14966:
[----:B------:R-:W-:Y:S05]  /*1200*/  BSYNC B3 ;  /* 0x0000000000037941 */ /* 0x000fea0003800000 */
.L_x_14964:
        /* <DEDUP_REMOVED lines=29> */
.L_x_14973:
[----:B------:R-:W-:Y:S05]  /*13e0*/  BSYNC B4 ;  /* 0x0000000000047941 */ /* 0x000fea0003800000 */
.L_x_14972:
[----:B------:R-:W-:Y:S05]  /*13f0*/  BRA `(.L_x_14971) ;  /* 0x0000000000047947 */ /* 0x000fea0003800000 */
.L_x_14970:
[----:B------:R-:W-:-:S11]  /*1400*/  DADD R16, R70, -R10 ;  /* 0x0000000046107229 */ /* 0x000fd6000000080a */
.L_x_14971:
[----:B------:R-:W-:Y:S05]  /*1410*/  BSYNC B3 ;  /* 0x0000000000037941 */ /* 0x000fea0003800000 */
.L_x_14969:
        /* <DEDUP_REMOVED lines=26> */
[----:B-----5:R-:W-:Y:S05]  /*15c0*/  CALL.REL.NOINC `($__internal_30_$__cuda_sm20_dsqrt_rn_f64_mediumpath_v1) ;  /* 0x000008f8000c7944 */ /* 0x020fea0003c00000 */
[----:B------:R-:W-:Y:S02]  /*15d0*/  IMAD.MOV.U32 R12, RZ, RZ, R0 ;  /* 0x000000ffff0c7224 */ /* 0x000fe400078e0000 */
[----:B------:R-:W-:-:S07]  /*15e0*/  IMAD.MOV.U32 R13, RZ, RZ, R7 ;  /* 0x000000ffff0d7224 */ /* 0x000fce00078e0007 */
.L_x_14975:
[----:B------:R-:W-:Y:S05]  /*15f0*/  BSYNC B3 ;  /* 0x0000000000037941 */ /* 0x000fea0003800000 */
.L_x_14974:
        /* <DEDUP_REMOVED lines=85> */
.L_x_14976:
        /* <DEDUP_REMOVED lines=19> */
[----:B-----5:R-:W-:Y:S05]  /*1c80*/  CALL.REL.NOINC `($__internal_29_$__cuda_sm20_div_rn_f64_full) ;  /* 0x000008e800d87944 */ /* 0x020fea0003c00000 */
.L_x_14978:
[----:B------:R-:W-:Y:S05]  /*1c90*/  BSYNC B3 ;  /* 0x0000000000037941 */ /* 0x000fea0003800000 */
.L_x_14977:
        /* <DEDUP_REMOVED lines=30> */
.L_x_14963:
        /* <DEDUP_REMOVED lines=21> */
[----:B-----5:R-:W-:Y:S05]  /*1fd0*/  CALL.REL.NOINC `($__internal_30_$__cuda_sm20_dsqrt_rn_f64_mediumpath_v1) ;  /* 0x000008ec00887944 */ /* 0x020fea0003c00000 */
[----:B------:R-:W-:Y:S01]  /*1fe0*/  IMAD.MOV.U32 R26, RZ, RZ, R0 ;  /* 0x000000ffff1a7224 */ /* 0x000fe200078e0000 */
[----:B------:R-:W-:-:S07]  /*1ff0*/  MOV R27, R7 ;  /* 0x00000007001b7202 */ /* 0x000fce0000000f00 */
.L_x_14981:
[----:B------:R-:W-:Y:S05]  /*2000*/  BSYNC B3 ;  /* 0x0000000000037941 */ /* 0x000fea0003800000 */
.L_x_14980:
        /* <DEDUP_REMOVED lines=25> */
.L_x_14984:
[----:B------:R-:W-:Y:S05]  /*21a0*/  BSYNC B3 ;  /* 0x0000000000037941 */ /* 0x000fea0003800000 */
.L_x_14983:
        /* <DEDUP_REMOVED lines=30> */
.L_x_14982:
        /* <DEDUP_REMOVED lines=75> */
.L_x_14985:
[----:B------:R-:W-:Y:S01]  /*2840*/  IMAD.MOV.U32 R6, RZ, RZ, 0x0 ;  /* 0x00000000ff067424 */ /* 0x000fe200078e00ff */
[----:B------:R-:W-:Y:S01]  /*2850*/  FSETP.NEU.FTZ.AND P0, PT, R9, RZ, PT ;  /* 0x000000ff0900720b */ /* 0x000fe20003f1d000 */
[----:B------:R-:W-:-:S06]  /*2860*/  IMAD.MOV.U32 R7, RZ, RZ, 0x7ff00000 ;  /* 0x7ff00000ff077424 */ /* 0x000fcc00078e00ff */
[----:B------:R-:W-:-:S10]  /*2870*/  DFMA R6, R8, R6, +INF ;  /* 0x7ff000000806742b */ /* 0x000fd40000000006 */
[----:B------:R-:W-:Y:S02]  /*2880*/  FSEL R50, R6, RZ, P0 ;  /* 0x000000ff06327208 */ /* 0x000fe40000000000 */
[----:B------:R-:W-:Y:S01]  /*2890*/  FSEL R51, R7, -QNAN , P0 ;  /* 0xfff0000007337808 */ /* 0x000fe20000000000 */
[----:B------:R-:W-:Y:S06]  /*28a0*/  BRA `(.L_x_14961) ;  /* 0x0000000400287947 */ /* 0x000fec0003800000 */
.L_x_14979:
        /* <DEDUP_REMOVED lines=25> */
.L_x_14987:
[----:B------:R-:W-:Y:S05]  /*2a40*/  BSYNC B3 ;  /* 0x0000000000037941 */ /* 0x000fea0003800000 */
.L_x_14986:
        /* <DEDUP_REMOVED lines=17> */
[----:B------:R-:W-:Y:S01]  /*2b60*/  IMAD.MOV.U32 R11, RZ, RZ, R9 ;  /* 0x000000ffff0b7224 */ /* 0x000fe200078e0009 */
[----:B------:R-:W-:Y:S01]  /*2b70*/  MOV R9, R5 ;  /* 0x0000000500097202 */ /* 0x000fe20000000f00 */
[----:B------:R-:W-:-:S07]  /*2b80*/  IMAD.MOV.U32 R8, RZ, RZ, R4 ;  /* 0x000000ffff087224 */ /* 0x000fce00078e0004 */
[----:B-----5:R-:W-:Y:S05]  /*2b90*/  CALL.REL.NOINC `($__internal_29_$__cuda_sm20_div_rn_f64_full) ;  /* 0x000008dc00147944 */ /* 0x020fea0003c00000 */
.L_x_14989:
[----:B------:R-:W-:Y:S05]  /*2ba0*/  BSYNC B3 ;  /* 0x0000000000037941 */ /* 0x000fea0003800000 */
.L_x_14988:
[----:B------:R-:W-:Y:S02]  /*2bb0*/  IMAD.MOV.U32 R50, RZ, RZ, R16 ;  /* 0x000000ffff327224 */ /* 0x000fe400078e0010 */
[----:B------:R-:W-:Y:S01]  /*2bc0*/  IMAD.MOV.U32 R51, RZ, RZ, R17 ;  /* 0x000000ffff337224 */ /* 0x000fe200078e0011 */
[----:B------:R-:W-:Y:S06]  /*2bd0*/  BRA `(.L_x_14961) ;  /* 0x00000000005c7947 */ /* 0x000fec0003800000 */
.L_x_14962:
        /* <DEDUP_REMOVED lines=19> */
[----:B-----5:R-:W-:Y:S05]  /*2d10*/  CALL.REL.NOINC `($__internal_30_$__cuda_sm20_dsqrt_rn_f64_mediumpath_v1) ;  /* 0x000008e000387944 */ /* 0x020fea0003c00000 */
[----:B------:R-:W-:Y:S01]  /*2d20*/  MOV R50, R0 ;  /* 0x0000000000327202 */ /* 0x000fe20000000f00 */
[----:B------:R-:W-:-:S07]  /*2d30*/  IMAD.MOV.U32 R51, RZ, RZ, R7 ;  /* 0x000000ffff337224 */ /* 0x000fce00078e0007 */
.L_x_14990:
[----:B------:R-:W-:Y:S05]  /*2d40*/  BSYNC B3 ;  /* 0x0000000000037941 */ /* 0x000fea0003800000 */
.L_x_14961:
[----:B------:R-:W-:Y:S05]  /*2d50*/  BSYNC B2 ;  /* 0x0000000000027941 */ /* 0x000fea0003800000 */
.L_x_14957:
        /* <DEDUP_REMOVED lines=23> */
[----:B-----5:R-:W-:Y:S05]  /*2ed0*/  CALL.REL.NOINC `($__internal_29_$__cuda_sm20_div_rn_f64_full) ;  /* 0x000008d800447944 */ /* 0x020fea0003c00000 */
[----:B------:R-:W-:Y:S02]  /*2ee0*/  IMAD.MOV.U32 R26, RZ, RZ, R16 ;  /* 0x000000ffff1a7224 */ /* 0x000fe400078e0010 */
[----:B------:R-:W-:-:S07]  /*2ef0*/  IMAD.MOV.U32 R27, RZ, RZ, R17 ;  /* 0x000000ffff1b7224 */ /* 0x000fce00078e0011 */
.L_x_14994:
[----:B------:R-:W-:Y:S05]  /*2f00*/  BSYNC B3 ;  /* 0x0000000000037941 */ /* 0x000fea0003800000 */
.L_x_14993:
        /* <DEDUP_REMOVED lines=39> */
.L_x_15002:
[----:B------:R-:W-:Y:S05]  /*3180*/  BSYNC B4 ;  /* 0x0000000000047941 */ /* 0x000fea0003800000 */
.L_x_15001:
[----:B------:R-:W-:Y:S02]  /*3190*/  IMAD.MOV.U32 R72, RZ, RZ, R16 ;  /* 0x000000ffff487224 */ /* 0x000fe400078e0010 */
[----:B------:R-:W-:Y:S01]  /*31a0*/  IMAD.MOV.U32 R73, RZ, RZ, R17 ;  /* 0x000000ffff497224 */ /* 0x000fe200078e0011 */
[----:B------:R-:W-:Y:S06]  /*31b0*/  BRA `(.L_x_15000) ;  /* 0x0000000000047947 */ /* 0x000fec0003800000 */
.L_x_14999:
[----:B------:R-:W-:-:S11]  /*31c0*/  DADD R72, -R64, R68 ;  /* 0x0000000040487229 */ /* 0x000fd60000000144 */
.L_x_15000:
[----:B------:R-:W-:Y:S05]  /*31d0*/  BSYNC B3 ;  /* 0x0000000000037941 */ /* 0x000fea0003800000 */
.L_x_14998:
        /* <DEDUP_REMOVED lines=26> */
.L_x_15007:
[----:B------:R-:W-:Y:S05]  /*3380*/  BSYNC B4 ;  /* 0x0000000000047941 */ /* 0x000fea0003800000 */
.L_x_15006:
[----:B------:R-:W-:Y:S02]  /*3390*/  IMAD.MOV.U32 R4, RZ, RZ, R16 ;  /* 0x000000ffff047224 */ /* 0x000fe400078e0010 */
[----:B------:R-:W-:Y:S01]  /*33a0*/  IMAD.MOV.U32 R5, RZ, RZ, R17 ;  /* 0x000000ffff057224 */ /* 0x000fe200078e0011 */
[----:B------:R-:W-:Y:S06]  /*33b0*/  BRA `(.L_x_15005) ;  /* 0x0000000000047947 */ /* 0x000fec0003800000 */
.L_x_15004:
[----:B------:R-:W-:-:S11]  /*33c0*/  DADD R4, -R66, R70 ;  /* 0x0000000042047229 */ /* 0x000fd60000000146 */
.L_x_15005:
[----:B------:R-:W-:Y:S05]  /*33d0*/  BSYNC B3 ;  /* 0x0000000000037941 */ /* 0x000fea0003800000 */
.L_x_15003:
        /* <DEDUP_REMOVED lines=29> */
.L_x_15009:
[----:B------:R-:W-:Y:S05]  /*35b0*/  BSYNC B3 ;  /* 0x0000000000037941 */ /* 0x000fea0003800000 */
.L_x_15008:
[----:B------:R-:W-:Y:S01]  /*35c0*/  PLOP3.LUT P0, PT, PT, PT, PT, 0x80, 0x0 ;  /* 0x000000000000781c */ /* 0x000fe20003f0f070 */
[----:B------:R-:W-:-:S12]  /*35d0*/  BRA `(.L_x_14995) ;  /* 0x0000000800587947 */ /* 0x000fd80003800000 */
.L_x_14997:
        /* <DEDUP_REMOVED lines=29> */
.L_x_15012:
[----:B------:R-:W-:Y:S05]  /*37b0*/  BSYNC B3 ;  /* 0x0000000000037941 */ /* 0x000fea0003800000 */
.L_x_15011:
[----:B------:R-:W-:Y:S01]  /*37c0*/  PLOP3.LUT P0, PT, PT, PT, PT, 0x80, 0x0 ;  /* 0x000000000000781c */ /* 0x000fe20003f0f070 */
[----:B------:R-:W-:-:S12]  /*37d0*/  BRA `(.L_x_14995) ;  /* 0x0000000400d87947 */ /* 0x000fd80003800000 */
.L_x_15010:
[----:B------:R-:W-:Y:S01]  /*37e0*/  DMUL R64, R64, R66 ;  /* 0x0000004240407228 */ /* 0x000fe20000000000 */
[----:B------:R-:W-:Y:S01]  /*37f0*/  IMAD.MOV.U32 R8, RZ, RZ, 0x0 ;  /* 0x00000000ff087424 */ /* 0x000fe200078e00ff */
[----:B------:R-:W-:Y:S01]  /*3800*/  MOV R9, 0x3fd80000 ;  /* 0x3fd8000000097802 */ /* 0x000fe20000000f00 */
[----:B------:R-:W-:Y:S01]  /*3810*/  DMUL R4, R4, 8.11296384146066816958e+31 ;  /* 0x4690000004047828 */ /* 0x000fe20000000000 */
        /* <DEDUP_REMOVED lines=23> */
[----:B-----5:R-:W-:Y:S05]  /*3990*/  CALL.REL.NOINC `($__internal_30_$__cuda_sm20_dsqrt_rn_f64_mediumpath_v1) ;  /* 0x000008d400187944 */ /* 0x020fea0003c00000 */
[----:B------:R-:W-:-:S07]  /*39a0*/  MOV R6, R0 ;  /* 0x0000000000067202 */ /* 0x000fce0000000f00 */
.L_x_15014:
[----:B------:R-:W-:Y:S05]  /*39b0*/  BSYNC B3 ;  /* 0x0000000000037941 */ /* 0x000fea0003800000 */
.L_x_15013:
        /* <DEDUP_REMOVED lines=21> */
.L_x_15016:
[----:B------:R-:W-:Y:S05]  /*3b10*/  BSYNC B3 ;  /* 0x0000000000037941 */ /* 0x000fea0003800000 */
.L_x_15015:
[----:B------:R-:W-:Y:S01]  /*3b20*/  DMUL R2, R2, 8.11296384146066816958e+31 ;  /* 0x4690000002027828 */ /* 0x000fe20000000000 */
[----:B------:R-:W-:Y:S01]  /*3b30*/  PLOP3.LUT P0, PT, PT, PT, PT, 0x80, 0x0 ;  /* 0x000000000000781c */ /* 0x000fe20003f0f070 */
[----:B------:R-:W-:Y:S02]  /*3b40*/  IMAD.MOV.U32 R4, RZ, RZ, R16 ;  /* 0x000000ffff047224 */ /* 0x000fe400078e0010 */
[----:B------:R-:W-:Y:S01]  /*3b50*/  IMAD.MOV.U32 R5, RZ, RZ, R17 ;  /* 0x000000ffff057224 */ /* 0x000fe200078e0011 */
[----:B------:R-:W-:Y:S09]  /*3b60*/  BRA `(.L_x_14995) ;  /* 0x0000000000f47947 */ /* 0x000ff20003800000 */
.L_x_14996:
        /* <DEDUP_REMOVED lines=22> */
[----:B------:R-:W-:Y:S02]  /*3cd0*/  IMAD.MOV.U32 R16, RZ, RZ, R0 ;  /* 0x000000ffff107224 */ /* 0x000fe400078e0000 */
[----:B------:R-:W-:-:S07]  /*3ce0*/  IMAD.MOV.U32 R17, RZ, RZ, R7 ;  /* 0x000000ffff117224 */ /* 0x000fce00078e0007 */
.L_x_15018:
[----:B------:R-:W-:Y:S05]  /*3cf0*/  BSYNC B3 ;  /* 0x0000000000037941 */ /* 0x000fea0003800000 */
.L_x_15017:
[----:B------:R-:W-:Y:S01]  /*3d00*/  DADD R14, R48, 1 ;  /* 0x3ff00000300e7429 */ /* 0x000fe20000000000 */
[----:B------:R-:W-:Y:S01]  /*3d10*/  IMAD.MOV.U32 R4, RZ, RZ, 0x0 ;  /* 0x00000000ff047424 */ /* 0x000fe200078e00ff */
[----:B------:R-:W-:Y:S01]  /*3d20*/  BSSY B3, `(.L_x_15019) ;  /* 0x000001b000037945 */ /* 0x000fe20003800000 */
[----:B------:R-:W-:-:S05]  /*3d30*/  IMAD.MOV.U32 R5, RZ, RZ, 0x3fd80000 ;  /* 0x3fd80000ff057424 */ /* 0x000fca00078e00ff */
        /* <DEDUP_REMOVED lines=23> */
[----:B-----5:R-:W-:Y:S05]  /*3eb0*/  CALL.REL.NOINC `($__internal_30_$__cuda_sm20_dsqrt_rn_f64_mediumpath_v1) ;  /* 0x000008cc00d07944 */ /* 0x020fea0003c00000 */
[----:B------:R-:W-:-:S07]  /*3ec0*/  IMAD.MOV.U32 R6, RZ, RZ, R0 ;  /* 0x000000ffff067224 */ /* 0x000fce00078e0000 */
.L_x_15020:
[----:B------:R-:W-:Y:S05]  /*3ed0*/  BSYNC B3 ;  /* 0x0000000000037941 */ /* 0x000fea0003800000 */
.L_x_15019:
[----:B------:R-:W-:Y:S01]  /*3ee0*/  DMUL R4, R6, R16 ;  /* 0x0000001006047228 */ /* 0x000fe20000000000 */
[----:B------:R-:W-:Y:S01]  /*3ef0*/  PLOP3.LUT P0, PT, PT, PT, PT, 0x80, 0x0 ;  /* 0x000000000000781c */ /* 0x000fe20003f0f070 */
[----:B------:R-:W-:-:S12]  /*3f00*/  BRA `(.L_x_14995) ;  /* 0x00000000000c7947 */ /* 0x000fd80003800000 */
.L_x_14992:
[----:B------:R-:W-:Y:S01]  /*3f10*/  DMUL R4, R48, 9.00719925474099200000e+15 ;  /* 0x4340000030047828 */ /* 0x000fe20000000000 */
[----:B------:R-:W-:Y:S01]  /*3f20*/  PLOP3.LUT P0, PT, PT, PT, PT, 0x80, 0x0 ;  /* 0x000000000000781c */ /* 0x000fe20003f0f070 */
[----:B------:R-:W-:-:S12]  /*3f30*/  DMUL R2, R2, 9.00719925474099200000e+15 ;  /* 0x4340000002027828 */ /* 0x000fd80000000000 */
.L_x_14995:
[----:B------:R-:W-:Y:S05]  /*3f40*/  BSYNC B2 ;  /* 0x0000000000027941 */ /* 0x000fea0003800000 */
.L_x_14991:
        /* <DEDUP_REMOVED lines=67> */
.L_x_15026:
[----:B------:R-:W-:-:S11]  /*4380*/  DMUL R2, RZ, |R26| ;  /* 0x4000001aff027228 */ /* 0x000fd60000000000 */
.L_x_15027:
[----:B------:R-:W-:Y:S05]  /*4390*/  BSYNC B0 ;  /* 0x0000000000007941 */ /* 0x000fea0003800000 */
.L_x_15025:
        /* <DEDUP_REMOVED lines=11> */
.L_x_15024:
        /* <DEDUP_REMOVED lines=53> */
.L_x_15023:
        /* <DEDUP_REMOVED lines=62> */
.L_x_15031:
[----:B------:R-:W-:-:S11]  /*4b80*/  DMUL R2, RZ, |R26| ;  /* 0x4000001aff027228 */ /* 0x000fd60000000000 */
.L_x_15032:
[----:B------:R-:W-:Y:S05]  /*4b90*/  BSYNC B0 ;  /* 0x0000000000007941 */ /* 0x000fea0003800000 */
.L_x_15030:
        /* <DEDUP_REMOVED lines=11> */
.L_x_15029:
        /* <DEDUP_REMOVED lines=53> */
.L_x_15022:
[----:B------:R-:W-:-:S13]  /*4fa0*/  ISETP.GT.AND P0, PT, R29, -0x1, PT ;  /* 0xffffffff1d00780c */ /* 0x000fda0003f04270 */
[----:B------:R-:W-:Y:S05]  /*4fb0*/  @P0 BRA `(.L_x_15033) ;  /* 0x0000000400e80947 */ /* 0x000fea0003800000 */
[----:B------:R-:W-:Y:S01]  /*4fc0*/  DADD R10, -RZ, |R4| ;  /* 0x00000000ff0a7229 */ /* 0x000fe20000000504 */
[----:B------:R-:W-:Y:S01]  /*4fd0*/  IMAD.MOV.U32 R6, RZ, RZ, 0x1 ;  /* 0x00000001ff067424 */ /* 0x000fe200078e00ff */
[--C-:B------:R-:W-:Y:S01]  /*4fe0*/  DADD R12, -RZ, |R2|.reuse ;  /* 0x00000000ff0c7229 */ /* 0x100fe20000000502 */
[----:B------:R-:W-:Y:S01]  /*4ff0*/  BSSY B3, `(.L_x_15034) ;  /* 0x000001b000037945 */ /* 0x000fe20003800000 */
[--C-:B------:R-:W-:Y:S02]  /*5000*/  DSETP.GT.AND P4, PT, |R4|, |R2|.reuse, PT ;  /* 0x400000020400722a */ /* 0x100fe40003f84200 */
[----:B------:R-:W-:-:S06]  /*5010*/  DADD R28, -RZ, -R2 ;  /* 0x00000000ff1c7229 */ /* 0x000fcc0000000902 */
[----:B------:R-:W-:Y:S02]  /*5020*/  FSEL R27, R11, R13, P4 ;  /* 0x0000000d0b1b7208 */ /* 0x000fe40002000000 */
[----:B------:R-:W-:Y:S02]  /*5030*/  FSEL R26, R10, R12, P4 ;  /* 0x0000000c0a1a7208 */ /* 0x000fe40002000000 */
[----:B------:R-:W0:Y:S01]  /*5040*/  MUFU.RCP64H R7, R27 ;  /* 0x0000001b00077308 */ /* 0x000e220000001800 */
[----:B------:R-:W-:Y:S01]  /*5050*/  FSEL R10, R12, R10, P4 ;  /* 0x0000000a0c0a7208 */ /* 0x000fe20002000000 */
[----:B------:R-:W-:Y:S01]  /*5060*/  IMAD.MOV.U32 R28, RZ, RZ, R29 ;  /* 0x000000ffff1c7224 */ /* 0x000fe200078e001d */
        /* <DEDUP_REMOVED lines=18> */
[----:B-----5:R-:W-:Y:S05]  /*5190*/  CALL.REL.NOINC `($__internal_29_$__cuda_sm20_div_rn_f64_full) ;  /* 0x000008b400947944 */ /* 0x020fea0003c00000 */
.L_x_15035:
[----:B------:R-:W-:Y:S05]  /*51a0*/  BSYNC B3 ;  /* 0x0000000000037941 */ /* 0x000fea0003800000 */
.L_x_15034:
        /* <DEDUP_REMOVED lines=82> */
.L_x_15037:
[----:B------:R-:W-:Y:S02]  /*56d0*/  FSEL R6, RZ, 3.37028055040000000000e+12, P1 ;  /* 0x54442d18ff067808 */ /* 0x000fe40000800000 */
[----:B------:R-:W-:-:S07]  /*56e0*/  FSEL R7, RZ, 2.1426990032196044922, P1 ;  /* 0x400921fbff077808 */ /* 0x000fce0000800000 */
.L_x_15038:
[----:B------:R-:W-:Y:S05]  /*56f0*/  BSYNC B0 ;  /* 0x0000000000007941 */ /* 0x000fea0003800000 */
.L_x_15036:
[----:B------:R-:W-:Y:S01]  /*5700*/  DADD R2, |R4|, |R2| ;  /* 0x0000000004027229 */ /* 0x000fe20000000602 */
[----:B------:R-:W-:-:S07]  /*5710*/  LOP3.LUT R5, R7, 0x80000000, R5, 0xb8, !PT ;  /* 0x8000000007057812 */ /* 0x000fce00078eb805 */
[----:B------:R-:W-:-:S06]  /*5720*/  DSETP.GTU.AND P0, PT, |R2|, +INF , PT ;  /* 0x7ff000000200742a */ /* 0x000fcc0003f0c200 */
[----:B------:R-:W-:Y:S02]  /*5730*/  FSEL R2, R2, R6, P0 ;  /* 0x0000000602027208 */ /* 0x000fe40000000000 */
[----:B------:R-:W-:Y:S01]  /*5740*/  FSEL R3, R3, R5, P0 ;  /* 0x0000000503037208 */ /* 0x000fe20000000000 */
[----:B------:R-:W-:Y:S06]  /*5750*/  BRA `(.L_x_15028) ;  /* 0x0000000400dc7947 */ /* 0x000fec0003800000 */
.L_x_15033:
        /* <DEDUP_REMOVED lines=28> */
.L_x_15040:
[----:B------:R-:W-:Y:S05]  /*5920*/  BSYNC B3 ;  /* 0x0000000000037941 */ /* 0x000fea0003800000 */
.L_x_15039:
        /* <DEDUP_REMOVED lines=82> */
.L_x_15042:
[----:B------:R-:W-:Y:S02]  /*5e50*/  FSEL R6, RZ, 3.37028055040000000000e+12, P1 ;  /* 0x54442d18ff067808 */ /* 0x000fe40000800000 */
[----:B------:R-:W-:-:S07]  /*5e60*/  FSEL R7, RZ, 2.1426990032196044922, P1 ;  /* 0x400921fbff077808 */ /* 0x000fce0000800000 */
.L_x_15043:
[----:B------:R-:W-:Y:S05]  /*5e70*/  BSYNC B0 ;  /* 0x0000000000007941 */ /* 0x000fea0003800000 */
.L_x_15041:
[----:B------:R-:W-:Y:S01]  /*5e80*/  DADD R2, |R4|, |R2| ;  /* 0x0000000004027229 */ /* 0x000fe20000000602 */
[----:B------:R-:W-:-:S07]  /*5e90*/  LOP3.LUT R5, R7, 0x80000000, R5, 0xb8, !PT ;  /* 0x8000000007057812 */ /* 0x000fce00078eb805 */
[----:B------:R-:W-:-:S06]  /*5ea0*/  DSETP.GTU.AND P0, PT, |R2|, +INF , PT ;  /* 0x7ff000000200742a */ /* 0x000fcc0003f0c200 */
[----:B------:R-:W-:Y:S02]  /*5eb0*/  FSEL R2, R2, R6, P0 ;  /* 0x0000000602027208 */ /* 0x000fe40000000000 */
[----:B------:R-:W-:-:S07]  /*5ec0*/  FSEL R3, R3, R5, P0 ;  /* 0x0000000503037208 */ /* 0x000fce0000000000 */
.L_x_15028:
[----:B------:R-:W-:Y:S05]  /*5ed0*/  BSYNC B2 ;  /* 0x0000000000027941 */ /* 0x000fea0003800000 */
.L_x_15021:
[----:B------:R-:W-:Y:S01]  /*5ee0*/  DADD R4, -RZ, -R50 ;  /* 0x00000000ff047229 */ /* 0x000fe20000000932 */
[----:B------:R-:W-:-:S09]  /*5ef0*/  ISETP.NE.AND P0, PT, R74, RZ, PT ;  /* 0x000000ff4a00720c */ /* 0x000fd20003f05270 */
[----:B------:R-:W-:Y:S02]  /*5f00*/  FSEL R0, R4, R50, !P0 ;  /* 0x0000003204007208 */ /* 0x000fe40004000000 */
[----:B------:R-:W-:-:S03]  /*5f10*/  FSEL R5, R5, R51, !P0 ;  /* 0x0000003305057208 */ /* 0x000fc60004000000 */
[----:B------:R-:W-:-:S05]  /*5f20*/  IMAD.MOV.U32 R4, RZ, RZ, R0 ;  /* 0x000000ffff047224 */ /* 0x000fca00078e0000 */
[----:B------:R1:W-:Y:S01]  /*5f30*/  STL.64 [R1+0x10], R4 ;  /* 0x0000100401007387 */ /* 0x0003e20000100a00 */
[----:B------:R-:W-:Y:S05]  /*5f40*/  BRA `(.L_x_15044) ;  /* 0x0000003000487947 */ /* 0x000fea0003800000 */
.L_x_14956:
[----:B------:R-:W2:Y:S01]  /*5f50*/  LDL.64 R2, [R1+0x8] ;  /* 0x0000080001027983 */ /* 0x000ea20000100a00 */
[----:B------:R-:W-:Y:S01]  /*5f60*/  DADD R4, -RZ, -R30 ;  /* 0x00000000ff047229 */ /* 0x000fe2000000091e */
[----:B------:R-:W-:Y:S01]  /*5f70*/  UMOV UR4, 0x54442d18 ;  /* 0x54442d1800047882 */ /* 0x000fe20000000000 */
[----:B------:R-:W-:-:S05]  /*5f80*/  UMOV UR5, 0x3ff921fb ;  /* 0x3ff921fb00057882 */ /* 0x000fca0000000000 */
[----:B------:R1:W-:Y:S01]  /*5f90*/  STL.64 [R1+0x10], R4 ;  /* 0x0000100401007387 */ /* 0x0003e20000100a00 */
[----:B--2---:R-:W-:-:S08]  /*5fa0*/  DADD R2, -R28, R2 ;  /* 0x000000001c027229 */ /* 0x004fd00000000102 */
[----:B------:R-:W-:Y:S01]  /*5fb0*/  DADD R2, R2, UR4 ;  /* 0x0000000402027e29 */ /* 0x000fe20008000000 */
[----:B-1----:R-:W-:Y:S10]  /*5fc0*/  BRA `(.L_x_15044) ;  /* 0x0000003000287947 */ /* 0x002ff40003800000 */
.L_x_14955:
[----:B------:R-:W-:Y:S01]  /*5fd0*/  DADD R4, -RZ, -R30 ;  /* 0x00000000ff047229 */ /* 0x000fe2000000091e */
[----:B------:R-:W-:-:S06]  /*5fe0*/  CS2R R2, SRZ ;  /* 0x0000000000027805 */ /* 0x000fcc000001ff00 */
[----:B------:R0:W-:Y:S01]  /*5ff0*/  STL.64 [R1+0x10], R4 ;  /* 0x0000100401007387 */ /* 0x0001e20000100a00 */
[----:B------:R-:W-:Y:S05]  /*6000*/  BRA `(.L_x_15044) ;  /* 0x0000003000187947 */ /* 0x000fea0003800000 */
.L_x_14954:
        /* <DEDUP_REMOVED lines=108> */
.L_x_15049:
[----:B------:R-:W-:Y:S05]  /*66d0*/  BSYNC B0 ;  /* 0x0000000000007941 */ /* 0x000fea0003800000 */
.L_x_15048:
[----:B------:R-:W-:Y:S04]  /*66e0*/  BSSY B3, `(.L_x_15050) ;  /* 0x0000008000037945 */ /* 0x000fe80003800000 */
[----:B------:R-:W-:Y:S05]  /*66f0*/  @P3 BRA P5, `(.L_x_15051) ;  /* 0x0000000000183947 */ /* 0x000fea0002800000 */
[----:B------:R-:W-:Y:S01]  /*6700*/  IMAD.MOV.U32 R8, RZ, RZ, R48 ;  /* 0x000000ffff087224 */ /* 0x000fe200078e0030 */
[----:B------:R-:W-:Y:S01]  /*6710*/  MOV R10, R26 ;  /* 0x0000001a000a7202 */ /* 0x000fe20000000f00 */
[----:B------:R-:W-:Y:S01]  /*6720*/  IMAD.MOV.U32 R9, RZ, RZ, R49 ;  /* 0x000000ffff097224 */ /* 0x000fe200078e0031 */
[----:B------:R-:W-:Y:S01]  /*6730*/  MOV R0, 0x6760 ;  /* 0x0000676000007802 */ /* 0x000fe20000000f00 */
[----:B------:R-:W-:-:S07]  /*6740*/  IMAD.MOV.U32 R11, RZ, RZ, R27 ;  /* 0x000000ffff0b7224 */ /* 0x000fce00078e001b */
[----:B-----5:R-:W-:Y:S05]  /*6750*/  CALL.REL.NOINC `($__internal_29_$__cuda_sm20_div_rn_f64_full) ;  /* 0x000008a000247944 */ /* 0x020fea0003c00000 */
.L_x_15051:
[----:B------:R-:W-:Y:S05]  /*6760*/  BSYNC B3 ;  /* 0x0000000000037941 */ /* 0x000fea0003800000 */
.L_x_15050:
        /* <DEDUP_REMOVED lines=82> */
.L_x_15053:
[----:B------:R-:W-:-:S04]  /*6c90*/  ISETP.GE.AND P0, PT, R29, RZ, PT ;  /* 0x000000ff1d00720c */ /* 0x000fc80003f06270 */
[----:B------:R-:W-:Y:S02]  /*6ca0*/  FSEL R6, RZ, 3.37028055040000000000e+12, P0 ;  /* 0x54442d18ff067808 */ /* 0x000fe40000000000 */
[----:B------:R-:W-:-:S07]  /*6cb0*/  FSEL R7, RZ, 2.1426990032196044922, P0 ;  /* 0x400921fbff077808 */ /* 0x000fce0000000000 */
.L_x_15054:
[----:B------:R-:W-:Y:S05]  /*6cc0*/  BSYNC B0 ;  /* 0x0000000000007941 */ /* 0x000fea0003800000 */
.L_x_15052:
[----:B------:R-:W-:Y:S01]  /*6cd0*/  DADD R2, R2, R4 ;  /* 0x0000000002027229 */ /* 0x000fe20000000004 */
[----:B------:R-:W-:Y:S01]  /*6ce0*/  LOP3.LUT R5, R7, 0x80000000, R31, 0xb8, !PT ;  /* 0x8000000007057812 */ /* 0x000fe200078eb81f */
[----:B------:R-:W-:-:S06]  /*6cf0*/  DMUL R50, R50, 0.5 ;  /* 0x3fe0000032327828 */ /* 0x000fcc0000000000 */
[----:B------:R-:W-:-:S06]  /*6d00*/  DSETP.GTU.AND P0, PT, |R2|, +INF , PT ;  /* 0x7ff000000200742a */ /* 0x000fcc0003f0c200 */
[----:B------:R-:W-:Y:S02]  /*6d10*/  FSEL R2, R2, R6, P0 ;  /* 0x0000000602027208 */ /* 0x000fe40000000000 */
[----:B------:R-:W-:Y:S01]  /*6d20*/  FSEL R3, R3, R5, P0 ;  /* 0x0000000503037208 */ /* 0x000fe20000000000 */
[----:B------:R-:W-:Y:S06]  /*6d30*/  BRA `(.L_x_15055) ;  /* 0x0000002000387947 */ /* 0x000fec0003800000 */
.L_x_15047:
        /* <DEDUP_REMOVED lines=27> */
[----:B------:R-:W-:Y:S02]  /*6ef0*/  FSEL R15, R10, UR8, P0 ;  /* 0x000000080a0f7c08 */ /* 0x000fe40008000000 */
[----:B------:R-:W-:-:S04]  /*6f00*/  MOV R10, R12 ;  /* 0x0000000c000a7202 */ /* 0x000fc80000000f00 */
        /* <DEDUP_REMOVED lines=28> */
[----:B------:R-:W-:-:S03]  /*70d0*/  @!P0 IMAD.MOV.U32 R6, RZ, RZ, R8 ;  /* 0x000000ffff068224 */ /* 0x000fc600078e0008 */
        /* <DEDUP_REMOVED lines=77> */
.L_x_15057:
[----:B------:R-:W-:Y:S05]  /*75b0*/  BSYNC B0 ;  /* 0x0000000000007941 */ /* 0x000fea0003800000 */
.L_x_15056:
[----:B------:R-:W-:Y:S04]  /*75c0*/  BSSY B3, `(.L_x_15058) ;  /* 0x0000008000037945 */ /* 0x000fe80003800000 */
[----:B------:R-:W-:Y:S05]  /*75d0*/  @P3 BRA P5, `(.L_x_15059) ;  /* 0x0000000000183947 */ /* 0x000fea0002800000 */
[----:B------:R-:W-:Y:S01]  /*75e0*/  IMAD.MOV.U32 R8, RZ, RZ, R48 ;  /* 0x000000ffff087224 */ /* 0x000fe200078e0030 */
[----:B------:R-:W-:Y:S01]  /*75f0*/  MOV R0, 0x7640 ;  /* 0x0000764000007802 */ /* 0x000fe20000000f00 */
[----:B------:R-:W-:Y:S02]  /*7600*/  IMAD.MOV.U32 R9, RZ, RZ, R49 ;  /* 0x000000ffff097224 */ /* 0x000fe400078e0031 */
[----:B------:R-:W-:Y:S02]  /*7610*/  IMAD.MOV.U32 R10, RZ, RZ, R26 ;  /* 0x000000ffff0a7224 */ /* 0x000fe400078e001a */
[----:B------:R-:W-:-:S07]  /*7620*/  IMAD.MOV.U32 R11, RZ, RZ, R27 ;  /* 0x000000ffff0b7224 */ /* 0x000fce00078e001b */
[----:B-----5:R-:W-:Y:S05]  /*7630*/  CALL.REL.NOINC `($__internal_29_$__cuda_sm20_div_rn_f64_full) ;  /* 0x00000890006c7944 */ /* 0x020fea0003c00000 */
.L_x_15059:
[----:B------:R-:W-:Y:S05]  /*7640*/  BSYNC B3 ;  /* 0x0000000000037941 */ /* 0x000fea0003800000 */
.L_x_15058:
        /* <DEDUP_REMOVED lines=82> */
.L_x_15061:
[----:B------:R-:W-:-:S04]  /*7b70*/  ISETP.GE.AND P0, PT, R29, RZ, PT ;  /* 0x000000ff1d00720c */ /* 0x000fc80003f06270 */
[----:B------:R-:W-:Y:S02]  /*7b80*/  FSEL R6, RZ, 3.37028055040000000000e+12, P0 ;  /* 0x54442d18ff067808 */ /* 0x000fe40000000000 */
[----:B------:R-:W-:-:S07]  /*7b90*/  FSEL R7, RZ, 2.1426990032196044922, P0 ;  /* 0x400921fbff077808 */ /* 0x000fce0000000000 */
.L_x_15062:
[----:B------:R-:W-:Y:S05]  /*7ba0*/  BSYNC B0 ;  /* 0x0000000000007941 */ /* 0x000fea0003800000 */
.L_x_15060:
[----:B------:R-:W-:Y:S01]  /*7bb0*/  DADD R2, R2, R4 ;  /* 0x0000000002027229 */ /* 0x000fe20000000004 */
[----:B------:R-:W-:-:S07]  /*7bc0*/  LOP3.LUT R5, R7, 0x80000000, R31, 0xb8, !PT ;  /* 0x8000000007057812 */ /* 0x000fce00078eb81f */
[----:B------:R-:W-:-:S06]  /*7bd0*/  DSETP.GTU.AND P0, PT, |R2|, +INF , PT ;  /* 0x7ff000000200742a */ /* 0x000fcc0003f0c200 */
[----:B------:R-:W-:Y:S02]  /*7be0*/  FSEL R2, R2, R6, P0 ;  /* 0x0000000602027208 */ /* 0x000fe40000000000 */
[----:B------:R-:W-:Y:S01]  /*7bf0*/  FSEL R3, R3, R5, P0 ;  /* 0x0000000503037208 */ /* 0x000fe20000000000 */
[----:B------:R-:W-:Y:S06]  /*7c00*/  BRA `(.L_x_15055) ;  /* 0x0000001000847947 */ /* 0x000fec0003800000 */
.L_x_15046:
        /* <DEDUP_REMOVED lines=22> */
[----:B-----5:R-:W-:Y:S05]  /*7d70*/  CALL.REL.NOINC `($__internal_29_$__cuda_sm20_div_rn_f64_full) ;  /* 0x00000888009c7944 */ /* 0x020fea0003c00000 */
.L_x_15064:
[----:B------:R-:W-:Y:S05]  /*7d80*/  BSYNC B3 ;  /* 0x0000000000037941 */ /* 0x000fea0003800000 */
.L_x_15063:
        /* <DEDUP_REMOVED lines=23> */
[----:B-----5:R-:W-:Y:S05]  /*7f00*/  CALL.REL.NOINC `($__internal_29_$__cuda_sm20_div_rn_f64_full) ;  /* 0x0000088800387944 */ /* 0x020fea0003c00000 */
[----:B------:R-:W-:Y:S01]  /*7f10*/  MOV R6, R16 ;  /* 0x0000001000067202 */ /* 0x000fe20000000f00 */
[----:B------:R-:W-:-:S07]  /*7f20*/  IMAD.MOV.U32 R7, RZ, RZ, R17 ;  /* 0x000000ffff077224 */ /* 0x000fce00078e0011 */
.L_x_15066:
[----:B------:R-:W-:Y:S05]  /*7f30*/  BSYNC B3 ;  /* 0x0000000000037941 */ /* 0x000fea0003800000 */
.L_x_15065:
[----:B------:R-:W-:Y:S01]  /*7f40*/  DADD R14, -RZ, |R6| ;  /* 0x00000000ff0e7229 */ /* 0x000fe20000000506 */
[----:B------:R-:W-:Y:S01]  /*7f50*/  IMAD.MOV.U32 R10, RZ, RZ, RZ ;  /* 0x000000ffff0a7224 */ /* 0x000fe200078e00ff */
[----:B------:R-:W-:Y:S01]  /*7f60*/  UMOV UR4, 0xffffffff ;  /* 0xffffffff00047882 */ /* 0x000fe20000000000 */
[----:B------:R-:W-:Y:S01]  /*7f70*/  UMOV UR5, 0x7fefffff ;  /* 0x7fefffff00057882 */ /* 0x000fe20000000000 */
[----:B------:R-:W-:Y:S01]  /*7f80*/  IMAD.MOV.U32 R16, RZ, RZ, RZ ;  /* 0x000000ffff107224 */ /* 0x000fe200078e00ff */
[----:B------:R-:W-:Y:S01]  /*7f90*/  UMOV UR8, UR5 ;  /* 0x0000000500087c82 */ /* 0x000fe20008000000 */
[----:B------:R-:W-:Y:S01]  /*7fa0*/  IMAD.MOV.U32 R18, RZ, RZ, 0x0 ;  /* 0x00000000ff127424 */ /* 0x000fe200078e00ff */
[----:B------:R-:W-:Y:S01]  /*7fb0*/  BSSY B0, `(.L_x_15067) ;  /* 0x0000081000007945 */ /* 0x000fe20003800000 */
[----:B------:R-:W-:Y:S01]  /*7fc0*/  IMAD.MOV.U32 R19, RZ, RZ, 0x3fd80000 ;  /* 0x3fd80000ff137424 */ /* 0x000fe200078e00ff */
        /* <DEDUP_REMOVED lines=127> */
.L_x_15068:
[----:B------:R-:W-:Y:S05]  /*87c0*/  BSYNC B0 ;  /* 0x0000000000007941 */ /* 0x000fea0003800000 */
.L_x_15067:
        /* <DEDUP_REMOVED lines=8> */
.L_x_15070:
[----:B------:R-:W-:Y:S05]  /*8850*/  BSYNC B3 ;  /* 0x0000000000037941 */ /* 0x000fea0003800000 */
.L_x_15069:
        /* <DEDUP_REMOVED lines=82> */
.L_x_15072:
[----:B------:R-:W-:-:S04]  /*8d80*/  ISETP.GE.AND P0, PT, R29, RZ, PT ;  /* 0x000000ff1d00720c */ /* 0x000fc80003f06270 */
[----:B------:R-:W-:Y:S02]  /*8d90*/  FSEL R6, RZ, 3.37028055040000000000e+12, P0 ;  /* 0x54442d18ff067808 */ /* 0x000fe40000000000 */
[----:B------:R-:W-:-:S07]  /*8da0*/  FSEL R7, RZ, 2.1426990032196044922, P0 ;  /* 0x400921fbff077808 */ /* 0x000fce0000000000 */
.L_x_15073:
[----:B------:R-:W-:Y:S05]  /*8db0*/  BSYNC B0 ;  /* 0x0000000000007941 */ /* 0x000fea0003800000 */
.L_x_15071:
[----:B------:R-:W-:Y:S01]  /*8dc0*/  DADD R2, R2, R4 ;  /* 0x0000000002027229 */ /* 0x000fe20000000004 */
[----:B------:R-:W-:Y:S01]  /*8dd0*/  LOP3.LUT R5, R7, 0x80000000, R31, 0xb8, !PT ;  /* 0x8000000007057812 */ /* 0x000fe200078eb81f */
[----:B------:R-:W-:-:S06]  /*8de0*/  DADD R50, R50, 1 ;  /* 0x3ff0000032327429 */ /* 0x000fcc0000000000 */
[----:B------:R-:W-:-:S06]  /*8df0*/  DSETP.GTU.AND P0, PT, |R2|, +INF , PT ;  /* 0x7ff000000200742a */ /* 0x000fcc0003f0c200 */
[----:B------:R-:W-:Y:S02]  /*8e00*/  FSEL R2, R2, R6, P0 ;  /* 0x0000000602027208 */ /* 0x000fe40000000000 */
[----:B------:R-:W-:-:S07]  /*8e10*/  FSEL R3, R3, R5, P0 ;  /* 0x0000000503037208 */ /* 0x000fce0000000000 */
.L_x_15055:
[----:B------:R-:W-:Y:S05]  /*8e20*/  BSYNC B2 ;  /* 0x0000000000027941 */ /* 0x000fea0003800000 */
.L_x_15045:
[----:B------:R-:W-:Y:S01]  /*8e30*/  UMOV UR4, 0xfefa39ef ;  /* 0xfefa39ef00047882 */ /* 0x000fe20000000000 */
[----:B------:R-:W-:Y:S01]  /*8e40*/  UMOV UR5, 0x3fe62e42 ;  /* 0x3fe62e4200057882 */ /* 0x000fe20000000000 */
[----:B------:R-:W-:Y:S01]  /*8e50*/  ISETP.NE.AND P0, PT, R74, RZ, PT ;  /* 0x000000ff4a00720c */ /* 0x000fe20003f05270 */
[----:B------:R-:W-:Y:S02]  /*8e60*/  DADD R50, R50, UR4 ;  /* 0x0000000432327e29 */ /* 0x000fe40008000000 */
[----:B------:R-:W-:-:S06]  /*8e70*/  DADD R2, -RZ, |R2| ;  /* 0x00000000ff027229 */ /* 0x000fcc0000000502 */
[----:B------:R-:W-:-:S10]  /*8e80*/  DADD R4, -RZ, -R50 ;  /* 0x00000000ff047229 */ /* 0x000fd40000000932 */
[----:B------:R-:W-:Y:S02]  /*8e90*/  FSEL R0, R4, R50, !P0 ;  /* 0x0000003204007208 */ /* 0x000fe40004000000 */
[----:B------:R-:W-:Y:S02]  /*8ea0*/  FSEL R5, R5, R51, !P0 ;  /* 0x0000003305057208 */ /* 0x000fe40004000000 */
[----:B------:R-:W-:-:S05]  /*8eb0*/  MOV R4, R0 ;  /* 0x0000000000047202 */ /* 0x000fca0000000f00 */
[----:B------:R2:W-:Y:S01]  /*8ec0*/  STL.64 [R1+0x10], R4 ;  /* 0x0000100401007387 */ /* 0x0005e20000100a00 */
[----:B------:R-:W-:Y:S05]  /*8ed0*/  BRA `(.L_x_15044) ;  /* 0x0000000000647947 */ /* 0x000fea0003800000 */
.L_x_14953:
[----:B------:R-:W-:-:S14]  /*8ee0*/  DSETP.NEU.AND P0, PT, R2, +INF , PT ;  /* 0x7ff000000200742a */ /* 0x000fdc0003f0d000 */
[----:B------:R-:W-:Y:S01]  /*8ef0*/  @!P0 IMAD.MOV.U32 R6, RZ, RZ, 0x0 ;  /* 0x00000000ff068424 */ /* 0x000fe200078e00ff */
[----:B------:R-:W-:Y:S01]  /*8f00*/  @!P0 DADD R2, R30, R30 ;  /* 0x000000001e028229 */ /* 0x000fe2000000001e */
[----:B------:R-:W-:-:S05]  /*8f10*/  @!P0 IMAD.MOV.U32 R7, RZ, RZ, -0x100000 ;  /* 0xfff00000ff078424 */ /* 0x000fca00078e00ff */
[----:B------:R3:W-:Y:S01]  /*8f20*/  @!P0 STL.64 [R1+0x10], R6 ;  /* 0x0000100601008387 */ /* 0x0007e20000100a00 */
[----:B------:R-:W-:Y:S05]  /*8f30*/  @!P0 BRA `(.L_x_15044) ;  /* 0x00000000004c8947 */ /* 0x000fea0003800000 */
[----:B------:R-:W-:-:S14]  /*8f40*/  DSETP.NEU.AND P0, PT, R4, +INF , PT ;  /* 0x7ff000000400742a */ /* 0x000fdc0003f0d000 */
[----:B------:R-:W-:Y:S02]  /*8f50*/  @!P0 DADD R4, -RZ, -R30 ;  /* 0x00000000ff048229 */ /* 0x000fe4000000091e */
[----:B------:R-:W-:-:S05]  /*8f60*/  @!P0 DADD R2, R28, R28 ;  /* 0x000000001c028229 */ /* 0x000fca000000001c */
[----:B------:R4:W-:Y:S01]  /*8f70*/  @!P0 STL.64 [R1+0x10], R4 ;  /* 0x0000100401008387 */ /* 0x0009e20000100a00 */
[----:B------:R-:W-:Y:S05]  /*8f80*/  @!P0 BRA `(.L_x_15044) ;  /* 0x0000000000388947 */ /* 0x000fea0003800000 */
[----:B------:R-:W-:-:S14]  /*8f90*/  DSETP.NEU.AND P0, PT, R28, RZ, PT ;  /* 0x000000ff1c00722a */ /* 0x000fdc0003f0d000 */
[----:B------:R-:W-:Y:S02]  /*8fa0*/  @P0 DADD R2, RZ, R28 ;  /* 0x00000000ff020229 */ /* 0x000fe4000000001c */
[----:B----4-:R-:W-:-:S08]  /*8fb0*/  @P0 DADD R4, RZ, R30 ;  /* 0x00000000ff040229 */ /* 0x010fd0000000001e */
[----:B------:R-:W-:-:S10]  /*8fc0*/  @P0 DADD R2, R2, R4 ;  /* 0x0000000002020229 */ /* 0x000fd40000000004 */
[----:B------:R-:W-:Y:S02]  /*8fd0*/  @P0 IMAD.MOV.U32 R4, RZ, RZ, R2 ;  /* 0x000000ffff040224 */ /* 0x000fe400078e0002 */
[----:B------:R-:W-:-:S05]  /*8fe0*/  @P0 IMAD.MOV.U32 R5, RZ, RZ, R3 ;  /* 0x000000ffff050224 */ /* 0x000fca00078e0003 */
[----:B------:R0:W-:Y:S01]  /*8ff0*/  @P0 STL.64 [R1+0x10], R4 ;  /* 0x0000100401000387 */ /* 0x0001e20000100a00 */
[----:B------:R-:W-:Y:S05]  /*9000*/  @P0 BRA `(.L_x_15044) ;  /* 0x0000000000180947 */ /* 0x000fea0003800000 */
[----:B------:R-:W2:Y:S01]  /*9010*/  LDL.64 R2, [R1+0x8] ;  /* 0x0000080001027983 */ /* 0x000ea20000100a00 */
[----:B0-----:R-:W-:Y:S01]  /*9020*/  DADD R4, R30, R30 ;  /* 0x000000001e047229 */ /* 0x001fe2000000001e */
[----:B------:R-:W-:Y:S01]  /*9030*/  UMOV UR4, 0x54442d18 ;  /* 0x54442d1800047882 */ /* 0x000fe20000000000 */
[----:B------:R-:W-:-:S05]  /*9040*/  UMOV UR5, 0x3ff921fb ;  /* 0x3ff921fb00057882 */ /* 0x000fca0000000000 */
[----:B------:R0:W-:Y:S02]  /*9050*/  STL.64 [R1+0x10], R4 ;  /* 0x0000100401007387 */ /* 0x0001e40000100a00 */
[----:B0-2---:R-:W-:-:S11]  /*9060*/  DADD R2, R2, UR4 ;  /* 0x0000000402027e29 */ /* 0x005fd60008000000 */
.L_x_15044:
[----:B------:R-:W-:Y:S05]  /*9070*/  BSYNC B1 ;  /* 0x0000000000017941 */ /* 0x000fea0003800000 */
.L_x_14952:
[----:B012-4-:R0:W5:Y:S01]  /*9080*/  LDL.64 R4, [R1+0x10] ;  /* 0x0000100001047983 */ /* 0x0171620000100a00 */
[----:B------:R-:W-:Y:S01]  /*9090*/  DSETP.GTU.AND P0, PT, |R2|, +INF , PT ;  /* 0x7ff000000200742a */ /* 0x000fe20003f0c200 */
[----:B------:R-:W-:-:S13]  /*90a0*/  BSSY B0, `(.L_x_15074) ;  /* 0x000000f000007945 */ /* 0x000fda0003800000 */
[----:B0-----:R-:W-:Y:S05]  /*90b0*/  @P0 BRA `(.L_x_15075) ;  /* 0x0000000000240947 */ /* 0x001fea0003800000 */
[----:B-----5:R1:W-:Y:S01]  /*90c0*/  STL.64 [R1+0x18], R4 ;  /* 0x0000180401007387 */ /* 0x0203e20000100a00 */
[----:B------:R-:W-:-:S14]  /*90d0*/  DSETP.GTU.AND P0, PT, |R4|, +INF , PT ;  /* 0x7ff000000400742a */ /* 0x000fdc0003f0c200 */
[----:B-1----:R-:W-:Y:S05]  /*90e0*/  @P0 BRA `(.L_x_15076) ;  /* 0x0000000000280947 */ /* 0x002fea0003800000 */
[----:B------:R-:W-:Y:S01]  /*90f0*/  LOP3.LUT R31, R3, 0x80000000, R31, 0xb8, !PT ;  /* 0x80000000031f7812 */ /* 0x000fe200078eb81f */
[----:B------:R-:W-:-:S04]  /*9100*/  DADD R4, -RZ, |R4| ;  /* 0x00000000ff047229 */ /* 0x000fc80000000504 */
[----:B------:R-:W-:-:S03]  /*9110*/  IMAD.MOV.U32 R3, RZ, RZ, R31 ;  /* 0x000000ffff037224 */ /* 0x000fc600078e001f */
[----:B------:R1:W-:Y:S04]  /*9120*/  STL.64 [R1+0x10], R4 ;  /* 0x0000100401007387 */ /* 0x0003e80000100a00 */
[----:B------:R1:W-:Y:S01]  /*9130*/  STL.64 [R1+0x18], R2 ;  /* 0x0000180201007387 */ /* 0x0003e20000100a00 */
[----:B------:R-:W-:Y:S05]  /*9140*/  BRA `(.L_x_15076) ;  /* 0x0000000000107947 */ /* 0x000fea0003800000 */
.L_x_15075:
[----:B-----5:R-:W-:Y:S01]  /*9150*/  DSETP.GTU.AND P0, PT, |R4|, +INF , PT ;  /* 0x7ff000000400742a */ /* 0x020fe20003f0c200 */
[----:B------:R0:W-:-:S13]  /*9160*/  STL.64 [R1+0x18], R2 ;  /* 0x0000180201007387 */ /* 0x0001da0000100a00 */
[----:B------:R-:W-:-:S07]  /*9170*/  @!P0 DADD R4, -RZ, |R4| ;  /* 0x00000000ff048229 */ /* 0x000fce0000000504 */
[----:B------:R0:W-:Y:S04]  /*9180*/  @!P0 STL.64 [R1+0x10], R4 ;  /* 0x0000100401008387 */ /* 0x0001e80000100a00 */
.L_x_15076:
[----:B------:R-:W-:Y:S05]  /*9190*/  BSYNC B0 ;  /* 0x0000000000007941 */ /* 0x000fea0003800000 */
.L_x_15074:
[----:B---3--:R-:W-:Y:S01]  /*91a0*/  IMAD.MOV.U32 R6, RZ, RZ, 0x33145c07 ;  /* 0x33145c07ff067424 */ /* 0x008fe200078e00ff */
[----:B------:R-:W-:Y:S01]  /*91b0*/  DSETP.GTU.AND P0, PT, |R34|, +INF , PT ;  /* 0x7ff000002200742a */ /* 0x000fe20003f0c200 */
[----:B------:R-:W-:Y:S01]  /*91c0*/  IMAD.MOV.U32 R7, RZ, RZ, 0x3c91a626 ;  /* 0x3c91a626ff077424 */ /* 0x000fe200078e00ff */
[----:B------:R-:W-:Y:S01]  /*91d0*/  BSSY B1, `(.L_x_15077) ;  /* 0x00008e5000017945 */ /* 0x000fe20003800000 */
[----:B01----:R-:W-:Y:S02]  /*91e0*/  DADD R2, -RZ, |R32| ;  /* 0x00000000ff027229 */ /* 0x003fe40000000520 */
        /* <DEDUP_REMOVED lines=40> */
[-C--:B------:R-:W-:Y:S02]  /*9470*/  SEL R65, R9, R15.reuse, P0 ;  /* 0x0000000f09417207 */ /* 0x080fe40000000000 */
[----:B------:R-:W-:Y:S02]  /*9480*/  LOP3.LUT R6, R13, 0xffc00000, RZ, 0xc0, !PT ;  /* 0xffc000000d067812 */ /* 0x000fe400078ec0ff */
[----:B------:R-:W-:Y:S01]  /*9490*/  SEL R64, R8, R14, P0 ;  /* 0x0000000e08407207 */ /* 0x000fe20000000000 */
[----:B------:R-:W-:Y:S01]  /*94a0*/  IMAD.MOV.U32 R11, RZ, RZ, R65 ;  /* 0x000000ffff0b7224 */ /* 0x000fe200078e0041 */
[----:B------:R-:W-:-:S02]  /*94b0*/  ISETP.LT.U32.AND.EX P0, PT, R19, R15, PT, P2 ;  /* 0x0000000f1300720c */ /* 0x000fc40003f01120 */
[CC--:B------:R-:W-:Y:S02]  /*94c0*/  SEL R9, R19.reuse, R15.reuse, P3 ;  /* 0x0000000f13097207 */ /* 0x0c0fe40001800000 */
[----:B------:R-:W-:Y:S02]  /*94d0*/  IADD3 R21, -R6, 0x7fd00000, RZ ;  /* 0x7fd0000006157810 */ /* 0x000fe40007ffe1ff */
[----:B------:R-:W-:Y:S02]  /*94e0*/  MOV R10, R64 ;  /* 0x00000040000a7202 */ /* 0x000fe40000000f00 */
        /* <DEDUP_REMOVED lines=11> */
[----:B------:R-:W-:Y:S01]  /*95a0*/  MOV R15, UR5 ;  /* 0x00000005000f7c02 */ /* 0x000fe20008000f00 */
        /* <DEDUP_REMOVED lines=21> */
[----:B------:R-:W-:Y:S01]  /*9700*/  IMAD.MOV.U32 R14, RZ, RZ, RZ ;  /* 0x000000ffff0e7224 */ /* 0x000fe200078e00ff */
[----:B------:R-:W-:Y:S01]  /*9710*/  @P3 LOP3.LUT R25, R15, 0x80000, RZ, 0xfc, !PT ;  /* 0x000800000f193812 */ /* 0x000fe200078efcff */
[----:B------:R-:W-:Y:S01]  /*9720*/  DSETP.NEU.AND P2, PT, R16, RZ, PT ;  /* 0x000000ff1000722a */ /* 0x000fe20003f4d000 */
[----:B------:R-:W-:-:S02]  /*9730*/  ISETP.GE.U32.AND P3, PT, R66, 0x7ff00000, PT ;  /* 0x7ff000004200780c */ /* 0x000fc40003f66070 */
        /* <DEDUP_REMOVED lines=53> */
[----:B------:R-:W-:Y:S05]  /*9a90*/  CALL.REL.NOINC `($__internal_30_$__cuda_sm20_dsqrt_rn_f64_mediumpath_v1) ;  /* 0x0000087000d87944 */ /* 0x000fea0003c00000 */
[----:B------:R-:W-:Y:S02]  /*9aa0*/  IMAD.MOV.U32 R12, RZ, RZ, R0 ;  /* 0x000000ffff0c7224 */ /* 0x000fe400078e0000 */
[----:B------:R-:W-:-:S07]  /*9ab0*/  IMAD.MOV.U32 R13, RZ, RZ, R7 ;  /* 0x000000ffff0d7224 */ /* 0x000fce00078e0007 */
.L_x_15085:
[----:B------:R-:W-:Y:S05]  /*9ac0*/  BSYNC B3 ;  /* 0x0000000000037941 */ /* 0x000fea0003800000 */
.L_x_15084:
[----:B------:R-:W-:-:S10]  /*9ad0*/  DADD R6, R28, R12 ;  /* 0x000000001c067229 */ /* 0x000fd4000000000c */
        /* <DEDUP_REMOVED lines=80> */
.L_x_15083:
        /* <DEDUP_REMOVED lines=33> */
[----:B------:R-:W-:Y:S05]  /*a1f0*/  CALL.REL.NOINC `($__internal_29_$__cuda_sm20_div_rn_f64_full) ;  /* 0x00000864007c7944 */ /* 0x000fea0003c00000 */
.L_x_15093:
[----:B------:R-:W-:Y:S05]  /*a200*/  BSYNC B4 ;  /* 0x0000000000047941 */ /* 0x000fea0003800000 */
.L_x_15092:
[----:B------:R-:W-:Y:S02]  /*a210*/  IMAD.MOV.U32 R26, RZ, RZ, R16 ;  /* 0x000000ffff1a7224 */ /* 0x000fe400078e0010 */
[----:B------:R-:W-:Y:S01]  /*a220*/  IMAD.MOV.U32 R27, RZ, RZ, R17 ;  /* 0x000000ffff1b7224 */ /* 0x000fe200078e0011 */
[----:B------:R-:W-:Y:S06]  /*a230*/  BRA `(.L_x_15091) ;  /* 0x0000000000047947 */ /* 0x000fec0003800000 */
.L_x_15090:
[----:B------:R-:W-:-:S11]  /*a240*/  DADD R26, -R48, R64 ;  /* 0x00000000301a7229 */ /* 0x000fd60000000140 */
.L_x_15091:
[----:B------:R-:W-:Y:S05]  /*a250*/  BSYNC B3 ;  /* 0x0000000000037941 */ /* 0x000fea0003800000 */
.L_x_15089:
        /* <DEDUP_REMOVED lines=28> */
[----:B------:R-:W-:Y:S05]  /*a420*/  CALL.REL.NOINC `($__internal_29_$__cuda_sm20_div_rn_f64_full) ;  /* 0x0000086000f07944 */ /* 0x000fea0003c00000 */
.L_x_15098:
[----:B------:R-:W-:Y:S05]  /*a430*/  BSYNC B4 ;  /* 0x0000000000047941 */ /* 0x000fea0003800000 */
.L_x_15097:
[----:B------:R-:W-:Y:S05]  /*a440*/  BRA `(.L_x_15096) ;  /* 0x0000000000047947 */ /* 0x000fea0003800000 */
.L_x_15095:
[----:B------:R-:W-:-:S11]  /*a450*/  DADD R16, R66, -R10 ;  /* 0x0000000042107229 */ /* 0x000fd6000000080a */
.L_x_15096:
[----:B------:R-:W-:Y:S05]  /*a460*/  BSYNC B3 ;  /* 0x0000000000037941 */ /* 0x000fea0003800000 */
.L_x_15094:
        /* <DEDUP_REMOVED lines=27> */
[----:B------:R-:W-:Y:S01]  /*a620*/  MOV R12, R0 ;  /* 0x00000000000c7202 */ /* 0x000fe20000000f00 */
[----:B------:R-:W-:-:S07]  /*a630*/  IMAD.MOV.U32 R13, RZ, RZ, R7 ;  /* 0x000000ffff0d7224 */ /* 0x000fce00078e0007 */
.L_x_15100:
[----:B------:R-:W-:Y:S05]  /*a640*/  BSYNC B3 ;  /* 0x0000000000037941 */ /* 0x000fea0003800000 */
.L_x_15099:
        /* <DEDUP_REMOVED lines=85> */
.L_x_15101:
        /* <DEDUP_REMOVED lines=20> */
.L_x_15103:
[----:B------:R-:W-:Y:S05]  /*ace0*/  BSYNC B3 ;  /* 0x0000000000037941 */ /* 0x000fea0003800000 */
.L_x_15102:
        /* <DEDUP_REMOVED lines=30> */
.L_x_15088:
        /* <DEDUP_REMOVED lines=21> */
[----:B------:R-:W-:Y:S05]  /*b020*/  CALL.REL.NOINC `($__internal_30_$__cuda_sm20_dsqrt_rn_f64_mediumpath_v1) ;  /* 0x0000085c00747944 */ /* 0x000fea0003c00000 */
[----:B------:R-:W-:Y:S02]  /*b030*/  IMAD.MOV.U32 R26, RZ, RZ, R0 ;  /* 0x000000ffff1a7224 */ /* 0x000fe400078e0000 */
[----:B------:R-:W-:-:S07]  /*b040*/  IMAD.MOV.U32 R27, RZ, RZ, R7 ;  /* 0x000000ffff1b7224 */ /* 0x000fce00078e0007 */
.L_x_15106:
[----:B------:R-:W-:Y:S05]  /*b050*/  BSYNC B3 ;  /* 0x0000000000037941 */ /* 0x000fea0003800000 */
.L_x_15105:
        /* <DEDUP_REMOVED lines=25> */
.L_x_15109:
[----:B------:R-:W-:Y:S05]  /*b1f0*/  BSYNC B3 ;  /* 0x0000000000037941 */ /* 0x000fea0003800000 */
.L_x_15108:
        /* <DEDUP_REMOVED lines=30> */
.L_x_15107:
        /* <DEDUP_REMOVED lines=75> */
.L_x_15110:
[----:B------:R-:W-:Y:S01]  /*b890*/  IMAD.MOV.U32 R6, RZ, RZ, 0x0 ;  /* 0x00000000ff067424 */ /* 0x000fe200078e00ff */
[----:B------:R-:W-:Y:S01]  /*b8a0*/  FSETP.NEU.FTZ.AND P0, PT, R9, RZ, PT ;  /* 0x000000ff0900720b */ /* 0x000fe20003f1d000 */
[----:B------:R-:W-:-:S06]  /*b8b0*/  IMAD.MOV.U32 R7, RZ, RZ, 0x7ff00000 ;  /* 0x7ff00000ff077424 */ /* 0x000fcc00078e00ff */
[----:B------:R-:W-:-:S10]  /*b8c0*/  DFMA R6, R8, R6, +INF ;  /* 0x7ff000000806742b */ /* 0x000fd40000000006 */
[----:B------:R-:W-:Y:S02]  /*b8d0*/  FSEL R30, R6, RZ, P0 ;  /* 0x000000ff061e7208 */ /* 0x000fe40000000000 */
[----:B------:R-:W-:Y:S01]  /*b8e0*/  FSEL R31, R7, -QNAN , P0 ;  /* 0xfff00000071f7808 */ /* 0x000fe20000000000 */
[----:B------:R-:W-:Y:S06]  /*b8f0*/  BRA `(.L_x_15086) ;  /* 0x0000000400287947 */ /* 0x000fec0003800000 */
.L_x_15104:
        /* <DEDUP_REMOVED lines=25> */
.L_x_15112:
[----:B------:R-:W-:Y:S05]  /*ba90*/  BSYNC B3 ;  /* 0x0000000000037941 */ /* 0x000fea0003800000 */
.L_x_15111:
        /* <DEDUP_REMOVED lines=20> */
[----:B------:R-:W-:Y:S05]  /*bbe0*/  CALL.REL.NOINC `($__internal_29_$__cuda_sm20_div_rn_f64_full) ;  /* 0x0000084c00007944 */ /* 0x000fea0003c00000 */
.L_x_15114:
[----:B------:R-:W-:Y:S05]  /*bbf0*/  BSYNC B3 ;  /* 0x0000000000037941 */ /* 0x000fea0003800000 */
.L_x_15113:
[----:B------:R-:W-:Y:S02]  /*bc00*/  IMAD.MOV.U32 R30, RZ, RZ, R16 ;  /* 0x000000ffff1e7224 */ /* 0x000fe400078e0010 */
[----:B------:R-:W-:Y:S01]  /*bc10*/  IMAD.MOV.U32 R31, RZ, RZ, R17 ;  /* 0x000000ffff1f7224 */ /* 0x000fe200078e0011 */
[----:B------:R-:W-:Y:S06]  /*bc20*/  BRA `(.L_x_15086) ;  /* 0x00000000005c7947 */ /* 0x000fec0003800000 */
.L_x_15087:
        /* <DEDUP_REMOVED lines=19> */
[----:B------:R-:W-:Y:S05]  /*bd60*/  CALL.REL.NOINC `($__internal_30_$__cuda_sm20_dsqrt_rn_f64_mediumpath_v1) ;  /* 0x0000085000247944 */ /* 0x000fea0003c00000 */
[----:B------:R-:W-:Y:S02]  /*bd70*/  IMAD.MOV.U32 R30, RZ, RZ, R0 ;  /* 0x000000ffff1e7224 */ /* 0x000fe400078e0000 */
[----:B------:R-:W-:-:S07]  /*bd80*/  IMAD.MOV.U32 R31, RZ, RZ, R7 ;  /* 0x000000ffff1f7224 */ /* 0x000fce00078e0007 */
.L_x_15115:
[----:B------:R-:W-:Y:S05]  /*bd90*/  BSYNC B3 ;  /* 0x0000000000037941 */ /* 0x000fea0003800000 */
.L_x_15086:
[----:B------:R-:W-:Y:S05]  /*bda0*/  BSYNC B2 ;  /* 0x0000000000027941 */ /* 0x000fea0003800000 */
.L_x_15082:
        /* <DEDUP_REMOVED lines=23> */
[----:B------:R-:W-:Y:S05]  /*bf20*/  CALL.REL.NOINC `($__internal_29_$__cuda_sm20_div_rn_f64_full) ;  /* 0x0000084800307944 */ /* 0x000fea0003c00000 */
[----:B------:R-:W-:Y:S02]  /*bf30*/  IMAD.MOV.U32 R26, RZ, RZ, R16 ;  /* 0x000000ffff1a7224 */ /* 0x000fe400078e0010 */
[----:B------:R-:W-:-:S07]  /*bf40*/  IMAD.MOV.U32 R27, RZ, RZ, R17 ;  /* 0x000000ffff1b7224 */ /* 0x000fce00078e0011 */
.L_x_15119:
[----:B------:R-:W-:Y:S05]  /*bf50*/  BSYNC B3 ;  /* 0x0000000000037941 */ /* 0x000fea0003800000 */
.L_x_15118:
        /* <DEDUP_REMOVED lines=39> */
.L_x_15127:
[----:B------:R-:W-:Y:S05]  /*c1d0*/  BSYNC B4 ;  /* 0x0000000000047941 */ /* 0x000fea0003800000 */
.L_x_15126:
[----:B------:R-:W-:Y:S01]  /*c1e0*/  IMAD.MOV.U32 R68, RZ, RZ, R16 ;  /* 0x000000ffff447224 */ /* 0x000fe200078e0010 */
[----:B------:R-:W-:Y:S01]  /*c1f0*/  MOV R69, R17 ;  /* 0x0000001100457202 */ /* 0x000fe20000000f00 */
[----:B------:R-:W-:Y:S06]  /*c200*/  BRA `(.L_x_15125) ;  /* 0x0000000000047947 */ /* 0x000fec0003800000 */
.L_x_15124:
[----:B------:R-:W-:-:S11]  /*c210*/  DADD R68, -R48, R64 ;  /* 0x0000000030447229 */ /* 0x000fd60000000140 */
.L_x_15125:
[----:B------:R-:W-:Y:S05]  /*c220*/  BSYNC B3 ;  /* 0x0000000000037941 */ /* 0x000fea0003800000 */
.L_x_15123:
        /* <DEDUP_REMOVED lines=26> */
.L_x_15132:
[----:B------:R-:W-:Y:S05]  /*c3d0*/  BSYNC B4 ;  /* 0x0000000000047941 */ /* 0x000fea0003800000 */
.L_x_15131:
[----:B------:R-:W-:Y:S02]  /*c3e0*/  IMAD.MOV.U32 R4, RZ, RZ, R16 ;  /* 0x000000ffff047224 */ /* 0x000fe400078e0010 */
[----:B------:R-:W-:Y:S01]  /*c3f0*/  IMAD.MOV.U32 R5, RZ, RZ, R17 ;  /* 0x000000ffff057224 */ /* 0x000fe200078e0011 */
[----:B------:R-:W-:Y:S06]  /*c400*/  BRA `(.L_x_15130) ;  /* 0x0000000000047947 */ /* 0x000fec0003800000 */
.L_x_15129:
[----:B------:R-:W-:-:S11]  /*c410*/  DADD R4, -R50, R66 ;  /* 0x0000000032047229 */ /* 0x000fd60000000142 */
.L_x_15130:
[----:B------:R-:W-:Y:S05]  /*c420*/  BSYNC B3 ;  /* 0x0000000000037941 */ /* 0x000fea0003800000 */
.L_x_15128:
        /* <DEDUP_REMOVED lines=29> */
.L_x_15134:
[----:B------:R-:W-:Y:S05]  /*c600*/  BSYNC B3 ;  /* 0x0000000000037941 */ /* 0x000fea0003800000 */
.L_x_15133:
[----:B------:R-:W-:Y:S01]  /*c610*/  PLOP3.LUT P0, PT, PT, PT, PT, 0x80, 0x0 ;  /* 0x000000000000781c */ /* 0x000fe20003f0f070 */
[----:B------:R-:W-:-:S12]  /*c620*/  BRA `(.L_x_15120) ;  /* 0x0000000800587947 */ /* 0x000fd80003800000 */
.L_x_15122:
[----:B------:R-:W-:-:S14]  /*c630*/  DSETP.GT.AND P0, PT, R2, 1, PT ;  /* 0x3ff000000200742a */ /* 0x000fdc0003f04000 */
[----:B------:R-:W-:Y:S05]  /*c640*/  @P0 BRA `(.L_x_15135) ;  /* 0x0000000000780947 */ /* 0x000fea0003800000 */
[----:B------:R-:W-:Y:S01]  /*c650*/  DADD R4, -R2, 1 ;  /* 0x3ff0000002047429 */ /* 0x000fe20000000100 */
[----:B------:R-:W-:Y:S01]  /*c660*/  MOV R6, 0x0 ;  /* 0x0000000000067802 */ /* 0x000fe20000000f00 */
[----:B------:R-:W-:Y:S01]  /*c670*/  IMAD.MOV.U32 R7, RZ, RZ, 0x3fd80000 ;  /* 0x3fd80000ff077424 */ /* 0x000fe200078e00ff */
        /* <DEDUP_REMOVED lines=22> */
[----:B------:R-:W-:Y:S01]  /*c7e0*/  IMAD.MOV.U32 R4, RZ, RZ, R0 ;  /* 0x000000ffff047224 */ /* 0x000fe200078e0000 */
[----:B------:R-:W-:-:S07]  /*c7f0*/  MOV R5, R7 ;  /* 0x0000000700057202 */ /* 0x000fce0000000f00 */
.L_x_15137:
[----:B------:R-:W-:Y:S05]  /*c800*/  BSYNC B3 ;  /* 0x0000000000037941 */ /* 0x000fea0003800000 */
.L_x_15136:
[----:B------:R-:W-:Y:S01]  /*c810*/  PLOP3.LUT P0, PT, PT, PT, PT, 0x80, 0x0 ;  /* 0x000000000000781c */ /* 0x000fe20003f0f070 */
[----:B------:R-:W-:-:S12]  /*c820*/  BRA `(.L_x_15120) ;  /* 0x0000000400d87947 */ /* 0x000fd80003800000 */
.L_x_15135:
        /* <DEDUP_REMOVED lines=27> */
[----:B------:R-:W-:Y:S05]  /*c9e0*/  CALL.REL.NOINC `($__internal_30_$__cuda_sm20_dsqrt_rn_f64_mediumpath_v1) ;  /* 0x0000084400047944 */ /* 0x000fea0003c00000 */
[----:B------:R-:W-:-:S07]  /*c9f0*/  IMAD.MOV.U32 R6, RZ, RZ, R0 ;  /* 0x000000ffff067224 */ /* 0x000fce00078e0000 */
.L_x_15139:
[----:B------:R-:W-:Y:S05]  /*ca00*/  BSYNC B3 ;  /* 0x0000000000037941 */ /* 0x000fea0003800000 */
.L_x_15138:
        /* <DEDUP_REMOVED lines=20> */
[----:B------:R-:W-:Y:S05]  /*cb50*/  CALL.REL.NOINC `($__internal_29_$__cuda_sm20_div_rn_f64_full) ;  /* 0x0000083c00247944 */ /* 0x000fea0003c00000 */
.L_x_15141:
[----:B------:R-:W-:Y:S05]  /*cb60*/  BSYNC B3 ;  /* 0x0000000000037941 */ /* 0x000fea0003800000 */
.L_x_15140:
[----:B------:R-:W-:Y:S01]  /*cb70*/  DMUL R2, R2, 8.11296384146066816958e+31 ;  /* 0x4690000002027828 */ /* 0x000fe20000000000 */
[----:B------:R-:W-:Y:S01]  /*cb80*/  PLOP3.LUT P0, PT, PT, PT, PT, 0x80, 0x0 ;  /* 0x000000000000781c */ /* 0x000fe20003f0f070 */
[----:B------:R-:W-:Y:S01]  /*cb90*/  IMAD.MOV.U32 R5, RZ, RZ, R17 ;  /* 0x000000ffff057224 */ /* 0x000fe200078e0011 */
[----:B------:R-:W-:Y:S01]  /*cba0*/  MOV R4, R16 ;  /* 0x0000001000047202 */ /* 0x000fe20000000f00 */
[----:B------:R-:W-:Y:S10]  /*cbb0*/  BRA `(.L_x_15120) ;  /* 0x0000000000f47947 */ /* 0x000ff40003800000 */
.L_x_15121:
        /* <DEDUP_REMOVED lines=21> */
[----:B------:R-:W-:Y:S05]  /*cd10*/  CALL.REL.NOINC `($__internal_30_$__cuda_sm20_dsqrt_rn_f64_mediumpath_v1) ;  /* 0x0000084000387944 */ /* 0x000fea0003c00000 */
[----:B------:R-:W-:Y:S02]  /*cd20*/  IMAD.MOV.U32 R16, RZ, RZ, R0 ;  /* 0x000000ffff107224 */ /* 0x000fe400078e0000 */
[----:B------:R-:W-:-:S07]  /*cd30*/  IMAD.MOV.U32 R17, RZ, RZ, R7 ;  /* 0x000000ffff117224 */ /* 0x000fce00078e0007 */
.L_x_15143:
[----:B------:R-:W-:Y:S05]  /*cd40*/  BSYNC B3 ;  /* 0x0000000000037941 */ /* 0x000fea0003800000 */
.L_x_15142:
        /* <DEDUP_REMOVED lines=27> */
[----:B------:R-:W-:Y:S05]  /*cf00*/  CALL.REL.NOINC `($__internal_30_$__cuda_sm20_dsqrt_rn_f64_mediumpath_v1) ;  /* 0x0000083c00bc7944 */ /* 0x000fea0003c00000 */
[----:B------:R-:W-:-:S07]  /*cf10*/  IMAD.MOV.U32 R6, RZ, RZ, R0 ;  /* 0x000000ffff067224 */ /* 0x000fce00078e0000 */
.L_x_15145:
[----:B------:R-:W-:Y:S05]  /*cf20*/  BSYNC B3 ;  /* 0x0000000000037941 */ /* 0x000fea0003800000 */
.L_x_15144:
[----:B------:R-:W-:Y:S01]  /*cf30*/  DMUL R4, R6, R16 ;  /* 0x0000001006047228 */ /* 0x000fe20000000000 */
[----:B------:R-:W-:Y:S01]  /*cf40*/  PLOP3.LUT P0, PT, PT, PT, PT, 0x80, 0x0 ;  /* 0x000000000000781c */ /* 0x000fe20003f0f070 */
[----:B------:R-:W-:-:S12]  /*cf50*/  BRA `(.L_x_15120) ;  /* 0x00000000000c7947 */ /* 0x000fd80003800000 */
.L_x_15117:
[----:B------:R-:W-:Y:S01]  /*cf60*/  DMUL R4, R28, 9.00719925474099200000e+15 ;  /* 0x434000001c047828 */ /* 0x000fe20000000000 */
[----:B------:R-:W-:Y:S01]  /*cf70*/  PLOP3.LUT P0, PT, PT, PT, PT, 0x80, 0x0 ;  /* 0x000000000000781c */ /* 0x000fe20003f0f070 */
[----:B------:R-:W-:-:S12]  /*cf80*/  DMUL R2, R2, 9.00719925474099200000e+15 ;  /* 0x4340000002027828 */ /* 0x000fd80000000000 */
.L_x_15120:
[----:B------:R-:W-:Y:S05]  /*cf90*/  BSYNC B2 ;  /* 0x0000000000027941 */ /* 0x000fea0003800000 */
.L_x_15116:
        /* <DEDUP_REMOVED lines=67> */
.L_x_15151:
[----:B------:R-:W-:-:S11]  /*d3d0*/  DMUL R2, RZ, |R26| ;  /* 0x4000001aff027228 */ /* 0x000fd60000000000 */
.L_x_15152:
[----:B------:R-:W-:Y:S05]  /*d3e0*/  BSYNC B0 ;  /* 0x0000000000007941 */ /* 0x000fea0003800000 */
.L_x_15150:
        /* <DEDUP_REMOVED lines=11> */
.L_x_15149:
        /* <DEDUP_REMOVED lines=53> */
.L_x_15148:
        /* <DEDUP_REMOVED lines=62> */
.L_x_15156:
[----:B------:R-:W-:-:S11]  /*dbd0*/  DMUL R2, RZ, |R26| ;  /* 0x4000001aff027228 */ /* 0x000fd60000000000 */
.L_x_15157:
[----:B------:R-:W-:Y:S05]  /*dbe0*/  BSYNC B0 ;  /* 0x0000000000007941 */ /* 0x000fea0003800000 */
.L_x_15155:
        /* <DEDUP_REMOVED lines=11> */
.L_x_15154:
        /* <DEDUP_REMOVED lines=53> */
.L_x_15147:
        /* <DEDUP_REMOVED lines=11> */
[----:B------:R-:W-:Y:S02]  /*e0a0*/  FSEL R10, R12, R10, P4 ;  /* 0x0000000a0c0a7208 */ /* 0x000fe40002000000 */
[----:B------:R-:W-:Y:S02]  /*e0b0*/  FSEL R11, R13, R11, P4 ;  /* 0x0000000b0d0b7208 */ /* 0x000fe40002000000 */
[----:B------:R-:W-:Y:S02]  /*e0c0*/  MOV R28, R29 ;  /* 0x0000001d001c7202 */ /* 0x000fe40000000f00 */
        /* <DEDUP_REMOVED lines=18> */
.L_x_15160:
[----:B------:R-:W-:Y:S05]  /*e1f0*/  BSYNC B3 ;  /* 0x0000000000037941 */ /* 0x000fea0003800000 */
.L_x_15159:
        /* <DEDUP_REMOVED lines=82> */
.L_x_15162:
[----:B------:R-:W-:Y:S02]  /*e720*/  FSEL R6, RZ, 3.37028055040000000000e+12, P1 ;  /* 0x54442d18ff067808 */ /* 0x000fe40000800000 */
[----:B------:R-:W-:-:S07]  /*e730*/  FSEL R7, RZ, 2.1426990032196044922, P1 ;  /* 0x400921fbff077808 */ /* 0x000fce0000800000 */
.L_x_15163:
[----:B------:R-:W-:Y:S05]  /*e740*/  BSYNC B0 ;  /* 0x0000000000007941 */ /* 0x000fea0003800000 */
.L_x_15161:
[----:B------:R-:W-:Y:S01]  /*e750*/  DADD R2, |R4|, |R2| ;  /* 0x0000000004027229 */ /* 0x000fe20000000602 */
[----:B------:R-:W-:-:S07]  /*e760*/  LOP3.LUT R5, R7, 0x80000000, R5, 0xb8, !PT ;  /* 0x8000000007057812 */ /* 0x000fce00078eb805 */
[----:B------:R-:W-:-:S06]  /*e770*/  DSETP.GTU.AND P0, PT, |R2|, +INF , PT ;  /* 0x7ff000000200742a */ /* 0x000fcc0003f0c200 */
[----:B------:R-:W-:Y:S02]  /*e780*/  FSEL R2, R2, R6, P0 ;  /* 0x0000000602027208 */ /* 0x000fe40000000000 */
[----:B------:R-:W-:Y:S01]  /*e790*/  FSEL R3, R3, R5, P0 ;  /* 0x0000000503037208 */ /* 0x000fe20000000000 */
[----:B------:R-:W-:Y:S06]  /*e7a0*/  BRA `(.L_x_15153) ;  /* 0x0000000400dc7947 */ /* 0x000fec0003800000 */
.L_x_15158:
[----:B------:R-:W-:Y:S01]  /*e7b0*/  DADD R10, -RZ, |R4| ;  /* 0x00000000ff0a7229 */ /* 0x000fe20000000504 */
[----:B------:R-:W-:Y:S01]  /*e7c0*/  MOV R6, 0x1 ;  /* 0x0000000100067802 */ /* 0x000fe20000000f00 */
        /* <DEDUP_REMOVED lines=26> */
.L_x_15165:
[----:B------:R-:W-:Y:S05]  /*e970*/  BSYNC B3 ;  /* 0x0000000000037941 */ /* 0x000fea0003800000 */
.L_x_15164:
        /* <DEDUP_REMOVED lines=82> */
.L_x_15167:
[----:B------:R-:W-:Y:S02]  /*eea0*/  FSEL R6, RZ, 3.37028055040000000000e+12, P1 ;  /* 0x54442d18ff067808 */ /* 0x000fe40000800000 */
[----:B------:R-:W-:-:S07]  /*eeb0*/  FSEL R7, RZ, 2.1426990032196044922, P1 ;  /* 0x400921fbff077808 */ /* 0x000fce0000800000 */
.L_x_15168:
[----:B------:R-:W-:Y:S05]  /*eec0*/  BSYNC B0 ;  /* 0x0000000000007941 */ /* 0x000fea0003800000 */
.L_x_15166:
[----:B------:R-:W-:Y:S01]  /*eed0*/  DADD R2, |R4|, |R2| ;  /* 0x0000000004027229 */ /* 0x000fe20000000602 */
[----:B------:R-:W-:-:S07]  /*eee0*/  LOP3.LUT R5, R7, 0x80000000, R5, 0xb8, !PT ;  /* 0x8000000007057812 */ /* 0x000fce00078eb805 */
[----:B------:R-:W-:-:S06]  /*eef0*/  DSETP.GTU.AND P0, PT, |R2|, +INF , PT ;  /* 0x7ff000000200742a */ /* 0x000fcc0003f0c200 */
[----:B------:R-:W-:Y:S02]  /*ef00*/  FSEL R2, R2, R6, P0 ;  /* 0x0000000602027208 */ /* 0x000fe40000000000 */
[----:B------:R-:W-:-:S07]  /*ef10*/  FSEL R3, R3, R5, P0 ;  /* 0x0000000503037208 */ /* 0x000fce0000000000 */
.L_x_15153:
[----:B------:R-:W-:Y:S05]  /*ef20*/  BSYNC B2 ;  /* 0x0000000000027941 */ /* 0x000fea0003800000 */
.L_x_15146:
[----:B------:R-:W-:Y:S01]  /*ef30*/  DADD R4, -RZ, -R30 ;  /* 0x00000000ff047229 */ /* 0x000fe2000000091e */
[----:B------:R-:W-:-:S09]  /*ef40*/  ISETP.NE.AND P0, PT, R70, RZ, PT ;  /* 0x000000ff4600720c */ /* 0x000fd20003f05270 */
[----:B------:R-:W-:Y:S02]  /*ef50*/  FSEL R72, R4, R30, !P0 ;  /* 0x0000001e04487208 */ /* 0x000fe40004000000 */
[----:B------:R-:W-:Y:S01]  /*ef60*/  FSEL R73, R5, R31, !P0 ;  /* 0x0000001f05497208 */ /* 0x000fe20004000000 */
[----:B------:R-:W-:Y:S06]  /*ef70*/  BRA `(.L_x_15169) ;  /* 0x0000003000287947 */ /* 0x000fec0003800000 */
.L_x_15081:
[----:B------:R-:W2:Y:S01]  /*ef80*/  LDL.64 R2, [R1+0x8] ;  /* 0x0000080001027983 */ /* 0x000ea20000100a00 */
[----:B------:R-:W-:Y:S01]  /*ef90*/  UMOV UR4, 0x54442d18 ;  /* 0x54442d1800047882 */ /* 0x000fe20000000000 */
[----:B------:R-:W-:Y:S01]  /*efa0*/  UMOV UR5, 0x3ff921fb ;  /* 0x3ff921fb00057882 */ /* 0x000fe20000000000 */
[----:B------:R-:W-:Y:S02]  /*efb0*/  DADD R72, -RZ, -R34 ;  /* 0x00000000ff487229 */ /* 0x000fe40000000922 */
[----:B--2---:R-:W-:-:S08]  /*efc0*/  DADD R2, -R32, R2 ;  /* 0x0000000020027229 */ /* 0x004fd00000000102 */
[----:B------:R-:W-:Y:S01]  /*efd0*/  DADD R2, R2, UR4 ;  /* 0x0000000402027e29 */ /* 0x000fe20008000000 */
[----:B------:R-:W-:Y:S10]  /*efe0*/  BRA `(.L_x_15169) ;  /* 0x00000030000c7947 */ /* 0x000ff40003800000 */
.L_x_15080:
[----:B------:R-:W-:Y:S01]  /*eff0*/  DADD R72, -RZ, -R34 ;  /* 0x00000000ff487229 */ /* 0x000fe20000000922 */
[----:B------:R-:W-:Y:S01]  /*f000*/  CS2R R2, SRZ ;  /* 0x0000000000027805 */ /* 0x000fe2000001ff00 */
[----:B------:R-:W-:Y:S09]  /*f010*/  BRA `(.L_x_15169) ;  /* 0x0000003000007947 */ /* 0x000ff20003800000 */
.L_x_15079:
        /* <DEDUP_REMOVED lines=108> */
.L_x_15174:
[----:B------:R-:W-:Y:S05]  /*f6e0*/  BSYNC B0 ;  /* 0x0000000000007941 */ /* 0x000fea0003800000 */
.L_x_15173:
[----:B------:R-:W-:Y:S04]  /*f6f0*/  BSSY B3, `(.L_x_15175) ;  /* 0x0000008000037945 */ /* 0x000fe80003800000 */
[----:B------:R-:W-:Y:S05]  /*f700*/  @P3 BRA P5, `(.L_x_15176) ;  /* 0x0000000000183947 */ /* 0x000fea0002800000 */
[----:B------:R-:W-:Y:S01]  /*f710*/  MOV R8, R28 ;  /* 0x0000001c00087202 */ /* 0x000fe20000000f00 */
[----:B------:R-:W-:Y:S01]  /*f720*/  IMAD.MOV.U32 R9, RZ, RZ, R29 ;  /* 0x000000ffff097224 */ /* 0x000fe200078e001d */
[----:B------:R-:W-:Y:S01]  /*f730*/  MOV R0, 0xf770 ;  /* 0x0000f77000007802 */ /* 0x000fe20000000f00 */
[----:B------:R-:W-:Y:S02]  /*f740*/  IMAD.MOV.U32 R10, RZ, RZ, R26 ;  /* 0x000000ffff0a7224 */ /* 0x000fe400078e001a */
[----:B------:R-:W-:-:S07]  /*f750*/  IMAD.MOV.U32 R11, RZ, RZ, R27 ;  /* 0x000000ffff0b7224 */ /* 0x000fce00078e001b */
[----:B------:R-:W-:Y:S05]  /*f760*/  CALL.REL.NOINC `($__internal_29_$__cuda_sm20_div_rn_f64_full) ;  /* 0x0000081000207944 */ /* 0x000fea0003c00000 */
.L_x_15176:
[----:B------:R-:W-:Y:S05]  /*f770*/  BSYNC B3 ;  /* 0x0000000000037941 */ /* 0x000fea0003800000 */
.L_x_15175:
        /* <DEDUP_REMOVED lines=82> */
.L_x_15178:
[----:B------:R-:W-:-:S04]  /*fca0*/  ISETP.GE.AND P0, PT, R33, RZ, PT ;  /* 0x000000ff2100720c */ /* 0x000fc80003f06270 */
[----:B------:R-:W-:Y:S02]  /*fcb0*/  FSEL R6, RZ, 3.37028055040000000000e+12, P0 ;  /* 0x54442d18ff067808 */ /* 0x000fe40000000000 */
[----:B------:R-:W-:-:S07]  /*fcc0*/  FSEL R7, RZ, 2.1426990032196044922, P0 ;  /* 0x400921fbff077808 */ /* 0x000fce0000000000 */
.L_x_15179:
[----:B------:R-:W-:Y:S05]  /*fcd0*/  BSYNC B0 ;  /* 0x0000000000007941 */ /* 0x000fea0003800000 */
.L_x_15177:
[----:B------:R-:W-:Y:S01]  /*fce0*/  DADD R2, R2, R4 ;  /* 0x0000000002027229 */ /* 0x000fe20000000004 */
[----:B------:R-:W-:Y:S01]  /*fcf0*/  LOP3.LUT R5, R7, 0x80000000, R35, 0xb8, !PT ;  /* 0x8000000007057812 */ /* 0x000fe200078eb823 */
[----:B------:R-:W-:-:S06]  /*fd00*/  DMUL R30, R30, 0.5 ;  /* 0x3fe000001e1e7828 */ /* 0x000fcc0000000000 */
[----:B------:R-:W-:-:S06]  /*fd10*/  DSETP.GTU.AND P0, PT, |R2|, +INF , PT ;  /* 0x7ff000000200742a */ /* 0x000fcc0003f0c200 */
[----:B------:R-:W-:Y:S02]  /*fd20*/  FSEL R2, R2, R6, P0 ;  /* 0x0000000602027208 */ /* 0x000fe40000000000 */
[----:B------:R-:W-:Y:S01]  /*fd30*/  FSEL R3, R3, R5, P0 ;  /* 0x0000000503037208 */ /* 0x000fe20000000000 */
[----:B------:R-:W-:Y:S06]  /*fd40*/  BRA `(.L_x_15180) ;  /* 0x0000002000387947 */ /* 0x000fec0003800000 */
.L_x_15172:
        /* <DEDUP_REMOVED lines=24> */
[----:B------:R-:W-:-:S07]  /*fed0*/  MOV R11, UR8 ;  /* 0x00000008000b7c02 */ /* 0x000fce0008000f00 */
        /* <DEDUP_REMOVED lines=24> */
[----:B------:R-:W-:Y:S02]  /*10060*/  ISETP.GT.AND P0, PT, R7, 0xfffff, PT ;  /* 0x000fffff0700780c */ /* 0x000fe40003f04270 */
[----:B------:R-:W-:Y:S01]  /*10070*/  MOV R9, R7 ;  /* 0x0000000700097202 */ /* 0x000fe20000000f00 */
        /* <DEDUP_REMOVED lines=84> */
.L_x_15182:
[----:B------:R-:W-:Y:S05]  /*105c0*/  BSYNC B0 ;  /* 0x0000000000007941 */ /* 0x000fea0003800000 */
.L_x_15181:
[----:B------:R-:W-:Y:S04]  /*105d0*/  BSSY B3, `(.L_x_15183) ;  /* 0x0000008000037945 */ /* 0x000fe80003800000 */
[----:B------:R-:W-:Y:S05]  /*105e0*/  @P3 BRA P5, `(.L_x_15184) ;  /* 0x0000000000183947 */ /* 0x000fea0002800000 */
[----:B------:R-:W-:Y:S01]  /*105f0*/  IMAD.MOV.U32 R8, RZ, RZ, R28 ;  /* 0x000000ffff087224 */ /* 0x000fe200078e001c */
[----:B------:R-:W-:Y:S01]  /*10600*/  MOV R10, R26 ;  /* 0x0000001a000a7202 */ /* 0x000fe20000000f00 */
[----:B------:R-:W-:Y:S01]  /*10610*/  IMAD.MOV.U32 R9, RZ, RZ, R29 ;  /* 0x000000ffff097224 */ /* 0x000fe200078e001d */
[----:B------:R-:W-:Y:S01]  /*10620*/  MOV R0, 0x10650 ;  /* 0x0001065000007802 */ /* 0x000fe20000000f00 */
[----:B------:R-:W-:-:S07]  /*10630*/  IMAD.MOV.U32 R11, RZ, RZ, R27 ;  /* 0x000000ffff0b7224 */ /* 0x000fce00078e001b */
[----:B------:R-:W-:Y:S05]  /*10640*/  CALL.REL.NOINC `($__internal_29_$__cuda_sm20_div_rn_f64_full) ;  /* 0x0000080000687944 */ /* 0x000fea0003c00000 */
.L_x_15184:
[----:B------:R-:W-:Y:S05]  /*10650*/  BSYNC B3 ;  /* 0x0000000000037941 */ /* 0x000fea0003800000 */
.L_x_15183:
        /* <DEDUP_REMOVED lines=82> */
.L_x_15186:
[----:B------:R-:W-:-:S04]  /*10b80*/  ISETP.GE.AND P0, PT, R33, RZ, PT ;  /* 0x000000ff2100720c */ /* 0x000fc80003f06270 */
[----:B------:R-:W-:Y:S02]  /*10b90*/  FSEL R6, RZ, 3.37028055040000000000e+12, P0 ;  /* 0x54442d18ff067808 */ /* 0x000fe40000000000 */
[----:B------:R-:W-:-:S07]  /*10ba0*/  FSEL R7, RZ, 2.1426990032196044922, P0 ;  /* 0x400921fbff077808 */ /* 0x000fce0000000000 */
.L_x_15187:
[----:B------:R-:W-:Y:S05]  /*10bb0*/  BSYNC B0 ;  /* 0x0000000000007941 */ /* 0x000fea0003800000 */
.L_x_15185:
[----:B------:R-:W-:Y:S01]  /*10bc0*/  DADD R2, R2, R4 ;  /* 0x0000000002027229 */ /* 0x000fe20000000004 */
[----:B------:R-:W-:-:S07]  /*10bd0*/  LOP3.LUT R5, R7, 0x80000000, R35, 0xb8, !PT ;  /* 0x8000000007057812 */ /* 0x000fce00078eb823 */
[----:B------:R-:W-:-:S06]  /*10be0*/  DSETP.GTU.AND P0, PT, |R2|, +INF , PT ;  /* 0x7ff000000200742a */ /* 0x000fcc0003f0c200 */
[----:B------:R-:W-:Y:S02]  /*10bf0*/  FSEL R2, R2, R6, P0 ;  /* 0x0000000602027208 */ /* 0x000fe40000000000 */
[----:B------:R-:W-:Y:S01]  /*10c00*/  FSEL R3, R3, R5, P0 ;  /* 0x0000000503037208 */ /* 0x000fe20000000000 */
[----:B------:R-:W-:Y:S06]  /*10c10*/  BRA `(.L_x_15180) ;  /* 0x0000001000847947 */ /* 0x000fec0003800000 */
.L_x_15171:
        /* <DEDUP_REMOVED lines=22> */
[----:B------:R-:W-:Y:S05]  /*10d80*/  CALL.REL.NOINC `($__internal_29_$__cuda_sm20_div_rn_f64_full) ;  /* 0x000007f800987944 */ /* 0x000fea0003c00000 */
.L_x_15189:
[----:B------:R-:W-:Y:S05]  /*10d90*/  BSYNC B3 ;  /* 0x0000000000037941 */ /* 0x000fea0003800000 */
.L_x_15188:
        /* <DEDUP_REMOVED lines=23> */
[----:B------:R-:W-:Y:S05]  /*10f10*/  CALL.REL.NOINC `($__internal_29_$__cuda_sm20_div_rn_f64_full) ;  /* 0x000007f800347944 */ /* 0x000fea0003c00000 */
[----:B------:R-:W-:Y:S02]  /*10f20*/  IMAD.MOV.U32 R6, RZ, RZ, R16 ;  /* 0x000000ffff067224 */ /* 0x000fe400078e0010 */
[----:B------:R-:W-:-:S07]  /*10f30*/  IMAD.MOV.U32 R7, RZ, RZ, R17 ;  /* 0x000000ffff077224 */ /* 0x000fce00078e0011 */
.L_x_15191:
[----:B------:R-:W-:Y:S05]  /*10f40*/  BSYNC B3 ;  /* 0x0000000000037941 */ /* 0x000fea0003800000 */
.L_x_15190:
[----:B------:R-:W-:Y:S01]  /*10f50*/  DADD R14, -RZ, |R6| ;  /* 0x00000000ff0e7229 */ /* 0x000fe20000000506 */
[----:B------:R-:W-:Y:S01]  /*10f60*/  IMAD.MOV.U32 R10, RZ, RZ, RZ ;  /* 0x000000ffff0a7224 */ /* 0x000fe200078e00ff */
[----:B------:R-:W-:Y:S01]  /*10f70*/  UMOV UR4, 0xffffffff ;  /* 0xffffffff00047882 */ /* 0x000fe20000000000 */
[----:B------:R-:W-:Y:S01]  /*10f80*/  UMOV UR5, 0x7fefffff ;  /* 0x7fefffff00057882 */ /* 0x000fe20000000000 */
[----:B------:R-:W-:Y:S01]  /*10f90*/  IMAD.MOV.U32 R16, RZ, RZ, RZ ;  /* 0x000000ffff107224 */ /* 0x000fe200078e00ff */
[----:B------:R-:W-:Y:S01]  /*10fa0*/  UMOV UR8, UR5 ;  /* 0x0000000500087c82 */ /* 0x000fe20008000000 */
[----:B------:R-:W-:Y:S01]  /*10fb0*/  MOV R18, 0x0 ;  /* 0x0000000000127802 */ /* 0x000fe20000000f00 */
        /* <DEDUP_REMOVED lines=61> */
[----:B------:R-:W-:Y:S01]  /*11390*/  FSETP.GT.AND P3, PT, |R0|, 1.469367938527859385e-39, PT ;  /* 0x001000000000780b */ /* 0x000fe20003f64200 */
[----:B------:R-:W-:Y:S02]  /*113a0*/  IMAD.MOV.U32 R0, RZ, RZ, -0x3ff ;  /* 0xfffffc01ff007424 */ /* 0x000fe400078e00ff */
[----:B------:R-:W-:-:S03]  /*113b0*/  @!P0 IMAD.MOV.U32 R0, RZ, RZ, -0x435 ;  /* 0xfffffbcbff008424 */ /* 0x000fc600078e00ff */
        /* <DEDUP_REMOVED lines=65> */
.L_x_15193:
[----:B------:R-:W-:Y:S05]  /*117d0*/  BSYNC B0 ;  /* 0x0000000000007941 */ /* 0x000fea0003800000 */
.L_x_15192:
[----:B------:R-:W-:Y:S04]  /*117e0*/  BSSY B3, `(.L_x_15194) ;  /* 0x0000008000037945 */ /* 0x000fe80003800000 */
[----:B------:R-:W-:Y:S05]  /*117f0*/  @P3 BRA P5, `(.L_x_15195) ;  /* 0x0000000000183947 */ /* 0x000fea0002800000 */
[----:B------:R-:W-:Y:S01]  /*11800*/  IMAD.MOV.U32 R8, RZ, RZ, R28 ;  /* 0x000000ffff087224 */ /* 0x000fe200078e001c */
[----:B------:R-:W-:Y:S01]  /*11810*/  MOV R0, 0x11860 ;  /* 0x0001186000007802 */ /* 0x000fe20000000f00 */
[----:B------:R-:W-:Y:S02]  /*11820*/  IMAD.MOV.U32 R9, RZ, RZ, R29 ;  /* 0x000000ffff097224 */ /* 0x000fe400078e001d */
[----:B------:R-:W-:Y:S02]  /*11830*/  IMAD.MOV.U32 R10, RZ, RZ, R26 ;  /* 0x000000ffff0a7224 */ /* 0x000fe400078e001a */
[----:B------:R-:W-:-:S07]  /*11840*/  IMAD.MOV.U32 R11, RZ, RZ, R27 ;  /* 0x000000ffff0b7224 */ /* 0x000fce00078e001b */
[----:B------:R-:W-:Y:S05]  /*11850*/  CALL.REL.NOINC `($__internal_29_$__cuda_sm20_div_rn_f64_full) ;  /* 0x000007ec00e47944 */ /* 0x000fea0003c00000 */
.L_x_15195:
[----:B------:R-:W-:Y:S05]  /*11860*/  BSYNC B3 ;  /* 0x0000000000037941 */ /* 0x000fea0003800000 */
.L_x_15194:
        /* <DEDUP_REMOVED lines=82> */
.L_x_15197:
[----:B------:R-:W-:-:S04]  /*11d90*/  ISETP.GE.AND P0, PT, R33, RZ, PT ;  /* 0x000000ff2100720c */ /* 0x000fc80003f06270 */
[----:B------:R-:W-:Y:S02]  /*11da0*/  FSEL R6, RZ, 3.37028055040000000000e+12, P0 ;  /* 0x54442d18ff067808 */ /* 0x000fe40000000000 */
[----:B------:R-:W-:-:S07]  /*11db0*/  FSEL R7, RZ, 2.1426990032196044922, P0 ;  /* 0x400921fbff077808 */ /* 0x000fce0000000000 */
.L_x_15198:
[----:B------:R-:W-:Y:S05]  /*11dc0*/  BSYNC B0 ;  /* 0x0000000000007941 */ /* 0x000fea0003800000 */
.L_x_15196:
[----:B------:R-:W-:Y:S01]  /*11dd0*/  DADD R2, R2, R4 ;  /* 0x0000000002027229 */ /* 0x000fe20000000004 */
[----:B------:R-:W-:Y:S01]  /*11de0*/  LOP3.LUT R5, R7, 0x80000000, R35, 0xb8, !PT ;  /* 0x8000000007057812 */ /* 0x000fe200078eb823 */
[----:B------:R-:W-:-:S06]  /*11df0*/  DADD R30, R30, 1 ;  /* 0x3ff000001e1e7429 */ /* 0x000fcc0000000000 */
[----:B------:R-:W-:-:S06]  /*11e00*/  DSETP.GTU.AND P0, PT, |R2|, +INF , PT ;  /* 0x7ff000000200742a */ /* 0x000fcc0003f0c200 */
[----:B------:R-:W-:Y:S02]  /*11e10*/  FSEL R2, R2, R6, P0 ;  /* 0x0000000602027208 */ /* 0x000fe40000000000 */
[----:B------:R-:W-:-:S07]  /*11e20*/  FSEL R3, R3, R5, P0 ;  /* 0x0000000503037208 */ /* 0x000fce0000000000 */
.L_x_15180:
[----:B------:R-:W-:Y:S05]  /*11e30*/  BSYNC B2 ;  /* 0x0000000000027941 */ /* 0x000fea0003800000 */
.L_x_15170:
        /* <DEDUP_REMOVED lines=9> */
.L_x_15078:
        /* <DEDUP_REMOVED lines=21> */
.L_x_15169:
[----:B------:R-:W-:Y:S05]  /*12020*/  BSYNC B1 ;  /* 0x0000000000017941 */ /* 0x000fea0003800000 */
.L_x_15077:
        /* <DEDUP_REMOVED lines=11> */
.L_x_15200:
[----:B------:R-:W-:Y:S01]  /*120e0*/  DSETP.GTU.AND P0, PT, |R72|, +INF , PT ;  /* 0x7ff000004800742a */ /* 0x000fe20003f0c200 */
[----:B------:R-:W-:Y:S01]  /*120f0*/  MOV R74, R2 ;  /* 0x00000002004a7202 */ /* 0x000fe20000000f00 */
[----:B------:R-:W-:-:S12]  /*12100*/  IMAD.MOV.U32 R75, RZ, RZ, R3 ;  /* 0x000000ffff4b7224 */ /* 0x000fd800078e0003 */
[----:B------:R-:W-:-:S11]  /*12110*/  @!P0 DADD R72, -RZ, |R72| ;  /* 0x00000000ff488229 */ /* 0x000fd60000000548 */
.L_x_15201:
[----:B------:R-:W-:Y:S05]  /*12120*/  BSYNC B0 ;  /* 0x0000000000007941 */ /* 0x000fea0003800000 */
.L_x_15199:
        /* <DEDUP_REMOVED lines=34> */
[----:B------:R-:W-:Y:S01]  /*12350*/  MOV R64, 0x0 ;  /* 0x0000000000407802 */ /* 0x000fe20000000f00 */
[----:B------:R-:W-:Y:S01]  /*12360*/  IMAD.MOV.U32 R65, RZ, RZ, 0x3fd80000 ;  /* 0x3fd80000ff417424 */ /* 0x000fe200078e00ff */
[----:B------:R-:W-:Y:S05]  /*12370*/  BSSY B2, `(.L_x_15207) ;  /* 0x000029c000027945 */ /* 0x000fea0003800000 */
        /* <DEDUP_REMOVED lines=16> */
[----:B------:R-:W-:Y:S02]  /*12480*/  SEL R51, R18, R14, P0 ;  /* 0x0000000e12337207 */ /* 0x000fe40000000000 */
[----:B------:R-:W-:Y:S02]  /*12490*/  LOP3.LUT R0, R9, 0xffc00000, RZ, 0xc0, !PT ;  /* 0xffc0000009007812 */ /* 0x000fe400078ec0ff */
[----:B------:R-:W-:Y:S01]  /*124a0*/  SEL R50, R19, R15, P0 ;  /* 0x0000000f13327207 */ /* 0x000fe20000000000 */
[----:B------:R-:W-:Y:S01]  /*124b0*/  DMUL R26, R20, R10 ;  /* 0x0000000a141a7228 */ /* 0x000fe20000000000 */
[----:B------:R-:W-:Y:S01]  /*124c0*/  IADD3 R23, -R0, 0x7fd00000, RZ ;  /* 0x7fd0000000177810 */ /* 0x000fe20007ffe1ff */
[----:B------:R-:W-:Y:S01]  /*124d0*/  IMAD.MOV.U32 R16, RZ, RZ, R51 ;  /* 0x000000ffff107224 */ /* 0x000fe200078e0033 */
[----:B------:R-:W-:Y:S01]  /*124e0*/  MOV R17, R50 ;  /* 0x0000003200117202 */ /* 0x000fe20000000f00 */
[----:B------:R-:W-:Y:S01]  /*124f0*/  IMAD.U32 R15, RZ, RZ, UR5 ;  /* 0x00000005ff0f7e24 */ /* 0x000fe2000f8e00ff */
[----:B------:R-:W-:-:S02]  /*12500*/  SEL R12, R8, R14, P1 ;  /* 0x0000000e080c7207 */ /* 0x000fc40000800000 */
        /* <DEDUP_REMOVED lines=81> */
[----:B------:R-:W-:Y:S05]  /*12a20*/  CALL.REL.NOINC `($__internal_30_$__cuda_sm20_dsqrt_rn_f64_mediumpath_v1) ;  /* 0x000007e000f47944 */ /* 0x000fea0003c00000 */
[----:B------:R-:W-:Y:S02]  /*12a30*/  IMAD.MOV.U32 R12, RZ, RZ, R0 ;  /* 0x000000ffff0c7224 */ /* 0x000fe400078e0000 */
[----:B------:R-:W-:-:S07]  /*12a40*/  IMAD.MOV.U32 R13, RZ, RZ, R7 ;  /* 0x000000ffff0d7224 */ /* 0x000fce00078e0007 */
.L_x_15210:
[----:B------:R-:W-:Y:S05]  /*12a50*/  BSYNC B3 ;  /* 0x0000000000037941 */ /* 0x000fea0003800000 */
.L_x_15209:
        /* <DEDUP_REMOVED lines=8> */
[----:B------:R-:W-:Y:S02]  /*12ae0*/  ISETP.GE.U32.AND P1, PT, R0, 0x7fefffff, PT ;  /* 0x7fefffff0000780c */ /* 0x000fe40003f26070 */
[----:B------:R-:W-:Y:S01]  /*12af0*/  MOV R0, 0xfffffc01 ;  /* 0xfffffc0100007802 */ /* 0x000fe20000000f00 */
        /* <DEDUP_REMOVED lines=71> */
.L_x_15208:
        /* <DEDUP_REMOVED lines=34> */
.L_x_15218:
[----:B------:R-:W-:Y:S05]  /*13190*/  BSYNC B4 ;  /* 0x0000000000047941 */ /* 0x000fea0003800000 */
.L_x_15217:
[----:B------:R-:W-:Y:S02]  /*131a0*/  IMAD.MOV.U32 R26, RZ, RZ, R16 ;  /* 0x000000ffff1a7224 */ /* 0x000fe400078e0010 */
[----:B------:R-:W-:Y:S01]  /*131b0*/  IMAD.MOV.U32 R27, RZ, RZ, R17 ;  /* 0x000000ffff1b7224 */ /* 0x000fe200078e0011 */
[----:B------:R-:W-:Y:S06]  /*131c0*/  BRA `(.L_x_15216) ;  /* 0x0000000000047947 */ /* 0x000fec0003800000 */
.L_x_15215:
[----:B------:R-:W-:-:S11]  /*131d0*/  DADD R26, -R32, R48 ;  /* 0x00000000201a7229 */ /* 0x000fd60000000130 */
.L_x_15216:
[----:B------:R-:W-:Y:S05]  /*131e0*/  BSYNC B3 ;  /* 0x0000000000037941 */ /* 0x000fea0003800000 */
.L_x_15214:
        /* <DEDUP_REMOVED lines=29> */
.L_x_15223:
[----:B------:R-:W-:Y:S05]  /*133c0*/  BSYNC B4 ;  /* 0x0000000000047941 */ /* 0x000fea0003800000 */
.L_x_15222:
[----:B------:R-:W-:Y:S05]  /*133d0*/  BRA `(.L_x_15221) ;  /* 0x0000000000047947 */ /* 0x000fea0003800000 */
.L_x_15220:
[----:B------:R-:W-:-:S11]  /*133e0*/  DADD R16, R50, -R10 ;  /* 0x0000000032107229 */ /* 0x000fd6000000080a */
.L_x_15221:
[----:B------:R-:W-:Y:S05]  /*133f0*/  BSYNC B3 ;  /* 0x0000000000037941 */ /* 0x000fea0003800000 */
.L_x_15219:
        /* <DEDUP_REMOVED lines=29> */
.L_x_15225:
[----:B------:R-:W-:Y:S05]  /*135d0*/  BSYNC B3 ;  /* 0x0000000000037941 */ /* 0x000fea0003800000 */
.L_x_15224:
        /* <DEDUP_REMOVED lines=85> */
.L_x_15226:
        /* <DEDUP_REMOVED lines=20> */
.L_x_15228:
[----:B------:R-:W-:Y:S05]  /*13c70*/  BSYNC B3 ;  /* 0x0000000000037941 */ /* 0x000fea0003800000 */
.L_x_15227:
        /* <DEDUP_REMOVED lines=30> */
.L_x_15213:
        /* <DEDUP_REMOVED lines=21> */
[----:B------:R-:W-:Y:S05]  /*13fb0*/  CALL.REL.NOINC `($__internal_30_$__cuda_sm20_dsqrt_rn_f64_mediumpath_v1) ;  /* 0x000007cc00907944 */ /* 0x000fea0003c00000 */
[----:B------:R-:W-:Y:S02]  /*13fc0*/  IMAD.MOV.U32 R26, RZ, RZ, R0 ;  /* 0x000000ffff1a7224 */ /* 0x000fe400078e0000 */
[----:B------:R-:W-:-:S07]  /*13fd0*/  IMAD.MOV.U32 R27, RZ, RZ, R7 ;  /* 0x000000ffff1b7224 */ /* 0x000fce00078e0007 */
.L_x_15231:
[----:B------:R-:W-:Y:S05]  /*13fe0*/  BSYNC B3 ;  /* 0x0000000000037941 */ /* 0x000fea0003800000 */
.L_x_15230:
        /* <DEDUP_REMOVED lines=25> */
.L_x_15234:
[----:B------:R-:W-:Y:S05]  /*14180*/  BSYNC B3 ;  /* 0x0000000000037941 */ /* 0x000fea0003800000 */
.L_x_15233:
        /* <DEDUP_REMOVED lines=30> */
.L_x_15232:
        /* <DEDUP_REMOVED lines=75> */
.L_x_15235:
[----:B------:R-:W-:Y:S01]  /*14820*/  IMAD.MOV.U32 R6, RZ, RZ, 0x0 ;  /* 0x00000000ff067424 */ /* 0x000fe200078e00ff */
[----:B------:R-:W-:Y:S01]  /*14830*/  FSETP.NEU.FTZ.AND P0, PT, R9, RZ, PT ;  /* 0x000000ff0900720b */ /* 0x000fe20003f1d000 */
[----:B------:R-:W-:-:S06]  /*14840*/  IMAD.MOV.U32 R7, RZ, RZ, 0x7ff00000 ;  /* 0x7ff00000ff077424 */ /* 0x000fcc00078e00ff */
[----:B------:R-:W-:-:S10]  /*14850*/  DFMA R6, R8, R6, +INF ;  /* 0x7ff000000806742b */ /* 0x000fd40000000006 */
[----:B------:R-:W-:Y:S02]  /*14860*/  FSEL R30, R6, RZ, P0 ;  /* 0x000000ff061e7208 */ /* 0x000fe40000000000 */
[----:B------:R-:W-:Y:S01]  /*14870*/  FSEL R31, R7, -QNAN , P0 ;  /* 0xfff00000071f7808 */ /* 0x000fe20000000000 */
[----:B------:R-:W-:Y:S06]  /*14880*/  BRA `(.L_x_15211) ;  /* 0x0000000400287947 */ /* 0x000fec0003800000 */
.L_x_15229:
        /* <DEDUP_REMOVED lines=25> */
.L_x_15237:
[----:B------:R-:W-:Y:S05]  /*14a20*/  BSYNC B3 ;  /* 0x0000000000037941 */ /* 0x000fea0003800000 */
.L_x_15236:
        /* <DEDUP_REMOVED lines=21> */
.L_x_15239:
[----:B------:R-:W-:Y:S05]  /*14b80*/  BSYNC B3 ;  /* 0x0000000000037941 */ /* 0x000fea0003800000 */
.L_x_15238:
[----:B------:R-:W-:Y:S01]  /*14b90*/  MOV R30, R16 ;  /* 0x00000010001e7202 */ /* 0x000fe20000000f00 */
[----:B------:R-:W-:Y:S01]  /*14ba0*/  IMAD.MOV.U32 R31, RZ, RZ, R17 ;  /* 0x000000ffff1f7224 */ /* 0x000fe200078e0011 */
[----:B------:R-:W-:Y:S06]  /*14bb0*/  BRA `(.L_x_15211) ;  /* 0x00000000005c7947 */ /* 0x000fec0003800000 */
.L_x_15212:
        /* <DEDUP_REMOVED lines=19> */
[----:B------:R-:W-:Y:S05]  /*14cf0*/  CALL.REL.NOINC `($__internal_30_$__cuda_sm20_dsqrt_rn_f64_mediumpath_v1) ;  /* 0x000007c000407944 */ /* 0x000fea0003c00000 */
[----:B------:R-:W-:Y:S01]  /*14d00*/  IMAD.MOV.U32 R30, RZ, RZ, R0 ;  /* 0x000000ffff1e7224 */ /* 0x000fe200078e0000 */
[----:B------:R-:W-:-:S07]  /*14d10*/  MOV R31, R7 ;  /* 0x00000007001f7202 */ /* 0x000fce0000000f00 */
.L_x_15240:
[----:B------:R-:W-:Y:S05]  /*14d20*/  BSYNC B3 ;  /* 0x0000000000037941 */ /* 0x000fea0003800000 */
.L_x_15211:
[----:B------:R-:W-:Y:S05]  /*14d30*/  BSYNC B2 ;  /* 0x0000000000027941 */ /* 0x000fea0003800000 */
.L_x_15207:
        /* <DEDUP_REMOVED lines=24> */
[----:B------:R-:W-:Y:S02]  /*14ec0*/  IMAD.MOV.U32 R26, RZ, RZ, R16 ;  /* 0x000000ffff1a7224 */ /* 0x000fe400078e0010 */
[----:B------:R-:W-:-:S07]  /*14ed0*/  IMAD.MOV.U32 R27, RZ, RZ, R17 ;  /* 0x000000ffff1b7224 */ /* 0x000fce00078e0011 */
.L_x_15244:
[----:B------:R-:W-:Y:S05]  /*14ee0*/  BSYNC B3 ;  /* 0x0000000000037941 */ /* 0x000fea0003800000 */
.L_x_15243:
        /* <DEDUP_REMOVED lines=39> */
.L_x_15252:
[----:B------:R-:W-:Y:S05]  /*15160*/  BSYNC B4 ;  /* 0x0000000000047941 */ /* 0x000fea0003800000 */
.L_x_15251:
[----:B------:R-:W-:Y:S02]  /*15170*/  IMAD.MOV.U32 R64, RZ, RZ, R16 ;  /* 0x000000ffff407224 */ /* 0x000fe400078e0010 */
[----:B------:R-:W-:Y:S01]  /*15180*/  IMAD.MOV.U32 R65, RZ, RZ, R17 ;  /* 0x000000ffff417224 */ /* 0x000fe200078e0011 */
[----:B------:R-:W-:Y:S06]  /*15190*/  BRA `(.L_x_15250) ;  /* 0x0000000000047947 */ /* 0x000fec0003800000 */
.L_x_15249:
[----:B------:R-:W-:-:S11]  /*151a0*/  DADD R64, -R32, R48 ;  /* 0x0000000020407229 */ /* 0x000fd60000000130 */
.L_x_15250:
[----:B------:R-:W-:Y:S05]  /*151b0*/  BSYNC B3 ;  /* 0x0000000000037941 */ /* 0x000fea0003800000 */
.L_x_15248:
        /* <DEDUP_REMOVED lines=26> */
.L_x_15257:
[----:B------:R-:W-:Y:S05]  /*15360*/  BSYNC B4 ;  /* 0x0000000000047941 */ /* 0x000fea0003800000 */
.L_x_15256:
[----:B------:R-:W-:Y:S01]  /*15370*/  MOV R4, R16 ;  /* 0x0000001000047202 */ /* 0x000fe20000000f00 */
[----:B------:R-:W-:Y:S01]  /*15380*/  IMAD.MOV.U32 R5, RZ, RZ, R17 ;  /* 0x000000ffff057224 */ /* 0x000fe200078e0011 */
[----:B------:R-:W-:Y:S06]  /*15390*/  BRA `(.L_x_15255) ;  /* 0x0000000000047947 */ /* 0x000fec0003800000 */
.L_x_15254:
[----:B------:R-:W-:-:S11]  /*153a0*/  DADD R4, -R34, R50 ;  /* 0x0000000022047229 */ /* 0x000fd60000000132 */
.L_x_15255:
[----:B------:R-:W-:Y:S05]  /*153b0*/  BSYNC B3 ;  /* 0x0000000000037941 */ /* 0x000fea0003800000 */
.L_x_15253:
        /* <DEDUP_REMOVED lines=29> */
.L_x_15259:
[----:B------:R-:W-:Y:S05]  /*15590*/  BSYNC B3 ;  /* 0x0000000000037941 */ /* 0x000fea0003800000 */
.L_x_15258:
[----:B------:R-:W-:Y:S01]  /*155a0*/  PLOP3.LUT P0, PT, PT, PT, PT, 0x80, 0x0 ;  /* 0x000000000000781c */ /* 0x000fe20003f0f070 */
[----:B------:R-:W-:-:S12]  /*155b0*/  BRA `(.L_x_15245) ;  /* 0x0000000800587947 */ /* 0x000fd80003800000 */
.L_x_15247:
        /* <DEDUP_REMOVED lines=26> */
[----:B------:R-:W-:Y:S05]  /*15760*/  CALL.REL.NOINC `($__internal_30_$__cuda_sm20_dsqrt_rn_f64_mediumpath_v1) ;  /* 0x000007b400a47944 */ /* 0x000fea0003c00000 */
[----:B------:R-:W-:Y:S02]  /*15770*/  IMAD.MOV.U32 R4, RZ, RZ, R0 ;  /* 0x000000ffff047224 */ /* 0x000fe400078e0000 */
[----:B------:R-:W-:-:S07]  /*15780*/  IMAD.MOV.U32 R5, RZ, RZ, R7 ;  /* 0x000000ffff057224 */ /* 0x000fce00078e0007 */
.L_x_15262:
[----:B------:R-:W-:Y:S05]  /*15790*/  BSYNC B3 ;  /* 0x0000000000037941 */ /* 0x000fea0003800000 */
.L_x_15261:
[----:B------:R-:W-:Y:S01]  /*157a0*/  PLOP3.LUT P0, PT, PT, PT, PT, 0x80, 0x0 ;  /* 0x000000000000781c */ /* 0x000fe20003f0f070 */
[----:B------:R-:W-:-:S12]  /*157b0*/  BRA `(.L_x_15245) ;  /* 0x0000000400d87947 */ /* 0x000fd80003800000 */
.L_x_15260:
        /* <DEDUP_REMOVED lines=27> */
[----:B------:R-:W-:Y:S05]  /*15970*/  CALL.REL.NOINC `($__internal_30_$__cuda_sm20_dsqrt_rn_f64_mediumpath_v1) ;  /* 0x000007b400207944 */ /* 0x000fea0003c00000 */
[----:B------:R-:W-:-:S07]  /*15980*/  IMAD.MOV.U32 R6, RZ, RZ, R0 ;  /* 0x000000ffff067224 */ /* 0x000fce00078e0000 */
.L_x_15264:
[----:B------:R-:W-:Y:S05]  /*15990*/  BSYNC B3 ;  /* 0x0000000000037941 */ /* 0x000fea0003800000 */
.L_x_15263:
        /* <DEDUP_REMOVED lines=21> */
.L_x_15266:
[----:B------:R-:W-:Y:S05]  /*15af0*/  BSYNC B3 ;  /* 0x0000000000037941 */ /* 0x000fea0003800000 */
.L_x_15265:
[----:B------:R-:W-:Y:S01]  /*15b00*/  DMUL R2, R2, 8.11296384146066816958e+31 ;  /* 0x4690000002027828 */ /* 0x000fe20000000000 */
[----:B------:R-:W-:Y:S01]  /*15b10*/  PLOP3.LUT P0, PT, PT, PT, PT, 0x80, 0x0 ;  /* 0x000000000000781c */ /* 0x000fe20003f0f070 */
[----:B------:R-:W-:Y:S02]  /*15b20*/  IMAD.MOV.U32 R4, RZ, RZ, R16 ;  /* 0x000000ffff047224 */ /* 0x000fe400078e0010 */
[----:B------:R-:W-:Y:S01]  /*15b30*/  IMAD.MOV.U32 R5, RZ, RZ, R17 ;  /* 0x000000ffff057224 */ /* 0x000fe200078e0011 */
[----:B------:R-:W-:Y:S09]  /*15b40*/  BRA `(.L_x_15245) ;  /* 0x0000000000f47947 */ /* 0x000ff20003800000 */
.L_x_15246:
        /* <DEDUP_REMOVED lines=22> */
[----:B------:R-:W-:Y:S02]  /*15cb0*/  IMAD.MOV.U32 R16, RZ, RZ, R0 ;  /* 0x000000ffff107224 */ /* 0x000fe400078e0000 */
[----:B------:R-:W-:-:S07]  /*15cc0*/  IMAD.MOV.U32 R17, RZ, RZ, R7 ;  /* 0x000000ffff117224 */ /* 0x000fce00078e0007 */
.L_x_15268:
[----:B------:R-:W-:Y:S05]  /*15cd0*/  BSYNC B3 ;  /* 0x0000000000037941 */ /* 0x000fea0003800000 */
.L_x_15267:
        /* <DEDUP_REMOVED lines=27> */
[----:B------:R-:W-:Y:S05]  /*15e90*/  CALL.REL.NOINC `($__internal_30_$__cuda_sm20_dsqrt_rn_f64_mediumpath_v1) ;  /* 0x000007ac00d87944 */ /* 0x000fea0003c00000 */
[----:B------:R-:W-:-:S07]  /*15ea0*/  IMAD.MOV.U32 R6, RZ, RZ, R0 ;  /* 0x000000ffff067224 */ /* 0x000fce00078e0000 */
.L_x_15270:
[----:B------:R-:W-:Y:S05]  /*15eb0*/  BSYNC B3 ;  /* 0x0000000000037941 */ /* 0x000fea0003800000 */
.L_x_15269:
[----:B------:R-:W-:Y:S01]  /*15ec0*/  DMUL R4, R6, R16 ;  /* 0x0000001006047228 */ /* 0x000fe20000000000 */
[----:B------:R-:W-:Y:S01]  /*15ed0*/  PLOP3.LUT P0, PT, PT, PT, PT, 0x80, 0x0 ;  /* 0x000000000000781c */ /* 0x000fe20003f0f070 */
[----:B------:R-:W-:-:S12]  /*15ee0*/  BRA `(.L_x_15245) ;  /* 0x00000000000c7947 */ /* 0x000fd80003800000 */
.L_x_15242:
[----:B------:R-:W-:Y:S01]  /*15ef0*/  DMUL R4, R28, 9.00719925474099200000e+15 ;  /* 0x434000001c047828 */ /* 0x000fe20000000000 */
[----:B------:R-:W-:Y:S01]  /*15f00*/  PLOP3.LUT P0, PT, PT, PT, PT, 0x80, 0x0 ;  /* 0x000000000000781c */ /* 0x000fe20003f0f070 */
[----:B------:R-:W-:-:S12]  /*15f10*/  DMUL R2, R2, 9.00719925474099200000e+15 ;  /* 0x4340000002027828 */ /* 0x000fd80000000000 */
.L_x_15245:
[----:B------:R-:W-:Y:S05]  /*15f20*/  BSYNC B2 ;  /* 0x0000000000027941 */ /* 0x000fea0003800000 */
.L_x_15241:
        /* <DEDUP_REMOVED lines=67> */
.L_x_15276:
[----:B------:R-:W-:-:S11]  /*16360*/  DMUL R2, RZ, |R26| ;  /* 0x4000001aff027228 */ /* 0x000fd60000000000 */
.L_x_15277:
[----:B------:R-:W-:Y:S05]  /*16370*/  BSYNC B0 ;  /* 0x0000000000007941 */ /* 0x000fea0003800000 */
.L_x_15275:
        /* <DEDUP_REMOVED lines=11> */
.L_x_15274:
        /* <DEDUP_REMOVED lines=53> */
.L_x_15273:
        /* <DEDUP_REMOVED lines=62> */
.L_x_15281:
[----:B------:R-:W-:-:S11]  /*16b60*/  DMUL R2, RZ, |R26| ;  /* 0x4000001aff027228 */ /* 0x000fd60000000000 */
.L_x_15282:
[----:B------:R-:W-:Y:S05]  /*16b70*/  BSYNC B0 ;  /* 0x0000000000007941 */ /* 0x000fea0003800000 */
.L_x_15280:
        /* <DEDUP_REMOVED lines=11> */
.L_x_15279:
        /* <DEDUP_REMOVED lines=47> */
[----:B------:R-:W-:-:S08]  /*16f20*/  DFMA R4, R4, |R26|, |R26| ;  /* 0x4000001a0404722b */ /* 0x000fd0000000041a */
[C---:B------:R-:W-:Y:S02]  /*16f30*/  @P0 DADD R2, R4.reuse, -R2 ;  /* 0x0000000004020229 */ /* 0x040fe40000000802 */
[----:B------:R-:W-:-:S06]  /*16f40*/  @!P0 DADD R4, R4, R6 ;  /* 0x0000000004048229 */ /* 0x000fcc0000000006 */
[----:B------:R-:W-:Y:S02]  /*16f50*/  @P0 DADD R2, -R2, UR4 ;  /* 0x0000000402020e29 */ /* 0x000fe40008000100 */
[----:B------:R-:W-:Y:S01]  /*16f60*/  @!P0 DADD R2, R4, UR4 ;  /* 0x0000000404028e29 */ /* 0x000fe20008000000 */
[----:B------:R-:W-:Y:S10]  /*16f70*/  BRA `(.L_x_15278) ;  /* 0x0000000c00cc7947 */ /* 0x000ff40003800000 */
.L_x_15272:
        /* <DEDUP_REMOVED lines=31> */
[----:B------:R-:W-:Y:S05]  /*17170*/  CALL.REL.NOINC `($__internal_29_$__cuda_sm20_div_rn_f64_full) ;  /* 0x00000794009c7944 */ /* 0x000fea0003c00000 */
.L_x_15285:
[----:B------:R-:W-:Y:S05]  /*17180*/  BSYNC B3 ;  /* 0x0000000000037941 */ /* 0x000fea0003800000 */
.L_x_15284:
        /* <DEDUP_REMOVED lines=82> */
.L_x_15287:
[----:B------:R-:W-:Y:S02]  /*176b0*/  FSEL R6, RZ, 3.37028055040000000000e+12, P1 ;  /* 0x54442d18ff067808 */ /* 0x000fe40000800000 */
[----:B------:R-:W-:-:S07]  /*176c0*/  FSEL R7, RZ, 2.1426990032196044922, P1 ;  /* 0x400921fbff077808 */ /* 0x000fce0000800000 */
.L_x_15288:
[----:B------:R-:W-:Y:S05]  /*176d0*/  BSYNC B0 ;  /* 0x0000000000007941 */ /* 0x000fea0003800000 */
.L_x_15286:
[----:B------:R-:W-:Y:S01]  /*176e0*/  DADD R2, |R4|, |R2| ;  /* 0x0000000004027229 */ /* 0x000fe20000000602 */
[----:B------:R-:W-:-:S07]  /*176f0*/  LOP3.LUT R5, R7, 0x80000000, R5, 0xb8, !PT ;  /* 0x8000000007057812 */ /* 0x000fce00078eb805 */
[----:B------:R-:W-:-:S06]  /*17700*/  DSETP.GTU.AND P0, PT, |R2|, +INF , PT ;  /* 0x7ff000000200742a */ /* 0x000fcc0003f0c200 */
[----:B------:R-:W-:Y:S02]  /*17710*/  FSEL R2, R2, R6, P0 ;  /* 0x0000000602027208 */ /* 0x000fe40000000000 */
[----:B------:R-:W-:Y:S01]  /*17720*/  FSEL R3, R3, R5, P0 ;  /* 0x0000000503037208 */ /* 0x000fe20000000000 */
[----:B------:R-:W-:Y:S06]  /*17730*/  BRA `(.L_x_15278) ;  /* 0x0000000400dc7947 */ /* 0x000fec0003800000 */
.L_x_15283:
        /* <DEDUP_REMOVED lines=28> */
.L_x_15290:
[----:B------:R-:W-:Y:S05]  /*17900*/  BSYNC B3 ;  /* 0x0000000000037941 */ /* 0x000fea0003800000 */
.L_x_15289:
        /* <DEDUP_REMOVED lines=82> */
.L_x_15292:
[----:B------:R-:W-:Y:S02]  /*17e30*/  FSEL R6, RZ, 3.37028055040000000000e+12, P1 ;  /* 0x54442d18ff067808 */ /* 0x000fe40000800000 */
[----:B------:R-:W-:-:S07]  /*17e40*/  FSEL R7, RZ, 2.1426990032196044922, P1 ;  /* 0x400921fbff077808 */ /* 0x000fce0000800000 */
.L_x_15293:
[----:B------:R-:W-:Y:S05]  /*17e50*/  BSYNC B0 ;  /* 0x0000000000007941 */ /* 0x000fea0003800000 */
.L_x_15291:
[----:B------:R-:W-:Y:S01]  /*17e60*/  DADD R2, |R4|, |R2| ;  /* 0x0000000004027229 */ /* 0x000fe20000000602 */
[----:B------:R-:W-:-:S07]  /*17e70*/  LOP3.LUT R5, R7, 0x80000000, R5, 0xb8, !PT ;  /* 0x8000000007057812 */ /* 0x000fce00078eb805 */
[----:B------:R-:W-:-:S06]  /*17e80*/  DSETP.GTU.AND P0, PT, |R2|, +INF , PT ;  /* 0x7ff000000200742a */ /* 0x000fcc0003f0c200 */
[----:B------:R-:W-:Y:S02]  /*17e90*/  FSEL R2, R2, R6, P0 ;  /* 0x0000000602027208 */ /* 0x000fe40000000000 */
[----:B------:R-:W-:-:S07]  /*17ea0*/  FSEL R3, R3, R5, P0 ;  /* 0x0000000503037208 */ /* 0x000fce0000000000 */
.L_x_15278:
[----:B------:R-:W-:Y:S05]  /*17eb0*/  BSYNC B2 ;  /* 0x0000000000027941 */ /* 0x000fea0003800000 */
.L_x_15271:
[----:B------:R-:W-:Y:S01]  /*17ec0*/  DADD R4, -RZ, -R30 ;  /* 0x00000000ff047229 */ /* 0x000fe2000000091e */
[----:B------:R-:W-:-:S09]  /*17ed0*/  ISETP.NE.AND P0, PT, R66, RZ, PT ;  /* 0x000000ff4200720c */ /* 0x000fd20003f05270 */
[----:B------:R-:W-:Y:S02]  /*17ee0*/  FSEL R68, R4, R30, !P0 ;  /* 0x0000001e04447208 */ /* 0x000fe40004000000 */
[----:B------:R-:W-:Y:S01]  /*17ef0*/  FSEL R69, R5, R31, !P0 ;  /* 0x0000001f05457208 */ /* 0x000fe20004000000 */
[----:B------:R-:W-:Y:S06]  /*17f00*/  BRA `(.L_x_15294) ;  /* 0x0000003000287947 */ /* 0x000fec0003800000 */
.L_x_15206:
[----:B------:R-:W2:Y:S01]  /*17f10*/  LDL.64 R2, [R1+0x8] ;  /* 0x0000080001027983 */ /* 0x000ea20000100a00 */
[----:B------:R-:W-:Y:S01]  /*17f20*/  UMOV UR4, 0x54442d18 ;  /* 0x54442d1800047882 */ /* 0x000fe20000000000 */
[----:B------:R-:W-:Y:S01]  /*17f30*/  UMOV UR5, 0x3ff921fb ;  /* 0x3ff921fb00057882 */ /* 0x000fe20000000000 */
[----:B------:R-:W-:Y:S02]  /*17f40*/  DADD R68, -RZ, -R38 ;  /* 0x00000000ff447229 */ /* 0x000fe40000000926 */
[----:B--2---:R-:W-:-:S08]  /*17f50*/  DADD R2, -R36, R2 ;  /* 0x0000000024027229 */ /* 0x004fd00000000102 */
[----:B------:R-:W-:Y:S01]  /*17f60*/  DADD R2, R2, UR4 ;  /* 0x0000000402027e29 */ /* 0x000fe20008000000 */
[----:B------:R-:W-:Y:S10]  /*17f70*/  BRA `(.L_x_15294) ;  /* 0x00000030000c7947 */ /* 0x000ff40003800000 */
.L_x_15205:
[----:B------:R-:W-:Y:S01]  /*17f80*/  DADD R68, -RZ, -R38 ;  /* 0x00000000ff447229 */ /* 0x000fe20000000926 */
[----:B------:R-:W-:Y:S01]  /*17f90*/  CS2R R2, SRZ ;  /* 0x0000000000027805 */ /* 0x000fe2000001ff00 */
[----:B------:R-:W-:Y:S09]  /*17fa0*/  BRA `(.L_x_15294) ;  /* 0x0000003000007947 */ /* 0x000ff20003800000 */
.L_x_15204:
        /* <DEDUP_REMOVED lines=108> */
.L_x_15299:
[----:B------:R-:W-:Y:S05]  /*18670*/  BSYNC B0 ;  /* 0x0000000000007941 */ /* 0x000fea0003800000 */
.L_x_15298:
        /* <DEDUP_REMOVED lines=8> */
.L_x_15301:
[----:B------:R-:W-:Y:S05]  /*18700*/  BSYNC B3 ;  /* 0x0000000000037941 */ /* 0x000fea0003800000 */
.L_x_15300:
        /* <DEDUP_REMOVED lines=82> */
.L_x_15303:
[----:B------:R-:W-:-:S04]  /*18c30*/  ISETP.GE.AND P0, PT, R37, RZ, PT ;  /* 0x000000ff2500720c */ /* 0x000fc80003f06270 */
[----:B------:R-:W-:Y:S02]  /*18c40*/  FSEL R6, RZ, 3.37028055040000000000e+12, P0 ;  /* 0x54442d18ff067808 */ /* 0x000fe40000000000 */
[----:B------:R-:W-:-:S07]  /*18c50*/  FSEL R7, RZ, 2.1426990032196044922, P0 ;  /* 0x400921fbff077808 */ /* 0x000fce0000000000 */
.L_x_15304:
[----:B------:R-:W-:Y:S05]  /*18c60*/  BSYNC B0 ;  /* 0x0000000000007941 */ /* 0x000fea0003800000 */
.L_x_15302:
[----:B------:R-:W-:Y:S01]  /*18c70*/  DADD R2, R2, R4 ;  /* 0x0000000002027229 */ /* 0x000fe20000000004 */
[----:B------:R-:W-:Y:S01]  /*18c80*/  LOP3.LUT R5, R7, 0x80000000, R39, 0xb8, !PT ;  /* 0x8000000007057812 */ /* 0x000fe200078eb827 */
[----:B------:R-:W-:-:S06]  /*18c90*/  DMUL R30, R30, 0.5 ;  /* 0x3fe000001e1e7828 */ /* 0x000fcc0000000000 */
[----:B------:R-:W-:-:S06]  /*18ca0*/  DSETP.GTU.AND P0, PT, |R2|, +INF , PT ;  /* 0x7ff000000200742a */ /* 0x000fcc0003f0c200 */
[----:B------:R-:W-:Y:S02]  /*18cb0*/  FSEL R2, R2, R6, P0 ;  /* 0x0000000602027208 */ /* 0x000fe40000000000 */
[----:B------:R-:W-:Y:S01]  /*18cc0*/  FSEL R3, R3, R5, P0 ;  /* 0x0000000503037208 */ /* 0x000fe20000000000 */
[----:B------:R-:W-:Y:S06]  /*18cd0*/  BRA `(.L_x_15305) ;  /* 0x0000002000387947 */ /* 0x000fec0003800000 */
.L_x_15297:
        /* <DEDUP_REMOVED lines=13> */
[----:B------:R-:W-:Y:S01]  /*18db0*/  BSSY B0, `(.L_x_15306) ;  /* 0x000007a000007945 */ /* 0x000fe20003800000 */
[----:B------:R-:W-:-:S02]  /*18dc0*/  SEL R7, R5, R3, P0 ;  /* 0x0000000305077207 */ /* 0x000fc40000000000 */
[----:B------:R-:W-:Y:S02]  /*18dd0*/  IADD3 R11, -R0, 0x7fd00000, RZ ;  /* 0x7fd00000000b7810 */ /* 0x000fe40007ffe1ff */
[----:B------:R-:W-:Y:S02]  /*18de0*/  SEL R8, R4, R2, P1 ;  /* 0x0000000204087207 */ /* 0x000fe40000800000 */
[----:B------:R-:W-:Y:S02]  /*18df0*/  MOV R18, 0x0 ;  /* 0x0000000000127802 */ /* 0x000fe40000000f00 */
[C---:B------:R-:W-:Y:S01]  /*18e00*/  DMUL R12, R10.reuse, R6 ;  /* 0x000000060a0c7228 */ /* 0x040fe20000000000 */
[----:B------:R-:W-:Y:S01]  /*18e10*/  ISETP.GE.U32.AND P2, PT, R7, 0x7ff00000, PT ;  /* 0x7ff000000700780c */ /* 0x000fe20003f46070 */
[----:B------:R-:W-:Y:S01]  /*18e20*/  DMUL R10, R10, R8 ;  /* 0x000000080a0a7228 */ /* 0x000fe20000000000 */
[----:B------:R-:W-:-:S05]  /*18e30*/  FSETP.GEU.AND P5, PT, |R29|, 6.5827683646048100446e-37, PT ;  /* 0x036000001d00780b */ /* 0x000fca0003fae200 */
        /* <DEDUP_REMOVED lines=113> */
.L_x_15307:
[----:B------:R-:W-:Y:S05]  /*19550*/  BSYNC B0 ;  /* 0x0000000000007941 */ /* 0x000fea0003800000 */
.L_x_15306:
        /* <DEDUP_REMOVED lines=8> */
.L_x_15309:
[----:B------:R-:W-:Y:S05]  /*195e0*/  BSYNC B3 ;  /* 0x0000000000037941 */ /* 0x000fea0003800000 */
.L_x_15308:
        /* <DEDUP_REMOVED lines=82> */
.L_x_15311:
[----:B------:R-:W-:-:S04]  /*19b10*/  ISETP.GE.AND P0, PT, R37, RZ, PT ;  /* 0x000000ff2500720c */ /* 0x000fc80003f06270 */
[----:B------:R-:W-:Y:S02]  /*19b20*/  FSEL R6, RZ, 3.37028055040000000000e+12, P0 ;  /* 0x54442d18ff067808 */ /* 0x000fe40000000000 */
[----:B------:R-:W-:-:S07]  /*19b30*/  FSEL R7, RZ, 2.1426990032196044922, P0 ;  /* 0x400921fbff077808 */ /* 0x000fce0000000000 */
.L_x_15312:
[----:B------:R-:W-:Y:S05]  /*19b40*/  BSYNC B0 ;  /* 0x0000000000007941 */ /* 0x000fea0003800000 */
.L_x_15310:
[----:B------:R-:W-:Y:S01]  /*19b50*/  DADD R2, R2, R4 ;  /* 0x0000000002027229 */ /* 0x000fe20000000004 */
[----:B------:R-:W-:-:S07]  /*19b60*/  LOP3.LUT R5, R7, 0x80000000, R39, 0xb8, !PT ;  /* 0x8000000007057812 */ /* 0x000fce00078eb827 */
[----:B------:R-:W-:-:S06]  /*19b70*/  DSETP.GTU.AND P0, PT, |R2|, +INF , PT ;  /* 0x7ff000000200742a */ /* 0x000fcc0003f0c200 */
[----:B------:R-:W-:Y:S02]  /*19b80*/  FSEL R2, R2, R6, P0 ;  /* 0x0000000602027208 */ /* 0x000fe40000000000 */
[----:B------:R-:W-:Y:S01]  /*19b90*/  FSEL R3, R3, R5, P0 ;  /* 0x0000000503037208 */ /* 0x000fe20000000000 */
[----:B------:R-:W-:Y:S06]  /*19ba0*/  BRA `(.L_x_15305) ;  /* 0x0000001000847947 */ /* 0x000fec0003800000 */
.L_x_15296:
        /* <DEDUP_REMOVED lines=22> */
[----:B------:R-:W-:Y:S05]  /*19d10*/  CALL.REL.NOINC `($__internal_29_$__cuda_sm20_div_rn_f64_full) ;  /* 0x0000076800b47944 */ /* 0x000fea0003c00000 */
.L_x_15314:
[----:B------:R-:W-:Y:S05]  /*19d20*/  BSYNC B3 ;  /* 0x0000000000037941 */ /* 0x000fea0003800000 */
.L_x_15313:
[----:B------:R-:W0:Y:S01]  /*19d30*/  MUFU.RCP64H R7, 2.718280792236328125 ;  /* 0x4005bf0a00077908 */ /* 0x000e220000001800 */
[----:B------:R-:W-:Y:S01]  /*19d40*/  MOV R8, 0x8b145769 ;  /* 0x8b14576900087802 */ /* 0x000fe20000000f00 */
[----:B------:R-:W-:Y:S01]  /*19d50*/  IMAD.MOV.U32 R9, RZ, RZ, 0x4005bf0a ;  /* 0x4005bf0aff097424 */ /* 0x000fe200078e00ff */
[----:B------:R-:W-:Y:S01]  /*19d60*/  FSETP.GEU.AND P1, PT, |R39|, 6.5827683646048100446e-37, PT ;  /* 0x036000002700780b */ /* 0x000fe20003f2e200 */
[----:B------:R-:W-:Y:S01]  /*19d70*/  IMAD.MOV.U32 R6, RZ, RZ, 0x1 ;  /* 0x00000001ff067424 */ /* 0x000fe200078e00ff */
[----:B------:R-:W-:Y:S01]  /*19d80*/  BSSY B3, `(.L_x_15315) ;  /* 0x0000015000037945 */ /* 0x000fe20003800000 */
[----:B------:R-:W-:-:S04]  /*19d90*/  DADD R30, -RZ, |R16| ;  /* 0x00000000ff1e7229 */ /* 0x000fc80000000510 */
        /* <DEDUP_REMOVED lines=17> */
[----:B------:R-:W-:Y:S02]  /*19eb0*/  IMAD.MOV.U32 R6, RZ, RZ, R16 ;  /* 0x000000ffff067224 */ /* 0x000fe400078e0010 */
[----:B------:R-:W-:-:S07]  /*19ec0*/  IMAD.MOV.U32 R7, RZ, RZ, R17 ;  /* 0x000000ffff077224 */ /* 0x000fce00078e0011 */
.L_x_15316:
[----:B------:R-:W-:Y:S05]  /*19ed0*/  BSYNC B3 ;  /* 0x0000000000037941 */ /* 0x000fea0003800000 */
.L_x_15315:
[----:B------:R-:W-:Y:S01]  /*19ee0*/  DADD R14, -RZ, |R6| ;  /* 0x00000000ff0e7229 */ /* 0x000fe20000000506 */
[----:B------:R-:W-:Y:S01]  /*19ef0*/  MOV R10, RZ ;  /* 0x000000ff000a7202 */ /* 0x000fe20000000f00 */
        /* <DEDUP_REMOVED lines=49> */
[----:B------:R-:W-:Y:S01]  /*1a210*/  IMAD.MOV.U32 R9, RZ, RZ, R7 ;  /* 0x000000ffff097224 */ /* 0x000fe200078e0007 */
[----:B------:R-:W-:-:S03]  /*1a220*/  MOV R8, R6 ;  /* 0x0000000600087202 */ /* 0x000fc60000000f00 */
        /* <DEDUP_REMOVED lines=83> */
.L_x_15318:
[----:B------:R-:W-:Y:S05]  /*1a760*/  BSYNC B0 ;  /* 0x0000000000007941 */ /* 0x000fea0003800000 */
.L_x_15317:
        /* <DEDUP_REMOVED lines=8> */
.L_x_15320:
[----:B------:R-:W-:Y:S05]  /*1a7f0*/  BSYNC B3 ;  /* 0x0000000000037941 */ /* 0x000fea0003800000 */
.L_x_15319:
        /* <DEDUP_REMOVED lines=82> */
.L_x_15322:
[----:B------:R-:W-:-:S04]  /*1ad20*/  ISETP.GE.AND P0, PT, R37, RZ, PT ;  /* 0x000000ff2500720c */ /* 0x000fc80003f06270 */
[----:B------:R-:W-:Y:S02]  /*1ad30*/  FSEL R6, RZ, 3.37028055040000000000e+12, P0 ;  /* 0x54442d18ff067808 */ /* 0x000fe40000000000 */
[----:B------:R-:W-:-:S07]  /*1ad40*/  FSEL R7, RZ, 2.1426990032196044922, P0 ;  /* 0x400921fbff077808 */ /* 0x000fce0000000000 */
.L_x_15323:
[----:B------:R-:W-:Y:S05]  /*1ad50*/  BSYNC B0 ;  /* 0x0000000000007941 */ /* 0x000fea0003800000 */
.L_x_15321:
[----:B------:R-:W-:Y:S01]  /*1ad60*/  DADD R2, R2, R4 ;  /* 0x0000000002027229 */ /* 0x000fe20000000004 */
[----:B------:R-:W-:Y:S01]  /*1ad70*/  LOP3.LUT R5, R7, 0x80000000, R39, 0xb8, !PT ;  /* 0x8000000007057812 */ /* 0x000fe200078eb827 */
[----:B------:R-:W-:-:S06]  /*1ad80*/  DADD R30, R30, 1 ;  /* 0x3ff000001e1e7429 */ /* 0x000fcc0000000000 */
[----:B------:R-:W-:-:S06]  /*1ad90*/  DSETP.GTU.AND P0, PT, |R2|, +INF , PT ;  /* 0x7ff000000200742a */ /* 0x000fcc0003f0c200 */
[----:B------:R-:W-:Y:S02]  /*1ada0*/  FSEL R2, R2, R6, P0 ;  /* 0x0000000602027208 */ /* 0x000fe40000000000 */
[----:B------:R-:W-:-:S07]  /*1adb0*/  FSEL R3, R3, R5, P0 ;  /* 0x0000000503037208 */ /* 0x000fce0000000000 */
.L_x_15305:
[----:B------:R-:W-:Y:S05]  /*1adc0*/  BSYNC B2 ;  /* 0x0000000000027941 */ /* 0x000fea0003800000 */
.L_x_15295:
        /* <DEDUP_REMOVED lines=9> */
.L_x_15203:
        /* <DEDUP_REMOVED lines=21> */
.L_x_15294:
[----:B------:R-:W-:Y:S05]  /*1afb0*/  BSYNC B1 ;  /* 0x0000000000017941 */ /* 0x000fea0003800000 */
.L_x_15202:
        /* <DEDUP_REMOVED lines=11> */
.L_x_15325:
[----:B------:R-:W-:Y:S01]  /*1b070*/  DSETP.GTU.AND P0, PT, |R68|, +INF , PT ;  /* 0x7ff000004400742a */ /* 0x000fe20003f0c200 */
[----:B------:R-:W-:Y:S02]  /*1b080*/  IMAD.MOV.U32 R70, RZ, RZ, R2 ;  /* 0x000000ffff467224 */ /* 0x000fe400078e0002 */
[----:B------:R-:W-:-:S11]  /*1b090*/  IMAD.MOV.U32 R71, RZ, RZ, R3 ;  /* 0x000000ffff477224 */ /* 0x000fd600078e0003 */
[----:B------:R-:W-:-:S11]  /*1b0a0*/  @!P0 DADD R68, -RZ, |R68| ;  /* 0x00000000ff448229 */ /* 0x000fd60000000544 */
.L_x_15326:
[----:B------:R-:W-:Y:S05]  /*1b0b0*/  BSYNC B0 ;  /* 0x0000000000007941 */ /* 0x000fea0003800000 */
.L_x_15324:
        /* <DEDUP_REMOVED lines=16> */
[----:B------:R-:W-:Y:S01]  /*1b1c0*/  MOV R0, 0xd800000 ;  /* 0x0d80000000007802 */ /* 0x000fe20000000f00 */
        /* <DEDUP_REMOVED lines=58> */
[----:B------:R-:W-:Y:S01]  /*1b570*/  UMOV UR8, UR4 ;  /* 0x0000000400087c82 */ /* 0x000fe20008000000 */
[----:B------:R-:W-:-:S04]  /*1b580*/  MOV R7, R20 ;  /* 0x0000001400077202 */ /* 0x000fc80000000f00 */
        /* <DEDUP_REMOVED lines=69> */
.L_x_15335:
[----:B------:R-:W-:Y:S05]  /*1b9e0*/  BSYNC B3 ;  /* 0x0000000000037941 */ /* 0x000fea0003800000 */
.L_x_15334:
[----:B------:R-:W-:-:S10]  /*1b9f0*/  DADD R6, R28, R12 ;  /* 0x000000001c067229 */ /* 0x000fd4000000000c */
        /* <DEDUP_REMOVED lines=80> */
.L_x_15333:
        /* <DEDUP_REMOVED lines=34> */
.L_x_15343:
[----:B------:R-:W-:Y:S05]  /*1c120*/  BSYNC B4 ;  /* 0x0000000000047941 */ /* 0x000fea0003800000 */
.L_x_15342:
[----:B------:R-:W-:Y:S02]  /*1c130*/  IMAD.MOV.U32 R26, RZ, RZ, R16 ;  /* 0x000000ffff1a7224 */ /* 0x000fe400078e0010 */
[----:B------:R-:W-:Y:S01]  /*1c140*/  IMAD.MOV.U32 R27, RZ, RZ, R17 ;  /* 0x000000ffff1b7224 */ /* 0x000fe200078e0011 */
[----:B------:R-:W-:Y:S06]  /*1c150*/  BRA `(.L_x_15341) ;  /* 0x0000000000047947 */ /* 0x000fec0003800000 */
.L_x_15340:
[----:B------:R-:W-:-:S11]  /*1c160*/  DADD R26, -R32, R36 ;  /* 0x00000000201a7229 */ /* 0x000fd60000000124 */
.L_x_15341:
[----:B------:R-:W-:Y:S05]  /*1c170*/  BSYNC B3 ;  /* 0x0000000000037941 */ /* 0x000fea0003800000 */
.L_x_15339:
        /* <DEDUP_REMOVED lines=28> */
[----:B------:R-:W-:Y:S05]  /*1c340*/  CALL.REL.NOINC `($__internal_29_$__cuda_sm20_div_rn_f64_full) ;  /* 0x0000074400287944 */ /* 0x000fea0003c00000 */
.L_x_15348:
[----:B------:R-:W-:Y:S05]  /*1c350*/  BSYNC B4 ;  /* 0x0000000000047941 */ /* 0x000fea0003800000 */
.L_x_15347:
[----:B------:R-:W-:Y:S05]  /*1c360*/  BRA `(.L_x_15346) ;  /* 0x0000000000047947 */ /* 0x000fea0003800000 */
.L_x_15345:
[----:B------:R-:W-:-:S11]  /*1c370*/  DADD R16, R38, -R10 ;  /* 0x0000000026107229 */ /* 0x000fd6000000080a */
.L_x_15346:
[----:B------:R-:W-:Y:S05]  /*1c380*/  BSYNC B3 ;  /* 0x0000000000037941 */ /* 0x000fea0003800000 */
.L_x_15344:
        /* <DEDUP_REMOVED lines=29> */
.L_x_15350:
[----:B------:R-:W-:Y:S05]  /*1c560*/  BSYNC B3 ;  /* 0x0000000000037941 */ /* 0x000fea0003800000 */
.L_x_15349:
        /* <DEDUP_REMOVED lines=85> */
.L_x_15351:
        /* <DEDUP_REMOVED lines=20> */
.L_x_15353:
[----:B------:R-:W-:Y:S05]  /*1cc00*/  BSYNC B3 ;  /* 0x0000000000037941 */ /* 0x000fea0003800000 */
.L_x_15352:
        /* <DEDUP_REMOVED lines=30> */
.L_x_15338:
        /* <DEDUP_REMOVED lines=24> */
.L_x_15356:
[----:B------:R-:W-:Y:S05]  /*1cf70*/  BSYNC B3 ;  /* 0x0000000000037941 */ /* 0x000fea0003800000 */
.L_x_15355:
        /* <DEDUP_REMOVED lines=25> */
.L_x_15359:
[----:B------:R-:W-:Y:S05]  /*1d110*/  BSYNC B3 ;  /* 0x0000000000037941 */ /* 0x000fea0003800000 */
.L_x_15358:
        /* <DEDUP_REMOVED lines=30> */
.L_x_15357:
        /* <DEDUP_REMOVED lines=75> */
.L_x_15360:
[----:B------:R-:W-:Y:S01]  /*1d7b0*/  IMAD.MOV.U32 R6, RZ, RZ, 0x0 ;  /* 0x00000000ff067424 */ /* 0x000fe200078e00ff */
[----:B------:R-:W-:Y:S01]  /*1d7c0*/  FSETP.NEU.FTZ.AND P0, PT, R9, RZ, PT ;  /* 0x000000ff0900720b */ /* 0x000fe20003f1d000 */
[----:B------:R-:W-:-:S06]  /*1d7d0*/  IMAD.MOV.U32 R7, RZ, RZ, 0x7ff00000 ;  /* 0x7ff00000ff077424 */ /* 0x000fcc00078e00ff */
[----:B------:R-:W-:-:S10]  /*1d7e0*/  DFMA R6, R8, R6, +INF ;  /* 0x7ff000000806742b */ /* 0x000fd40000000006 */
[----:B------:R-:W-:Y:S02]  /*1d7f0*/  FSEL R30, R6, RZ, P0 ;  /* 0x000000ff061e7208 */ /* 0x000fe40000000000 */
[----:B------:R-:W-:Y:S01]  /*1d800*/  FSEL R31, R7, -QNAN , P0 ;  /* 0xfff00000071f7808 */ /* 0x000fe20000000000 */
[----:B------:R-:W-:Y:S06]  /*1d810*/  BRA `(.L_x_15336) ;  /* 0x0000000400287947 */ /* 0x000fec0003800000 */
.L_x_15354:
        /* <DEDUP_REMOVED lines=25> */
.L_x_15362:
[----:B------:R-:W-:Y:S05]  /*1d9b0*/  BSYNC B3 ;  /* 0x0000000000037941 */ /* 0x000fea0003800000 */
.L_x_15361:
        /* <DEDUP_REMOVED lines=21> */
.L_x_15364:
[----:B------:R-:W-:Y:S05]  /*1db10*/  BSYNC B3 ;  /* 0x0000000000037941 */ /* 0x000fea0003800000 */
.L_x_15363:
[----:B------:R-:W-:Y:S02]  /*1db20*/  IMAD.MOV.U32 R30, RZ, RZ, R16 ;  /* 0x000000ffff1e7224 */ /* 0x000fe400078e0010 */
[----:B------:R-:W-:Y:S01]  /*1db30*/  IMAD.MOV.U32 R31, RZ, RZ, R17 ;  /* 0x000000ffff1f7224 */ /* 0x000fe200078e0011 */
[----:B------:R-:W-:Y:S06]  /*1db40*/  BRA `(.L_x_15336) ;  /* 0x00000000005c7947 */ /* 0x000fec0003800000 */
.L_x_15337:
        /* <DEDUP_REMOVED lines=22> */
.L_x_15365:
[----:B------:R-:W-:Y:S05]  /*1dcb0*/  BSYNC B3 ;  /* 0x0000000000037941 */ /* 0x000fea0003800000 */
.L_x_15336:
[----:B------:R-:W-:Y:S05]  /*1dcc0*/  BSYNC B2 ;  /* 0x0000000000027941 */ /* 0x000fea0003800000 */
.L_x_15332:
        /* <DEDUP_REMOVED lines=26> */
.L_x_15369:
[----:B------:R-:W-:Y:S05]  /*1de70*/  BSYNC B3 ;  /* 0x0000000000037941 */ /* 0x000fea0003800000 */
.L_x_15368:
        /* <DEDUP_REMOVED lines=39> */
.L_x_15377:
[----:B------:R-:W-:Y:S05]  /*1e0f0*/  BSYNC B4 ;  /* 0x0000000000047941 */ /* 0x000fea0003800000 */
.L_x_15376:
[----:B------:R-:W-:Y:S01]  /*1e100*/  MOV R48, R16 ;  /* 0x0000001000307202 */ /* 0x000fe20000000f00 */
[----:B------:R-:W-:Y:S01]  /*1e110*/  IMAD.MOV.U32 R49, RZ, RZ, R17 ;  /* 0x000000ffff317224 */ /* 0x000fe200078e0011 */
[----:B------:R-:W-:Y:S06]  /*1e120*/  BRA `(.L_x_15375) ;  /* 0x0000000000047947 */ /* 0x000fec0003800000 */
.L_x_15374:
[----:B------:R-:W-:-:S11]  /*1e130*/  DADD R48, -R32, R36 ;  /* 0x0000000020307229 */ /* 0x000fd60000000124 */
.L_x_15375:
[----:B------:R-:W-:Y:S05]  /*1e140*/  BSYNC B3 ;  /* 0x0000000000037941 */ /* 0x000fea0003800000 */
.L_x_15373:
        /* <DEDUP_REMOVED lines=26> */
.L_x_15382:
[----:B------:R-:W-:Y:S05]  /*1e2f0*/  BSYNC B4 ;  /* 0x0000000000047941 */ /* 0x000fea0003800000 */
.L_x_15381:
[----:B------:R-:W-:Y:S02]  /*1e300*/  IMAD.MOV.U32 R4, RZ, RZ, R16 ;  /* 0x000000ffff047224 */ /* 0x000fe400078e0010 */
[----:B------:R-:W-:Y:S01]  /*1e310*/  IMAD.MOV.U32 R5, RZ, RZ, R17 ;  /* 0x000000ffff057224 */ /* 0x000fe200078e0011 */
[----:B------:R-:W-:Y:S06]  /*1e320*/  BRA `(.L_x_15380) ;  /* 0x0000000000047947 */ /* 0x000fec0003800000 */
.L_x_15379:
[----:B------:R-:W-:-:S11]  /*1e330*/  DADD R4, -R34, R38 ;  /* 0x0000000022047229 */ /* 0x000fd60000000126 */
.L_x_15380:
[----:B------:R-:W-:Y:S05]  /*1e340*/  BSYNC B3 ;  /* 0x0000000000037941 */ /* 0x000fea0003800000 */
.L_x_15378:
        /* <DEDUP_REMOVED lines=29> */
.L_x_15384:
[----:B------:R-:W-:Y:S05]  /*1e520*/  BSYNC B3 ;  /* 0x0000000000037941 */ /* 0x000fea0003800000 */
.L_x_15383:
[----:B------:R-:W-:Y:S01]  /*1e530*/  PLOP3.LUT P0, PT, PT, PT, PT, 0x80, 0x0 ;  /* 0x000000000000781c */ /* 0x000fe20003f0f070 */
[----:B------:R-:W-:-:S12]  /*1e540*/  BRA `(.L_x_15370) ;  /* 0x0000000800587947 */ /* 0x000fd80003800000 */
.L_x_15372:
        /* <DEDUP_REMOVED lines=29> */
.L_x_15387:
[----:B------:R-:W-:Y:S05]  /*1e720*/  BSYNC B3 ;  /* 0x0000000000037941 */ /* 0x000fea0003800000 */
.L_x_15386:
[----:B------:R-:W-:Y:S01]  /*1e730*/  PLOP3.LUT P0, PT, PT, PT, PT, 0x80, 0x0 ;  /* 0x000000000000781c */ /* 0x000fe20003f0f070 */
[----:B------:R-:W-:-:S12]  /*1e740*/  BRA `(.L_x_15370) ;  /* 0x0000000400d87947 */ /* 0x000fd80003800000 */
.L_x_15385:
        /* <DEDUP_REMOVED lines=29> */
.L_x_15389:
[----:B------:R-:W-:Y:S05]  /*1e920*/  BSYNC B3 ;  /* 0x0000000000037941 */ /* 0x000fea0003800000 */
.L_x_15388:
        /* <DEDUP_REMOVED lines=21> */
.L_x_15391:
[----:B------:R-:W-:Y:S05]  /*1ea80*/  BSYNC B3 ;  /* 0x0000000000037941 */ /* 0x000fea0003800000 */
.L_x_15390:
[----:B------:R-:W-:Y:S01]  /*1ea90*/  DMUL R2, R2, 8.11296384146066816958e+31 ;  /* 0x4690000002027828 */ /* 0x000fe20000000000 */
[----:B------:R-:W-:Y:S01]  /*1eaa0*/  PLOP3.LUT P0, PT, PT, PT, PT, 0x80, 0x0 ;  /* 0x000000000000781c */ /* 0x000fe20003f0f070 */
[----:B------:R-:W-:Y:S02]  /*1eab0*/  IMAD.MOV.U32 R4, RZ, RZ, R16 ;  /* 0x000000ffff047224 */ /* 0x000fe400078e0010 */
[----:B------:R-:W-:Y:S01]  /*1eac0*/  IMAD.MOV.U32 R5, RZ, RZ, R17 ;  /* 0x000000ffff057224 */ /* 0x000fe200078e0011 */
[----:B------:R-:W-:Y:S09]  /*1ead0*/  BRA `(.L_x_15370) ;  /* 0x0000000000f47947 */ /* 0x000ff20003800000 */
.L_x_15371:
        /* <DEDUP_REMOVED lines=24> */
.L_x_15393:
[----:B------:R-:W-:Y:S05]  /*1ec60*/  BSYNC B3 ;  /* 0x0000000000037941 */ /* 0x000fea0003800000 */
.L_x_15392:
        /* <DEDUP_REMOVED lines=29> */
.L_x_15395:
[----:B------:R-:W-:Y:S05]  /*1ee40*/  BSYNC B3 ;  /* 0x0000000000037941 */ /* 0x000fea0003800000 */
.L_x_15394:
[----:B------:R-:W-:Y:S01]  /*1ee50*/  DMUL R4, R6, R16 ;  /* 0x0000001006047228 */ /* 0x000fe20000000000 */
[----:B------:R-:W-:Y:S01]  /*1ee60*/  PLOP3.LUT P0, PT, PT, PT, PT, 0x80, 0x0 ;  /* 0x000000000000781c */ /* 0x000fe20003f0f070 */
[----:B------:R-:W-:-:S12]  /*1ee70*/  BRA `(.L_x_15370) ;  /* 0x00000000000c7947 */ /* 0x000fd80003800000 */
.L_x_15367:
[----:B------:R-:W-:Y:S01]  /*1ee80*/  DMUL R4, R28, 9.00719925474099200000e+15 ;  /* 0x434000001c047828 */ /* 0x000fe20000000000 */
[----:B------:R-:W-:Y:S01]  /*1ee90*/  PLOP3.LUT P0, PT, PT, PT, PT, 0x80, 0x0 ;  /* 0x000000000000781c */ /* 0x000fe20003f0f070 */
[----:B------:R-:W-:-:S12]  /*1eea0*/  DMUL R2, R2, 9.00719925474099200000e+15 ;  /* 0x4340000002027828 */ /* 0x000fd80000000000 */
.L_x_15370:
[----:B------:R-:W-:Y:S05]  /*1eeb0*/  BSYNC B2 ;  /* 0x0000000000027941 */ /* 0x000fea0003800000 */
.L_x_15366:
        /* <DEDUP_REMOVED lines=67> */
.L_x_15401:
[----:B------:R-:W-:-:S11]  /*1f2f0*/  DMUL R2, RZ, |R26| ;  /* 0x4000001aff027228 */ /* 0x000fd60000000000 */
.L_x_15402:
[----:B------:R-:W-:Y:S05]  /*1f300*/  BSYNC B0 ;  /* 0x0000000000007941 */ /* 0x000fea0003800000 */
.L_x_15400:
        /* <DEDUP_REMOVED lines=11> */
.L_x_15399:
        /* <DEDUP_REMOVED lines=53> */
.L_x_15398:
        /* <DEDUP_REMOVED lines=62> */
.L_x_15406:
[----:B------:R-:W-:-:S11]  /*1faf0*/  DMUL R2, RZ, |R26| ;  /* 0x4000001aff027228 */ /* 0x000fd60000000000 */
.L_x_15407:
[----:B------:R-:W-:Y:S05]  /*1fb00*/  BSYNC B0 ;  /* 0x0000000000007941 */ /* 0x000fea0003800000 */
.L_x_15405:
        /* <DEDUP_REMOVED lines=11> */
.L_x_15404:
        /* <DEDUP_REMOVED lines=53> */
.L_x_15397:
[----:B------:R-:W-:-:S13]  /*1ff10*/  ISETP.GT.AND P0, PT, R41, -0x1, PT ;  /* 0xffffffff2900780c */ /* 0x000fda0003f04270 */
[----:B------:R-:W-:Y:S05]  /*1ff20*/  @P0 BRA `(.L_x_15408) ;  /* 0x0000000400e80947 */ /* 0x000fea0003800000 */
[----:B------:R-:W-:Y:S01]  /*1ff30*/  DADD R10, -RZ, |R4| ;  /* 0x00000000ff0a7229 */ /* 0x000fe20000000504 */
[----:B------:R-:W-:Y:S01]  /*1ff40*/  MOV R6, 0x1 ;  /* 0x0000000100067802 */ /* 0x000fe20000000f00 */
        /* <DEDUP_REMOVED lines=28> */
.L_x_15410:
[----:B------:R-:W-:Y:S05]  /*20110*/  BSYNC B3 ;  /* 0x0000000000037941 */ /* 0x000fea0003800000 */
.L_x_15409:
        /* <DEDUP_REMOVED lines=82> */
.L_x_15412:
[----:B------:R-:W-:Y:S02]  /*20640*/  FSEL R6, RZ, 3.37028055040000000000e+12, P1 ;  /* 0x54442d18ff067808 */ /* 0x000fe40000800000 */
[----:B------:R-:W-:-:S07]  /*20650*/  FSEL R7, RZ, 2.1426990032196044922, P1 ;  /* 0x400921fbff077808 */ /* 0x000fce0000800000 */
.L_x_15413:
[----:B------:R-:W-:Y:S05]  /*20660*/  BSYNC B0 ;  /* 0x0000000000007941 */ /* 0x000fea0003800000 */
.L_x_15411:
[----:B------:R-:W-:Y:S01]  /*20670*/  DADD R2, |R4|, |R2| ;  /* 0x0000000004027229 */ /* 0x000fe20000000602 */
[----:B------:R-:W-:-:S07]  /*20680*/  LOP3.LUT R5, R7, 0x80000000, R5, 0xb8, !PT ;  /* 0x8000000007057812 */ /* 0x000fce00078eb805 */
[----:B------:R-:W-:-:S06]  /*20690*/  DSETP.GTU.AND P0, PT, |R2|, +INF , PT ;  /* 0x7ff000000200742a */ /* 0x000fcc0003f0c200 */
[----:B------:R-:W-:Y:S02]  /*206a0*/  FSEL R2, R2, R6, P0 ;  /* 0x0000000602027208 */ /* 0x000fe40000000000 */
[----:B------:R-:W-:Y:S01]  /*206b0*/  FSEL R3, R3, R5, P0 ;  /* 0x0000000503037208 */ /* 0x000fe20000000000 */
[----:B------:R-:W-:Y:S06]  /*206c0*/  BRA `(.L_x_15403) ;  /* 0x0000000400dc7947 */ /* 0x000fec0003800000 */
.L_x_15408:
        /* <DEDUP_REMOVED lines=28> */
.L_x_15415:
[----:B------:R-:W-:Y:S05]  /*20890*/  BSYNC B3 ;  /* 0x0000000000037941 */ /* 0x000fea0003800000 */
.L_x_15414:
        /* <DEDUP_REMOVED lines=82> */
.L_x_15417:
[----:B------:R-:W-:Y:S02]  /*20dc0*/  FSEL R6, RZ, 3.37028055040000000000e+12, P1 ;  /* 0x54442d18ff067808 */ /* 0x000fe40000800000 */
[----:B------:R-:W-:-:S07]  /*20dd0*/  FSEL R7, RZ, 2.1426990032196044922, P1 ;  /* 0x400921fbff077808 */ /* 0x000fce0000800000 */
.L_x_15418:
[----:B------:R-:W-:Y:S05]  /*20de0*/  BSYNC B0 ;  /* 0x0000000000007941 */ /* 0x000fea0003800000 */
.L_x_15416:
[----:B------:R-:W-:Y:S01]  /*20df0*/  DADD R2, |R4|, |R2| ;  /* 0x0000000004027229 */ /* 0x000fe20000000602 */
[----:B------:R-:W-:-:S07]  /*20e00*/  LOP3.LUT R5, R7, 0x80000000, R5, 0xb8, !PT ;  /* 0x8000000007057812 */ /* 0x000fce00078eb805 */
[----:B------:R-:W-:-:S06]  /*20e10*/  DSETP.GTU.AND P0, PT, |R2|, +INF , PT ;  /* 0x7ff000000200742a */ /* 0x000fcc0003f0c200 */
[----:B------:R-:W-:Y:S02]  /*20e20*/  FSEL R2, R2, R6, P0 ;  /* 0x0000000602027208 */ /* 0x000fe40000000000 */
[----:B------:R-:W-:-:S07]  /*20e30*/  FSEL R3, R3, R5, P0 ;  /* 0x0000000503037208 */ /* 0x000fce0000000000 */
.L_x_15403:
[----:B------:R-:W-:Y:S05]  /*20e40*/  BSYNC B2 ;  /* 0x0000000000027941 */ /* 0x000fea0003800000 */
.L_x_15396:
[----:B------:R-:W-:Y:S01]  /*20e50*/  DADD R4, -RZ, -R30 ;  /* 0x00000000ff047229 */ /* 0x000fe2000000091e */
[----:B------:R-:W-:-:S09]  /*20e60*/  ISETP.NE.AND P0, PT, R50, RZ, PT ;  /* 0x000000ff3200720c */ /* 0x000fd20003f05270 */
[----:B------:R-:W-:Y:S02]  /*20e70*/  FSEL R64, R4, R30, !P0 ;  /* 0x0000001e04407208 */ /* 0x000fe40004000000 */
[----:B------:R-:W-:Y:S01]  /*20e80*/  FSEL R65, R5, R31, !P0 ;  /* 0x0000001f05417208 */ /* 0x000fe20004000000 */
[----:B------:R-:W-:Y:S06]  /*20e90*/  BRA `(.L_x_15419) ;  /* 0x0000003000287947 */ /* 0x000fec0003800000 */
.L_x_15331:
[----:B------:R-:W2:Y:S01]  /*20ea0*/  LDL.64 R2, [R1+0x8] ;  /* 0x0000080001027983 */ /* 0x000ea20000100a00 */
[----:B------:R-:W-:Y:S01]  /*20eb0*/  UMOV UR4, 0x54442d18 ;  /* 0x54442d1800047882 */ /* 0x000fe20000000000 */
[----:B------:R-:W-:Y:S01]  /*20ec0*/  UMOV UR5, 0x3ff921fb ;  /* 0x3ff921fb00057882 */ /* 0x000fe20000000000 */
[----:B------:R-:W-:Y:S02]  /*20ed0*/  DADD R64, -RZ, -R42 ;  /* 0x00000000ff407229 */ /* 0x000fe4000000092a */
[----:B--2---:R-:W-:-:S08]  /*20ee0*/  DADD R2, -R40, R2 ;  /* 0x0000000028027229 */ /* 0x004fd00000000102 */
[----:B------:R-:W-:Y:S01]  /*20ef0*/  DADD R2, R2, UR4 ;  /* 0x0000000402027e29 */ /* 0x000fe20008000000 */
[----:B------:R-:W-:Y:S10]  /*20f00*/  BRA `(.L_x_15419) ;  /* 0x00000030000c7947 */ /* 0x000ff40003800000 */
.L_x_15330:
[----:B------:R-:W-:Y:S01]  /*20f10*/  DADD R64, -RZ, -R42 ;  /* 0x00000000ff407229 */ /* 0x000fe2000000092a */
[----:B------:R-:W-:Y:S01]  /*20f20*/  CS2R R2, SRZ ;  /* 0x0000000000027805 */ /* 0x000fe2000001ff00 */
[----:B------:R-:W-:Y:S09]  /*20f30*/  BRA `(.L_x_15419) ;  /* 0x0000003000007947 */ /* 0x000ff20003800000 */
.L_x_15329:
        /* <DEDUP_REMOVED lines=28> */
[----:B------:R-:W-:Y:S01]  /*21100*/  @!P0 IMAD.MOV.U32 R7, RZ, RZ, R9 ;  /* 0x000000ffff078224 */ /* 0x000fe200078e0009 */
[----:B------:R-:W-:-:S03]  /*21110*/  @!P0 MOV R6, R8 ;  /* 0x0000000800068202 */ /* 0x000fc60000000f00 */
        /* <DEDUP_REMOVED lines=78> */
.L_x_15424:
[----:B------:R-:W-:Y:S05]  /*21600*/  BSYNC B0 ;  /* 0x0000000000007941 */ /* 0x000fea0003800000 */
.L_x_15423:
        /* <DEDUP_REMOVED lines=8> */
.L_x_15426:
[----:B------:R-:W-:Y:S05]  /*21690*/  BSYNC B3 ;  /* 0x0000000000037941 */ /* 0x000fea0003800000 */
.L_x_15425:
        /* <DEDUP_REMOVED lines=82> */
.L_x_15428:
[----:B------:R-:W-:-:S04]  /*21bc0*/  ISETP.GE.AND P0, PT, R41, RZ, PT ;  /* 0x000000ff2900720c */ /* 0x000fc80003f06270 */
[----:B------:R-:W-:Y:S02]  /*21bd0*/  FSEL R6, RZ, 3.37028055040000000000e+12, P0 ;  /* 0x54442d18ff067808 */ /* 0x000fe40000000000 */
[----:B------:R-:W-:-:S07]  /*21be0*/  FSEL R7, RZ, 2.1426990032196044922, P0 ;  /* 0x400921fbff077808 */ /* 0x000fce0000000000 */
.L_x_15429:
[----:B------:R-:W-:Y:S05]  /*21bf0*/  BSYNC B0 ;  /* 0x0000000000007941 */ /* 0x000fea0003800000 */
.L_x_15427:
[----:B------:R-:W-:Y:S01]  /*21c00*/  DADD R2, R2, R4 ;  /* 0x0000000002027229 */ /* 0x000fe20000000004 */
[----:B------:R-:W-:Y:S01]  /*21c10*/  LOP3.LUT R5, R7, 0x80000000, R43, 0xb8, !PT ;  /* 0x8000000007057812 */ /* 0x000fe200078eb82b */
[----:B------:R-:W-:-:S06]  /*21c20*/  DMUL R30, R30, 0.5 ;  /* 0x3fe000001e1e7828 */ /* 0x000fcc0000000000 */
[----:B------:R-:W-:-:S06]  /*21c30*/  DSETP.GTU.AND P0, PT, |R2|, +INF , PT ;  /* 0x7ff000000200742a */ /* 0x000fcc0003f0c200 */
[----:B------:R-:W-:Y:S02]  /*21c40*/  FSEL R2, R2, R6, P0 ;  /* 0x0000000602027208 */ /* 0x000fe40000000000 */
[----:B------:R-:W-:Y:S01]  /*21c50*/  FSEL R3, R3, R5, P0 ;  /* 0x0000000503037208 */ /* 0x000fe20000000000 */
[----:B------:R-:W-:Y:S06]  /*21c60*/  BRA `(.L_x_15430) ;  /* 0x0000002000387947 */ /* 0x000fec0003800000 */
.L_x_15422:
[CC--:B------:R-:W-:Y:S01]  /*21c70*/  ISETP.GT.U32.AND P1, PT, R4.reuse, R2.reuse, PT ;  /* 0x000000020400720c */ /* 0x0c0fe20003f24070 */
[----:B------:R-:W-:Y:S01]  /*21c80*/  UMOV UR4, 0xffffffff ;  /* 0xffffffff00047882 */ /* 0x000fe20000000000 */
[CC--:B------:R-:W-:Y:S01]  /*21c90*/  ISETP.LT.U32.AND P0, PT, R4.reuse, R2.reuse, PT ;  /* 0x000000020400720c */ /* 0x0c0fe20003f01070 */
[----:B------:R-:W-:Y:S01]  /*21ca0*/  UMOV UR5, 0x7fefffff ;  /* 0x7fefffff00057882 */ /* 0x000fe20000000000 */
[CC--:B------:R-:W-:Y:S01]  /*21cb0*/  ISETP.GT.U32.AND.EX P1, PT, R5.reuse, R3.reuse, PT, P1 ;  /* 0x000000030500720c */ /* 0x0c0fe20003f24110 */
[----:B------:R-:W-:Y:S01]  /*21cc0*/  UMOV UR8, UR5 ;  /* 0x0000000500087c82 */ /* 0x000fe20008000000 */
[CC--:B------:R-:W-:Y:S01]  /*21cd0*/  ISETP.LT.U32.AND.EX P0, PT, R5.reuse, R3.reuse, PT, P0 ;  /* 0x000000030500720c */ /* 0x0c0fe20003f01100 */
[----:B------:R-:W-:Y:S01]  /*21ce0*/  IMAD.MOV.U32 R16, RZ, RZ, RZ ;  /* 0x000000ffff107224 */ /* 0x000fe200078e00ff */
[-C--:B------:R-:W-:Y:S01]  /*21cf0*/  SEL R9, R5, R3.reuse, P1 ;  /* 0x0000000305097207 */ /* 0x080fe20000800000 */
[----:B------:R-:W-:Y:S01]  /*21d00*/  IMAD.MOV.U32 R18, RZ, RZ, 0x0 ;  /* 0x00000000ff127424 */ /* 0x000fe200078e00ff */
[----:B------:R-:W-:Y:S01]  /*21d10*/  SEL R6, R4, R2, P0 ;  /* 0x0000000204067207 */ /* 0x000fe20000000000 */
[----:B------:R-:W-:Y:S01]  /*21d20*/  IMAD.MOV.U32 R19, RZ, RZ, 0x3fd80000 ;  /* 0x3fd80000ff137424 */ /* 0x000fe200078e00ff */
[----:B------:R-:W-:Y:S01]  /*21d30*/  LOP3.LUT R0, R9, 0xffc00000, RZ, 0xc0, !PT ;  /* 0xffc0000009007812 */ /* 0x000fe200078ec0ff */
[----:B------:R-:W-:Y:S01]  /*21d40*/  BSSY B0, `(.L_x_15431) ;  /* 0x000007a000007945 */ /* 0x000fe20003800000 */
[----:B------:R-:W-:-:S02]  /*21d50*/  SEL R7, R5, R3, P0 ;  /* 0x0000000305077207 */ /* 0x000fc40000000000 */
[----:B------:R-:W-:Y:S02]  /*21d60*/  IADD3 R11, -R0, 0x7fd00000, RZ ;  /* 0x7fd00000000b7810 */ /* 0x000fe40007ffe1ff */
[----:B------:R-:W-:Y:S02]  /*21d70*/  MOV R10, RZ ;  /* 0x000000ff000a7202 */ /* 0x000fe40000000f00 */
        /* <DEDUP_REMOVED lines=118> */
.L_x_15432:
[----:B------:R-:W-:Y:S05]  /*224e0*/  BSYNC B0 ;  /* 0x0000000000007941 */ /* 0x000fea0003800000 */
.L_x_15431:
        /* <DEDUP_REMOVED lines=8> */
.L_x_15434:
[----:B------:R-:W-:Y:S05]  /*22570*/  BSYNC B3 ;  /* 0x0000000000037941 */ /* 0x000fea0003800000 */
.L_x_15433:
        /* <DEDUP_REMOVED lines=82> */
.L_x_15436:
[----:B------:R-:W-:-:S04]  /*22aa0*/  ISETP.GE.AND P0, PT, R41, RZ, PT ;  /* 0x000000ff2900720c */ /* 0x000fc80003f06270 */
[----:B------:R-:W-:Y:S02]  /*22ab0*/  FSEL R6, RZ, 3.37028055040000000000e+12, P0 ;  /* 0x54442d18ff067808 */ /* 0x000fe40000000000 */
[----:B------:R-:W-:-:S07]  /*22ac0*/  FSEL R7, RZ, 2.1426990032196044922, P0 ;  /* 0x400921fbff077808 */ /* 0x000fce0000000000 */
.L_x_15437:
[----:B------:R-:W-:Y:S05]  /*22ad0*/  BSYNC B0 ;  /* 0x0000000000007941 */ /* 0x000fea0003800000 */
.L_x_15435:
[----:B------:R-:W-:Y:S01]  /*22ae0*/  DADD R2, R2, R4 ;  /* 0x0000000002027229 */ /* 0x000fe20000000004 */
[----:B------:R-:W-:-:S07]  /*22af0*/  LOP3.LUT R5, R7, 0x80000000, R43, 0xb8, !PT ;  /* 0x8000000007057812 */ /* 0x000fce00078eb82b */
[----:B------:R-:W-:-:S06]  /*22b00*/  DSETP.GTU.AND P0, PT, |R2|, +INF , PT ;  /* 0x7ff000000200742a */ /* 0x000fcc0003f0c200 */
[----:B------:R-:W-:Y:S02]  /*22b10*/  FSEL R2, R2, R6, P0 ;  /* 0x0000000602027208 */ /* 0x000fe40000000000 */
[----:B------:R-:W-:Y:S01]  /*22b20*/  FSEL R3, R3, R5, P0 ;  /* 0x0000000503037208 */ /* 0x000fe20000000000 */
[----:B------:R-:W-:Y:S06]  /*22b30*/  BRA `(.L_x_15430) ;  /* 0x0000001000847947 */ /* 0x000fec0003800000 */
.L_x_15421:
        /* <DEDUP_REMOVED lines=23> */
.L_x_15439:
[----:B------:R-:W-:Y:S05]  /*22cb0*/  BSYNC B3 ;  /* 0x0000000000037941 */ /* 0x000fea0003800000 */
.L_x_15438:
        /* <DEDUP_REMOVED lines=19> */
[----:B------:R-:W-:Y:S01]  /*22df0*/  MOV R9, R43 ;  /* 0x0000002b00097202 */ /* 0x000fe20000000f00 */
[----:B------:R-:W-:Y:S01]  /*22e00*/  IMAD.MOV.U32 R10, RZ, RZ, -0x74eba897 ;  /* 0x8b145769ff0a7424 */ /* 0x000fe200078e00ff */
[----:B------:R-:W-:Y:S01]  /*22e10*/  MOV R0, 0x22e40 ;  /* 0x00022e4000007802 */ /* 0x000fe20000000f00 */
[----:B------:R-:W-:-:S07]  /*22e20*/  IMAD.MOV.U32 R11, RZ, RZ, 0x4005bf0a ;  /* 0x4005bf0aff0b7424 */ /* 0x000fce00078e00ff */
[----:B------:R-:W-:Y:S05]  /*22e30*/  CALL.REL.NOINC `($__internal_29_$__cuda_sm20_div_rn_f64_full) ;  /* 0x000006d8006c7944 */ /* 0x000fea0003c00000 */
[----:B------:R-:W-:Y:S02]  /*22e40*/  IMAD.MOV.U32 R6, RZ, RZ, R16 ;  /* 0x000000ffff067224 */ /* 0x000fe400078e0010 */
[----:B------:R-:W-:-:S07]  /*22e50*/  IMAD.MOV.U32 R7, RZ, RZ, R17 ;  /* 0x000000ffff077224 */ /* 0x000fce00078e0011 */
.L_x_15441:
[----:B------:R-:W-:Y:S05]  /*22e60*/  BSYNC B3 ;  /* 0x0000000000037941 */ /* 0x000fea0003800000 */
.L_x_15440:
[----:B------:R-:W-:Y:S01]  /*22e70*/  DADD R14, -RZ, |R6| ;  /* 0x00000000ff0e7229 */ /* 0x000fe20000000506 */
[----:B------:R-:W-:Y:S01]  /*22e80*/  IMAD.MOV.U32 R10, RZ, RZ, RZ ;  /* 0x000000ffff0a7224 */ /* 0x000fe200078e00ff */
[----:B------:R-:W-:Y:S01]  /*22e90*/  UMOV UR4, 0xffffffff ;  /* 0xffffffff00047882 */ /* 0x000fe20000000000 */
[----:B------:R-:W-:Y:S01]  /*22ea0*/  UMOV UR5, 0x7fefffff ;  /* 0x7fefffff00057882 */ /* 0x000fe20000000000 */
[----:B------:R-:W-:Y:S01]  /*22eb0*/  HFMA2.MMA R16, -RZ, RZ, 0, 0 ;  /* 0x00000000ff107435 */ /* 0x000fe200000001ff */
        /* <DEDUP_REMOVED lines=58> */
[----:B------:R-:W-:Y:S01]  /*23260*/  @P1 MOV R10, 0x0 ;  /* 0x00000000000a1802 */ /* 0x000fe20000000f00 */
[----:B------:R-:W-:Y:S01]  /*23270*/  @P1 IMAD.MOV.U32 R11, RZ, RZ, 0x7ff00000 ;  /* 0x7ff00000ff0b1424 */ /* 0x000fe200078e00ff */
[----:B------:R-:W-:-:S04]  /*23280*/  @P1 FSETP.NEU.FTZ.AND P2, PT, R9, RZ, PT ;  /* 0x000000ff0900120b */ /* 0x000fc80003f5d000 */
        /* <DEDUP_REMOVED lines=70> */
.L_x_15443:
[----:B------:R-:W-:Y:S05]  /*236f0*/  BSYNC B0 ;  /* 0x0000000000007941 */ /* 0x000fea0003800000 */
.L_x_15442:
        /* <DEDUP_REMOVED lines=8> */
.L_x_15445:
[----:B------:R-:W-:Y:S05]  /*23780*/  BSYNC B3 ;  /* 0x0000000000037941 */ /* 0x000fea0003800000 */
.L_x_15444:
        /* <DEDUP_REMOVED lines=82> */
.L_x_15447:
[----:B------:R-:W-:-:S04]  /*23cb0*/  ISETP.GE.AND P0, PT, R41, RZ, PT ;  /* 0x000000ff2900720c */ /* 0x000fc80003f06270 */
[----:B------:R-:W-:Y:S02]  /*23cc0*/  FSEL R6, RZ, 3.37028055040000000000e+12, P0 ;  /* 0x54442d18ff067808 */ /* 0x000fe40000000000 */
[----:B------:R-:W-:-:S07]  /*23cd0*/  FSEL R7, RZ, 2.1426990032196044922, P0 ;  /* 0x400921fbff077808 */ /* 0x000fce0000000000 */
.L_x_15448:
[----:B------:R-:W-:Y:S05]  /*23ce0*/  BSYNC B0 ;  /* 0x0000000000007941 */ /* 0x000fea0003800000 */
.L_x_15446:
[----:B------:R-:W-:Y:S01]  /*23cf0*/  DADD R2, R2, R4 ;  /* 0x0000000002027229 */ /* 0x000fe20000000004 */
[----:B------:R-:W-:Y:S01]  /*23d00*/  LOP3.LUT R5, R7, 0x80000000, R43, 0xb8, !PT ;  /* 0x8000000007057812 */ /* 0x000fe200078eb82b */
[----:B------:R-:W-:-:S06]  /*23d10*/  DADD R30, R30, 1 ;  /* 0x3ff000001e1e7429 */ /* 0x000fcc0000000000 */
[----:B------:R-:W-:-:S06]  /*23d20*/  DSETP.GTU.AND P0, PT, |R2|, +INF , PT ;  /* 0x7ff000000200742a */ /* 0x000fcc0003f0c200 */
[----:B------:R-:W-:Y:S02]  /*23d30*/  FSEL R2, R2, R6, P0 ;  /* 0x0000000602027208 */ /* 0x000fe40000000000 */
[----:B------:R-:W-:-:S07]  /*23d40*/  FSEL R3, R3, R5, P0 ;  /* 0x0000000503037208 */ /* 0x000fce0000000000 */
.L_x_15430:
[----:B------:R-:W-:Y:S05]  /*23d50*/  BSYNC B2 ;  /* 0x0000000000027941 */ /* 0x000fea0003800000 */
.L_x_15420:
        /* <DEDUP_REMOVED lines=9> */
.L_x_15328:
        /* <DEDUP_REMOVED lines=21> */
.L_x_15419:
[----:B------:R-:W-:Y:S05]  /*23f40*/  BSYNC B1 ;  /* 0x0000000000017941 */ /* 0x000fea0003800000 */
.L_x_15327:
        /* <DEDUP_REMOVED lines=11> */
.L_x_15450:
[----:B------:R-:W-:Y:S01]  /*24000*/  DSETP.GTU.AND P0, PT, |R64|, +INF , PT ;  /* 0x7ff000004000742a */ /* 0x000fe20003f0c200 */
[----:B------:R-:W-:Y:S02]  /*24010*/  IMAD.MOV.U32 R66, RZ, RZ, R2 ;  /* 0x000000ffff427224 */ /* 0x000fe400078e0002 */
[----:B------:R-:W-:-:S11]  /*24020*/  IMAD.MOV.U32 R67, RZ, RZ, R3 ;  /* 0x000000ffff437224 */ /* 0x000fd600078e0003 */
[----:B------:R-:W-:-:S11]  /*24030*/  @!P0 DADD R64, -RZ, |R64| ;  /* 0x00000000ff408229 */ /* 0x000fd60000000540 */
.L_x_15451:
[----:B------:R-:W-:Y:S05]  /*24040*/  BSYNC B0 ;  /* 0x0000000000007941 */ /* 0x000fea0003800000 */
.L_x_15449:
        /* <DEDUP_REMOVED lines=146> */
.L_x_15460:
[----:B------:R-:W-:Y:S05]  /*24970*/  BSYNC B3 ;  /* 0x0000000000037941 */ /* 0x000fea0003800000 */
.L_x_15459:
        /* <DEDUP_REMOVED lines=81> */
.L_x_15458:
        /* <DEDUP_REMOVED lines=34> */
.L_x_15468:
[----:B------:R-:W-:Y:S05]  /*250b0*/  BSYNC B4 ;  /* 0x0000000000047941 */ /* 0x000fea0003800000 */
.L_x_15467:
[----:B------:R-:W-:Y:S01]  /*250c0*/  IMAD.MOV.U32 R26, RZ, RZ, R16 ;  /* 0x000000ffff1a7224 */ /* 0x000fe200078e0010 */
[----:B------:R-:W-:Y:S01]  /*250d0*/  MOV R27, R17 ;  /* 0x00000011001b7202 */ /* 0x000fe20000000f00 */
[----:B------:R-:W-:Y:S06]  /*250e0*/  BRA `(.L_x_15466) ;  /* 0x0000000000047947 */ /* 0x000fec0003800000 */
.L_x_15465:
[----:B------:R-:W-:-:S11]  /*250f0*/  DADD R26, -R32, R36 ;  /* 0x00000000201a7229 */ /* 0x000fd60000000124 */
.L_x_15466:
[----:B------:R-:W-:Y:S05]  /*25100*/  BSYNC B3 ;  /* 0x0000000000037941 */ /* 0x000fea0003800000 */
.L_x_15464:
        /* <DEDUP_REMOVED lines=29> */
.L_x_15473:
[----:B------:R-:W-:Y:S05]  /*252e0*/  BSYNC B4 ;  /* 0x0000000000047941 */ /* 0x000fea0003800000 */
.L_x_15472:
[----:B------:R-:W-:Y:S05]  /*252f0*/  BRA `(.L_x_15471) ;  /* 0x0000000000047947 */ /* 0x000fea0003800000 */
.L_x_15470:
[----:B------:R-:W-:-:S11]  /*25300*/  DADD R16, R38, -R10 ;  /* 0x0000000026107229 */ /* 0x000fd6000000080a */
.L_x_15471:
[----:B------:R-:W-:Y:S05]  /*25310*/  BSYNC B3 ;  /* 0x0000000000037941 */ /* 0x000fea0003800000 */
.L_x_15469:
        /* <DEDUP_REMOVED lines=29> */
.L_x_15475:
[----:B------:R-:W-:Y:S05]  /*254f0*/  BSYNC B3 ;  /* 0x0000000000037941 */ /* 0x000fea0003800000 */
.L_x_15474:
        /* <DEDUP_REMOVED lines=85> */
.L_x_15476:
        /* <DEDUP_REMOVED lines=20> */
.L_x_15478:
[----:B------:R-:W-:Y:S05]  /*25b90*/  BSYNC B3 ;  /* 0x0000000000037941 */ /* 0x000fea0003800000 */
.L_x_15477:
        /* <DEDUP_REMOVED lines=30> */
.L_x_15463:
        /* <DEDUP_REMOVED lines=22> */
[----:B------:R-:W-:Y:S01]  /*25ee0*/  IMAD.MOV.U32 R26, RZ, RZ, R0 ;  /* 0x000000ffff1a7224 */ /* 0x000fe200078e0000 */
[----:B------:R-:W-:-:S07]  /*25ef0*/  MOV R27, R7 ;  /* 0x00000007001b7202 */ /* 0x000fce0000000f00 */
.L_x_15481:
[----:B------:R-:W-:Y:S05]  /*25f00*/  BSYNC B3 ;  /* 0x0000000000037941 */ /* 0x000fea0003800000 */
.L_x_15480:
        /* <DEDUP_REMOVED lines=25> */
.L_x_15484:
[----:B------:R-:W-:Y:S05]  /*260a0*/  BSYNC B3 ;  /* 0x0000000000037941 */ /* 0x000fea0003800000 */
.L_x_15483:
        /* <DEDUP_REMOVED lines=30> */
.L_x_15482:
        /* <DEDUP_REMOVED lines=75> */
.L_x_15485:
[----:B------:R-:W-:Y:S01]  /*26740*/  IMAD.MOV.U32 R6, RZ, RZ, 0x0 ;  /* 0x00000000ff067424 */ /* 0x000fe200078e00ff */
[----:B------:R-:W-:Y:S01]  /*26750*/  FSETP.NEU.FTZ.AND P0, PT, R9, RZ, PT ;  /* 0x000000ff0900720b */ /* 0x000fe20003f1d000 */
[----:B------:R-:W-:-:S06]  /*26760*/  IMAD.MOV.U32 R7, RZ, RZ, 0x7ff00000 ;  /* 0x7ff00000ff077424 */ /* 0x000fcc00078e00ff */
[----:B------:R-:W-:-:S10]  /*26770*/  DFMA R6, R8, R6, +INF ;  /* 0x7ff000000806742b */ /* 0x000fd40000000006 */
[----:B------:R-:W-:Y:S02]  /*26780*/  FSEL R30, R6, RZ, P0 ;  /* 0x000000ff061e7208 */ /* 0x000fe40000000000 */
[----:B------:R-:W-:Y:S01]  /*26790*/  FSEL R31, R7, -QNAN , P0 ;  /* 0xfff00000071f7808 */ /* 0x000fe20000000000 */
[----:B------:R-:W-:Y:S06]  /*267a0*/  BRA `(.L_x_15461) ;  /* 0x0000000400287947 */ /* 0x000fec0003800000 */
.L_x_15479:
        /* <DEDUP_REMOVED lines=25> */
.L_x_15487:
[----:B------:R-:W-:Y:S05]  /*26940*/  BSYNC B3 ;  /* 0x0000000000037941 */ /* 0x000fea0003800000 */
.L_x_15486:
        /* <DEDUP_REMOVED lines=21> */
.L_x_15489:
[----:B------:R-:W-:Y:S05]  /*26aa0*/  BSYNC B3 ;  /* 0x0000000000037941 */ /* 0x000fea0003800000 */
.L_x_15488:
[----:B------:R-:W-:Y:S02]  /*26ab0*/  IMAD.MOV.U32 R30, RZ, RZ, R16 ;  /* 0x000000ffff1e7224 */ /* 0x000fe400078e0010 */
[----:B------:R-:W-:Y:S01]  /*26ac0*/  IMAD.MOV.U32 R31, RZ, RZ, R17 ;  /* 0x000000ffff1f7224 */ /* 0x000fe200078e0011 */
[----:B------:R-:W-:Y:S06]  /*26ad0*/  BRA `(.L_x_15461) ;  /* 0x00000000005c7947 */ /* 0x000fec0003800000 */
.L_x_15462:
        /* <DEDUP_REMOVED lines=20> */
[----:B------:R-:W-:Y:S01]  /*26c20*/  MOV R30, R0 ;  /* 0x00000000001e7202 */ /* 0x000fe20000000f00 */
[----:B------:R-:W-:-:S07]  /*26c30*/  IMAD.MOV.U32 R31, RZ, RZ, R7 ;  /* 0x000000ffff1f7224 */ /* 0x000fce00078e0007 */
.L_x_15490:
[----:B------:R-:W-:Y:S05]  /*26c40*/  BSYNC B3 ;  /* 0x0000000000037941 */ /* 0x000fea0003800000 */
.L_x_15461:
[----:B------:R-:W-:Y:S05]  /*26c50*/  BSYNC B2 ;  /* 0x0000000000027941 */ /* 0x000fea0003800000 */
.L_x_15457:
        /* <DEDUP_REMOVED lines=26> */
.L_x_15494:
[----:B------:R-:W-:Y:S05]  /*26e00*/  BSYNC B3 ;  /* 0x0000000000037941 */ /* 0x000fea0003800000 */
.L_x_15493:
        /* <DEDUP_REMOVED lines=39> */
.L_x_15502:
[----:B------:R-:W-:Y:S05]  /*27080*/  BSYNC B4 ;  /* 0x0000000000047941 */ /* 0x000fea0003800000 */
.L_x_15501:
[----:B------:R-:W-:Y:S02]  /*27090*/  IMAD.MOV.U32 R40, RZ, RZ, R16 ;  /* 0x000000ffff287224 */ /* 0x000fe400078e0010 */
[----:B------:R-:W-:Y:S01]  /*270a0*/  IMAD.MOV.U32 R41, RZ, RZ, R17 ;  /* 0x000000ffff297224 */ /* 0x000fe200078e0011 */
[----:B------:R-:W-:Y:S06]  /*270b0*/  BRA `(.L_x_15500) ;  /* 0x0000000000047947 */ /* 0x000fec0003800000 */
.L_x_15499:
[----:B------:R-:W-:-:S11]  /*270c0*/  DADD R40, -R32, R36 ;  /* 0x0000000020287229 */ /* 0x000fd60000000124 */
.L_x_15500:
[----:B------:R-:W-:Y:S05]  /*270d0*/  BSYNC B3 ;  /* 0x0000000000037941 */ /* 0x000fea0003800000 */
.L_x_15498:
        /* <DEDUP_REMOVED lines=26> */
.L_x_15507:
[----:B------:R-:W-:Y:S05]  /*27280*/  BSYNC B4 ;  /* 0x0000000000047941 */ /* 0x000fea0003800000 */
.L_x_15506:
[----:B------:R-:W-:Y:S02]  /*27290*/  IMAD.MOV.U32 R4, RZ, RZ, R16 ;  /* 0x000000ffff047224 */ /* 0x000fe400078e0010 */
[----:B------:R-:W-:Y:S01]  /*272a0*/  IMAD.MOV.U32 R5, RZ, RZ, R17 ;  /* 0x000000ffff057224 */ /* 0x000fe200078e0011 */
[----:B------:R-:W-:Y:S06]  /*272b0*/  BRA `(.L_x_15505) ;  /* 0x0000000000047947 */ /* 0x000fec0003800000 */
.L_x_15504:
[----:B------:R-:W-:-:S11]  /*272c0*/  DADD R4, -R34, R38 ;  /* 0x0000000022047229 */ /* 0x000fd60000000126 */
.L_x_15505:
[----:B------:R-:W-:Y:S05]  /*272d0*/  BSYNC B3 ;  /* 0x0000000000037941 */ /* 0x000fea0003800000 */
.L_x_15503:
        /* <DEDUP_REMOVED lines=29> */
.L_x_15509:
[----:B------:R-:W-:Y:S05]  /*274b0*/  BSYNC B3 ;  /* 0x0000000000037941 */ /* 0x000fea0003800000 */
.L_x_15508:
[----:B------:R-:W-:Y:S01]  /*274c0*/  PLOP3.LUT P0, PT, PT, PT, PT, 0x80, 0x0 ;  /* 0x000000000000781c */ /* 0x000fe20003f0f070 */
[----:B------:R-:W-:-:S12]  /*274d0*/  BRA `(.L_x_15495) ;  /* 0x0000000800587947 */ /* 0x000fd80003800000 */
.L_x_15497:
        /* <DEDUP_REMOVED lines=29> */
.L_x_15512:
[----:B------:R-:W-:Y:S05]  /*276b0*/  BSYNC B3 ;  /* 0x0000000000037941 */ /* 0x000fea0003800000 */
.L_x_15511:
[----:B------:R-:W-:Y:S01]  /*276c0*/  PLOP3.LUT P0, PT, PT, PT, PT, 0x80, 0x0 ;  /* 0x000000000000781c */ /* 0x000fe20003f0f070 */
[----:B------:R-:W-:-:S12]  /*276d0*/  BRA `(.L_x_15495) ;  /* 0x0000000400d87947 */ /* 0x000fd80003800000 */
.L_x_15510:
        /* <DEDUP_REMOVED lines=28> */
[----:B------:R-:W-:-:S07]  /*278a0*/  MOV R6, R0 ;  /* 0x0000000000067202 */ /* 0x000fce0000000f00 */
.L_x_15514:
[----:B------:R-:W-:Y:S05]  /*278b0*/  BSYNC B3 ;  /* 0x0000000000037941 */ /* 0x000fea0003800000 */
.L_x_15513:
        /* <DEDUP_REMOVED lines=21> */
.L_x_15516:
[----:B------:R-:W-:Y:S05]  /*27a10*/  BSYNC B3 ;  /* 0x0000000000037941 */ /* 0x000fea0003800000 */
.L_x_15515:
[----:B------:R-:W-:Y:S01]  /*27a20*/  DMUL R2, R2, 8.11296384146066816958e+31 ;  /* 0x4690000002027828 */ /* 0x000fe20000000000 */
[----:B------:R-:W-:Y:S01]  /*27a30*/  PLOP3.LUT P0, PT, PT, PT, PT, 0x80, 0x0 ;  /* 0x000000000000781c */ /* 0x000fe20003f0f070 */
[----:B------:R-:W-:Y:S02]  /*27a40*/  IMAD.MOV.U32 R4, RZ, RZ, R16 ;  /* 0x000000ffff047224 */ /* 0x000fe400078e0010 */
[----:B------:R-:W-:Y:S01]  /*27a50*/  IMAD.MOV.U32 R5, RZ, RZ, R17 ;  /* 0x000000ffff057224 */ /* 0x000fe200078e0011 */
[----:B------:R-:W-:Y:S09]  /*27a60*/  BRA `(.L_x_15495) ;  /* 0x0000000000f47947 */ /* 0x000ff20003800000 */
.L_x_15496:
        /* <DEDUP_REMOVED lines=24> */
.L_x_15518:
[----:B------:R-:W-:Y:S05]  /*27bf0*/  BSYNC B3 ;  /* 0x0000000000037941 */ /* 0x000fea0003800000 */
.L_x_15517:
        /* <DEDUP_REMOVED lines=29> */
.L_x_15520:
[----:B------:R-:W-:Y:S05]  /*27dd0*/  BSYNC B3 ;  /* 0x0000000000037941 */ /* 0x000fea0003800000 */
.L_x_15519:
[----:B------:R-:W-:Y:S01]  /*27de0*/  DMUL R4, R6, R16 ;  /* 0x0000001006047228 */ /* 0x000fe20000000000 */
[----:B------:R-:W-:Y:S01]  /*27df0*/  PLOP3.LUT P0, PT, PT, PT, PT, 0x80, 0x0 ;  /* 0x000000000000781c */ /* 0x000fe20003f0f070 */
[----:B------:R-:W-:-:S12]  /*27e00*/  BRA `(.L_x_15495) ;  /* 0x00000000000c7947 */ /* 0x000fd80003800000 */
.L_x_15492:
[----:B------:R-:W-:Y:S01]  /*27e10*/  DMUL R4, R28, 9.00719925474099200000e+15 ;  /* 0x434000001c047828 */ /* 0x000fe20000000000 */
[----:B------:R-:W-:Y:S01]  /*27e20*/  PLOP3.LUT P0, PT, PT, PT, PT, 0x80, 0x0 ;  /* 0x000000000000781c */ /* 0x000fe20003f0f070 */
[----:B------:R-:W-:-:S12]  /*27e30*/  DMUL R2, R2, 9.00719925474099200000e+15 ;  /* 0x4340000002027828 */ /* 0x000fd80000000000 */
.L_x_15495:
[----:B------:R-:W-:Y:S05]  /*27e40*/  BSYNC B2 ;  /* 0x0000000000027941 */ /* 0x000fea0003800000 */
.L_x_15491:
        /* <DEDUP_REMOVED lines=67> */
.L_x_15526:
[----:B------:R-:W-:-:S11]  /*28280*/  DMUL R2, RZ, |R26| ;  /* 0x4000001aff027228 */ /* 0x000fd60000000000 */
.L_x_15527:
[----:B------:R-:W-:Y:S05]  /*28290*/  BSYNC B0 ;  /* 0x0000000000007941 */ /* 0x000fea0003800000 */
.L_x_15525:
        /* <DEDUP_REMOVED lines=11> */
.L_x_15524:
        /* <DEDUP_REMOVED lines=53> */
.L_x_15523:
        /* <DEDUP_REMOVED lines=62> */
.L_x_15531:
[----:B------:R-:W-:-:S11]  /*28a80*/  DMUL R2, RZ, |R26| ;  /* 0x4000001aff027228 */ /* 0x000fd60000000000 */
.L_x_15532:
[----:B------:R-:W-:Y:S05]  /*28a90*/  BSYNC B0 ;  /* 0x0000000000007941 */ /* 0x000fea0003800000 */
.L_x_15530:
        /* <DEDUP_REMOVED lines=11> */
.L_x_15529:
        /* <DEDUP_REMOVED lines=53> */
.L_x_15522:
        /* <DEDUP_REMOVED lines=32> */
.L_x_15535:
[----:B------:R-:W-:Y:S05]  /*290a0*/  BSYNC B3 ;  /* 0x0000000000037941 */ /* 0x000fea0003800000 */
.L_x_15534:
        /* <DEDUP_REMOVED lines=82> */
.L_x_15537:
[----:B------:R-:W-:Y:S02]  /*295d0*/  FSEL R6, RZ, 3.37028055040000000000e+12, P1 ;  /* 0x54442d18ff067808 */ /* 0x000fe40000800000 */
[----:B------:R-:W-:-:S07]  /*295e0*/  FSEL R7, RZ, 2.1426990032196044922, P1 ;  /* 0x400921fbff077808 */ /* 0x000fce0000800000 */
.L_x_15538:
[----:B------:R-:W-:Y:S05]  /*295f0*/  BSYNC B0 ;  /* 0x0000000000007941 */ /* 0x000fea0003800000 */
.L_x_15536:
[----:B------:R-:W-:Y:S01]  /*29600*/  DADD R2, |R4|, |R2| ;  /* 0x0000000004027229 */ /* 0x000fe20000000602 */
[----:B------:R-:W-:-:S07]  /*29610*/  LOP3.LUT R5, R7, 0x80000000, R5, 0xb8, !PT ;  /* 0x8000000007057812 */ /* 0x000fce00078eb805 */
[----:B------:R-:W-:-:S06]  /*29620*/  DSETP.GTU.AND P0, PT, |R2|, +INF , PT ;  /* 0x7ff000000200742a */ /* 0x000fcc0003f0c200 */
[----:B------:R-:W-:Y:S02]  /*29630*/  FSEL R2, R2, R6, P0 ;  /* 0x0000000602027208 */ /* 0x000fe40000000000 */
[----:B------:R-:W-:Y:S01]  /*29640*/  FSEL R3, R3, R5, P0 ;  /* 0x0000000503037208 */ /* 0x000fe20000000000 */
[----:B------:R-:W-:Y:S06]  /*29650*/  BRA `(.L_x_15528) ;  /* 0x0000000400dc7947 */ /* 0x000fec0003800000 */
.L_x_15533:
        /* <DEDUP_REMOVED lines=28> */
.L_x_15540:
[----:B------:R-:W-:Y:S05]  /*29820*/  BSYNC B3 ;  /* 0x0000000000037941 */ /* 0x000fea0003800000 */
.L_x_15539:
        /* <DEDUP_REMOVED lines=82> */
.L_x_15542:
[----:B------:R-:W-:Y:S02]  /*29d50*/  FSEL R6, RZ, 3.37028055040000000000e+12, P1 ;  /* 0x54442d18ff067808 */ /* 0x000fe40000800000 */
[----:B------:R-:W-:-:S07]  /*29d60*/  FSEL R7, RZ, 2.1426990032196044922, P1 ;  /* 0x400921fbff077808 */ /* 0x000fce0000800000 */
.L_x_15543:
[----:B------:R-:W-:Y:S05]  /*29d70*/  BSYNC B0 ;  /* 0x0000000000007941 */ /* 0x000fea0003800000 */
.L_x_15541:
[----:B------:R-:W-:Y:S01]  /*29d80*/  DADD R2, |R4|, |R2| ;  /* 0x0000000004027229 */ /* 0x000fe20000000602 */
[----:B------:R-:W-:-:S07]  /*29d90*/  LOP3.LUT R5, R7, 0x80000000, R5, 0xb8, !PT ;  /* 0x8000000007057812 */ /* 0x000fce00078eb805 */
[----:B------:R-:W-:-:S06]  /*29da0*/  DSETP.GTU.AND P0, PT, |R2|, +INF , PT ;  /* 0x7ff000000200742a */ /* 0x000fcc0003f0c200 */
[----:B------:R-:W-:Y:S02]  /*29db0*/  FSEL R2, R2, R6, P0 ;  /* 0x0000000602027208 */ /* 0x000fe40000000000 */
[----:B------:R-:W-:-:S07]  /*29dc0*/  FSEL R3, R3, R5, P0 ;  /* 0x0000000503037208 */ /* 0x000fce0000000000 */
.L_x_15528:
[----:B------:R-:W-:Y:S05]  /*29dd0*/  BSYNC B2 ;  /* 0x0000000000027941 */ /* 0x000fea0003800000 */
.L_x_15521:
[----:B------:R-:W-:Y:S01]  /*29de0*/  DADD R4, -RZ, -R30 ;  /* 0x00000000ff047229 */ /* 0x000fe2000000091e */
[----:B------:R-:W-:-:S09]  /*29df0*/  ISETP.NE.AND P0, PT, R42, RZ, PT ;  /* 0x000000ff2a00720c */ /* 0x000fd20003f05270 */
[----:B------:R-:W-:Y:S02]  /*29e00*/  FSEL R48, R4, R30, !P0 ;  /* 0x0000001e04307208 */ /* 0x000fe40004000000 */
[----:B------:R-:W-:Y:S01]  /*29e10*/  FSEL R49, R5, R31, !P0 ;  /* 0x0000001f05317208 */ /* 0x000fe20004000000 */
[----:B------:R-:W-:Y:S06]  /*29e20*/  BRA `(.L_x_15544) ;  /* 0x0000003000287947 */ /* 0x000fec0003800000 */
.L_x_15456:
[----:B------:R-:W2:Y:S01]  /*29e30*/  LDL.64 R2, [R1+0x8] ;  /* 0x0000080001027983 */ /* 0x000ea20000100a00 */
[----:B------:R-:W-:Y:S01]  /*29e40*/  UMOV UR4, 0x54442d18 ;  /* 0x54442d1800047882 */ /* 0x000fe20000000000 */
[----:B------:R-:W-:Y:S01]  /*29e50*/  UMOV UR5, 0x3ff921fb ;  /* 0x3ff921fb00057882 */ /* 0x000fe20000000000 */
[----:B------:R-:W-:Y:S02]  /*29e60*/  DADD R48, -RZ, -R46 ;  /* 0x00000000ff307229 */ /* 0x000fe4000000092e */
[----:B--2---:R-:W-:-:S08]  /*29e70*/  DADD R2, -R44, R2 ;  /* 0x000000002c027229 */ /* 0x004fd00000000102 */
[----:B------:R-:W-:Y:S01]  /*29e80*/  DADD R2, R2, UR4 ;  /* 0x0000000402027e29 */ /* 0x000fe20008000000 */
[----:B------:R-:W-:Y:S10]  /*29e90*/  BRA `(.L_x_15544) ;  /* 0x00000030000c7947 */ /* 0x000ff40003800000 */
.L_x_15455:
[----:B------:R-:W-:Y:S01]  /*29ea0*/  DADD R48, -RZ, -R46 ;  /* 0x00000000ff307229 */ /* 0x000fe2000000092e */
[----:B------:R-:W-:Y:S01]  /*29eb0*/  CS2R R2, SRZ ;  /* 0x0000000000027805 */ /* 0x000fe2000001ff00 */
[----:B------:R-:W-:Y:S09]  /*29ec0*/  BRA `(.L_x_15544) ;  /* 0x0000003000007947 */ /* 0x000ff20003800000 */
.L_x_15454:
        /* <DEDUP_REMOVED lines=108> */
.L_x_15549:
[----:B------:R-:W-:Y:S05]  /*2a590*/  BSYNC B0 ;  /* 0x0000000000007941 */ /* 0x000fea0003800000 */
.L_x_15548:
        /* <DEDUP_REMOVED lines=8> */
.L_x_15551:
[----:B------:R-:W-:Y:S05]  /*2a620*/  BSYNC B3 ;  /* 0x0000000000037941 */ /* 0x000fea0003800000 */
.L_x_15550:
        /* <DEDUP_REMOVED lines=82> */
.L_x_15553:
[----:B------:R-:W-:-:S04]  /*2ab50*/  ISETP.GE.AND P0, PT, R45, RZ, PT ;  /* 0x000000ff2d00720c */ /* 0x000fc80003f06270 */
[----:B------:R-:W-:Y:S02]  /*2ab60*/  FSEL R6, RZ, 3.37028055040000000000e+12, P0 ;  /* 0x54442d18ff067808 */ /* 0x000fe40000000000 */
[----:B------:R-:W-:-:S07]  /*2ab70*/  FSEL R7, RZ, 2.1426990032196044922, P0 ;  /* 0x400921fbff077808 */ /* 0x000fce0000000000 */
.L_x_15554:
[----:B------:R-:W-:Y:S05]  /*2ab80*/  BSYNC B0 ;  /* 0x0000000000007941 */ /* 0x000fea0003800000 */
.L_x_15552:
[----:B------:R-:W-:Y:S01]  /*2ab90*/  DADD R2, R2, R4 ;  /* 0x0000000002027229 */ /* 0x000fe20000000004 */
[----:B------:R-:W-:Y:S01]  /*2aba0*/  LOP3.LUT R5, R7, 0x80000000, R47, 0xb8, !PT ;  /* 0x8000000007057812 */ /* 0x000fe200078eb82f */
[----:B------:R-:W-:-:S06]  /*2abb0*/  DMUL R30, R30, 0.5 ;  /* 0x3fe000001e1e7828 */ /* 0x000fcc0000000000 */
[----:B------:R-:W-:-:S06]  /*2abc0*/  DSETP.GTU.AND P0, PT, |R2|, +INF , PT ;  /* 0x7ff000000200742a */ /* 0x000fcc0003f0c200 */
[----:B------:R-:W-:Y:S02]  /*2abd0*/  FSEL R2, R2, R6, P0 ;  /* 0x0000000602027208 */ /* 0x000fe40000000000 */
[----:B------:R-:W-:Y:S01]  /*2abe0*/  FSEL R3, R3, R5, P0 ;  /* 0x0000000503037208 */ /* 0x000fe20000000000 */
[----:B------:R-:W-:Y:S06]  /*2abf0*/  BRA `(.L_x_15555) ;  /* 0x0000002000387947 */ /* 0x000fec0003800000 */
.L_x_15547:
        /* <DEDUP_REMOVED lines=16> */
[----:B------:R-:W-:Y:S02]  /*2ad00*/  SEL R8, R4, R2, P1 ;  /* 0x0000000204087207 */ /* 0x000fe40000800000 */
[----:B------:R-:W-:Y:S02]  /*2ad10*/  MOV R16, RZ ;  /* 0x000000ff00107202 */ /* 0x000fe40000000f00 */
        /* <DEDUP_REMOVED lines=117> */
.L_x_15557:
[----:B------:R-:W-:Y:S05]  /*2b470*/  BSYNC B0 ;  /* 0x0000000000007941 */ /* 0x000fea0003800000 */
.L_x_15556:
        /* <DEDUP_REMOVED lines=8> */
.L_x_15559:
[----:B------:R-:W-:Y:S05]  /*2b500*/  BSYNC B3 ;  /* 0x0000000000037941 */ /* 0x000fea0003800000 */
.L_x_15558:
        /* <DEDUP_REMOVED lines=82> */
.L_x_15561:
[----:B------:R-:W-:-:S04]  /*2ba30*/  ISETP.GE.AND P0, PT, R45, RZ, PT ;  /* 0x000000ff2d00720c */ /* 0x000fc80003f06270 */
[----:B------:R-:W-:Y:S02]  /*2ba40*/  FSEL R6, RZ, 3.37028055040000000000e+12, P0 ;  /* 0x54442d18ff067808 */ /* 0x000fe40000000000 */
[----:B------:R-:W-:-:S07]  /*2ba50*/  FSEL R7, RZ, 2.1426990032196044922, P0 ;  /* 0x400921fbff077808 */ /* 0x000fce0000000000 */
.L_x_15562:
[----:B------:R-:W-:Y:S05]  /*2ba60*/  BSYNC B0 ;  /* 0x0000000000007941 */ /* 0x000fea0003800000 */
.L_x_15560:
[----:B------:R-:W-:Y:S01]  /*2ba70*/  DADD R2, R2, R4 ;  /* 0x0000000002027229 */ /* 0x000fe20000000004 */
[----:B------:R-:W-:-:S07]  /*2ba80*/  LOP3.LUT R5, R7, 0x80000000, R47, 0xb8, !PT ;  /* 0x8000000007057812 */ /* 0x000fce00078eb82f */
[----:B------:R-:W-:-:S06]  /*2ba90*/  DSETP.GTU.AND P0, PT, |R2|, +INF , PT ;  /* 0x7ff000000200742a */ /* 0x000fcc0003f0c200 */
[----:B------:R-:W-:Y:S02]  /*2baa0*/  FSEL R2, R2, R6, P0 ;  /* 0x0000000602027208 */ /* 0x000fe40000000000 */
[----:B------:R-:W-:Y:S01]  /*2bab0*/  FSEL R3, R3, R5, P0 ;  /* 0x0000000503037208 */ /* 0x000fe20000000000 */
[----:B------:R-:W-:Y:S06]  /*2bac0*/  BRA `(.L_x_15555) ;  /* 0x0000001000847947 */ /* 0x000fec0003800000 */
.L_x_15546:
        /* <DEDUP_REMOVED lines=22> */
[----:B------:R-:W-:Y:S05]  /*2bc30*/  CALL.REL.NOINC `($__internal_29_$__cuda_sm20_div_rn_f64_full) ;  /* 0x0000064800ec7944 */ /* 0x000fea0003c00000 */
.L_x_15564:
[----:B------:R-:W-:Y:S05]  /*2bc40*/  BSYNC B3 ;  /* 0x0000000000037941 */ /* 0x000fea0003800000 */
.L_x_15563:
        /* <DEDUP_REMOVED lines=24> */
[----:B------:R-:W-:Y:S01]  /*2bdd0*/  IMAD.MOV.U32 R6, RZ, RZ, R16 ;  /* 0x000000ffff067224 */ /* 0x000fe200078e0010 */
[----:B------:R-:W-:-:S07]  /*2bde0*/  MOV R7, R17 ;  /* 0x0000001100077202 */ /* 0x000fce0000000f00 */
.L_x_15566:
[----:B------:R-:W-:Y:S05]  /*2bdf0*/  BSYNC B3 ;  /* 0x0000000000037941 */ /* 0x000fea0003800000 */
.L_x_15565:
        /* <DEDUP_REMOVED lines=43> */
[----:B0-----:R-:W-:Y:S01]  /*2c0b0*/  DFMA R14, -R26, R10, 1 ;  /* 0x3ff000001a0e742b */ /* 0x001fe2000000010a */
[----:B------:R-:W-:-:S06]  /*2c0c0*/  MOV R12, RZ ;  /* 0x000000ff000c7202 */ /* 0x000fcc0000000f00 */
        /* <DEDUP_REMOVED lines=24> */
[----:B------:R-:W-:Y:S01]  /*2c250*/  IMAD.MOV.U32 R0, RZ, RZ, -0x3ff ;  /* 0xfffffc01ff007424 */ /* 0x000fe200078e00ff */
[----:B------:R-:W-:-:S05]  /*2c260*/  @!P0 MOV R0, 0xfffffbcb ;  /* 0xfffffbcb00008802 */ /* 0x000fca0000000f00 */
        /* <DEDUP_REMOVED lines=65> */
.L_x_15568:
[----:B------:R-:W-:Y:S05]  /*2c680*/  BSYNC B0 ;  /* 0x0000000000007941 */ /* 0x000fea0003800000 */
.L_x_15567:
        /* <DEDUP_REMOVED lines=8> */
.L_x_15570:
[----:B------:R-:W-:Y:S05]  /*2c710*/  BSYNC B3 ;  /* 0x0000000000037941 */ /* 0x000fea0003800000 */
.L_x_15569:
        /* <DEDUP_REMOVED lines=82> */
.L_x_15572:
[----:B------:R-:W-:-:S04]  /*2cc40*/  ISETP.GE.AND P0, PT, R45, RZ, PT ;  /* 0x000000ff2d00720c */ /* 0x000fc80003f06270 */
[----:B------:R-:W-:Y:S02]  /*2cc50*/  FSEL R6, RZ, 3.37028055040000000000e+12, P0 ;  /* 0x54442d18ff067808 */ /* 0x000fe40000000000 */
[----:B------:R-:W-:-:S07]  /*2cc60*/  FSEL R7, RZ, 2.1426990032196044922, P0 ;  /* 0x400921fbff077808 */ /* 0x000fce0000000000 */
.L_x_15573:
[----:B------:R-:W-:Y:S05]  /*2cc70*/  BSYNC B0 ;  /* 0x0000000000007941 */ /* 0x000fea0003800000 */
.L_x_15571:
[----:B------:R-:W-:Y:S01]  /*2cc80*/  DADD R2, R2, R4 ;  /* 0x0000000002027229 */ /* 0x000fe20000000004 */
[----:B------:R-:W-:Y:S01]  /*2cc90*/  LOP3.LUT R5, R7, 0x80000000, R47, 0xb8, !PT ;  /* 0x8000000007057812 */ /* 0x000fe200078eb82f */
[----:B------:R-:W-:-:S06]  /*2cca0*/  DADD R30, R30, 1 ;  /* 0x3ff000001e1e7429 */ /* 0x000fcc0000000000 */
[----:B------:R-:W-:-:S06]  /*2ccb0*/  DSETP.GTU.AND P0, PT, |R2|, +INF , PT ;  /* 0x7ff000000200742a */ /* 0x000fcc0003f0c200 */
[----:B------:R-:W-:Y:S02]  /*2ccc0*/  FSEL R2, R2, R6, P0 ;  /* 0x0000000602027208 */ /* 0x000fe40000000000 */
[----:B------:R-:W-:-:S07]  /*2ccd0*/  FSEL R3, R3, R5, P0 ;  /* 0x0000000503037208 */ /* 0x000fce0000000000 */
.L_x_15555:
[----:B------:R-:W-:Y:S05]  /*2cce0*/  BSYNC B2 ;  /* 0x0000000000027941 */ /* 0x000fea0003800000 */
.L_x_15545:
        /* <DEDUP_REMOVED lines=9> */
.L_x_15453:
[----:B------:R-:W-:-:S14]  /*2cd80*/  DSETP.NEU.AND P0, PT, R2, +INF , PT ;  /* 0x7ff000000200742a */ /* 0x000fdc0003f0d000 */
[----:B------:R-:W-:Y:S01]  /*2cd90*/  @!P0 DADD R2, R46, R46 ;  /* 0x000000002e028229 */ /* 0x000fe2000000002e */
[----:B------:R-:W-:Y:S01]  /*2cda0*/  @!P0 IMAD.MOV.U32 R48, RZ, RZ, 0x0 ;  /* 0x00000000ff308424 */ /* 0x000fe200078e00ff */
[----:B------:R-:W-:Y:S01]  /*2cdb0*/  @!P0 MOV R49, 0xfff00000 ;  /* 0xfff0000000318802 */ /* 0x000fe20000000f00 */
        /* <DEDUP_REMOVED lines=17> */
.L_x_15544:
[----:B------:R-:W-:Y:S05]  /*2ced0*/  BSYNC B1 ;  /* 0x0000000000017941 */ /* 0x000fea0003800000 */
.L_x_15452:
        /* <DEDUP_REMOVED lines=11> */
.L_x_15575:
[----:B------:R-:W-:Y:S01]  /*2cf90*/  DSETP.GTU.AND P0, PT, |R48|, +INF , PT ;  /* 0x7ff000003000742a */ /* 0x000fe20003f0c200 */
[----:B------:R-:W-:Y:S02]  /*2cfa0*/  IMAD.MOV.U32 R50, RZ, RZ, R2 ;  /* 0x000000ffff327224 */ /* 0x000fe400078e0002 */
[----:B------:R-:W-:-:S11]  /*2cfb0*/  IMAD.MOV.U32 R51, RZ, RZ, R3 ;  /* 0x000000ffff337224 */ /* 0x000fd600078e0003 */
[----:B------:R-:W-:-:S11]  /*2cfc0*/  @!P0 DADD R48, -RZ, |R48| ;  /* 0x00000000ff308229 */ /* 0x000fd60000000530 */
.L_x_15576:
[----:B------:R-:W-:Y:S05]  /*2cfd0*/  BSYNC B0 ;  /* 0x0000000000007941 */ /* 0x000fea0003800000 */
.L_x_15574:
[----:B------:R-:W-:Y:S01]  /*2cfe0*/  IMAD.MOV.U32 R6, RZ, RZ, 0x33145c07 ;  /* 0x33145c07ff067424 */ /* 0x000fe200078e00ff */
[----:B------:R-:W-:Y:S01]  /*2cff0*/  MOV R7, 0x3c91a626 ;  /* 0x3c91a62600077802 */ /* 0x000fe20000000f00 */
[----:B------:R-:W-:Y:S01]  /*2d000*/  DSETP.GTU.AND P0, PT, |R54|, +INF , PT ;  /* 0x7ff000003600742a */ /* 0x000fe20003f0c200 */
[----:B------:R-:W-:Y:S01]  /*2d010*/  BSSY B1, `(.L_x_15577) ;  /* 0x00008e5000017945 */ /* 0x000fe20003800000 */
[----:B------:R-:W-:Y:S02]  /*2d020*/  DADD R2, -RZ, |R52| ;  /* 0x00000000ff027229 */ /* 0x000fe40000000534 */
[----:B------:R0:W-:Y:S01]  /*2d030*/  STL.64 [R1+0x8], R6 ;  /* 0x0000080601007387 */ /* 0x0001e20000100a00 */
        /* <DEDUP_REMOVED lines=66> */
[----:B------:R-:W-:-:S04]  /*2d460*/  MOV R7, R21 ;  /* 0x0000001500077202 */ /* 0x000fc80000000f00 */
        /* <DEDUP_REMOVED lines=73> */
.L_x_15585:
[----:B------:R-:W-:Y:S05]  /*2d900*/  BSYNC B3 ;  /* 0x0000000000037941 */ /* 0x000fea0003800000 */
.L_x_15584:
        /* <DEDUP_REMOVED lines=81> */
.L_x_15583:
        /* <DEDUP_REMOVED lines=34> */
.L_x_15593:
[----:B------:R-:W-:Y:S05]  /*2e040*/  BSYNC B4 ;  /* 0x0000000000047941 */ /* 0x000fea0003800000 */
.L_x_15592:
[----:B------:R-:W-:Y:S02]  /*2e050*/  IMAD.MOV.U32 R26, RZ, RZ, R16 ;  /* 0x000000ffff1a7224 */ /* 0x000fe400078e0010 */
[----:B------:R-:W-:Y:S01]  /*2e060*/  IMAD.MOV.U32 R27, RZ, RZ, R17 ;  /* 0x000000ffff1b7224 */ /* 0x000fe200078e0011 */
[----:B------:R-:W-:Y:S06]  /*2e070*/  BRA `(.L_x_15591) ;  /* 0x0000000000047947 */ /* 0x000fec0003800000 */
.L_x_15590:
[----:B------:R-:W-:-:S11]  /*2e080*/  DADD R26, -R32, R36 ;  /* 0x00000000201a7229 */ /* 0x000fd60000000124 */
.L_x_15591:
[----:B------:R-:W-:Y:S05]  /*2e090*/  BSYNC B3 ;  /* 0x0000000000037941 */ /* 0x000fea0003800000 */
.L_x_15589:
        /* <DEDUP_REMOVED lines=29> */
.L_x_15598:
[----:B------:R-:W-:Y:S05]  /*2e270*/  BSYNC B4 ;  /* 0x0000000000047941 */ /* 0x000fea0003800000 */
.L_x_15597:
[----:B------:R-:W-:Y:S05]  /*2e280*/  BRA `(.L_x_15596) ;  /* 0x0000000000047947 */ /* 0x000fea0003800000 */
.L_x_15595:
[----:B------:R-:W-:-:S11]  /*2e290*/  DADD R16, R38, -R10 ;  /* 0x0000000026107229 */ /* 0x000fd6000000080a */
.L_x_15596:
[----:B------:R-:W-:Y:S05]  /*2e2a0*/  BSYNC B3 ;  /* 0x0000000000037941 */ /* 0x000fea0003800000 */
.L_x_15594:
        /* <DEDUP_REMOVED lines=29> */
.L_x_15600:
[----:B------:R-:W-:Y:S05]  /*2e480*/  BSYNC B3 ;  /* 0x0000000000037941 */ /* 0x000fea0003800000 */
.L_x_15599:
        /* <DEDUP_REMOVED lines=85> */
.L_x_15601:
        /* <DEDUP_REMOVED lines=20> */
.L_x_15603:
[----:B------:R-:W-:Y:S05]  /*2eb20*/  BSYNC B3 ;  /* 0x0000000000037941 */ /* 0x000fea0003800000 */
.L_x_15602:
        /* <DEDUP_REMOVED lines=30> */
.L_x_15588:
        /* <DEDUP_REMOVED lines=24> */
.L_x_15606:
[----:B------:R-:W-:Y:S05]  /*2ee90*/  BSYNC B3 ;  /* 0x0000000000037941 */ /* 0x000fea0003800000 */
.L_x_15605:
        /* <DEDUP_REMOVED lines=25> */
.L_x_15609:
[----:B------:R-:W-:Y:S05]  /*2f030*/  BSYNC B3 ;  /* 0x0000000000037941 */ /* 0x000fea0003800000 */
.L_x_15608:
        /* <DEDUP_REMOVED lines=30> */
.L_x_15607:
        /* <DEDUP_REMOVED lines=75> */
.L_x_15610:
[----:B------:R-:W-:Y:S01]  /*2f6d0*/  IMAD.MOV.U32 R6, RZ, RZ, 0x0 ;  /* 0x00000000ff067424 */ /* 0x000fe200078e00ff */
[----:B------:R-:W-:Y:S02]  /*2f6e0*/  MOV R7, 0x7ff00000 ;  /* 0x7ff0000000077802 */ /* 0x000fe40000000f00 */
[----:B------:R-:W-:-:S04]  /*2f6f0*/  FSETP.NEU.FTZ.AND P0, PT, R9, RZ, PT ;  /* 0x000000ff0900720b */ /* 0x000fc80003f1d000 */
[----:B------:R-:W-:-:S10]  /*2f700*/  DFMA R6, R8, R6, +INF ;  /* 0x7ff000000806742b */ /* 0x000fd40000000006 */
[----:B------:R-:W-:Y:S02]  /*2f710*/  FSEL R30, R6, RZ, P0 ;  /* 0x000000ff061e7208 */ /* 0x000fe40000000000 */
[----:B------:R-:W-:Y:S01]  /*2f720*/  FSEL R31, R7, -QNAN , P0 ;  /* 0xfff00000071f7808 */ /* 0x000fe20000000000 */
[----:B------:R-:W-:Y:S06]  /*2f730*/  BRA `(.L_x_15586) ;  /* 0x0000000400287947 */ /* 0x000fec0003800000 */
.L_x_15604:
        /* <DEDUP_REMOVED lines=25> */
.L_x_15612:
[----:B------:R-:W-:Y:S05]  /*2f8d0*/  BSYNC B3 ;  /* 0x0000000000037941 */ /* 0x000fea0003800000 */
.L_x_15611:
        /* <DEDUP_REMOVED lines=21> */
.L_x_15614:
[----:B------:R-:W-:Y:S05]  /*2fa30*/  BSYNC B3 ;  /* 0x0000000000037941 */ /* 0x000fea0003800000 */
.L_x_15613:
[----:B------:R-:W-:Y:S02]  /*2fa40*/  IMAD.MOV.U32 R30, RZ, RZ, R16 ;  /* 0x000000ffff1e7224 */ /* 0x000fe400078e0010 */
[----:B------:R-:W-:Y:S01]  /*2fa50*/  IMAD.MOV.U32 R31, RZ, RZ, R17 ;  /* 0x000000ffff1f7224 */ /* 0x000fe200078e0011 */
[----:B------:R-:W-:Y:S06]  /*2fa60*/  BRA `(.L_x_15586) ;  /* 0x00000000005c7947 */ /* 0x000fec0003800000 */
.L_x_15587:
        /* <DEDUP_REMOVED lines=22> */
.L_x_15615:
[----:B------:R-:W-:Y:S05]  /*2fbd0*/  BSYNC B3 ;  /* 0x0000000000037941 */ /* 0x000fea0003800000 */
.L_x_15586:
[----:B------:R-:W-:Y:S05]  /*2fbe0*/  BSYNC B2 ;  /* 0x0000000000027941 */ /* 0x000fea0003800000 */
.L_x_15582:
        /* <DEDUP_REMOVED lines=26> */
.L_x_15619:
[----:B------:R-:W-:Y:S05]  /*2fd90*/  BSYNC B3 ;  /* 0x0000000000037941 */ /* 0x000fea0003800000 */
.L_x_15618:
        /* <DEDUP_REMOVED lines=39> */
.L_x_15627:
[----:B------:R-:W-:Y:S05]  /*30010*/  BSYNC B4 ;  /* 0x0000000000047941 */ /* 0x000fea0003800000 */
.L_x_15626:
[----:B------:R-:W-:Y:S02]  /*30020*/  IMAD.MOV.U32 R40, RZ, RZ, R16 ;  /* 0x000000ffff287224 */ /* 0x000fe400078e0010 */
[----:B------:R-:W-:Y:S01]  /*30030*/  IMAD.MOV.U32 R41, RZ, RZ, R17 ;  /* 0x000000ffff297224 */ /* 0x000fe200078e0011 */
[----:B------:R-:W-:Y:S06]  /*30040*/  BRA `(.L_x_15625) ;  /* 0x0000000000047947 */ /* 0x000fec0003800000 */
.L_x_15624:
[----:B------:R-:W-:-:S11]  /*30050*/  DADD R40, -R32, R36 ;  /* 0x0000000020287229 */ /* 0x000fd60000000124 */
.L_x_15625:
[----:B------:R-:W-:Y:S05]  /*30060*/  BSYNC B3 ;  /* 0x0000000000037941 */ /* 0x000fea0003800000 */
.L_x_15623:
        /* <DEDUP_REMOVED lines=26> */
.L_x_15632:
[----:B------:R-:W-:Y:S05]  /*30210*/  BSYNC B4 ;  /* 0x0000000000047941 */ /* 0x000fea0003800000 */
.L_x_15631:
[----:B------:R-:W-:Y:S02]  /*30220*/  IMAD.MOV.U32 R4, RZ, RZ, R16 ;  /* 0x000000ffff047224 */ /* 0x000fe400078e0010 */
[----:B------:R-:W-:Y:S01]  /*30230*/  IMAD.MOV.U32 R5, RZ, RZ, R17 ;  /* 0x000000ffff057224 */ /* 0x000fe200078e0011 */
[----:B------:R-:W-:Y:S06]  /*30240*/  BRA `(.L_x_15630) ;  /* 0x0000000000047947 */ /* 0x000fec0003800000 */
.L_x_15629:
[----:B------:R-:W-:-:S11]  /*30250*/  DADD R4, -R34, R38 ;  /* 0x0000000022047229 */ /* 0x000fd60000000126 */
.L_x_15630:
[----:B------:R-:W-:Y:S05]  /*30260*/  BSYNC B3 ;  /* 0x0000000000037941 */ /* 0x000fea0003800000 */
.L_x_15628:
[----:B------:R-:W-:Y:S01]  /*30270*/  DMUL R4, R4, 0.5 ;  /* 0x3fe0000004047828 */ /* 0x000fe20000000000 */
[----:B------:R-:W-:Y:S01]  /*30280*/  MOV R6, 0x0 ;  /* 0x0000000000067802 */ /* 0x000fe20000000f00 */
        /* <DEDUP_REMOVED lines=27> */
.L_x_15634:
[----:B------:R-:W-:Y:S05]  /*30440*/  BSYNC B3 ;  /* 0x0000000000037941 */ /* 0x000fea0003800000 */
.L_x_15633:
[----:B------:R-:W-:Y:S01]  /*30450*/  PLOP3.LUT P0, PT, PT, PT, PT, 0x80, 0x0 ;  /* 0x000000000000781c */ /* 0x000fe20003f0f070 */
[----:B------:R-:W-:-:S12]  /*30460*/  BRA `(.L_x_15620) ;  /* 0x0000000800587947 */ /* 0x000fd80003800000 */
.L_x_15622:
        /* <DEDUP_REMOVED lines=29> */
.L_x_15637:
[----:B------:R-:W-:Y:S05]  /*30640*/  BSYNC B3 ;  /* 0x0000000000037941 */ /* 0x000fea0003800000 */
.L_x_15636:
[----:B------:R-:W-:Y:S01]  /*30650*/  PLOP3.LUT P0, PT, PT, PT, PT, 0x80, 0x0 ;  /* 0x000000000000781c */ /* 0x000fe20003f0f070 */
[----:B------:R-:W-:-:S12]  /*30660*/  BRA `(.L_x_15620) ;  /* 0x0000000400d87947 */ /* 0x000fd80003800000 */
.L_x_15635:
        /* <DEDUP_REMOVED lines=29> */
.L_x_15639:
[----:B------:R-:W-:Y:S05]  /*30840*/  BSYNC B3 ;  /* 0x0000000000037941 */ /* 0x000fea0003800000 */
.L_x_15638:
        /* <DEDUP_REMOVED lines=21> */
.L_x_15641:
[----:B------:R-:W-:Y:S05]  /*309a0*/  BSYNC B3 ;  /* 0x0000000000037941 */ /* 0x000fea0003800000 */
.L_x_15640:
[----:B------:R-:W-:Y:S01]  /*309b0*/  DMUL R2, R2, 8.11296384146066816958e+31 ;  /* 0x4690000002027828 */ /* 0x000fe20000000000 */
[----:B------:R-:W-:Y:S01]  /*309c0*/  PLOP3.LUT P0, PT, PT, PT, PT, 0x80, 0x0 ;  /* 0x000000000000781c */ /* 0x000fe20003f0f070 */
[----:B------:R-:W-:Y:S02]  /*309d0*/  IMAD.MOV.U32 R4, RZ, RZ, R16 ;  /* 0x000000ffff047224 */ /* 0x000fe400078e0010 */
[----:B------:R-:W-:Y:S01]  /*309e0*/  IMAD.MOV.U32 R5, RZ, RZ, R17 ;  /* 0x000000ffff057224 */ /* 0x000fe200078e0011 */
[----:B------:R-:W-:Y:S09]  /*309f0*/  BRA `(.L_x_15620) ;  /* 0x0000000000f47947 */ /* 0x000ff20003800000 */
.L_x_15621:
        /* <DEDUP_REMOVED lines=24> */
.L_x_15643:
[----:B------:R-:W-:Y:S05]  /*30b80*/  BSYNC B3 ;  /* 0x0000000000037941 */ /* 0x000fea0003800000 */
.L_x_15642:
        /* <DEDUP_REMOVED lines=29> */
.L_x_15645:
[----:B------:R-:W-:Y:S05]  /*30d60*/  BSYNC B3 ;  /* 0x0000000000037941 */ /* 0x000fea0003800000 */
.L_x_15644:
[----:B------:R-:W-:Y:S01]  /*30d70*/  DMUL R4, R6, R16 ;  /* 0x0000001006047228 */ /* 0x000fe20000000000 */
[----:B------:R-:W-:Y:S01]  /*30d80*/  PLOP3.LUT P0, PT, PT, PT, PT, 0x80, 0x0 ;  /* 0x000000000000781c */ /* 0x000fe20003f0f070 */
[----:B------:R-:W-:-:S12]  /*30d90*/  BRA `(.L_x_15620) ;  /* 0x00000000000c7947 */ /* 0x000fd80003800000 */
.L_x_15617:
[----:B------:R-:W-:Y:S01]  /*30da0*/  DMUL R4, R28, 9.00719925474099200000e+15 ;  /* 0x434000001c047828 */ /* 0x000fe20000000000 */
[----:B------:R-:W-:Y:S01]  /*30db0*/  PLOP3.LUT P0, PT, PT, PT, PT, 0x80, 0x0 ;  /* 0x000000000000781c */ /* 0x000fe20003f0f070 */
[----:B------:R-:W-:-:S12]  /*30dc0*/  DMUL R2, R2, 9.00719925474099200000e+15 ;  /* 0x4340000002027828 */ /* 0x000fd80000000000 */
.L_x_15620:
[----:B------:R-:W-:Y:S05]  /*30dd0*/  BSYNC B2 ;  /* 0x0000000000027941 */ /* 0x000fea0003800000 */
.L_x_15616:
        /* <DEDUP_REMOVED lines=67> */
.L_x_15651:
[----:B------:R-:W-:-:S11]  /*31210*/  DMUL R2, RZ, |R26| ;  /* 0x4000001aff027228 */ /* 0x000fd60000000000 */
.L_x_15652:
[----:B------:R-:W-:Y:S05]  /*31220*/  BSYNC B0 ;  /* 0x0000000000007941 */ /* 0x000fea0003800000 */
.L_x_15650:
        /* <DEDUP_REMOVED lines=11> */
.L_x_15649:
        /* <DEDUP_REMOVED lines=53> */
.L_x_15648:
        /* <DEDUP_REMOVED lines=62> */
.L_x_15656:
[----:B------:R-:W-:-:S11]  /*31a10*/  DMUL R2, RZ, |R26| ;  /* 0x4000001aff027228 */ /* 0x000fd60000000000 */
.L_x_15657:
[----:B------:R-:W-:Y:S05]  /*31a20*/  BSYNC B0 ;  /* 0x0000000000007941 */ /* 0x000fea0003800000 */
.L_x_15655:
        /* <DEDUP_REMOVED lines=11> */
.L_x_15654:
        /* <DEDUP_REMOVED lines=53> */
.L_x_15647:
        /* <DEDUP_REMOVED lines=32> */
.L_x_15660:
[----:B------:R-:W-:Y:S05]  /*32030*/  BSYNC B3 ;  /* 0x0000000000037941 */ /* 0x000fea0003800000 */
.L_x_15659:
        /* <DEDUP_REMOVED lines=82> */
.L_x_15662:
[----:B------:R-:W-:Y:S02]  /*32560*/  FSEL R6, RZ, 3.37028055040000000000e+12, P1 ;  /* 0x54442d18ff067808 */ /* 0x000fe40000800000 */
[----:B------:R-:W-:-:S07]  /*32570*/  FSEL R7, RZ, 2.1426990032196044922, P1 ;  /* 0x400921fbff077808 */ /* 0x000fce0000800000 */
.L_x_15663:
[----:B------:R-:W-:Y:S05]  /*32580*/  BSYNC B0 ;  /* 0x0000000000007941 */ /* 0x000fea0003800000 */
.L_x_15661:
[----:B------:R-:W-:Y:S01]  /*32590*/  DADD R2, |R4|, |R2| ;  /* 0x0000000004027229 */ /* 0x000fe20000000602 */
[----:B------:R-:W-:-:S07]  /*325a0*/  LOP3.LUT R5, R7, 0x80000000, R5, 0xb8, !PT ;  /* 0x8000000007057812 */ /* 0x000fce00078eb805 */
[----:B------:R-:W-:-:S06]  /*325b0*/  DSETP.GTU.AND P0, PT, |R2|, +INF , PT ;  /* 0x7ff000000200742a */ /* 0x000fcc0003f0c200 */
[----:B------:R-:W-:Y:S02]  /*325c0*/  FSEL R2, R2, R6, P0 ;  /* 0x0000000602027208 */ /* 0x000fe40000000000 */
[----:B------:R-:W-:Y:S01]  /*325d0*/  FSEL R3, R3, R5, P0 ;  /* 0x0000000503037208 */ /* 0x000fe20000000000 */
[----:B------:R-:W-:Y:S06]  /*325e0*/  BRA `(.L_x_15653) ;  /* 0x0000000400dc7947 */ /* 0x000fec0003800000 */
.L_x_15658:
        /* <DEDUP_REMOVED lines=28> */
.L_x_15665:
[----:B------:R-:W-:Y:S05]  /*327b0*/  BSYNC B3 ;  /* 0x0000000000037941 */ /* 0x000fea0003800000 */
.L_x_15664:
        /* <DEDUP_REMOVED lines=82> */
.L_x_15667:
[----:B------:R-:W-:Y:S02]  /*32ce0*/  FSEL R6, RZ, 3.37028055040000000000e+12, P1 ;  /* 0x54442d18ff067808 */ /* 0x000fe40000800000 */
[----:B------:R-:W-:-:S07]  /*32cf0*/  FSEL R7, RZ, 2.1426990032196044922, P1 ;  /* 0x400921fbff077808 */ /* 0x000fce0000800000 */
.L_x_15668:
[----:B------:R-:W-:Y:S05]  /*32d00*/  BSYNC B0 ;  /* 0x0000000000007941 */ /* 0x000fea0003800000 */
.L_x_15666:
[----:B------:R-:W-:Y:S01]  /*32d10*/  DADD R2, |R4|, |R2| ;  /* 0x0000000004027229 */ /* 0x000fe20000000602 */
[----:B------:R-:W-:-:S07]  /*32d20*/  LOP3.LUT R5, R7, 0x80000000, R5, 0xb8, !PT ;  /* 0x8000000007057812 */ /* 0x000fce00078eb805 */
[----:B------:R-:W-:-:S06]  /*32d30*/  DSETP.GTU.AND P0, PT, |R2|, +INF , PT ;  /* 0x7ff000000200742a */ /* 0x000fcc0003f0c200 */
[----:B------:R-:W-:Y:S02]  /*32d40*/  FSEL R2, R2, R6, P0 ;  /* 0x0000000602027208 */ /* 0x000fe40000000000 */
[----:B------:R-:W-:-:S07]  /*32d50*/  FSEL R3, R3, R5, P0 ;  /* 0x0000000503037208 */ /* 0x000fce0000000000 */
.L_x_15653:
[----:B------:R-:W-:Y:S05]  /*32d60*/  BSYNC B2 ;  /* 0x0000000000027941 */ /* 0x000fea0003800000 */
.L_x_15646:
[----:B------:R-:W-:Y:S01]  /*32d70*/  DADD R4, -RZ, -R30 ;  /* 0x00000000ff047229 */ /* 0x000fe2000000091e */
[----:B------:R-:W-:-:S09]  /*32d80*/  ISETP.NE.AND P0, PT, R42, RZ, PT ;  /* 0x000000ff2a00720c */ /* 0x000fd20003f05270 */
[----:B------:R-:W-:Y:S02]  /*32d90*/  FSEL R40, R4, R30, !P0 ;  /* 0x0000001e04287208 */ /* 0x000fe40004000000 */
[----:B------:R-:W-:Y:S01]  /*32da0*/  FSEL R41, R5, R31, !P0 ;  /* 0x0000001f05297208 */ /* 0x000fe20004000000 */
[----:B------:R-:W-:Y:S06]  /*32db0*/  BRA `(.L_x_15669) ;  /* 0x0000003000287947 */ /* 0x000fec0003800000 */
.L_x_15581:
[----:B------:R-:W2:Y:S01]  /*32dc0*/  LDL.64 R2, [R1+0x8] ;  /* 0x0000080001027983 */ /* 0x000ea20000100a00 */
[----:B------:R-:W-:Y:S01]  /*32dd0*/  UMOV UR4, 0x54442d18 ;  /* 0x54442d1800047882 */ /* 0x000fe20000000000 */
[----:B------:R-:W-:Y:S01]  /*32de0*/  UMOV UR5, 0x3ff921fb ;  /* 0x3ff921fb00057882 */ /* 0x000fe20000000000 */
[----:B------:R-:W-:Y:S02]  /*32df0*/  DADD R40, -RZ, -R54 ;  /* 0x00000000ff287229 */ /* 0x000fe40000000936 */
[----:B--2---:R-:W-:-:S08]  /*32e00*/  DADD R2, -R52, R2 ;  /* 0x0000000034027229 */ /* 0x004fd00000000102 */
[----:B------:R-:W-:Y:S01]  /*32e10*/  DADD R2, R2, UR4 ;  /* 0x0000000402027e29 */ /* 0x000fe20008000000 */
[----:B------:R-:W-:Y:S10]  /*32e20*/  BRA `(.L_x_15669) ;  /* 0x00000030000c7947 */ /* 0x000ff40003800000 */
.L_x_15580:
[----:B------:R-:W-:Y:S01]  /*32e30*/  DADD R40, -RZ, -R54 ;  /* 0x00000000ff287229 */ /* 0x000fe20000000936 */
[----:B------:R-:W-:Y:S01]  /*32e40*/  CS2R R2, SRZ ;  /* 0x0000000000027805 */ /* 0x000fe2000001ff00 */
[----:B------:R-:W-:Y:S09]  /*32e50*/  BRA `(.L_x_15669) ;  /* 0x0000003000007947 */ /* 0x000ff20003800000 */
.L_x_15579:
        /* <DEDUP_REMOVED lines=108> */
.L_x_15674:
[----:B------:R-:W-:Y:S05]  /*33520*/  BSYNC B0 ;  /* 0x0000000000007941 */ /* 0x000fea0003800000 */
.L_x_15673:
        /* <DEDUP_REMOVED lines=8> */
.L_x_15676:
[----:B------:R-:W-:Y:S05]  /*335b0*/  BSYNC B3 ;  /* 0x0000000000037941 */ /* 0x000fea0003800000 */
.L_x_15675:
        /* <DEDUP_REMOVED lines=82> */
.L_x_15678:
[----:B------:R-:W-:-:S04]  /*33ae0*/  ISETP.GE.AND P0, PT, R53, RZ, PT ;  /* 0x000000ff3500720c */ /* 0x000fc80003f06270 */
[----:B------:R-:W-:Y:S02]  /*33af0*/  FSEL R6, RZ, 3.37028055040000000000e+12, P0 ;  /* 0x54442d18ff067808 */ /* 0x000fe40000000000 */
[----:B------:R-:W-:-:S07]  /*33b00*/  FSEL R7, RZ, 2.1426990032196044922, P0 ;  /* 0x400921fbff077808 */ /* 0x000fce0000000000 */
.L_x_15679:
[----:B------:R-:W-:Y:S05]  /*33b10*/  BSYNC B0 ;  /* 0x0000000000007941 */ /* 0x000fea0003800000 */
.L_x_15677:
[----:B------:R-:W-:Y:S01]  /*33b20*/  DADD R2, R2, R4 ;  /* 0x0000000002027229 */ /* 0x000fe20000000004 */
[----:B------:R-:W-:Y:S01]  /*33b30*/  LOP3.LUT R5, R7, 0x80000000, R55, 0xb8, !PT ;  /* 0x8000000007057812 */ /* 0x000fe200078eb837 */
[----:B------:R-:W-:-:S06]  /*33b40*/  DMUL R30, R30, 0.5 ;  /* 0x3fe000001e1e7828 */ /* 0x000fcc0000000000 */
[----:B------:R-:W-:-:S06]  /*33b50*/  DSETP.GTU.AND P0, PT, |R2|, +INF , PT ;  /* 0x7ff000000200742a */ /* 0x000fcc0003f0c200 */
[----:B------:R-:W-:Y:S02]  /*33b60*/  FSEL R2, R2, R6, P0 ;  /* 0x0000000602027208 */ /* 0x000fe40000000000 */
[----:B------:R-:W-:Y:S01]  /*33b70*/  FSEL R3, R3, R5, P0 ;  /* 0x0000000503037208 */ /* 0x000fe20000000000 */
[----:B------:R-:W-:Y:S06]  /*33b80*/  BRA `(.L_x_15680) ;  /* 0x0000002000387947 */ /* 0x000fec0003800000 */
.L_x_15672:
        /* <DEDUP_REMOVED lines=135> */
.L_x_15682:
[----:B------:R-:W-:Y:S05]  /*34400*/  BSYNC B0 ;  /* 0x0000000000007941 */ /* 0x000fea0003800000 */
.L_x_15681:
        /* <DEDUP_REMOVED lines=8> */
.L_x_15684:
[----:B------:R-:W-:Y:S05]  /*34490*/  BSYNC B3 ;  /* 0x0000000000037941 */ /* 0x000fea0003800000 */
.L_x_15683:
        /* <DEDUP_REMOVED lines=82> */
.L_x_15686:
[----:B------:R-:W-:-:S04]  /*349c0*/  ISETP.GE.AND P0, PT, R53, RZ, PT ;  /* 0x000000ff3500720c */ /* 0x000fc80003f06270 */
[----:B------:R-:W-:Y:S02]  /*349d0*/  FSEL R6, RZ, 3.37028055040000000000e+12, P0 ;  /* 0x54442d18ff067808 */ /* 0x000fe40000000000 */
[----:B------:R-:W-:-:S07]  /*349e0*/  FSEL R7, RZ, 2.1426990032196044922, P0 ;  /* 0x400921fbff077808 */ /* 0x000fce0000000000 */
.L_x_15687:
[----:B------:R-:W-:Y:S05]  /*349f0*/  BSYNC B0 ;  /* 0x0000000000007941 */ /* 0x000fea0003800000 */
.L_x_15685:
[----:B------:R-:W-:Y:S01]  /*34a00*/  DADD R2, R2, R4 ;  /* 0x0000000002027229 */ /* 0x000fe20000000004 */
[----:B------:R-:W-:-:S07]  /*34a10*/  LOP3.LUT R5, R7, 0x80000000, R55, 0xb8, !PT ;  /* 0x8000000007057812 */ /* 0x000fce00078eb837 */
[----:B------:R-:W-:-:S06]  /*34a20*/  DSETP.GTU.AND P0, PT, |R2|, +INF , PT ;  /* 0x7ff000000200742a */ /* 0x000fcc0003f0c200 */
[----:B------:R-:W-:Y:S02]  /*34a30*/  FSEL R2, R2, R6, P0 ;  /* 0x0000000602027208 */ /* 0x000fe40000000000 */
[----:B------:R-:W-:Y:S01]  /*34a40*/  FSEL R3, R3, R5, P0 ;  /* 0x0000000503037208 */ /* 0x000fe20000000000 */
[----:B------:R-:W-:Y:S06]  /*34a50*/  BRA `(.L_x_15680) ;  /* 0x0000001000847947 */ /* 0x000fec0003800000 */
.L_x_15671:
        /* <DEDUP_REMOVED lines=23> */
.L_x_15689:
[----:B------:R-:W-:Y:S05]  /*34bd0*/  BSYNC B3 ;  /* 0x0000000000037941 */ /* 0x000fea0003800000 */
.L_x_15688:
        /* <DEDUP_REMOVED lines=24> */
[----:B------:R-:W-:Y:S02]  /*34d60*/  IMAD.MOV.U32 R6, RZ, RZ, R16 ;  /* 0x000000ffff067224 */ /* 0x000fe400078e0010 */
[----:B------:R-:W-:-:S07]  /*34d70*/  IMAD.MOV.U32 R7, RZ, RZ, R17 ;  /* 0x000000ffff077224 */ /* 0x000fce00078e0011 */
.L_x_15691:
[----:B------:R-:W-:Y:S05]  /*34d80*/  BSYNC B3 ;  /* 0x0000000000037941 */ /* 0x000fea0003800000 */
.L_x_15690:
        /* <DEDUP_REMOVED lines=136> */
.L_x_15693:
[----:B------:R-:W-:Y:S05]  /*35610*/  BSYNC B0 ;  /* 0x0000000000007941 */ /* 0x000fea0003800000 */
.L_x_15692:
        /* <DEDUP_REMOVED lines=8> */
.L_x_15695:
[----:B------:R-:W-:Y:S05]  /*356a0*/  BSYNC B3 ;  /* 0x0000000000037941 */ /* 0x000fea0003800000 */
.L_x_15694:
        /* <DEDUP_REMOVED lines=82> */
.L_x_15697:
[----:B------:R-:W-:-:S04]  /*35bd0*/  ISETP.GE.AND P0, PT, R53, RZ, PT ;  /* 0x000000ff3500720c */ /* 0x000fc80003f06270 */
[----:B------:R-:W-:Y:S02]  /*35be0*/  FSEL R6, RZ, 3.37028055040000000000e+12, P0 ;  /* 0x54442d18ff067808 */ /* 0x000fe40000000000 */
[----:B------:R-:W-:-:S07]  /*35bf0*/  FSEL R7, RZ, 2.1426990032196044922, P0 ;  /* 0x400921fbff077808 */ /* 0x000fce0000000000 */
.L_x_15698:
[----:B------:R-:W-:Y:S05]  /*35c00*/  BSYNC B0 ;  /* 0x0000000000007941 */ /* 0x000fea0003800000 */
.L_x_15696:
[----:B------:R-:W-:Y:S01]  /*35c10*/  DADD R2, R2, R4 ;  /* 0x0000000002027229 */ /* 0x000fe20000000004 */
[----:B------:R-:W-:Y:S01]  /*35c20*/  LOP3.LUT R5, R7, 0x80000000, R55, 0xb8, !PT ;  /* 0x8000000007057812 */ /* 0x000fe200078eb837 */
[----:B------:R-:W-:-:S06]  /*35c30*/  DADD R30, R30, 1 ;  /* 0x3ff000001e1e7429 */ /* 0x000fcc0000000000 */
[----:B------:R-:W-:-:S06]  /*35c40*/  DSETP.GTU.AND P0, PT, |R2|, +INF , PT ;  /* 0x7ff000000200742a */ /* 0x000fcc0003f0c200 */
[----:B------:R-:W-:Y:S02]  /*35c50*/  FSEL R2, R2, R6, P0 ;  /* 0x0000000602027208 */ /* 0x000fe40000000000 */
[----:B------:R-:W-:-:S07]  /*35c60*/  FSEL R3, R3, R5, P0 ;  /* 0x0000000503037208 */ /* 0x000fce0000000000 */
.L_x_15680:
[----:B------:R-:W-:Y:S05]  /*35c70*/  BSYNC B2 ;  /* 0x0000000000027941 */ /* 0x000fea0003800000 */
.L_x_15670:
        /* <DEDUP_REMOVED lines=9> */
.L_x_15578:
        /* <DEDUP_REMOVED lines=21> */
.L_x_15669:
[----:B------:R-:W-:Y:S05]  /*35e60*/  BSYNC B1 ;  /* 0x0000000000017941 */ /* 0x000fea0003800000 */
.L_x_15577:
[----:B------:R-:W-:Y:S01]  /*35e70*/  DSETP.GTU.AND P0, PT, |R2|, +INF , PT ;  /* 0x7ff000000200742a */ /* 0x000fe20003f0c200 */
[----:B------:R-:W-:-:S13]  /*35e80*/  BSSY B0, `(.L_x_15699) ;  /* 0x000000e000007945 */ /* 0x000fda0003800000 */
[----:B------:R-:W-:Y:S05]  /*35e90*/  @P0 BRA `(.L_x_15700) ;  /* 0x0000000000200947 */ /* 0x000fea0003800000 */
[----:B------:R-:W-:Y:S01]  /*35ea0*/  DSETP.GTU.AND P0, PT, |R40|, +INF , PT ;  /* 0x7ff000002800742a */ /* 0x000fe20003f0c200 */
[----:B------:R-:W-:Y:S01]  /*35eb0*/  IMAD.MOV.U32 R42, RZ, RZ, R40 ;  /* 0x000000ffff2a7224 */ /* 0x000fe200078e0028 */
[----:B------:R-:W-:-:S12]  /*35ec0*/  MOV R43, R41 ;  /* 0x00000029002b7202 */ /* 0x000fd80000000f00 */
[----:B------:R-:W-:Y:S05]  /*35ed0*/  @P0 BRA `(.L_x_15701) ;  /* 0x0000000000200947 */ /* 0x000fea0003800000 */
[----:B------:R-:W-:Y:S01]  /*35ee0*/  DADD R40, -RZ, |R40| ;  /* 0x00000000ff287229 */ /* 0x000fe20000000528 */
[----:B------:R-:W-:Y:S01]  /*35ef0*/  LOP3.LUT R43, R3, 0x80000000, R55, 0xb8, !PT ;  /* 0x80000000032b7812 */ /* 0x000fe200078eb837 */
[----:B------:R-:W-:Y:S01]  /*35f00*/  IMAD.MOV.U32 R42, RZ, RZ, R2 ;  /* 0x000000ffff2a7224 */ /* 0x000fe200078e0002 */
[----:B------:R-:W-:Y:S08]  /*35f10*/  BRA `(.L_x_15701) ;  /* 0x0000000000107947 */ /* 0x000ff00003800000 */
.L_x_15700:
[----:B------:R-:W-:Y:S01]  /*35f20*/  DSETP.GTU.AND P0, PT, |R40|, +INF , PT ;  /* 0x7ff000002800742a */ /* 0x000fe20003f0c200 */
[----:B------:R-:W-:Y:S02]  /*35f30*/  IMAD.MOV.U32 R42, RZ, RZ, R2 ;  /* 0x000000ffff2a7224 */ /* 0x000fe400078e0002 */
[----:B------:R-:W-:-:S11]  /*35f40*/  IMAD.MOV.U32 R43, RZ, RZ, R3 ;  /* 0x000000ffff2b7224 */ /* 0x000fd600078e0003 */
[----:B------:R-:W-:-:S11]  /*35f50*/  @!P0 DADD R40, -RZ, |R40| ;  /* 0x00000000ff288229 */ /* 0x000fd60000000528 */
.L_x_15701:
[----:B------:R-:W-:Y:S05]  /*35f60*/  BSYNC B0 ;  /* 0x0000000000007941 */ /* 0x000fea0003800000 */
.L_x_15699:
        /* <DEDUP_REMOVED lines=80> */
[----:B------:R-:W-:Y:S01]  /*36470*/  DSETP.NEU.AND P0, PT, R10, RZ, PT ;  /* 0x000000ff0a00722a */ /* 0x000fe20003f0d000 */
[----:B------:R-:W-:Y:S02]  /*36480*/  MOV R14, R19 ;  /* 0x00000013000e7202 */ /* 0x000fe40000000f00 */
        /* <DEDUP_REMOVED lines=10> */
[----:B------:R-:W-:Y:S01]  /*36530*/  ISETP.GE.U32.AND P1, PT, R37, 0x7ff00000, PT ;  /* 0x7ff000002500780c */ /* 0x000fe20003f26070 */
        /* <DEDUP_REMOVED lines=53> */
.L_x_15710:
[----:B------:R-:W-:Y:S05]  /*36890*/  BSYNC B3 ;  /* 0x0000000000037941 */ /* 0x000fea0003800000 */
.L_x_15709:
        /* <DEDUP_REMOVED lines=81> */
.L_x_15708:
        /* <DEDUP_REMOVED lines=34> */
.L_x_15718:
[----:B------:R-:W-:Y:S05]  /*36fd0*/  BSYNC B4 ;  /* 0x0000000000047941 */ /* 0x000fea0003800000 */
.L_x_15717:
[----:B------:R-:W-:Y:S01]  /*36fe0*/  MOV R26, R16 ;  /* 0x00000010001a7202 */ /* 0x000fe20000000f00 */
[----:B------:R-:W-:Y:S01]  /*36ff0*/  IMAD.MOV.U32 R27, RZ, RZ, R17 ;  /* 0x000000ffff1b7224 */ /* 0x000fe200078e0011 */
[----:B------:R-:W-:Y:S06]  /*37000*/  BRA `(.L_x_15716) ;  /* 0x0000000000047947 */ /* 0x000fec0003800000 */
.L_x_15715:
[----:B------:R-:W-:-:S11]  /*37010*/  DADD R26, -R32, R36 ;  /* 0x00000000201a7229 */ /* 0x000fd60000000124 */
.L_x_15716:
[----:B------:R-:W-:Y:S05]  /*37020*/  BSYNC B3 ;  /* 0x0000000000037941 */ /* 0x000fea0003800000 */
.L_x_15714:
        /* <DEDUP_REMOVED lines=29> */
.L_x_15723:
[----:B------:R-:W-:Y:S05]  /*37200*/  BSYNC B4 ;  /* 0x0000000000047941 */ /* 0x000fea0003800000 */
.L_x_15722:
[----:B------:R-:W-:Y:S05]  /*37210*/  BRA `(.L_x_15721) ;  /* 0x0000000000047947 */ /* 0x000fea0003800000 */
.L_x_15720:
[----:B------:R-:W-:-:S11]  /*37220*/  DADD R16, R38, -R10 ;  /* 0x0000000026107229 */ /* 0x000fd6000000080a */
.L_x_15721:
[----:B------:R-:W-:Y:S05]  /*37230*/  BSYNC B3 ;  /* 0x0000000000037941 */ /* 0x000fea0003800000 */
.L_x_15719:
[----:B------:R-:W-:Y:S01]  /*37240*/  DMUL R6, R16, 0.5 ;  /* 0x3fe0000010067828 */ /* 0x000fe20000000000 */
[----:B------:R-:W-:Y:S01]  /*37250*/  IMAD.MOV.U32 R8, RZ, RZ, 0x0 ;  /* 0x00000000ff087424 */ /* 0x000fe200078e00ff */
[----:B------:R-:W-:Y:S01]  /*37260*/  DADD R14, R28, 1 ;  /* 0x3ff000001c0e7429 */ /* 0x000fe20000000000 */
        /* <DEDUP_REMOVED lines=26> */
.L_x_15725:
[----:B------:R-:W-:Y:S05]  /*37410*/  BSYNC B3 ;  /* 0x0000000000037941 */ /* 0x000fea0003800000 */
.L_x_15724:
        /* <DEDUP_REMOVED lines=85> */
.L_x_15726:
        /* <DEDUP_REMOVED lines=20> */
.L_x_15728:
[----:B------:R-:W-:Y:S05]  /*37ab0*/  BSYNC B3 ;  /* 0x0000000000037941 */ /* 0x000fea0003800000 */
.L_x_15727:
        /* <DEDUP_REMOVED lines=30> */
.L_x_15713:
        /* <DEDUP_REMOVED lines=22> */
[----:B------:R-:W-:Y:S01]  /*37e00*/  MOV R26, R0 ;  /* 0x00000000001a7202 */ /* 0x000fe20000000f00 */
[----:B------:R-:W-:-:S07]  /*37e10*/  IMAD.MOV.U32 R27, RZ, RZ, R7 ;  /* 0x000000ffff1b7224 */ /* 0x000fce00078e0007 */
.L_x_15731:
[----:B------:R-:W-:Y:S05]  /*37e20*/  BSYNC B3 ;  /* 0x0000000000037941 */ /* 0x000fea0003800000 */
.L_x_15730:
        /* <DEDUP_REMOVED lines=25> */
.L_x_15734:
[----:B------:R-:W-:Y:S05]  /*37fc0*/  BSYNC B3 ;  /* 0x0000000000037941 */ /* 0x000fea0003800000 */
.L_x_15733:
        /* <DEDUP_REMOVED lines=30> */
.L_x_15732:
        /* <DEDUP_REMOVED lines=75> */
.L_x_15735:
[----:B------:R-:W-:Y:S01]  /*38660*/  IMAD.MOV.U32 R6, RZ, RZ, 0x0 ;  /* 0x00000000ff067424 */ /* 0x000fe200078e00ff */
[----:B------:R-:W-:Y:S01]  /*38670*/  FSETP.NEU.FTZ.AND P0, PT, R9, RZ, PT ;  /* 0x000000ff0900720b */ /* 0x000fe20003f1d000 */
[----:B------:R-:W-:-:S06]  /*38680*/  IMAD.MOV.U32 R7, RZ, RZ, 0x7ff00000 ;  /* 0x7ff00000ff077424 */ /* 0x000fcc00078e00ff */
[----:B------:R-:W-:-:S10]  /*38690*/  DFMA R6, R8, R6, +INF ;  /* 0x7ff000000806742b */ /* 0x000fd40000000006 */
[----:B------:R-:W-:Y:S02]  /*386a0*/  FSEL R30, R6, RZ, P0 ;  /* 0x000000ff061e7208 */ /* 0x000fe40000000000 */
[----:B------:R-:W-:Y:S01]  /*386b0*/  FSEL R31, R7, -QNAN , P0 ;  /* 0xfff00000071f7808 */ /* 0x000fe20000000000 */
[----:B------:R-:W-:Y:S06]  /*386c0*/  BRA `(.L_x_15711) ;  /* 0x0000000400287947 */ /* 0x000fec0003800000 */
.L_x_15729:
        /* <DEDUP_REMOVED lines=25> */
.L_x_15737:
[----:B------:R-:W-:Y:S05]  /*38860*/  BSYNC B3 ;  /* 0x0000000000037941 */ /* 0x000fea0003800000 */
.L_x_15736:
        /* <DEDUP_REMOVED lines=21> */
.L_x_15739:
[----:B------:R-:W-:Y:S05]  /*389c0*/  BSYNC B3 ;  /* 0x0000000000037941 */ /* 0x000fea0003800000 */
.L_x_15738:
[----:B------:R-:W-:Y:S02]  /*389d0*/  IMAD.MOV.U32 R30, RZ, RZ, R16 ;  /* 0x000000ffff1e7224 */ /* 0x000fe400078e0010 */
[----:B------:R-:W-:Y:S01]  /*389e0*/  IMAD.MOV.U32 R31, RZ, RZ, R17 ;  /* 0x000000ffff1f7224 */ /* 0x000fe200078e0011 */
[----:B------:R-:W-:Y:S06]  /*389f0*/  BRA `(.L_x_15711) ;  /* 0x00000000005c7947 */ /* 0x000fec0003800000 */
.L_x_15712:
        /* <DEDUP_REMOVED lines=22> */
.L_x_15740:
[----:B------:R-:W-:Y:S05]  /*38b60*/  BSYNC B3 ;  /* 0x0000000000037941 */ /* 0x000fea0003800000 */
.L_x_15711:
[----:B------:R-:W-:Y:S05]  /*38b70*/  BSYNC B2 ;  /* 0x0000000000027941 */ /* 0x000fea0003800000 */
.L_x_15707:
        /* <DEDUP_REMOVED lines=24> */
[----:B------:R-:W-:Y:S01]  /*38d00*/  IMAD.MOV.U32 R26, RZ, RZ, R16 ;  /* 0x000000ffff1a7224 */ /* 0x000fe200078e0010 */
[----:B------:R-:W-:-:S07]  /*38d10*/  MOV R27, R17 ;  /* 0x00000011001b7202 */ /* 0x000fce0000000f00 */
.L_x_15744:
[----:B------:R-:W-:Y:S05]  /*38d20*/  BSYNC B3 ;  /* 0x0000000000037941 */ /* 0x000fea0003800000 */
.L_x_15743:
        /* <DEDUP_REMOVED lines=39> */
.L_x_15752:
[----:B------:R-:W-:Y:S05]  /*38fa0*/  BSYNC B4 ;  /* 0x0000000000047941 */ /* 0x000fea0003800000 */
.L_x_15751:
[----:B------:R-:W-:Y:S02]  /*38fb0*/  IMAD.MOV.U32 R44, RZ, RZ, R16 ;  /* 0x000000ffff2c7224 */ /* 0x000fe400078e0010 */
[----:B------:R-:W-:Y:S01]  /*38fc0*/  IMAD.MOV.U32 R45, RZ, RZ, R17 ;  /* 0x000000ffff2d7224 */ /* 0x000fe200078e0011 */
[----:B------:R-:W-:Y:S06]  /*38fd0*/  BRA `(.L_x_15750) ;  /* 0x0000000000047947 */ /* 0x000fec0003800000 */
.L_x_15749:
[----:B------:R-:W-:-:S11]  /*38fe0*/  DADD R44, -R32, R36 ;  /* 0x00000000202c7229 */ /* 0x000fd60000000124 */
.L_x_15750:
[----:B------:R-:W-:Y:S05]  /*38ff0*/  BSYNC B3 ;  /* 0x0000000000037941 */ /* 0x000fea0003800000 */
.L_x_15748:
        /* <DEDUP_REMOVED lines=26> */
.L_x_15757:
[----:B------:R-:W-:Y:S05]  /*391a0*/  BSYNC B4 ;  /* 0x0000000000047941 */ /* 0x000fea0003800000 */
.L_x_15756:
[----:B------:R-:W-:Y:S02]  /*391b0*/  IMAD.MOV.U32 R4, RZ, RZ, R16 ;  /* 0x000000ffff047224 */ /* 0x000fe400078e0010 */
[----:B------:R-:W-:Y:S01]  /*391c0*/  IMAD.MOV.U32 R5, RZ, RZ, R17 ;  /* 0x000000ffff057224 */ /* 0x000fe200078e0011 */
[----:B------:R-:W-:Y:S06]  /*391d0*/  BRA `(.L_x_15755) ;  /* 0x0000000000047947 */ /* 0x000fec0003800000 */
.L_x_15754:
[----:B------:R-:W-:-:S11]  /*391e0*/  DADD R4, -R34, R38 ;  /* 0x0000000022047229 */ /* 0x000fd60000000126 */
.L_x_15755:
[----:B------:R-:W-:Y:S05]  /*391f0*/  BSYNC B3 ;  /* 0x0000000000037941 */ /* 0x000fea0003800000 */
.L_x_15753:
        /* <DEDUP_REMOVED lines=29> */
.L_x_15759:
[----:B------:R-:W-:Y:S05]  /*393d0*/  BSYNC B3 ;  /* 0x0000000000037941 */ /* 0x000fea0003800000 */
.L_x_15758:
[----:B------:R-:W-:Y:S01]  /*393e0*/  PLOP3.LUT P0, PT, PT, PT, PT, 0x80, 0x0 ;  /* 0x000000000000781c */ /* 0x000fe20003f0f070 */
[----:B------:R-:W-:-:S12]  /*393f0*/  BRA `(.L_x_15745) ;  /* 0x0000000800587947 */ /* 0x000fd80003800000 */
.L_x_15747:
        /* <DEDUP_REMOVED lines=29> */
.L_x_15762:
[----:B------:R-:W-:Y:S05]  /*395d0*/  BSYNC B3 ;  /* 0x0000000000037941 */ /* 0x000fea0003800000 */
.L_x_15761:
[----:B------:R-:W-:Y:S01]  /*395e0*/  PLOP3.LUT P0, PT, PT, PT, PT, 0x80, 0x0 ;  /* 0x000000000000781c */ /* 0x000fe20003f0f070 */
[----:B------:R-:W-:-:S12]  /*395f0*/  BRA `(.L_x_15745) ;  /* 0x0000000400d87947 */ /* 0x000fd80003800000 */
.L_x_15760:
[----:B------:R-:W-:Y:S01]  /*39600*/  DMUL R32, R32, R34 ;  /* 0x0000002220207228 */ /* 0x000fe20000000000 */
[----:B------:R-:W-:Y:S01]  /*39610*/  MOV R8, 0x0 ;  /* 0x0000000000087802 */ /* 0x000fe20000000f00 */
[----:B------:R-:W-:Y:S01]  /*39620*/  IMAD.MOV.U32 R9, RZ, RZ, 0x3fd80000 ;  /* 0x3fd80000ff097424 */ /* 0x000fe200078e00ff */
        /* <DEDUP_REMOVED lines=26> */
.L_x_15764:
[----:B------:R-:W-:Y:S05]  /*397d0*/  BSYNC B3 ;  /* 0x0000000000037941 */ /* 0x000fea0003800000 */
.L_x_15763:
        /* <DEDUP_REMOVED lines=21> */
.L_x_15766:
[----:B------:R-:W-:Y:S05]  /*39930*/  BSYNC B3 ;  /* 0x0000000000037941 */ /* 0x000fea0003800000 */
.L_x_15765:
[----:B------:R-:W-:Y:S01]  /*39940*/  DMUL R2, R2, 8.11296384146066816958e+31 ;  /* 0x4690000002027828 */ /* 0x000fe20000000000 */
[----:B------:R-:W-:Y:S01]  /*39950*/  PLOP3.LUT P0, PT, PT, PT, PT, 0x80, 0x0 ;  /* 0x000000000000781c */ /* 0x000fe20003f0f070 */
[----:B------:R-:W-:Y:S02]  /*39960*/  IMAD.MOV.U32 R4, RZ, RZ, R16 ;  /* 0x000000ffff047224 */ /* 0x000fe400078e0010 */
[----:B------:R-:W-:Y:S01]  /*39970*/  IMAD.MOV.U32 R5, RZ, RZ, R17 ;  /* 0x000000ffff057224 */ /* 0x000fe200078e0011 */
[----:B------:R-:W-:Y:S09]  /*39980*/  BRA `(.L_x_15745) ;  /* 0x0000000000f47947 */ /* 0x000ff20003800000 */
.L_x_15746:
        /* <DEDUP_REMOVED lines=24> */
.L_x_15768:
[----:B------:R-:W-:Y:S05]  /*39b10*/  BSYNC B3 ;  /* 0x0000000000037941 */ /* 0x000fea0003800000 */
.L_x_15767:
        /* <DEDUP_REMOVED lines=29> */
.L_x_15770:
[----:B------:R-:W-:Y:S05]  /*39cf0*/  BSYNC B3 ;  /* 0x0000000000037941 */ /* 0x000fea0003800000 */
.L_x_15769:
[----:B------:R-:W-:Y:S01]  /*39d00*/  DMUL R4, R6, R16 ;  /* 0x0000001006047228 */ /* 0x000fe20000000000 */
[----:B------:R-:W-:Y:S01]  /*39d10*/  PLOP3.LUT P0, PT, PT, PT, PT, 0x80, 0x0 ;  /* 0x000000000000781c */ /* 0x000fe20003f0f070 */
[----:B------:R-:W-:-:S12]  /*39d20*/  BRA `(.L_x_15745) ;  /* 0x00000000000c7947 */ /* 0x000fd80003800000 */
.L_x_15742:
[----:B------:R-:W-:Y:S01]  /*39d30*/  DMUL R4, R28, 9.00719925474099200000e+15 ;  /* 0x434000001c047828 */ /* 0x000fe20000000000 */
[----:B------:R-:W-:Y:S01]  /*39d40*/  PLOP3.LUT P0, PT, PT, PT, PT, 0x80, 0x0 ;  /* 0x000000000000781c */ /* 0x000fe20003f0f070 */
[----:B------:R-:W-:-:S12]  /*39d50*/  DMUL R2, R2, 9.00719925474099200000e+15 ;  /* 0x4340000002027828 */ /* 0x000fd80000000000 */
.L_x_15745:
[----:B------:R-:W-:Y:S05]  /*39d60*/  BSYNC B2 ;  /* 0x0000000000027941 */ /* 0x000fea0003800000 */
.L_x_15741:
        /* <DEDUP_REMOVED lines=67> */
.L_x_15776:
[----:B------:R-:W-:-:S11]  /*3a1a0*/  DMUL R2, RZ, |R26| ;  /* 0x4000001aff027228 */ /* 0x000fd60000000000 */
.L_x_15777:
[----:B------:R-:W-:Y:S05]  /*3a1b0*/  BSYNC B0 ;  /* 0x0000000000007941 */ /* 0x000fea0003800000 */
.L_x_15775:
        /* <DEDUP_REMOVED lines=11> */
.L_x_15774:
        /* <DEDUP_REMOVED lines=53> */
.L_x_15773:
        /* <DEDUP_REMOVED lines=62> */
.L_x_15781:
[----:B------:R-:W-:-:S11]  /*3a9a0*/  DMUL R2, RZ, |R26| ;  /* 0x4000001aff027228 */ /* 0x000fd60000000000 */
.L_x_15782:
[----:B------:R-:W-:Y:S05]  /*3a9b0*/  BSYNC B0 ;  /* 0x0000000000007941 */ /* 0x000fea0003800000 */
.L_x_15780:
        /* <DEDUP_REMOVED lines=11> */
.L_x_15779:
        /* <DEDUP_REMOVED lines=53> */
.L_x_15772:
        /* <DEDUP_REMOVED lines=32> */
.L_x_15785:
[----:B------:R-:W-:Y:S05]  /*3afc0*/  BSYNC B3 ;  /* 0x0000000000037941 */ /* 0x000fea0003800000 */
.L_x_15784:
        /* <DEDUP_REMOVED lines=82> */
.L_x_15787:
[----:B------:R-:W-:Y:S02]  /*3b4f0*/  FSEL R6, RZ, 3.37028055040000000000e+12, P1 ;  /* 0x54442d18ff067808 */ /* 0x000fe40000800000 */
[----:B------:R-:W-:-:S07]  /*3b500*/  FSEL R7, RZ, 2.1426990032196044922, P1 ;  /* 0x400921fbff077808 */ /* 0x000fce0000800000 */
.L_x_15788:
[----:B------:R-:W-:Y:S05]  /*3b510*/  BSYNC B0 ;  /* 0x0000000000007941 */ /* 0x000fea0003800000 */
.L_x_15786:
[----:B------:R-:W-:Y:S01]  /*3b520*/  DADD R2, |R4|, |R2| ;  /* 0x0000000004027229 */ /* 0x000fe20000000602 */
[----:B------:R-:W-:-:S07]  /*3b530*/  LOP3.LUT R5, R7, 0x80000000, R5, 0xb8, !PT ;  /* 0x8000000007057812 */ /* 0x000fce00078eb805 */
[----:B------:R-:W-:-:S06]  /*3b540*/  DSETP.GTU.AND P0, PT, |R2|, +INF , PT ;  /* 0x7ff000000200742a */ /* 0x000fcc0003f0c200 */
[----:B------:R-:W-:Y:S02]  /*3b550*/  FSEL R2, R2, R6, P0 ;  /* 0x0000000602027208 */ /* 0x000fe40000000000 */
[----:B------:R-:W-:Y:S01]  /*3b560*/  FSEL R3, R3, R5, P0 ;  /* 0x0000000503037208 */ /* 0x000fe20000000000 */
[----:B------:R-:W-:Y:S06]  /*3b570*/  BRA `(.L_x_15778) ;  /* 0x0000000400dc7947 */ /* 0x000fec0003800000 */
.L_x_15783:
        /* <DEDUP_REMOVED lines=28> */
.L_x_15790:
[----:B------:R-:W-:Y:S05]  /*3b740*/  BSYNC B3 ;  /* 0x0000000000037941 */ /* 0x000fea0003800000 */
.L_x_15789:
        /* <DEDUP_REMOVED lines=82> */
.L_x_15792:
[----:B------:R-:W-:Y:S02]  /*3bc70*/  FSEL R6, RZ, 3.37028055040000000000e+12, P1 ;  /* 0x54442d18ff067808 */ /* 0x000fe40000800000 */
[----:B------:R-:W-:-:S07]  /*3bc80*/  FSEL R7, RZ, 2.1426990032196044922, P1 ;  /* 0x400921fbff077808 */ /* 0x000fce0000800000 */
.L_x_15793:
[----:B------:R-:W-:Y:S05]  /*3bc90*/  BSYNC B0 ;  /* 0x0000000000007941 */ /* 0x000fea0003800000 */
.L_x_15791:
[----:B------:R-:W-:Y:S01]  /*3bca0*/  DADD R2, |R4|, |R2| ;  /* 0x0000000004027229 */ /* 0x000fe20000000602 */
[----:B------:R-:W-:-:S07]  /*3bcb0*/  LOP3.LUT R5, R7, 0x80000000, R5, 0xb8, !PT ;  /* 0x8000000007057812 */ /* 0x000fce00078eb805 */
[----:B------:R-:W-:-:S06]  /*3bcc0*/  DSETP.GTU.AND P0, PT, |R2|, +INF , PT ;  /* 0x7ff000000200742a */ /* 0x000fcc0003f0c200 */
[----:B------:R-:W-:Y:S02]  /*3bcd0*/  FSEL R2, R2, R6, P0 ;  /* 0x0000000602027208 */ /* 0x000fe40000000000 */
[----:B------:R-:W-:-:S07]  /*3bce0*/  FSEL R3, R3, R5, P0 ;  /* 0x0000000503037208 */ /* 0x000fce0000000000 */
.L_x_15778:
[----:B------:R-:W-:Y:S05]  /*3bcf0*/  BSYNC B2 ;  /* 0x0000000000027941 */ /* 0x000fea0003800000 */
.L_x_15771:
[----:B------:R-:W-:Y:S01]  /*3bd00*/  DADD R4, -RZ, -R30 ;  /* 0x00000000ff047229 */ /* 0x000fe2000000091e */
[----:B------:R-:W-:-:S09]  /*3bd10*/  ISETP.NE.AND P0, PT, R46, RZ, PT ;  /* 0x000000ff2e00720c */ /* 0x000fd20003f05270 */
[----:B------:R-:W-:Y:S02]  /*3bd20*/  FSEL R36, R4, R30, !P0 ;  /* 0x0000001e04247208 */ /* 0x000fe40004000000 */
[----:B------:R-:W-:Y:S01]  /*3bd30*/  FSEL R37, R5, R31, !P0 ;  /* 0x0000001f05257208 */ /* 0x000fe20004000000 */
[----:B------:R-:W-:Y:S06]  /*3bd40*/  BRA `(.L_x_15794) ;  /* 0x0000003000287947 */ /* 0x000fec0003800000 */
.L_x_15706:
[----:B------:R-:W2:Y:S01]  /*3bd50*/  LDL.64 R2, [R1+0x8] ;  /* 0x0000080001027983 */ /* 0x000ea20000100a00 */
[----:B------:R-:W-:Y:S01]  /*3bd60*/  UMOV UR4, 0x54442d18 ;  /* 0x54442d1800047882 */ /* 0x000fe20000000000 */
[----:B------:R-:W-:Y:S01]  /*3bd70*/  UMOV UR5, 0x3ff921fb ;  /* 0x3ff921fb00057882 */ /* 0x000fe20000000000 */
[----:B------:R-:W-:Y:S02]  /*3bd80*/  DADD R36, -RZ, -R58 ;  /* 0x00000000ff247229 */ /* 0x000fe4000000093a */
[----:B--2---:R-:W-:-:S08]  /*3bd90*/  DADD R2, -R56, R2 ;  /* 0x0000000038027229 */ /* 0x004fd00000000102 */
[----:B------:R-:W-:Y:S01]  /*3bda0*/  DADD R2, R2, UR4 ;  /* 0x0000000402027e29 */ /* 0x000fe20008000000 */
[----:B------:R-:W-:Y:S10]  /*3bdb0*/  BRA `(.L_x_15794) ;  /* 0x00000030000c7947 */ /* 0x000ff40003800000 */
.L_x_15705:
[----:B------:R-:W-:Y:S01]  /*3bdc0*/  DADD R36, -RZ, -R58 ;  /* 0x00000000ff247229 */ /* 0x000fe2000000093a */
[----:B------:R-:W-:Y:S01]  /*3bdd0*/  CS2R R2, SRZ ;  /* 0x0000000000027805 */ /* 0x000fe2000001ff00 */
[----:B------:R-:W-:Y:S09]  /*3bde0*/  BRA `(.L_x_15794) ;  /* 0x0000003000007947 */ /* 0x000ff20003800000 */
.L_x_15704:
        /* <DEDUP_REMOVED lines=108> */
.L_x_15799:
[----:B------:R-:W-:Y:S05]  /*3c4b0*/  BSYNC B0 ;  /* 0x0000000000007941 */ /* 0x000fea0003800000 */
.L_x_15798:
        /* <DEDUP_REMOVED lines=8> */
.L_x_15801:
[----:B------:R-:W-:Y:S05]  /*3c540*/  BSYNC B3 ;  /* 0x0000000000037941 */ /* 0x000fea0003800000 */
.L_x_15800:
        /* <DEDUP_REMOVED lines=82> */
.L_x_15803:
[----:B------:R-:W-:-:S04]  /*3ca70*/  ISETP.GE.AND P0, PT, R57, RZ, PT ;  /* 0x000000ff3900720c */ /* 0x000fc80003f06270 */
[----:B------:R-:W-:Y:S02]  /*3ca80*/  FSEL R6, RZ, 3.37028055040000000000e+12, P0 ;  /* 0x54442d18ff067808 */ /* 0x000fe40000000000 */
[----:B------:R-:W-:-:S07]  /*3ca90*/  FSEL R7, RZ, 2.1426990032196044922, P0 ;  /* 0x400921fbff077808 */ /* 0x000fce0000000000 */
.L_x_15804:
[----:B------:R-:W-:Y:S05]  /*3caa0*/  BSYNC B0 ;  /* 0x0000000000007941 */ /* 0x000fea0003800000 */
.L_x_15802:
[----:B------:R-:W-:Y:S01]  /*3cab0*/  DADD R2, R2, R4 ;  /* 0x0000000002027229 */ /* 0x000fe20000000004 */
[----:B------:R-:W-:Y:S01]  /*3cac0*/  LOP3.LUT R5, R7, 0x80000000, R59, 0xb8, !PT ;  /* 0x8000000007057812 */ /* 0x000fe200078eb83b */
[----:B------:R-:W-:-:S06]  /*3cad0*/  DMUL R30, R30, 0.5 ;  /* 0x3fe000001e1e7828 */ /* 0x000fcc0000000000 */
[----:B------:R-:W-:-:S06]  /*3cae0*/  DSETP.GTU.AND P0, PT, |R2|, +INF , PT ;  /* 0x7ff000000200742a */ /* 0x000fcc0003f0c200 */
[----:B------:R-:W-:Y:S02]  /*3caf0*/  FSEL R2, R2, R6, P0 ;  /* 0x0000000602027208 */ /* 0x000fe40000000000 */
[----:B------:R-:W-:Y:S01]  /*3cb00*/  FSEL R3, R3, R5, P0 ;  /* 0x0000000503037208 */ /* 0x000fe20000000000 */
[----:B------:R-:W-:Y:S06]  /*3cb10*/  BRA `(.L_x_15805) ;  /* 0x0000002000387947 */ /* 0x000fec0003800000 */
.L_x_15797:
        /* <DEDUP_REMOVED lines=135> */
.L_x_15807:
[----:B------:R-:W-:Y:S05]  /*3d390*/  BSYNC B0 ;  /* 0x0000000000007941 */ /* 0x000fea0003800000 */
.L_x_15806:
        /* <DEDUP_REMOVED lines=8> */
.L_x_15809:
[----:B------:R-:W-:Y:S05]  /*3d420*/  BSYNC B3 ;  /* 0x0000000000037941 */ /* 0x000fea0003800000 */
.L_x_15808:
        /* <DEDUP_REMOVED lines=82> */
.L_x_15811:
[----:B------:R-:W-:-:S04]  /*3d950*/  ISETP.GE.AND P0, PT, R57, RZ, PT ;  /* 0x000000ff3900720c */ /* 0x000fc80003f06270 */
[----:B------:R-:W-:Y:S02]  /*3d960*/  FSEL R6, RZ, 3.37028055040000000000e+12, P0 ;  /* 0x54442d18ff067808 */ /* 0x000fe40000000000 */
[----:B------:R-:W-:-:S07]  /*3d970*/  FSEL R7, RZ, 2.1426990032196044922, P0 ;  /* 0x400921fbff077808 */ /* 0x000fce0000000000 */
.L_x_15812:
[----:B------:R-:W-:Y:S05]  /*3d980*/  BSYNC B0 ;  /* 0x0000000000007941 */ /* 0x000fea0003800000 */
.L_x_15810:
[----:B------:R-:W-:Y:S01]  /*3d990*/  DADD R2, R2, R4 ;  /* 0x0000000002027229 */ /* 0x000fe20000000004 */
[----:B------:R-:W-:-:S07]  /*3d9a0*/  LOP3.LUT R5, R7, 0x80000000, R59, 0xb8, !PT ;  /* 0x8000000007057812 */ /* 0x000fce00078eb83b */
[----:B------:R-:W-:-:S06]  /*3d9b0*/  DSETP.GTU.AND P0, PT, |R2|, +INF , PT ;  /* 0x7ff000000200742a */ /* 0x000fcc0003f0c200 */
[----:B------:R-:W-:Y:S02]  /*3d9c0*/  FSEL R2, R2, R6, P0 ;  /* 0x0000000602027208 */ /* 0x000fe40000000000 */
[----:B------:R-:W-:Y:S01]  /*3d9d0*/  FSEL R3, R3, R5, P0 ;  /* 0x0000000503037208 */ /* 0x000fe20000000000 */
[----:B------:R-:W-:Y:S06]  /*3d9e0*/  BRA `(.L_x_15805) ;  /* 0x0000001000847947 */ /* 0x000fec0003800000 */
.L_x_15796:
        /* <DEDUP_REMOVED lines=23> */
.L_x_15814:
[----:B------:R-:W-:Y:S05]  /*3db60*/  BSYNC B3 ;  /* 0x0000000000037941 */ /* 0x000fea0003800000 */
.L_x_15813:
        /* <DEDUP_REMOVED lines=24> */
[----:B------:R-:W-:Y:S01]  /*3dcf0*/  MOV R6, R16 ;  /* 0x0000001000067202 */ /* 0x000fe20000000f00 */
[----:B------:R-:W-:-:S07]  /*3dd00*/  IMAD.MOV.U32 R7, RZ, RZ, R17 ;  /* 0x000000ffff077224 */ /* 0x000fce00078e0011 */
.L_x_15816:
[----:B------:R-:W-:Y:S05]  /*3dd10*/  BSYNC B3 ;  /* 0x0000000000037941 */ /* 0x000fea0003800000 */
.L_x_15815:
        /* <DEDUP_REMOVED lines=136> */
.L_x_15818:
[----:B------:R-:W-:Y:S05]  /*3e5a0*/  BSYNC B0 ;  /* 0x0000000000007941 */ /* 0x000fea0003800000 */
.L_x_15817:
        /* <DEDUP_REMOVED lines=8> */
.L_x_15820:
[----:B------:R-:W-:Y:S05]  /*3e630*/  BSYNC B3 ;  /* 0x0000000000037941 */ /* 0x000fea0003800000 */
.L_x_15819:
        /* <DEDUP_REMOVED lines=82> */
.L_x_15822:
[----:B------:R-:W-:-:S04]  /*3eb60*/  ISETP.GE.AND P0, PT, R57, RZ, PT ;  /* 0x000000ff3900720c */ /* 0x000fc80003f06270 */
[----:B------:R-:W-:Y:S02]  /*3eb70*/  FSEL R6, RZ, 3.37028055040000000000e+12, P0 ;  /* 0x54442d18ff067808 */ /* 0x000fe40000000000 */
[----:B------:R-:W-:-:S07]  /*3eb80*/  FSEL R7, RZ, 2.1426990032196044922, P0 ;  /* 0x400921fbff077808 */ /* 0x000fce0000000000 */
.L_x_15823:
[----:B------:R-:W-:Y:S05]  /*3eb90*/  BSYNC B0 ;  /* 0x0000000000007941 */ /* 0x000fea0003800000 */
.L_x_15821:
[----:B------:R-:W-:Y:S01]  /*3eba0*/  DADD R2, R2, R4 ;  /* 0x0000000002027229 */ /* 0x000fe20000000004 */
[----:B------:R-:W-:Y:S01]  /*3ebb0*/  LOP3.LUT R5, R7, 0x80000000, R59, 0xb8, !PT ;  /* 0x8000000007057812 */ /* 0x000fe200078eb83b */
[----:B------:R-:W-:-:S06]  /*3ebc0*/  DADD R30, R30, 1 ;  /* 0x3ff000001e1e7429 */ /* 0x000fcc0000000000 */
[----:B------:R-:W-:-:S06]  /*3ebd0*/  DSETP.GTU.AND P0, PT, |R2|, +INF , PT ;  /* 0x7ff000000200742a */ /* 0x000fcc0003f0c200 */
[----:B------:R-:W-:Y:S02]  /*3ebe0*/  FSEL R2, R2, R6, P0 ;  /* 0x0000000602027208 */ /* 0x000fe40000000000 */
[----:B------:R-:W-:-:S07]  /*3ebf0*/  FSEL R3, R3, R5, P0 ;  /* 0x0000000503037208 */ /* 0x000fce0000000000 */
.L_x_15805:
[----:B------:R-:W-:Y:S05]  /*3ec00*/  BSYNC B2 ;  /* 0x0000000000027941 */ /* 0x000fea0003800000 */
.L_x_15795:
        /* <DEDUP_REMOVED lines=9> */
.L_x_15703:
        /* <DEDUP_REMOVED lines=21> */
.L_x_15794:
[----:B------:R-:W-:Y:S05]  /*3edf0*/  BSYNC B1 ;  /* 0x0000000000017941 */ /* 0x000fea0003800000 */
.L_x_15702:
        /* <DEDUP_REMOVED lines=11> */
.L_x_15825:
[----:B------:R-:W-:Y:S01]  /*3eeb0*/  DSETP.GTU.AND P0, PT, |R36|, +INF , PT ;  /* 0x7ff000002400742a */ /* 0x000fe20003f0c200 */
[----:B------:R-:W-:Y:S02]  /*3eec0*/  IMAD.MOV.U32 R38, RZ, RZ, R2 ;  /* 0x000000ffff267224 */ /* 0x000fe400078e0002 */
[----:B------:R-:W-:-:S11]  /*3eed0*/  IMAD.MOV.U32 R39, RZ, RZ, R3 ;  /* 0x000000ffff277224 */ /* 0x000fd600078e0003 */
[----:B------:R-:W-:-:S11]  /*3eee0*/  @!P0 DADD R36, -RZ, |R36| ;  /* 0x00000000ff248229 */ /* 0x000fd60000000524 */
.L_x_15826:
[----:B------:R-:W-:Y:S05]  /*3eef0*/  BSYNC B0 ;  /* 0x0000000000007941 */ /* 0x000fea0003800000 */
.L_x_15824:
[----:B------:R-:W-:Y:S01]  /*3ef00*/  MOV R6, 0x33145c07 ;  /* 0x33145c0700067802 */ /* 0x000fe20000000f00 */
[----:B------:R-:W-:Y:S01]  /*3ef10*/  IMAD.MOV.U32 R7, RZ, RZ, 0x3c91a626 ;  /* 0x3c91a626ff077424 */ /* 0x000fe200078e00ff */
        /* <DEDUP_REMOVED lines=60> */
[----:B------:R-:W-:Y:S02]  /*3f2e0*/  SEL R8, R18, R14, P3 ;  /* 0x0000000e12087207 */ /* 0x000fe40001800000 */
        /* <DEDUP_REMOVED lines=28> */
[----:B------:R-:W-:Y:S02]  /*3f4b0*/  LOP3.LUT R7, R6, 0x100000, RZ, 0xfc, !PT ;  /* 0x0010000006077812 */ /* 0x000fe400078efcff */
[----:B------:R-:W-:Y:S01]  /*3f4c0*/  MOV R6, RZ ;  /* 0x000000ff00067202 */ /* 0x000fe20000000f00 */
        /* <DEDUP_REMOVED lines=53> */
.L_x_15835:
[----:B------:R-:W-:Y:S05]  /*3f820*/  BSYNC B3 ;  /* 0x0000000000037941 */ /* 0x000fea0003800000 */
.L_x_15834:
        /* <DEDUP_REMOVED lines=81> */
.L_x_15833:
        /* <DEDUP_REMOVED lines=34> */
.L_x_15843:
[----:B------:R-:W-:Y:S05]  /*3ff60*/  BSYNC B4 ;  /* 0x0000000000047941 */ /* 0x000fea0003800000 */
.L_x_15842:
[----:B------:R-:W-:Y:S02]  /*3ff70*/  IMAD.MOV.U32 R26, RZ, RZ, R16 ;  /* 0x000000ffff1a7224 */ /* 0x000fe400078e0010 */
[----:B------:R-:W-:Y:S01]  /*3ff80*/  IMAD.MOV.U32 R27, RZ, RZ, R17 ;  /* 0x000000ffff1b7224 */ /* 0x000fe200078e0011 */
[----:B------:R-:W-:Y:S06]  /*3ff90*/  BRA `(.L_x_15841) ;  /* 0x0000000000047947 */ /* 0x000fec0003800000 */
.L_x_15840:
[----:B------:R-:W-:-:S11]  /*3ffa0*/  DADD R26, -R32, R44 ;  /* 0x00000000201a7229 */ /* 0x000fd6000000012c */
.L_x_15841:
[----:B------:R-:W-:Y:S05]  /*3ffb0*/  BSYNC B3 ;  /* 0x0000000000037941 */ /* 0x000fea0003800000 */
.L_x_15839:
        /* <DEDUP_REMOVED lines=29> */
.L_x_15848:
[----:B------:R-:W-:Y:S05]  /*40190*/  BSYNC B4 ;  /* 0x0000000000047941 */ /* 0x000fea0003800000 */
.L_x_15847:
[----:B------:R-:W-:Y:S05]  /*401a0*/  BRA `(.L_x_15846) ;  /* 0x0000000000047947 */ /* 0x000fea0003800000 */
.L_x_15845:
[----:B------:R-:W-:-:S11]  /*401b0*/  DADD R16, R46, -R10 ;  /* 0x000000002e107229 */ /* 0x000fd6000000080a */
.L_x_15846:
[----:B------:R-:W-:Y:S05]  /*401c0*/  BSYNC B3 ;  /* 0x0000000000037941 */ /* 0x000fea0003800000 */
.L_x_15844:
        /* <DEDUP_REMOVED lines=29> */
.L_x_15850:
[----:B------:R-:W-:Y:S05]  /*403a0*/  BSYNC B3 ;  /* 0x0000000000037941 */ /* 0x000fea0003800000 */
.L_x_15849:
        /* <DEDUP_REMOVED lines=85> */
.L_x_15851:
        /* <DEDUP_REMOVED lines=20> */
.L_x_15853:
[----:B------:R-:W-:Y:S05]  /*40a40*/  BSYNC B3 ;  /* 0x0000000000037941 */ /* 0x000fea0003800000 */
.L_x_15852:
        /* <DEDUP_REMOVED lines=30> */
.L_x_15838:
        /* <DEDUP_REMOVED lines=24> */
.L_x_15856:
[----:B------:R-:W-:Y:S05]  /*40db0*/  BSYNC B3 ;  /* 0x0000000000037941 */ /* 0x000fea0003800000 */
.L_x_15855:
        /* <DEDUP_REMOVED lines=25> */
.L_x_15859:
[----:B------:R-:W-:Y:S05]  /*40f50*/  BSYNC B3 ;  /* 0x0000000000037941 */ /* 0x000fea0003800000 */
.L_x_15858:
        /* <DEDUP_REMOVED lines=30> */
.L_x_15857:
        /* <DEDUP_REMOVED lines=75> */
.L_x_15860:
[----:B------:R-:W-:Y:S01]  /*415f0*/  MOV R6, 0x0 ;  /* 0x0000000000067802 */ /* 0x000fe20000000f00 */
[----:B------:R-:W-:Y:S01]  /*41600*/  IMAD.MOV.U32 R7, RZ, RZ, 0x7ff00000 ;  /* 0x7ff00000ff077424 */ /* 0x000fe200078e00ff */
[----:B------:R-:W-:-:S05]  /*41610*/  FSETP.NEU.FTZ.AND P0, PT, R9, RZ, PT ;  /* 0x000000ff0900720b */ /* 0x000fca0003f1d000 */
[----:B------:R-:W-:-:S10]  /*41620*/  DFMA R6, R8, R6, +INF ;  /* 0x7ff000000806742b */ /* 0x000fd40000000006 */
[----:B------:R-:W-:Y:S02]  /*41630*/  FSEL R30, R6, RZ, P0 ;  /* 0x000000ff061e7208 */ /* 0x000fe40000000000 */
[----:B------:R-:W-:Y:S01]  /*41640*/  FSEL R31, R7, -QNAN , P0 ;  /* 0xfff00000071f7808 */ /* 0x000fe20000000000 */
[----:B------:R-:W-:Y:S06]  /*41650*/  BRA `(.L_x_15836) ;  /* 0x0000000400287947 */ /* 0x000fec0003800000 */
.L_x_15854:
        /* <DEDUP_REMOVED lines=25> */
.L_x_15862:
[----:B------:R-:W-:Y:S05]  /*417f0*/  BSYNC B3 ;  /* 0x0000000000037941 */ /* 0x000fea0003800000 */
.L_x_15861:
        /* <DEDUP_REMOVED lines=21> */
.L_x_15864:
[----:B------:R-:W-:Y:S05]  /*41950*/  BSYNC B3 ;  /* 0x0000000000037941 */ /* 0x000fea0003800000 */
.L_x_15863:
[----:B------:R-:W-:Y:S02]  /*41960*/  IMAD.MOV.U32 R30, RZ, RZ, R16 ;  /* 0x000000ffff1e7224 */ /* 0x000fe400078e0010 */
[----:B------:R-:W-:Y:S01]  /*41970*/  IMAD.MOV.U32 R31, RZ, RZ, R17 ;  /* 0x000000ffff1f7224 */ /* 0x000fe200078e0011 */
[----:B------:R-:W-:Y:S06]  /*41980*/  BRA `(.L_x_15836) ;  /* 0x00000000005c7947 */ /* 0x000fec0003800000 */
.L_x_15837:
[----:B------:R-:W0:Y:S01]  /*41990*/  MUFU.RSQ64H R11, R5 ;  /* 0x00000005000b7308 */ /* 0x000e220000001c00 */
[----:B------:R-:W-:Y:S01]  /*419a0*/  IADD3 R10, R5, -0x3500000, RZ ;  /* 0xfcb00000050a7810 */ /* 0x000fe20007ffe0ff */
[----:B------:R-:W-:Y:S03]  /*419b0*/  BSSY B3, `(.L_x_15836) ;  /* 0x0000014000037945 */ /* 0x000fe60003800000 */
        /* <DEDUP_REMOVED lines=19> */
.L_x_15865:
[----:B------:R-:W-:Y:S05]  /*41af0*/  BSYNC B3 ;  /* 0x0000000000037941 */ /* 0x000fea0003800000 */
.L_x_15836:
[----:B------:R-:W-:Y:S05]  /*41b00*/  BSYNC B2 ;  /* 0x0000000000027941 */ /* 0x000fea0003800000 */
.L_x_15832:
        /* <DEDUP_REMOVED lines=24> */
[----:B------:R-:W-:Y:S02]  /*41c90*/  IMAD.MOV.U32 R26, RZ, RZ, R16 ;  /* 0x000000ffff1a7224 */ /* 0x000fe400078e0010 */
[----:B------:R-:W-:-:S07]  /*41ca0*/  IMAD.MOV.U32 R27, RZ, RZ, R17 ;  /* 0x000000ffff1b7224 */ /* 0x000fce00078e0011 */
.L_x_15869:
[----:B------:R-:W-:Y:S05]  /*41cb0*/  BSYNC B3 ;  /* 0x0000000000037941 */ /* 0x000fea0003800000 */
.L_x_15868:
        /* <DEDUP_REMOVED lines=39> */
.L_x_15877:
[----:B------:R-:W-:Y:S05]  /*41f30*/  BSYNC B4 ;  /* 0x0000000000047941 */ /* 0x000fea0003800000 */
.L_x_15876:
[----:B------:R-:W-:Y:S02]  /*41f40*/  IMAD.MOV.U32 R52, RZ, RZ, R16 ;  /* 0x000000ffff347224 */ /* 0x000fe400078e0010 */
[----:B------:R-:W-:Y:S01]  /*41f50*/  IMAD.MOV.U32 R53, RZ, RZ, R17 ;  /* 0x000000ffff357224 */ /* 0x000fe200078e0011 */
[----:B------:R-:W-:Y:S06]  /*41f60*/  BRA `(.L_x_15875) ;  /* 0x0000000000047947 */ /* 0x000fec0003800000 */
.L_x_15874:
[----:B------:R-:W-:-:S11]  /*41f70*/  DADD R52, -R32, R44 ;  /* 0x0000000020347229 */ /* 0x000fd6000000012c */
.L_x_15875:
[----:B------:R-:W-:Y:S05]  /*41f80*/  BSYNC B3 ;  /* 0x0000000000037941 */ /* 0x000fea0003800000 */
.L_x_15873:
        /* <DEDUP_REMOVED lines=26> */
.L_x_15882:
[----:B------:R-:W-:Y:S05]  /*42130*/  BSYNC B4 ;  /* 0x0000000000047941 */ /* 0x000fea0003800000 */
.L_x_15881:
[----:B------:R-:W-:Y:S02]  /*42140*/  IMAD.MOV.U32 R4, RZ, RZ, R16 ;  /* 0x000000ffff047224 */ /* 0x000fe400078e0010 */
[----:B------:R-:W-:Y:S01]  /*42150*/  IMAD.MOV.U32 R5, RZ, RZ, R17 ;  /* 0x000000ffff057224 */ /* 0x000fe200078e0011 */
[----:B------:R-:W-:Y:S06]  /*42160*/  BRA `(.L_x_15880) ;  /* 0x0000000000047947 */ /* 0x000fec0003800000 */
.L_x_15879:
[----:B------:R-:W-:-:S11]  /*42170*/  DADD R4, -R34, R46 ;  /* 0x0000000022047229 */ /* 0x000fd6000000012e */
.L_x_15880:
[----:B------:R-:W-:Y:S05]  /*42180*/  BSYNC B3 ;  /* 0x0000000000037941 */ /* 0x000fea0003800000 */
.L_x_15878:
        /* <DEDUP_REMOVED lines=29> */
.L_x_15884:
[----:B------:R-:W-:Y:S05]  /*42360*/  BSYNC B3 ;  /* 0x0000000000037941 */ /* 0x000fea0003800000 */
.L_x_15883:
[----:B------:R-:W-:Y:S01]  /*42370*/  PLOP3.LUT P0, PT, PT, PT, PT, 0x80, 0x0 ;  /* 0x000000000000781c */ /* 0x000fe20003f0f070 */
[----:B------:R-:W-:-:S12]  /*42380*/  BRA `(.L_x_15870) ;  /* 0x0000000800587947 */ /* 0x000fd80003800000 */
.L_x_15872:
        /* <DEDUP_REMOVED lines=29> */
.L_x_15887:
[----:B------:R-:W-:Y:S05]  /*42560*/  BSYNC B3 ;  /* 0x0000000000037941 */ /* 0x000fea0003800000 */
.L_x_15886:
[----:B------:R-:W-:Y:S01]  /*42570*/  PLOP3.LUT P0, PT, PT, PT, PT, 0x80, 0x0 ;  /* 0x000000000000781c */ /* 0x000fe20003f0f070 */
[----:B------:R-:W-:-:S12]  /*42580*/  BRA `(.L_x_15870) ;  /* 0x0000000400d87947 */ /* 0x000fd80003800000 */
.L_x_15885:
        /* <DEDUP_REMOVED lines=29> */
.L_x_15889:
[----:B------:R-:W-:Y:S05]  /*42760*/  BSYNC B3 ;  /* 0x0000000000037941 */ /* 0x000fea0003800000 */
.L_x_15888:
        /* <DEDUP_REMOVED lines=21> */
.L_x_15891:
[----:B------:R-:W-:Y:S05]  /*428c0*/  BSYNC B3 ;  /* 0x0000000000037941 */ /* 0x000fea0003800000 */
.L_x_15890:
[----:B------:R-:W-:Y:S01]  /*428d0*/  DMUL R2, R2, 8.11296384146066816958e+31 ;  /* 0x4690000002027828 */ /* 0x000fe20000000000 */
[----:B------:R-:W-:Y:S01]  /*428e0*/  PLOP3.LUT P0, PT, PT, PT, PT, 0x80, 0x0 ;  /* 0x000000000000781c */ /* 0x000fe20003f0f070 */
[----:B------:R-:W-:Y:S02]  /*428f0*/  IMAD.MOV.U32 R4, RZ, RZ, R16 ;  /* 0x000000ffff047224 */ /* 0x000fe400078e0010 */
[----:B------:R-:W-:Y:S01]  /*42900*/  IMAD.MOV.U32 R5, RZ, RZ, R17 ;  /* 0x000000ffff057224 */ /* 0x000fe200078e0011 */
[----:B------:R-:W-:Y:S09]  /*42910*/  BRA `(.L_x_15870) ;  /* 0x0000000000f47947 */ /* 0x000ff20003800000 */
.L_x_15871:
        /* <DEDUP_REMOVED lines=24> */
.L_x_15893:
[----:B------:R-:W-:Y:S05]  /*42aa0*/  BSYNC B3 ;  /* 0x0000000000037941 */ /* 0x000fea0003800000 */
.L_x_15892:
        /* <DEDUP_REMOVED lines=28> */
[----:B------:R-:W-:-:S07]  /*42c70*/  MOV R6, R0 ;  /* 0x0000000000067202 */ /* 0x000fce0000000f00 */
.L_x_15895:
[----:B------:R-:W-:Y:S05]  /*42c80*/  BSYNC B3 ;  /* 0x0000000000037941 */ /* 0x000fea0003800000 */
.L_x_15894:
[----:B------:R-:W-:Y:S01]  /*42c90*/  DMUL R4, R6, R16 ;  /* 0x0000001006047228 */ /* 0x000fe20000000000 */
[----:B------:R-:W-:Y:S01]  /*42ca0*/  PLOP3.LUT P0, PT, PT, PT, PT, 0x80, 0x0 ;  /* 0x000000000000781c */ /* 0x000fe20003f0f070 */
[----:B------:R-:W-:-:S12]  /*42cb0*/  BRA `(.L_x_15870) ;  /* 0x00000000000c7947 */ /* 0x000fd80003800000 */
.L_x_15867:
[----:B------:R-:W-:Y:S01]  /*42cc0*/  DMUL R4, R28, 9.00719925474099200000e+15 ;  /* 0x434000001c047828 */ /* 0x000fe20000000000 */
[----:B------:R-:W-:Y:S01]  /*42cd0*/  PLOP3.LUT P0, PT, PT, PT, PT, 0x80, 0x0 ;  /* 0x000000000000781c */ /* 0x000fe20003f0f070 */
[----:B------:R-:W-:-:S12]  /*42ce0*/  DMUL R2, R2, 9.00719925474099200000e+15 ;  /* 0x4340000002027828 */ /* 0x000fd80000000000 */
.L_x_15870:
[----:B------:R-:W-:Y:S05]  /*42cf0*/  BSYNC B2 ;  /* 0x0000000000027941 */ /* 0x000fea0003800000 */
.L_x_15866:
        /* <DEDUP_REMOVED lines=67> */
.L_x_15901:
[----:B------:R-:W-:-:S11]  /*43130*/  DMUL R2, RZ, |R26| ;  /* 0x4000001aff027228 */ /* 0x000fd60000000000 */
.L_x_15902:
[----:B------:R-:W-:Y:S05]  /*43140*/  BSYNC B0 ;  /* 0x0000000000007941 */ /* 0x000fea0003800000 */
.L_x_15900:
        /* <DEDUP_REMOVED lines=11> */
.L_x_15899:
        /* <DEDUP_REMOVED lines=53> */
.L_x_15898:
        /* <DEDUP_REMOVED lines=62> */
.L_x_15906:
[----:B------:R-:W-:-:S11]  /*43930*/  DMUL R2, RZ, |R26| ;  /* 0x4000001aff027228 */ /* 0x000fd60000000000 */
.L_x_15907:
[----:B------:R-:W-:Y:S05]  /*43940*/  BSYNC B0 ;  /* 0x0000000000007941 */ /* 0x000fea0003800000 */
.L_x_15905:
        /* <DEDUP_REMOVED lines=11> */
.L_x_15904:
        /* <DEDUP_REMOVED lines=12> */
[----:B------:R-:W-:Y:S01]  /*43ac0*/  @!P0 MOV R6, 0x33145c07 ;  /* 0x33145c0700068802 */ /* 0x000fe20000000f00 */
[----:B------:R-:W-:-:S04]  /*43ad0*/  @!P0 IMAD.MOV.U32 R7, RZ, RZ, 0x3c91a626 ;  /* 0x3c91a626ff078424 */ /* 0x000fc800078e00ff */
        /* <DEDUP_REMOVED lines=39> */
.L_x_15897:
        /* <DEDUP_REMOVED lines=32> */
.L_x_15910:
[----:B------:R-:W-:Y:S05]  /*43f50*/  BSYNC B3 ;  /* 0x0000000000037941 */ /* 0x000fea0003800000 */
.L_x_15909:
        /* <DEDUP_REMOVED lines=82> */
.L_x_15912:
[----:B------:R-:W-:Y:S02]  /*44480*/  FSEL R6, RZ, 3.37028055040000000000e+12, P1 ;  /* 0x54442d18ff067808 */ /* 0x000fe40000800000 */
[----:B------:R-:W-:-:S07]  /*44490*/  FSEL R7, RZ, 2.1426990032196044922, P1 ;  /* 0x400921fbff077808 */ /* 0x000fce0000800000 */
.L_x_15913:
[----:B------:R-:W-:Y:S05]  /*444a0*/  BSYNC B0 ;  /* 0x0000000000007941 */ /* 0x000fea0003800000 */
.L_x_15911:
[----:B------:R-:W-:Y:S01]  /*444b0*/  DADD R2, |R4|, |R2| ;  /* 0x0000000004027229 */ /* 0x000fe20000000602 */
[----:B------:R-:W-:-:S07]  /*444c0*/  LOP3.LUT R5, R7, 0x80000000, R5, 0xb8, !PT ;  /* 0x8000000007057812 */ /* 0x000fce00078eb805 */
[----:B------:R-:W-:-:S06]  /*444d0*/  DSETP.GTU.AND P0, PT, |R2|, +INF , PT ;  /* 0x7ff000000200742a */ /* 0x000fcc0003f0c200 */
[----:B------:R-:W-:Y:S02]  /*444e0*/  FSEL R2, R2, R6, P0 ;  /* 0x0000000602027208 */ /* 0x000fe40000000000 */
[----:B------:R-:W-:Y:S01]  /*444f0*/  FSEL R3, R3, R5, P0 ;  /* 0x0000000503037208 */ /* 0x000fe20000000000 */
[----:B------:R-:W-:Y:S06]  /*44500*/  BRA `(.L_x_15903) ;  /* 0x0000000400dc7947 */ /* 0x000fec0003800000 */
.L_x_15908:
        /* <DEDUP_REMOVED lines=28> */
.L_x_15915:
[----:B------:R-:W-:Y:S05]  /*446d0*/  BSYNC B3 ;  /* 0x0000000000037941 */ /* 0x000fea0003800000 */
.L_x_15914:
        /* <DEDUP_REMOVED lines=82> */
.L_x_15917:
[----:B------:R-:W-:Y:S02]  /*44c00*/  FSEL R6, RZ, 3.37028055040000000000e+12, P1 ;  /* 0x54442d18ff067808 */ /* 0x000fe40000800000 */
[----:B------:R-:W-:-:S07]  /*44c10*/  FSEL R7, RZ, 2.1426990032196044922, P1 ;  /* 0x400921fbff077808 */ /* 0x000fce0000800000 */
.L_x_15918:
[----:B------:R-:W-:Y:S05]  /*44c20*/  BSYNC B0 ;  /* 0x0000000000007941 */ /* 0x000fea0003800000 */
.L_x_15916:
[----:B------:R-:W-:Y:S01]  /*44c30*/  DADD R2, |R4|, |R2| ;  /* 0x0000000004027229 */ /* 0x000fe20000000602 */
[----:B------:R-:W-:-:S07]  /*44c40*/  LOP3.LUT R5, R7, 0x80000000, R5, 0xb8, !PT ;  /* 0x8000000007057812 */ /* 0x000fce00078eb805 */
[----:B------:R-:W-:-:S06]  /*44c50*/  DSETP.GTU.AND P0, PT, |R2|, +INF , PT ;  /* 0x7ff000000200742a */ /* 0x000fcc0003f0c200 */
[----:B------:R-:W-:Y:S02]  /*44c60*/  FSEL R2, R2, R6, P0 ;  /* 0x0000000602027208 */ /* 0x000fe40000000000 */
[----:B------:R-:W-:-:S07]  /*44c70*/  FSEL R3, R3, R5, P0 ;  /* 0x0000000503037208 */ /* 0x000fce0000000000 */
.L_x_15903:
[----:B------:R-:W-:Y:S05]  /*44c80*/  BSYNC B2 ;  /* 0x0000000000027941 */ /* 0x000fea0003800000 */
.L_x_15896:
[----:B------:R-:W-:Y:S01]  /*44c90*/  DADD R4, -RZ, -R30 ;  /* 0x00000000ff047229 */ /* 0x000fe2000000091e */
[----:B------:R-:W-:-:S09]  /*44ca0*/  ISETP.NE.AND P0, PT, R54, RZ, PT ;  /* 0x000000ff3600720c */ /* 0x000fd20003f05270 */
[----:B------:R-:W-:Y:S02]  /*44cb0*/  FSEL R8, R4, R30, !P0 ;  /* 0x0000001e04087208 */ /* 0x000fe40004000000 */
[----:B------:R-:W-:Y:S01]  /*44cc0*/  FSEL R9, R5, R31, !P0 ;  /* 0x0000001f05097208 */ /* 0x000fe20004000000 */
[----:B------:R-:W-:Y:S06]  /*44cd0*/  BRA `(.L_x_15919) ;  /* 0x0000003000287947 */ /* 0x000fec0003800000 */
.L_x_15831:
[----:B------:R-:W2:Y:S01]  /*44ce0*/  LDL.64 R2, [R1+0x8] ;  /* 0x0000080001027983 */ /* 0x000ea20000100a00 */
[----:B------:R-:W-:Y:S01]  /*44cf0*/  UMOV UR4, 0x54442d18 ;  /* 0x54442d1800047882 */ /* 0x000fe20000000000 */
[----:B------:R-:W-:Y:S01]  /*44d00*/  UMOV UR5, 0x3ff921fb ;  /* 0x3ff921fb00057882 */ /* 0x000fe20000000000 */
[----:B------:R-:W-:Y:S02]  /*44d10*/  DADD R8, -RZ, -R62 ;  /* 0x00000000ff087229 */ /* 0x000fe4000000093e */
[----:B--2---:R-:W-:-:S08]  /*44d20*/  DADD R2, -R60, R2 ;  /* 0x000000003c027229 */ /* 0x004fd00000000102 */
[----:B------:R-:W-:Y:S01]  /*44d30*/  DADD R2, R2, UR4 ;  /* 0x0000000402027e29 */ /* 0x000fe20008000000 */
[----:B------:R-:W-:Y:S10]  /*44d40*/  BRA `(.L_x_15919) ;  /* 0x00000030000c7947 */ /* 0x000ff40003800000 */
.L_x_15830:
[----:B------:R-:W-:Y:S01]  /*44d50*/  DADD R8, -RZ, -R62 ;  /* 0x00000000ff087229 */ /* 0x000fe2000000093e */
[----:B------:R-:W-:Y:S01]  /*44d60*/  CS2R R2, SRZ ;  /* 0x0000000000027805 */ /* 0x000fe2000001ff00 */
[----:B------:R-:W-:Y:S09]  /*44d70*/  BRA `(.L_x_15919) ;  /* 0x0000003000007947 */ /* 0x000ff20003800000 */
.L_x_15829:
        /* <DEDUP_REMOVED lines=108> */
.L_x_15924:
[----:B------:R-:W-:Y:S05]  /*45440*/  BSYNC B0 ;  /* 0x0000000000007941 */ /* 0x000fea0003800000 */
.L_x_15923:
        /* <DEDUP_REMOVED lines=8> */
.L_x_15926:
[----:B------:R-:W-:Y:S05]  /*454d0*/  BSYNC B3 ;  /* 0x0000000000037941 */ /* 0x000fea0003800000 */
.L_x_15925:
        /* <DEDUP_REMOVED lines=82> */
.L_x_15928:
[----:B------:R-:W-:-:S04]  /*45a00*/  ISETP.GE.AND P0, PT, R61, RZ, PT ;  /* 0x000000ff3d00720c */ /* 0x000fc80003f06270 */
[----:B------:R-:W-:Y:S02]  /*45a10*/  FSEL R6, RZ, 3.37028055040000000000e+12, P0 ;  /* 0x54442d18ff067808 */ /* 0x000fe40000000000 */
[----:B------:R-:W-:-:S07]  /*45a20*/  FSEL R7, RZ, 2.1426990032196044922, P0 ;  /* 0x400921fbff077808 */ /* 0x000fce0000000000 */
.L_x_15929:
[----:B------:R-:W-:Y:S05]  /*45a30*/  BSYNC B0 ;  /* 0x0000000000007941 */ /* 0x000fea0003800000 */
.L_x_15927:
[----:B------:R-:W-:Y:S01]  /*45a40*/  DADD R2, R2, R4 ;  /* 0x0000000002027229 */ /* 0x000fe20000000004 */
[----:B------:R-:W-:Y:S01]  /*45a50*/  LOP3.LUT R5, R7, 0x80000000, R63, 0xb8, !PT ;  /* 0x8000000007057812 */ /* 0x000fe200078eb83f */
[----:B------:R-:W-:-:S06]  /*45a60*/  DMUL R30, R30, 0.5 ;  /* 0x3fe000001e1e7828 */ /* 0x000fcc0000000000 */
[----:B------:R-:W-:-:S06]  /*45a70*/  DSETP.GTU.AND P0, PT, |R2|, +INF , PT ;  /* 0x7ff000000200742a */ /* 0x000fcc0003f0c200 */
[----:B------:R-:W-:Y:S02]  /*45a80*/  FSEL R2, R2, R6, P0 ;  /* 0x0000000602027208 */ /* 0x000fe40000000000 */
[----:B------:R-:W-:Y:S01]  /*45a90*/  FSEL R3, R3, R5, P0 ;  /* 0x0000000503037208 */ /* 0x000fe20000000000 */
[----:B------:R-:W-:Y:S06]  /*45aa0*/  BRA `(.L_x_15930) ;  /* 0x0000002000387947 */ /* 0x000fec0003800000 */
.L_x_15922:
        /* <DEDUP_REMOVED lines=135> */
.L_x_15932:
[----:B------:R-:W-:Y:S05]  /*46320*/  BSYNC B0 ;  /* 0x0000000000007941 */ /* 0x000fea0003800000 */
.L_x_15931:
        /* <DEDUP_REMOVED lines=8> */
.L_x_15934:
[----:B------:R-:W-:Y:S05]  /*463b0*/  BSYNC B3 ;  /* 0x0000000000037941 */ /* 0x000fea0003800000 */
.L_x_15933:
        /* <DEDUP_REMOVED lines=82> */
.L_x_15936:
[----:B------:R-:W-:-:S04]  /*468e0*/  ISETP.GE.AND P0, PT, R61, RZ, PT ;  /* 0x000000ff3d00720c */ /* 0x000fc80003f06270 */
[----:B------:R-:W-:Y:S02]  /*468f0*/  FSEL R6, RZ, 3.37028055040000000000e+12, P0 ;  /* 0x54442d18ff067808 */ /* 0x000fe40000000000 */
[----:B------:R-:W-:-:S07]  /*46900*/  FSEL R7, RZ, 2.1426990032196044922, P0 ;  /* 0x400921fbff077808 */ /* 0x000fce0000000000 */
.L_x_15937:
[----:B------:R-:W-:Y:S05]  /*46910*/  BSYNC B0 ;  /* 0x0000000000007941 */ /* 0x000fea0003800000 */
.L_x_15935:
[----:B------:R-:W-:Y:S01]  /*46920*/  DADD R2, R2, R4 ;  /* 0x0000000002027229 */ /* 0x000fe20000000004 */
[----:B------:R-:W-:-:S07]  /*46930*/  LOP3.LUT R5, R7, 0x80000000, R63, 0xb8, !PT ;  /* 0x8000000007057812 */ /* 0x000fce00078eb83f */
[----:B------:R-:W-:-:S06]  /*46940*/  DSETP.GTU.AND P0, PT, |R2|, +INF , PT ;  /* 0x7ff000000200742a */ /* 0x000fcc0003f0c200 */
[----:B------:R-:W-:Y:S02]  /*46950*/  FSEL R2, R2, R6, P0 ;  /* 0x0000000602027208 */ /* 0x000fe40000000000 */
[----:B------:R-:W-:Y:S01]  /*46960*/  FSEL R3, R3, R5, P0 ;  /* 0x0000000503037208 */ /* 0x000fe20000000000 */
[----:B------:R-:W-:Y:S06]  /*46970*/  BRA `(.L_x_15930) ;  /* 0x0000001000847947 */ /* 0x000fec0003800000 */
.L_x_15921:
        /* <DEDUP_REMOVED lines=23> */
.L_x_15939:
[----:B------:R-:W-:Y:S05]  /*46af0*/  BSYNC B3 ;  /* 0x0000000000037941 */ /* 0x000fea0003800000 */
.L_x_15938:
[----:B------:R-:W0:Y:S01]  /*46b00*/  MUFU.RCP64H R7, 2.718280792236328125 ;  /* 0x4005bf0a00077908 */ /* 0x000e220000001800 */
[----:B------:R-:W-:Y:S01]  /*46b10*/  IMAD.MOV.U32 R8, RZ, RZ, -0x74eba897 ;  /* 0x8b145769ff087424 */ /* 0x000fe200078e00ff */
[----:B------:R-:W-:Y:S01]  /*46b20*/  MOV R6, 0x1 ;  /* 0x0000000100067802 */ /* 0x000fe20000000f00 */
[----:B------:R-:W-:Y:S01]  /*46b30*/  IMAD.MOV.U32 R9, RZ, RZ, 0x4005bf0a ;  /* 0x4005bf0aff097424 */ /* 0x000fe200078e00ff */
[----:B------:R-:W-:Y:S01]  /*46b40*/  FSETP.GEU.AND P1, PT, |R63|, 6.5827683646048100446e-37, PT ;  /* 0x036000003f00780b */ /* 0x000fe20003f2e200 */
[----:B------:R-:W-:Y:S01]  /*46b50*/  BSSY B3, `(.L_x_15940) ;  /* 0x0000015000037945 */ /* 0x000fe20003800000 */
[----:B------:R-:W-:-:S03]  /*46b60*/  DADD R30, -RZ, |R16| ;  /* 0x00000000ff1e7229 */ /* 0x000fc60000000510 */
        /* <DEDUP_REMOVED lines=19> */
.L_x_15941:
[----:B------:R-:W-:Y:S05]  /*46ca0*/  BSYNC B3 ;  /* 0x0000000000037941 */ /* 0x000fea0003800000 */
.L_x_15940:
        /* <DEDUP_REMOVED lines=136> */
.L_x_15943:
[----:B------:R-:W-:Y:S05]  /*47530*/  BSYNC B0 ;  /* 0x0000000000007941 */ /* 0x000fea0003800000 */
.L_x_15942:
        /* <DEDUP_REMOVED lines=8> */
.L_x_15945:
[----:B------:R-:W-:Y:S05]  /*475c0*/  BSYNC B3 ;  /* 0x0000000000037941 */ /* 0x000fea0003800000 */
.L_x_15944:
        /* <DEDUP_REMOVED lines=82> */
.L_x_15947:
[----:B------:R-:W-:-:S04]  /*47af0*/  ISETP.GE.AND P0, PT, R61, RZ, PT ;  /* 0x000000ff3d00720c */ /* 0x000fc80003f06270 */
[----:B------:R-:W-:Y:S02]  /*47b00*/  FSEL R6, RZ, 3.37028055040000000000e+12, P0 ;  /* 0x54442d18ff067808 */ /* 0x000fe40000000000 */
[----:B------:R-:W-:-:S07]  /*47b10*/  FSEL R7, RZ, 2.1426990032196044922, P0 ;  /* 0x400921fbff077808 */ /* 0x000fce0000000000 */
.L_x_15948:
[----:B------:R-:W-:Y:S05]  /*47b20*/  BSYNC B0 ;  /* 0x0000000000007941 */ /* 0x000fea0003800000 */
.L_x_15946:
[----:B------:R-:W-:Y:S01]  /*47b30*/  DADD R2, R2, R4 ;  /* 0x0000000002027229 */ /* 0x000fe20000000004 */
[----:B------:R-:W-:Y:S01]  /*47b40*/  LOP3.LUT R5, R7, 0x80000000, R63, 0xb8, !PT ;  /* 0x8000000007057812 */ /* 0x000fe200078eb83f */
[----:B------:R-:W-:-:S06]  /*47b50*/  DADD R30, R30, 1 ;  /* 0x3ff000001e1e7429 */ /* 0x000fcc0000000000 */
[----:B------:R-:W-:-:S06]  /*47b60*/  DSETP.GTU.AND P0, PT, |R2|, +INF , PT ;  /* 0x7ff000000200742a */ /* 0x000fcc0003f0c200 */
[----:B------:R-:W-:Y:S02]  /*47b70*/  FSEL R2, R2, R6, P0 ;  /* 0x0000000602027208 */ /* 0x000fe40000000000 */
[----:B------:R-:W-:-:S07]  /*47b80*/  FSEL R3, R3, R5, P0 ;  /* 0x0000000503037208 */ /* 0x000fce0000000000 */
.L_x_15930:
[----:B------:R-:W-:Y:S05]  /*47b90*/  BSYNC B2 ;  /* 0x0000000000027941 */ /* 0x000fea0003800000 */
.L_x_15920:
        /* <DEDUP_REMOVED lines=9> */
.L_x_15828:
        /* <DEDUP_REMOVED lines=21> */
.L_x_15919:
[----:B------:R-:W-:Y:S05]  /*47d80*/  BSYNC B1 ;  /* 0x0000000000017941 */ /* 0x000fea0003800000 */
.L_x_15827:
        /* <DEDUP_REMOVED lines=11> */
.L_x_15950:
[----:B------:R-:W-:Y:S01]  /*47e40*/  DSETP.GTU.AND P0, PT, |R8|, +INF , PT ;  /* 0x7ff000000800742a */ /* 0x000fe20003f0c200 */
[----:B------:R-:W-:Y:S02]  /*47e50*/  IMAD.MOV.U32 R10, RZ, RZ, R2 ;  /* 0x000000ffff0a7224 */ /* 0x000fe400078e0002 */
[----:B------:R-:W-:-:S11]  /*47e60*/  IMAD.MOV.U32 R11, RZ, RZ, R3 ;  /* 0x000000ffff0b7224 */ /* 0x000fd600078e0003 */
[----:B------:R-:W-:-:S11]  /*47e70*/  @!P0 DADD R8, -RZ, |R8| ;  /* 0x00000000ff088229 */ /* 0x000fd60000000508 */
.L_x_15951:
[----:B------:R-:W-:Y:S05]  /*47e80*/  BSYNC B0 ;  /* 0x0000000000007941 */ /* 0x000fea0003800000 */
.L_x_15949:
[----:B------:R-:W2:Y:S01]  /*47e90*/  LDL.LU.64 R4, [R1+0x10] ;  /* 0x0000100001047983 */ /* 0x000ea20000300a00 */
[----:B------:R-:W0:Y:S03]  /*47ea0*/  LDC.64 R2, c[0x0][0x218] ;  /* 0x00008600ff027b82 */ /* 0x000e260000000a00 */
[----:B------:R-:W2:Y:S01]  /*47eb0*/  LDL.LU.64 R6, [R1+0x18] ;  /* 0x0000180001067983 */ /* 0x000ea20000300a00 */
[----:B0-----:R-:W-:-:S04]  /*47ec0*/  IMAD.WIDE.U32 R2, R77, 0x10, R2 ;  /* 0x000000104d027825 */ /* 0x001fc800078e0002 */
[----:B------:R-:W-:-:S05]  /*47ed0*/  IMAD.WIDE R2, R76, 0x20, R2 ;  /* 0x000000204c027825 */ /* 0x000fca00078e0202 */
[----:B------:R-:W-:Y:S04]  /*47ee0*/  STG.E.128 desc[UR6][R2.64+0x10], R72 ;  /* 0x0000104802007986 */ /* 0x000fe8000c101d06 */
[----:B------:R-:W-:Y:S04]  /*47ef0*/  STG.E.128 desc[UR6][R2.64+0x1000], R68 ;  /* 0x0010004402007986 */ /* 0x000fe8000c101d06 */
[----:B------:R-:W-:Y:S04]  /*47f00*/  STG.E.128 desc[UR6][R2.64+0x1010], R64 ;  /* 0x0010104002007986 */ /* 0x000fe8000c101d06 */
[----:B------:R-:W-:Y:S04]  /*47f10*/  STG.E.128 desc[UR6][R2.64+0x2000], R48 ;  /* 0x0020003002007986 */ /* 0x000fe8000c101d06 */
[----:B------:R-:W-:Y:S04]  /*47f20*/  STG.E.128 desc[UR6][R2.64+0x2010], R40 ;  /* 0x0020102802007986 */ /* 0x000fe8000c101d06 */
[----:B------:R-:W-:Y:S04]  /*47f30*/  STG.E.128 desc[UR6][R2.64+0x3000], R36 ;  /* 0x0030002402007986 */ /* 0x000fe8000c101d06 */
[----:B------:R-:W-:Y:S04]  /*47f40*/  STG.E.128 desc[UR6][R2.64+0x3010], R8 ;  /* 0x0030100802007986 */ /* 0x000fe8000c101d06 */
[----:B--2---:R-:W-:Y:S01]  /*47f50*/  STG.E.128 desc[UR6][R2.64], R4 ;  /* 0x0000000402007986 */ /* 0x004fe2000c101d06 */
[----:B------:R-:W-:Y:S05]  /*47f60*/  EXIT ;  /* 0x000000000000794d */ /* 0x000fea0003800000 */
.L_x_14951:
[----:B------:R-:W0:Y:S01]  /*47f70*/  S2R R0, SR_TID.X ;  /* 0x0000000000007919 */ /* 0x000e220000002100 */
[----:B------:R-:W-:Y:S02]  /*47f80*/  CS2R R34, SRZ ;  /* 0x0000000000227805 */ /* 0x000fe4000001ff00 */
        /* <DEDUP_REMOVED lines=9> */
[----:B------:R-:W-:Y:S01]  /*48020*/  @!P5 IADD3 R21, R77, R0, RZ ;  /* 0x000000004d15d210 */ /* 0x000fe20007ffe0ff */
[----:B------:R-:W-:Y:S01]  /*48030*/  @!P5 VIADD R0, R0, 0x80 ;  /* 0x000000800000d836 */ /* 0x000fe20000000000 */
[----:B------:R-:W1:Y:S01]  /*48040*/  @!P5 LDC.64 R6, c[0x0][0x220] ;  /* 0x00008800ff06db82 */ /* 0x000e620000000a00 */
[----:B0-----:R-:W-:-:S03]  /*48050*/  @!P6 IMAD.WIDE.U32 R4, R5, 0x10, R2 ;  /* 0x000000100504e825 */ /* 0x001fc600078e0002 */
[C---:B------:R-:W-:Y:S02]  /*48060*/  ISETP.GE.AND P4, PT, R0.reuse, R76, PT ;  /* 0x0000004c0000720c */ /* 0x040fe40003f86270 */
[----:B------:R0:W5:Y:S02]  /*48070*/  @!P6 LDG.E.128 R32, desc[UR6][R4.64] ;  /* 0x000000060420e981 */ /* 0x000164000c1e1d00 */
[----:B------:R-:W2:Y:S09]  /*48080*/  @!P0 LDC.64 R2, c[0x0][0x220] ;  /* 0x00008800ff028b82 */ /* 0x000eb20000000a00 */
[----:B------:R-:W-:Y:S01]  /*48090*/  @!P4 IMAD.IADD R23, R77, 0x1, R0 ;  /* 0x000000014d17c824 */ /* 0x000fe200078e0200 */
[----:B------:R-:W3:Y:S01]  /*480a0*/  @!P4 LDC.64 R8, c[0x0][0x220] ;  /* 0x00008800ff08cb82 */ /* 0x000ee20000000a00 */
[----:B------:R-:W-:-:S05]  /*480b0*/  @!P4 VIADD R0, R0, 0x80 ;  /* 0x000000800000c836 */ /* 0x000fca0000000000 */
[----:B------:R-:W-:-:S13]  /*480c0*/  ISETP.GE.AND P3, PT, R0, R76, PT ;  /* 0x0000004c0000720c */ /* 0x000fda0003f66270 */
[----:B------:R-:W-:Y:S01]  /*480d0*/  @!P3 IMAD.IADD R25, R77, 0x1, R0 ;  /* 0x000000014d19b824 */ /* 0x000fe200078e0200 */
[----:B------:R-:W4:Y:S01]  /*480e0*/  @!P3 LDC.64 R10, c[0x0][0x220] ;  /* 0x00008800ff0abb82 */ /* 0x000f220000000a00 */
[----:B------:R-:W-:-:S05]  /*480f0*/  @!P3 VIADD R0, R0, 0x80 ;  /* 0x000000800000b836 */ /* 0x000fca0000000000 */
[----:B------:R-:W-:-:S13]  /*48100*/  ISETP.GE.AND P2, PT, R0, R76, PT ;  /* 0x0000004c0000720c */ /* 0x000fda0003f46270 */
[----:B------:R-:W-:Y:S01]  /*48110*/  @!P2 IMAD.IADD R27, R77, 0x1, R0 ;  /* 0x000000014d1ba824 */ /* 0x000fe200078e0200 */
[----:B------:R-:W2:Y:S01]  /*48120*/  @!P2 LDC.64 R12, c[0x0][0x220] ;  /* 0x00008800ff0cab82 */ /* 0x000ea20000000a00 */
[----:B------:R-:W-:-:S05]  /*48130*/  @!P2 VIADD R0, R0, 0x80 ;  /* 0x000000800000a836 */ /* 0x000fca0000000000 */
[----:B------:R-:W-:-:S13]  /*48140*/  ISETP.GE.AND P1, PT, R0, R76, PT ;  /* 0x0000004c0000720c */ /* 0x000fda0003f26270 */
[----:B------:R-:W-:Y:S01]  /*48150*/  @!P1 IMAD.IADD R29, R77, 0x1, R0 ;  /* 0x000000014d1d9824 */ /* 0x000fe200078e0200 */
[----:B------:R-:W-:Y:S01]  /*48160*/  @!P1 IADD3 R0, R0, 0x80, RZ ;  /* 0x0000008000009810 */ /* 0x000fe20007ffe0ff */
[----:B------:R-:W1:Y:S03]  /*48170*/  @!P1 LDC.64 R14, c[0x0][0x220] ;  /* 0x00008800ff0e9b82 */ /* 0x000e660000000a00 */
[----:B------:R-:W-:-:S13]  /*48180*/  ISETP.GE.AND P6, PT, R0, R76, PT ;  /* 0x0000004c0000720c */ /* 0x000fda0003fc6270 */
[----:B------:R-:W2:Y:S01]  /*48190*/  @!P6 LDC.64 R16, c[0x0][0x220] ;  /* 0x00008800ff10eb82 */ /* 0x000ea20000000a00 */
[----:B0-----:R-:W-:Y:S01]  /*481a0*/  @!P6 IMAD.IADD R5, R77, 0x1, R0 ;  /* 0x000000014d05e824 */ /* 0x001fe200078e0200 */
[----:B------:R-:W-:Y:S02]  /*481b0*/  CS2R R38, SRZ ;  /* 0x0000000000267805 */ /* 0x000fe4000001ff00 */
[----:B------:R-:W-:Y:S02]  /*481c0*/  CS2R R36, SRZ ;  /* 0x0000000000247805 */ /* 0x000fe4000001ff00 */
[----:B------:R-:W-:Y:S02]  /*481d0*/  CS2R R42, SRZ ;  /* 0x00000000002a7805 */ /* 0x000fe4000001ff00 */
[----:B------:R-:W-:Y:S02]  /*481e0*/  CS2R R40, SRZ ;  /* 0x0000000000287805 */ /* 0x000fe4000001ff00 */
[----:B------:R-:W-:-:S02]  /*481f0*/  CS2R R46, SRZ ;  /* 0x00000000002e7805 */ /* 0x000fc4000001ff00 */
[----:B------:R-:W-:Y:S01]  /*48200*/  CS2R R44, SRZ ;  /* 0x00000000002c7805 */ /* 0x000fe2000001ff00 */
[----:B-1----:R-:W-:Y:S01]  /*48210*/  @!P1 IMAD.WIDE.U32 R14, R29, 0x10, R14 ;  /* 0x000000101d0e9825 */ /* 0x002fe200078e000e */
[----:B------:R-:W-:Y:S02]  /*48220*/  CS2R R54, SRZ ;  /* 0x0000000000367805 */ /* 0x000fe4000001ff00 */
[----:B------:R-:W-:Y:S02]  /*48230*/  CS2R R52, SRZ ;  /* 0x0000000000347805 */ /* 0x000fe4000001ff00 */
[----:B------:R-:W-:Y:S02]  /*48240*/  CS2R R58, SRZ ;  /* 0x00000000003a7805 */ /* 0x000fe4000001ff00 */
[----:B------:R-:W-:Y:S02]  /*48250*/  CS2R R56, SRZ ;  /* 0x0000000000387805 */ /* 0x000fe4000001ff00 */
[----:B------:R-:W-:-:S02]  /*48260*/  CS2R R62, SRZ ;  /* 0x00000000003e7805 */ /* 0x000fc4000001ff00 */
[----:B------:R-:W-:Y:S02]  /*48270*/  CS2R R60, SRZ ;  /* 0x00000000003c7805 */ /* 0x000fe4000001ff00 */
[----:B------:R-:W-:Y:S02]  /*48280*/  CS2R R30, SRZ ;  /* 0x00000000001e7805 */ /* 0x000fe4000001ff00 */
[----:B------:R-:W-:Y:S01]  /*48290*/  CS2R R28, SRZ ;  /* 0x00000000001c7805 */ /* 0x000fe2000001ff00 */
[----:B------:R-:W-:Y:S01]  /*482a0*/  @!P5 IMAD.WIDE.U32 R6, R21, 0x10, R6 ;  /* 0x000000101506d825 */ /* 0x000fe200078e0006 */
[----:B------:R0:W5:Y:S03]  /*482b0*/  @!P1 LDG.E.128 R56, desc[UR6][R14.64] ;  /* 0x000000060e389981 */ /* 0x000166000c1e1d00 */
[----:B---3--:R-:W-:Y:S01]  /*482c0*/  @!P4 IMAD.WIDE.U32 R8, R23, 0x10, R8 ;  /* 0x000000101708c825 */ /* 0x008fe200078e0008 */
[----:B------:R0:W5:Y:S03]  /*482d0*/  @!P5 LDG.E.128 R36, desc[UR6][R6.64] ;  /* 0x000000060624d981 */ /* 0x000166000c1e1d00 */
[----:B----4-:R-:W-:Y:S01]  /*482e0*/  @!P3 IMAD.WIDE.U32 R10, R25, 0x10, R10 ;  /* 0x00000010190ab825 */ /* 0x010fe200078e000a */
[----:B------:R0:W5:Y:S03]  /*482f0*/  @!P4 LDG.E.128 R40, desc[UR6][R8.64] ;  /* 0x000000060828c981 */ /* 0x000166000c1e1d00 */
[----:B--2---:R-:W-:Y:S01]  /*48300*/  @!P2 IMAD.WIDE.U32 R12, R27, 0x10, R12 ;  /* 0x000000101b0ca825 */ /* 0x004fe200078e000c */
[----:B------:R0:W5:Y:S03]  /*48310*/  @!P3 LDG.E.128 R44, desc[UR6][R10.64] ;  /* 0x000000060a2cb981 */ /* 0x000166000c1e1d00 */
[----:B------:R-:W-:Y:S01]  /*48320*/  @!P6 IMAD.WIDE.U32 R4, R5, 0x10, R16 ;  /* 0x000000100504e825 */ /* 0x000fe200078e0010 */
[----:B------:R0:W5:Y:S03]  /*48330*/  @!P2 LDG.E.128 R52, desc[UR6][R12.64] ;  /* 0x000000060c34a981 */ /* 0x000166000c1e1d00 */
[----:B------:R-:W-:Y:S01]  /*48340*/  @!P0 IMAD.WIDE.U32 R2, R19, 0x10, R2 ;  /* 0x0000001013028825 */ /* 0x000fe200078e0002 */
[----:B------:R0:W5:Y:S04]  /*48350*/  @!P6 LDG.E.128 R60, desc[UR6][R4.64] ;  /* 0x00000006043ce981 */ /* 0x000168000c1e1d00 */
[----:B------:R0:W5:Y:S04]  /*48360*/  @!P0 LDG.E.128 R28, desc[UR6][R2.64] ;  /* 0x00000006021c8981 */ /* 0x000168000c1e1d00 */
[----:B------:R0:W-:Y:S04]  /*48370*/  STL.64 [R1+0x18], RZ ;  /* 0x000018ff01007387 */ /* 0x0001e80000100a00 */
[----:B------:R0:W-:Y:S01]  /*48380*/  STL.64 [R1+0x10], RZ ;  /* 0x000010ff01007387 */ /* 0x0001e20000100a00 */
[----:B------:R-:W-:Y:S01]  /*48390*/  BSSY B2, `(.L_x_15952) ;  /* 0x000090a000027945 */ /* 0x000fe20003800000 */
[----:B------:R-:W-:-:S02]  /*483a0*/  CS2R RZ, SRZ ;  /* 0x0000000000ff7805 */ /* 0x000fc4000001ff00 */
[----:B------:R-:W-:Y:S01]  /*483b0*/  CS2R RZ, SRZ ;  /* 0x0000000000ff7805 */ /* 0x000fe2000001ff00 */
[----:B------:R-:W-:Y:S05]  /*483c0*/  @P0 BRA `(.L_x_15953) ;  /* 0x0000009000180947 */ /* 0x000fea0003800000 */
[----:B0-----:R-:W-:Y:S01]  /*483d0*/  IMAD.MOV.U32 R6, RZ, RZ, 0x33145c07 ;  /* 0x33145c07ff067424 */ /* 0x001fe200078e00ff */
        /* <DEDUP_REMOVED lines=32> */
[----:B------:R-:W-:Y:S01]  /*485e0*/  MOV R72, 0x0 ;  /* 0x0000000000487802 */ /* 0x000fe20000000f00 */
[----:B------:R-:W-:Y:S01]  /*485f0*/  IMAD.MOV.U32 R73, RZ, RZ, 0x3fd80000 ;  /* 0x3fd80000ff497424 */ /* 0x000fe200078e00ff */
[----:B------:R-:W-:Y:S01]  /*48600*/  DADD R14, -RZ, |R66| ;  /* 0x00000000ff0e7229 */ /* 0x000fe20000000542 */
[----:B------:R-:W-:Y:S05]  /*48610*/  BSSY B3, `(.L_x_15959) ;  /* 0x000029d000037945 */ /* 0x000fea0003800000 */
        /* <DEDUP_REMOVED lines=9> */
[-C--:B------:R-:W-:Y:S01]  /*486b0*/  ISETP.GT.U32.AND P3, PT, R14, R18.reuse, PT ;  /* 0x000000120e00720c */ /* 0x080fe20003f64070 */
[----:B------:R-:W-:Y:S01]  /*486c0*/  IMAD.MOV.U32 R11, RZ, RZ, R69 ;  /* 0x000000ffff0b7224 */ /* 0x000fe200078e0045 */
[----:B------:R-:W-:Y:S02]  /*486d0*/  IADD3 R21, -R6, 0x7fd00000, RZ ;  /* 0x7fd0000006157810 */ /* 0x000fe40007ffe1ff */
[----:B------:R-:W-:Y:S02]  /*486e0*/  ISETP.LT.U32.AND P2, PT, R14, R18, PT ;  /* 0x000000120e00720c */ /* 0x000fe40003f41070 */
[CC--:B------:R-:W-:Y:S02]  /*486f0*/  ISETP.GT.U32.AND.EX P3, PT, R15.reuse, R19.reuse, PT, P3 ;  /* 0x000000130f00720c */ /* 0x0c0fe40003f64130 */
[CC--:B------:R-:W-:Y:S01]  /*48700*/  ISETP.LT.U32.AND.EX P0, PT, R15.reuse, R19.reuse, PT, P2 ;  /* 0x000000130f00720c */ /* 0x0c0fe20003f01120 */
[----:B------:R-:W-:Y:S01]  /*48710*/  DMUL R16, R20, R10 ;  /* 0x0000000a14107228 */ /* 0x000fe20000000000 */
[----:B------:R-:W-:-:S02]  /*48720*/  SEL R9, R15, R19, P3 ;  /* 0x000000130f097207 */ /* 0x000fc40001800000 */
        /* <DEDUP_REMOVED lines=92> */
.L_x_15962:
[----:B------:R-:W-:Y:S05]  /*48cf0*/  BSYNC B4 ;  /* 0x0000000000047941 */ /* 0x000fea0003800000 */
.L_x_15961:
        /* <DEDUP_REMOVED lines=81> */
.L_x_15960:
        /* <DEDUP_REMOVED lines=34> */
.L_x_15970:
[----:B------:R-:W-:Y:S05]  /*49430*/  BSYNC B5 ;  /* 0x0000000000057941 */ /* 0x000fea0003800000 */
.L_x_15969:
[----:B------:R-:W-:Y:S02]  /*49440*/  IMAD.MOV.U32 R26, RZ, RZ, R16 ;  /* 0x000000ffff1a7224 */ /* 0x000fe400078e0010 */
[----:B------:R-:W-:Y:S01]  /*49450*/  IMAD.MOV.U32 R27, RZ, RZ, R17 ;  /* 0x000000ffff1b7224 */ /* 0x000fe200078e0011 */
[----:B------:R-:W-:Y:S06]  /*49460*/  BRA `(.L_x_15968) ;  /* 0x0000000000047947 */ /* 0x000fec0003800000 */
.L_x_15967:
[----:B------:R-:W-:-:S11]  /*49470*/  DADD R26, -R64, R68 ;  /* 0x00000000401a7229 */ /* 0x000fd60000000144 */
.L_x_15968:
[----:B------:R-:W-:Y:S05]  /*49480*/  BSYNC B4 ;  /* 0x0000000000047941 */ /* 0x000fea0003800000 */
.L_x_15966:
        /* <DEDUP_REMOVED lines=29> */
.L_x_15975:
[----:B------:R-:W-:Y:S05]  /*49660*/  BSYNC B5 ;  /* 0x0000000000057941 */ /* 0x000fea0003800000 */
.L_x_15974:
[----:B------:R-:W-:Y:S05]  /*49670*/  BRA `(.L_x_15973) ;  /* 0x0000000000047947 */ /* 0x000fea0003800000 */
.L_x_15972:
[----:B------:R-:W-:-:S11]  /*49680*/  DADD R16, R70, -R10 ;  /* 0x0000000046107229 */ /* 0x000fd6000000080a */
.L_x_15973:
[----:B------:R-:W-:Y:S05]  /*49690*/  BSYNC B4 ;  /* 0x0000000000047941 */ /* 0x000fea0003800000 */
.L_x_15971:
        /* <DEDUP_REMOVED lines=29> */
.L_x_15977:
[----:B------:R-:W-:Y:S05]  /*49870*/  BSYNC B4 ;  /* 0x0000000000047941 */ /* 0x000fea0003800000 */
.L_x_15976:
        /* <DEDUP_REMOVED lines=85> */
.L_x_15978:
        /* <DEDUP_REMOVED lines=20> */
.L_x_15980:
[----:B------:R-:W-:Y:S05]  /*49f10*/  BSYNC B4 ;  /* 0x0000000000047941 */ /* 0x000fea0003800000 */
.L_x_15979:
        /* <DEDUP_REMOVED lines=30> */
.L_x_15965:
        /* <DEDUP_REMOVED lines=24> */
.L_x_15983:
[----:B------:R-:W-:Y:S05]  /*4a280*/  BSYNC B4 ;  /* 0x0000000000047941 */ /* 0x000fea0003800000 */
.L_x_15982:
        /* <DEDUP_REMOVED lines=25> */
.L_x_15986:
[----:B------:R-:W-:Y:S05]  /*4a420*/  BSYNC B4 ;  /* 0x0000000000047941 */ /* 0x000fea0003800000 */
.L_x_15985:
        /* <DEDUP_REMOVED lines=30> */
.L_x_15984:
        /* <DEDUP_REMOVED lines=75> */
.L_x_15987:
[----:B------:R-:W-:Y:S01]  /*4aac0*/  IMAD.MOV.U32 R6, RZ, RZ, 0x0 ;  /* 0x00000000ff067424 */ /* 0x000fe200078e00ff */
[----:B------:R-:W-:Y:S01]  /*4aad0*/  FSETP.NEU.FTZ.AND P0, PT, R9, RZ, PT ;  /* 0x000000ff0900720b */ /* 0x000fe20003f1d000 */
[----:B------:R-:W-:-:S06]  /*4aae0*/  IMAD.MOV.U32 R7, RZ, RZ, 0x7ff00000 ;  /* 0x7ff00000ff077424 */ /* 0x000fcc00078e00ff */
[----:B------:R-:W-:-:S10]  /*4aaf0*/  DFMA R6, R8, R6, +INF ;  /* 0x7ff000000806742b */ /* 0x000fd40000000006 */
[----:B------:R-:W-:Y:S02]  /*4ab00*/  FSEL R50, R6, RZ, P0 ;  /* 0x000000ff06327208 */ /* 0x000fe40000000000 */
[----:B------:R-:W-:Y:S01]  /*4ab10*/  FSEL R51, R7, -QNAN , P0 ;  /* 0xfff0000007337808 */ /* 0x000fe20000000000 */
[----:B------:R-:W-:Y:S06]  /*4ab20*/  BRA `(.L_x_15963) ;  /* 0x00000004002c7947 */ /* 0x000fec0003800000 */
.L_x_15981:
        /* <DEDUP_REMOVED lines=26> */
.L_x_15989:
[----:B------:R-:W-:Y:S05]  /*4acd0*/  BSYNC B4 ;  /* 0x0000000000047941 */ /* 0x000fea0003800000 */
.L_x_15988:
        /* <DEDUP_REMOVED lines=21> */
.L_x_15991:
[----:B------:R-:W-:Y:S05]  /*4ae30*/  BSYNC B4 ;  /* 0x0000000000047941 */ /* 0x000fea0003800000 */
.L_x_15990:
[----:B------:R-:W-:Y:S02]  /*4ae40*/  IMAD.MOV.U32 R50, RZ, RZ, R16 ;  /* 0x000000ffff327224 */ /* 0x000fe400078e0010 */
[----:B------:R-:W-:Y:S01]  /*4ae50*/  IMAD.MOV.U32 R51, RZ, RZ, R17 ;  /* 0x000000ffff337224 */ /* 0x000fe200078e0011 */
[----:B------:R-:W-:Y:S06]  /*4ae60*/  BRA `(.L_x_15963) ;  /* 0x00000000005c7947 */ /* 0x000fec0003800000 */
.L_x_15964:
        /* <DEDUP_REMOVED lines=22> */
.L_x_15992:
[----:B------:R-:W-:Y:S05]  /*4afd0*/  BSYNC B4 ;  /* 0x0000000000047941 */ /* 0x000fea0003800000 */
.L_x_15963:
[----:B------:R-:W-:Y:S05]  /*4afe0*/  BSYNC B3 ;  /* 0x0000000000037941 */ /* 0x000fea0003800000 */
.L_x_15959:
        /* <DEDUP_REMOVED lines=26> */
.L_x_15996:
[----:B------:R-:W-:Y:S05]  /*4b190*/  BSYNC B4 ;  /* 0x0000000000047941 */ /* 0x000fea0003800000 */
.L_x_15995:
        /* <DEDUP_REMOVED lines=40> */
.L_x_16004:
[----:B------:R-:W-:Y:S05]  /*4b420*/  BSYNC B5 ;  /* 0x0000000000057941 */ /* 0x000fea0003800000 */
.L_x_16003:
[----:B------:R-:W-:Y:S02]  /*4b430*/  IMAD.MOV.U32 R72, RZ, RZ, R16 ;  /* 0x000000ffff487224 */ /* 0x000fe400078e0010 */
[----:B------:R-:W-:Y:S01]  /*4b440*/  IMAD.MOV.U32 R73, RZ, RZ, R17 ;  /* 0x000000ffff497224 */ /* 0x000fe200078e0011 */
[----:B------:R-:W-:Y:S06]  /*4b450*/  BRA `(.L_x_16002) ;  /* 0x0000000000047947 */ /* 0x000fec0003800000 */
.L_x_16001:
[----:B------:R-:W-:-:S11]  /*4b460*/  DADD R72, -R64, R68 ;  /* 0x0000000040487229 */ /* 0x000fd60000000144 */
.L_x_16002:
[----:B------:R-:W-:Y:S05]  /*4b470*/  BSYNC B4 ;  /* 0x0000000000047941 */ /* 0x000fea0003800000 */
.L_x_16000:
        /* <DEDUP_REMOVED lines=26> */
.L_x_16009:
[----:B------:R-:W-:Y:S05]  /*4b620*/  BSYNC B5 ;  /* 0x0000000000057941 */ /* 0x000fea0003800000 */
.L_x_16008:
[----:B------:R-:W-:Y:S02]  /*4b630*/  IMAD.MOV.U32 R4, RZ, RZ, R16 ;  /* 0x000000ffff047224 */ /* 0x000fe400078e0010 */
[----:B------:R-:W-:Y:S01]  /*4b640*/  IMAD.MOV.U32 R5, RZ, RZ, R17 ;  /* 0x000000ffff057224 */ /* 0x000fe200078e0011 */
[----:B------:R-:W-:Y:S06]  /*4b650*/  BRA `(.L_x_16007) ;  /* 0x0000000000047947 */ /* 0x000fec0003800000 */
.L_x_16006:
[----:B------:R-:W-:-:S11]  /*4b660*/  DADD R4, -R66, R70 ;  /* 0x0000000042047229 */ /* 0x000fd60000000146 */
.L_x_16007:
[----:B------:R-:W-:Y:S05]  /*4b670*/  BSYNC B4 ;  /* 0x0000000000047941 */ /* 0x000fea0003800000 */
.L_x_16005:
        /* <DEDUP_REMOVED lines=29> */
.L_x_16011:
[----:B------:R-:W-:Y:S05]  /*4b850*/  BSYNC B4 ;  /* 0x0000000000047941 */ /* 0x000fea0003800000 */
.L_x_16010:
[----:B------:R-:W-:Y:S01]  /*4b860*/  PLOP3.LUT P0, PT, PT, PT, PT, 0x80, 0x0 ;  /* 0x000000000000781c */ /* 0x000fe20003f0f070 */
[----:B------:R-:W-:-:S12]  /*4b870*/  BRA `(.L_x_15997) ;  /* 0x0000000800587947 */ /* 0x000fd80003800000 */
.L_x_15999:
        /* <DEDUP_REMOVED lines=29> */
.L_x_16014:
[----:B------:R-:W-:Y:S05]  /*4ba50*/  BSYNC B4 ;  /* 0x0000000000047941 */ /* 0x000fea0003800000 */
.L_x_16013:
[----:B------:R-:W-:Y:S01]  /*4ba60*/  PLOP3.LUT P0, PT, PT, PT, PT, 0x80, 0x0 ;  /* 0x000000000000781c */ /* 0x000fe20003f0f070 */
[----:B------:R-:W-:-:S12]  /*4ba70*/  BRA `(.L_x_15997) ;  /* 0x0000000400d87947 */ /* 0x000fd80003800000 */
.L_x_16012:
        /* <DEDUP_REMOVED lines=29> */
.L_x_16016:
[----:B------:R-:W-:Y:S05]  /*4bc50*/  BSYNC B4 ;  /* 0x0000000000047941 */ /* 0x000fea0003800000 */
.L_x_16015:
        /* <DEDUP_REMOVED lines=21> */
.L_x_16018:
[----:B------:R-:W-:Y:S05]  /*4bdb0*/  BSYNC B4 ;  /* 0x0000000000047941 */ /* 0x000fea0003800000 */
.L_x_16017:
[----:B------:R-:W-:Y:S01]  /*4bdc0*/  DMUL R2, R2, 8.11296384146066816958e+31 ;  /* 0x4690000002027828 */ /* 0x000fe20000000000 */
[----:B------:R-:W-:Y:S01]  /*4bdd0*/  PLOP3.LUT P0, PT, PT, PT, PT, 0x80, 0x0 ;  /* 0x000000000000781c */ /* 0x000fe20003f0f070 */
[----:B------:R-:W-:Y:S02]  /*4bde0*/  IMAD.MOV.U32 R4, RZ, RZ, R16 ;  /* 0x000000ffff047224 */ /* 0x000fe400078e0010 */
[----:B------:R-:W-:Y:S01]  /*4bdf0*/  IMAD.MOV.U32 R5, RZ, RZ, R17 ;  /* 0x000000ffff057224 */ /* 0x000fe200078e0011 */
[----:B------:R-:W-:Y:S09]  /*4be00*/  BRA `(.L_x_15997) ;  /* 0x0000000000f47947 */ /* 0x000ff20003800000 */
.L_x_15998:
        /* <DEDUP_REMOVED lines=24> */
.L_x_16020:
[----:B------:R-:W-:Y:S05]  /*4bf90*/  BSYNC B4 ;  /* 0x0000000000047941 */ /* 0x000fea0003800000 */
.L_x_16019:
        /* <DEDUP_REMOVED lines=29> */
.L_x_16022:
[----:B------:R-:W-:Y:S05]  /*4c170*/  BSYNC B4 ;  /* 0x0000000000047941 */ /* 0x000fea0003800000 */
.L_x_16021:
[----:B------:R-:W-:Y:S01]  /*4c180*/  DMUL R4, R6, R16 ;  /* 0x0000001006047228 */ /* 0x000fe20000000000 */
[----:B------:R-:W-:Y:S01]  /*4c190*/  PLOP3.LUT P0, PT, PT, PT, PT, 0x80, 0x0 ;  /* 0x000000000000781c */ /* 0x000fe20003f0f070 */
[----:B------:R-:W-:-:S12]  /*4c1a0*/  BRA `(.L_x_15997) ;  /* 0x00000000000c7947 */ /* 0x000fd80003800000 */
.L_x_15994:
[----:B------:R-:W-:Y:S01]  /*4c1b0*/  DMUL R4, R48, 9.00719925474099200000e+15 ;  /* 0x4340000030047828 */ /* 0x000fe20000000000 */
[----:B------:R-:W-:Y:S01]  /*4c1c0*/  PLOP3.LUT P0, PT, PT, PT, PT, 0x80, 0x0 ;  /* 0x000000000000781c */ /* 0x000fe20003f0f070 */
[----:B------:R-:W-:-:S12]  /*4c1d0*/  DMUL R2, R2, 9.00719925474099200000e+15 ;  /* 0x4340000002027828 */ /* 0x000fd80000000000 */
.L_x_15997:
[----:B------:R-:W-:Y:S05]  /*4c1e0*/  BSYNC B3 ;  /* 0x0000000000037941 */ /* 0x000fea0003800000 */
.L_x_15993:
        /* <DEDUP_REMOVED lines=67> */
.L_x_16028:
[----:B------:R-:W-:-:S11]  /*4c620*/  DMUL R2, RZ, |R26| ;  /* 0x4000001aff027228 */ /* 0x000fd60000000000 */
.L_x_16029:
[----:B------:R-:W-:Y:S05]  /*4c630*/  BSYNC B0 ;  /* 0x0000000000007941 */ /* 0x000fea0003800000 */
.L_x_16027:
        /* <DEDUP_REMOVED lines=11> */
.L_x_16026:
        /* <DEDUP_REMOVED lines=53> */
.L_x_16025:
        /* <DEDUP_REMOVED lines=62> */
.L_x_16033:
[----:B------:R-:W-:-:S11]  /*4ce20*/  DMUL R2, RZ, |R26| ;  /* 0x4000001aff027228 */ /* 0x000fd60000000000 */
.L_x_16034:
[----:B------:R-:W-:Y:S05]  /*4ce30*/  BSYNC B0 ;  /* 0x0000000000007941 */ /* 0x000fea0003800000 */
.L_x_16032:
        /* <DEDUP_REMOVED lines=11> */
.L_x_16031:
        /* <DEDUP_REMOVED lines=53> */
.L_x_16024:
        /* <DEDUP_REMOVED lines=32> */
.L_x_16037:
[----:B------:R-:W-:Y:S05]  /*4d440*/  BSYNC B4 ;  /* 0x0000000000047941 */ /* 0x000fea0003800000 */
.L_x_16036:
        /* <DEDUP_REMOVED lines=82> */
.L_x_16039:
[----:B------:R-:W-:Y:S02]  /*4d970*/  FSEL R6, RZ, 3.37028055040000000000e+12, P1 ;  /* 0x54442d18ff067808 */ /* 0x000fe40000800000 */
[----:B------:R-:W-:-:S07]  /*4d980*/  FSEL R7, RZ, 2.1426990032196044922, P1 ;  /* 0x400921fbff077808 */ /* 0x000fce0000800000 */
.L_x_16040:
[----:B------:R-:W-:Y:S05]  /*4d990*/  BSYNC B0 ;  /* 0x0000000000007941 */ /* 0x000fea0003800000 */
.L_x_16038:
[----:B------:R-:W-:Y:S01]  /*4d9a0*/  DADD R2, |R4|, |R2| ;  /* 0x0000000004027229 */ /* 0x000fe20000000602 */
[----:B------:R-:W-:-:S07]  /*4d9b0*/  LOP3.LUT R5, R7, 0x80000000, R5, 0xb8, !PT ;  /* 0x8000000007057812 */ /* 0x000fce00078eb805 */
[----:B------:R-:W-:-:S06]  /*4d9c0*/  DSETP.GTU.AND P0, PT, |R2|, +INF , PT ;  /* 0x7ff000000200742a */ /* 0x000fcc0003f0c200 */
[----:B------:R-:W-:Y:S02]  /*4d9d0*/  FSEL R2, R2, R6, P0 ;  /* 0x0000000602027208 */ /* 0x000fe40000000000 */
[----:B------:R-:W-:Y:S01]  /*4d9e0*/  FSEL R3, R3, R5, P0 ;  /* 0x0000000503037208 */ /* 0x000fe20000000000 */
[----:B------:R-:W-:Y:S06]  /*4d9f0*/  BRA `(.L_x_16030) ;  /* 0x0000000400dc7947 */ /* 0x000fec0003800000 */
.L_x_16035:
        /* <DEDUP_REMOVED lines=28> */
.L_x_16042:
[----:B------:R-:W-:Y:S05]  /*4dbc0*/  BSYNC B4 ;  /* 0x0000000000047941 */ /* 0x000fea0003800000 */
.L_x_16041:
        /* <DEDUP_REMOVED lines=82> */
.L_x_16044:
[----:B------:R-:W-:Y:S02]  /*4e0f0*/  FSEL R6, RZ, 3.37028055040000000000e+12, P0 ;  /* 0x54442d18ff067808 */ /* 0x000fe40000000000 */
[----:B------:R-:W-:-:S07]  /*4e100*/  FSEL R7, RZ, 2.1426990032196044922, P0 ;  /* 0x400921fbff077808 */ /* 0x000fce0000000000 */
.L_x_16045:
[----:B------:R-:W-:Y:S05]  /*4e110*/  BSYNC B0 ;  /* 0x0000000000007941 */ /* 0x000fea0003800000 */
.L_x_16043:
[----:B------:R-:W-:Y:S01]  /*4e120*/  DADD R2, |R4|, |R2| ;  /* 0x0000000004027229 */ /* 0x000fe20000000602 */
[----:B------:R-:W-:-:S07]  /*4e130*/  LOP3.LUT R5, R7, 0x80000000, R5, 0xb8, !PT ;  /* 0x8000000007057812 */ /* 0x000fce00078eb805 */
[----:B------:R-:W-:-:S06]  /*4e140*/  DSETP.GTU.AND P0, PT, |R2|, +INF , PT ;  /* 0x7ff000000200742a */ /* 0x000fcc0003f0c200 */
[----:B------:R-:W-:Y:S02]  /*4e150*/  FSEL R2, R2, R6, P0 ;  /* 0x0000000602027208 */ /* 0x000fe40000000000 */
[----:B------:R-:W-:-:S07]  /*4e160*/  FSEL R3, R3, R5, P0 ;  /* 0x0000000503037208 */ /* 0x000fce0000000000 */
.L_x_16030:
[----:B------:R-:W-:Y:S05]  /*4e170*/  BSYNC B3 ;  /* 0x0000000000037941 */ /* 0x000fea0003800000 */
.L_x_16023:
[----:B------:R-:W-:Y:S01]  /*4e180*/  DADD R4, -RZ, -R50 ;  /* 0x00000000ff047229 */ /* 0x000fe20000000932 */
[----:B------:R-:W-:-:S04]  /*4e190*/  SHF.R.U32.HI R0, RZ, 0x1f, R31 ;  /* 0x0000001fff007819 */ /* 0x000fc8000001161f */
[----:B------:R-:W-:-:S05]  /*4e1a0*/  ISETP.NE.AND P0, PT, R0, RZ, PT ;  /* 0x000000ff0000720c */ /* 0x000fca0003f05270 */
[----:B------:R-:W-:Y:S02]  /*4e1b0*/  FSEL R0, R4, R50, !P0 ;  /* 0x0000003204007208 */ /* 0x000fe40004000000 */
[----:B------:R-:W-:-:S03]  /*4e1c0*/  FSEL R5, R5, R51, !P0 ;  /* 0x0000003305057208 */ /* 0x000fc60004000000 */
[----:B------:R-:W-:-:S05]  /*4e1d0*/  IMAD.MOV.U32 R4, RZ, RZ, R0 ;  /* 0x000000ffff047224 */ /* 0x000fca00078e0000 */
[----:B------:R1:W-:Y:S01]  /*4e1e0*/  STL.64 [R1+0x10], R4 ;  /* 0x0000100401007387 */ /* 0x0003e20000100a00 */
[----:B------:R-:W-:Y:S05]  /*4e1f0*/  BRA `(.L_x_16046) ;  /* 0x0000003000487947 */ /* 0x000fea0003800000 */
.L_x_15958:
[----:B------:R-:W2:Y:S01]  /*4e200*/  LDL.64 R2, [R1+0x8] ;  /* 0x0000080001027983 */ /* 0x000ea20000100a00 */
[----:B------:R-:W-:Y:S01]  /*4e210*/  DADD R4, -RZ, -R30 ;  /* 0x00000000ff047229 */ /* 0x000fe2000000091e */
[----:B------:R-:W-:Y:S01]  /*4e220*/  UMOV UR4, 0x54442d18 ;  /* 0x54442d1800047882 */ /* 0x000fe20000000000 */
[----:B------:R-:W-:-:S05]  /*4e230*/  UMOV UR5, 0x3ff921fb ;  /* 0x3ff921fb00057882 */ /* 0x000fca0000000000 */
[----:B------:R3:W-:Y:S01]  /*4e240*/  STL.64 [R1+0x10], R4 ;  /* 0x0000100401007387 */ /* 0x0007e20000100a00 */
[----:B--2---:R-:W-:-:S08]  /*4e250*/  DADD R2, R2, -R28 ;  /* 0x0000000002027229 */ /* 0x004fd0000000081c */
[----:B------:R-:W-:Y:S01]  /*4e260*/  DADD R2, R2, UR4 ;  /* 0x0000000402027e29 */ /* 0x000fe20008000000 */
[----:B---3--:R-:W-:Y:S10]  /*4e270*/  BRA `(.L_x_16046) ;  /* 0x0000003000287947 */ /* 0x008ff40003800000 */
.L_x_15957:
[----:B------:R-:W-:Y:S01]  /*4e280*/  DADD R4, -RZ, -R30 ;  /* 0x00000000ff047229 */ /* 0x000fe2000000091e */
[----:B------:R-:W-:-:S06]  /*4e290*/  CS2R R2, SRZ ;  /* 0x0000000000027805 */ /* 0x000fcc000001ff00 */
[----:B------:R0:W-:Y:S01]  /*4e2a0*/  STL.64 [R1+0x10], R4 ;  /* 0x0000100401007387 */ /* 0x0001e20000100a00 */
[----:B------:R-:W-:Y:S05]  /*4e2b0*/  BRA `(.L_x_16046) ;  /* 0x0000003000187947 */ /* 0x000fea0003800000 */
.L_x_15956:
        /* <DEDUP_REMOVED lines=108> */
.L_x_16051:
[----:B------:R-:W-:Y:S05]  /*4e980*/  BSYNC B0 ;  /* 0x0000000000007941 */ /* 0x000fea0003800000 */
.L_x_16050:
        /* <DEDUP_REMOVED lines=8> */
.L_x_16053:
[----:B------:R-:W-:Y:S05]  /*4ea10*/  BSYNC B4 ;  /* 0x0000000000047941 */ /* 0x000fea0003800000 */
.L_x_16052:
        /* <DEDUP_REMOVED lines=82> */
.L_x_16055:
[----:B------:R-:W-:-:S04]  /*4ef40*/  ISETP.GE.AND P0, PT, R29, RZ, PT ;  /* 0x000000ff1d00720c */ /* 0x000fc80003f06270 */
[----:B------:R-:W-:Y:S02]  /*4ef50*/  FSEL R6, RZ, 3.37028055040000000000e+12, P0 ;  /* 0x54442d18ff067808 */ /* 0x000fe40000000000 */
[----:B------:R-:W-:-:S07]  /*4ef60*/  FSEL R7, RZ, 2.1426990032196044922, P0 ;  /* 0x400921fbff077808 */ /* 0x000fce0000000000 */
.L_x_16056:
[----:B------:R-:W-:Y:S05]  /*4ef70*/  BSYNC B0 ;  /* 0x0000000000007941 */ /* 0x000fea0003800000 */
.L_x_16054:
[----:B------:R-:W-:Y:S01]  /*4ef80*/  DADD R2, R2, R4 ;  /* 0x0000000002027229 */ /* 0x000fe20000000004 */
[----:B------:R-:W-:Y:S01]  /*4ef90*/  LOP3.LUT R5, R7, 0x80000000, R31, 0xb8, !PT ;  /* 0x8000000007057812 */ /* 0x000fe200078eb81f */
[----:B------:R-:W-:-:S06]  /*4efa0*/  DMUL R50, R50, 0.5 ;  /* 0x3fe0000032327828 */ /* 0x000fcc0000000000 */
[----:B------:R-:W-:-:S06]  /*4efb0*/  DSETP.GTU.AND P0, PT, |R2|, +INF , PT ;  /* 0x7ff000000200742a */ /* 0x000fcc0003f0c200 */
[----:B------:R-:W-:Y:S02]  /*4efc0*/  FSEL R2, R2, R6, P0 ;  /* 0x0000000602027208 */ /* 0x000fe40000000000 */
[----:B------:R-:W-:Y:S01]  /*4efd0*/  FSEL R3, R3, R5, P0 ;  /* 0x0000000503037208 */ /* 0x000fe20000000000 */
[----:B------:R-:W-:Y:S06]  /*4efe0*/  BRA `(.L_x_16057) ;  /* 0x0000002000387947 */ /* 0x000fec0003800000 */
.L_x_16049:
        /* <DEDUP_REMOVED lines=135> */
.L_x_16059:
[----:B------:R-:W-:Y:S05]  /*4f860*/  BSYNC B0 ;  /* 0x0000000000007941 */ /* 0x000fea0003800000 */
.L_x_16058:
        /* <DEDUP_REMOVED lines=8> */
.L_x_16061:
[----:B------:R-:W-:Y:S05]  /*4f8f0*/  BSYNC B4 ;  /* 0x0000000000047941 */ /* 0x000fea0003800000 */
.L_x_16060:
        /* <DEDUP_REMOVED lines=82> */
.L_x_16063:
[----:B------:R-:W-:-:S04]  /*4fe20*/  ISETP.GE.AND P0, PT, R29, RZ, PT ;  /* 0x000000ff1d00720c */ /* 0x000fc80003f06270 */
[----:B------:R-:W-:Y:S02]  /*4fe30*/  FSEL R6, RZ, 3.37028055040000000000e+12, P0 ;  /* 0x54442d18ff067808 */ /* 0x000fe40000000000 */
[----:B------:R-:W-:-:S07]  /*4fe40*/  FSEL R7, RZ, 2.1426990032196044922, P0 ;  /* 0x400921fbff077808 */ /* 0x000fce0000000000 */
.L_x_16064:
[----:B------:R-:W-:Y:S05]  /*4fe50*/  BSYNC B0 ;  /* 0x0000000000007941 */ /* 0x000fea0003800000 */
.L_x_16062:
[----:B------:R-:W-:Y:S01]  /*4fe60*/  DADD R2, R2, R4 ;  /* 0x0000000002027229 */ /* 0x000fe20000000004 */
[----:B------:R-:W-:-:S07]  /*4fe70*/  LOP3.LUT R5, R7, 0x80000000, R31, 0xb8, !PT ;  /* 0x8000000007057812 */ /* 0x000fce00078eb81f */
[----:B------:R-:W-:-:S06]  /*4fe80*/  DSETP.GTU.AND P0, PT, |R2|, +INF , PT ;  /* 0x7ff000000200742a */ /* 0x000fcc0003f0c200 */
[----:B------:R-:W-:Y:S02]  /*4fe90*/  FSEL R2, R2, R6, P0 ;  /* 0x0000000602027208 */ /* 0x000fe40000000000 */
[----:B------:R-:W-:Y:S01]  /*4fea0*/  FSEL R3, R3, R5, P0 ;  /* 0x0000000503037208 */ /* 0x000fe20000000000 */
[----:B------:R-:W-:Y:S06]  /*4feb0*/  BRA `(.L_x_16057) ;  /* 0x0000001000847947 */ /* 0x000fec0003800000 */
.L_x_16048:
        /* <DEDUP_REMOVED lines=23> */
.L_x_16066:
[----:B------:R-:W-:Y:S05]  /*50030*/  BSYNC B4 ;  /* 0x0000000000047941 */ /* 0x000fea0003800000 */
.L_x_16065:
        /* <DEDUP_REMOVED lines=26> */
.L_x_16068:
[----:B------:R-:W-:Y:S05]  /*501e0*/  BSYNC B4 ;  /* 0x0000000000047941 */ /* 0x000fea0003800000 */
.L_x_16067:
        /* <DEDUP_REMOVED lines=136> */
.L_x_16070:
[----:B------:R-:W-:Y:S05]  /*50a70*/  BSYNC B0 ;  /* 0x0000000000007941 */ /* 0x000fea0003800000 */
.L_x_16069:
        /* <DEDUP_REMOVED lines=8> */
.L_x_16072:
[----:B------:R-:W-:Y:S05]  /*50b00*/  BSYNC B4 ;  /* 0x0000000000047941 */ /* 0x000fea0003800000 */
.L_x_16071:
        /* <DEDUP_REMOVED lines=82> */
.L_x_16074:
[----:B------:R-:W-:-:S04]  /*51030*/  ISETP.GE.AND P0, PT, R29, RZ, PT ;  /* 0x000000ff1d00720c */ /* 0x000fc80003f06270 */
[----:B------:R-:W-:Y:S02]  /*51040*/  FSEL R6, RZ, 3.37028055040000000000e+12, P0 ;  /* 0x54442d18ff067808 */ /* 0x000fe40000000000 */
[----:B------:R-:W-:-:S07]  /*51050*/  FSEL R7, RZ, 2.1426990032196044922, P0 ;  /* 0x400921fbff077808 */ /* 0x000fce0000000000 */
.L_x_16075:
[----:B------:R-:W-:Y:S05]  /*51060*/  BSYNC B0 ;  /* 0x0000000000007941 */ /* 0x000fea0003800000 */
.L_x_16073:
[----:B------:R-:W-:Y:S01]  /*51070*/  DADD R2, R2, R4 ;  /* 0x0000000002027229 */ /* 0x000fe20000000004 */
[----:B------:R-:W-:Y:S01]  /*51080*/  LOP3.LUT R5, R7, 0x80000000, R31, 0xb8, !PT ;  /* 0x8000000007057812 */ /* 0x000fe200078eb81f */
[----:B------:R-:W-:-:S06]  /*51090*/  DADD R50, R50, 1 ;  /* 0x3ff0000032327429 */ /* 0x000fcc0000000000 */
[----:B------:R-:W-:-:S06]  /*510a0*/  DSETP.GTU.AND P0, PT, |R2|, +INF , PT ;  /* 0x7ff000000200742a */ /* 0x000fcc0003f0c200 */
[----:B------:R-:W-:Y:S02]  /*510b0*/  FSEL R2, R2, R6, P0 ;  /* 0x0000000602027208 */ /* 0x000fe40000000000 */
[----:B------:R-:W-:-:S07]  /*510c0*/  FSEL R3, R3, R5, P0 ;  /* 0x0000000503037208 */ /* 0x000fce0000000000 */
.L_x_16057:
[----:B------:R-:W-:Y:S05]  /*510d0*/  BSYNC B3 ;  /* 0x0000000000037941 */ /* 0x000fea0003800000 */
.L_x_16047:
        /* <DEDUP_REMOVED lines=11> */
.L_x_15955:
        /* <DEDUP_REMOVED lines=25> */
.L_x_16046:
[----:B------:R-:W-:Y:S05]  /*51320*/  BSYNC B1 ;  /* 0x0000000000017941 */ /* 0x000fea0003800000 */
.L_x_15954:
[----:B012-4-:R0:W5:Y:S01]  /*51330*/  LDL.64 R4, [R1+0x10] ;  /* 0x0000100001047983 */ /* 0x0171620000100a00 */
[----:B------:R-:W-:-:S14]  /*51340*/  DSETP.GTU.AND P0, PT, |R2|, +INF , PT ;  /* 0x7ff000000200742a */ /* 0x000fdc0003f0c200 */
        /* <DEDUP_REMOVED lines=10> */
.L_x_16076:
[----:B-----5:R-:W-:Y:S01]  /*513f0*/  DSETP.GTU.AND P0, PT, |R4|, +INF , PT ;  /* 0x7ff000000400742a */ /* 0x020fe20003f0c200 */
[----:B------:R2:W-:-:S13]  /*51400*/  STL.64 [R1+0x18], R2 ;  /* 0x0000180201007387 */ /* 0x0005da0000100a00 */
[----:B------:R-:W-:-:S07]  /*51410*/  @!P0 DADD R4, -RZ, |R4| ;  /* 0x00000000ff048229 */ /* 0x000fce0000000504 */
[----:B------:R2:W-:Y:S04]  /*51420*/  @!P0 STL.64 [R1+0x10], R4 ;  /* 0x0000100401008387 */ /* 0x0005e80000100a00 */
.L_x_15953:
[----:B------:R-:W-:Y:S05]  /*51430*/  BSYNC B2 ;  /* 0x0000000000027941 */ /* 0x000fea0003800000 */
.L_x_15952:
[----:B012---:R-:W0:Y:S01]  /*51440*/  S2R R3, SR_TID.X ;  /* 0x0000000000037919 */ /* 0x007e220000002100 */
[----:B------:R-:W-:Y:S01]  /*51450*/  BSSY B2, `(.L_x_16077) ;  /* 0x0000900000027945 */ /* 0x000fe20003800000 */
[----:B------:R-:W-:Y:S02]  /*51460*/  CS2R R74, SRZ ;  /* 0x00000000004a7805 */ /* 0x000fe4000001ff00 */
[----:B------:R-:W-:Y:S01]  /*51470*/  CS2R R72, SRZ ;  /* 0x0000000000487805 */ /* 0x000fe2000001ff00 */
[----:B0-----:R-:W-:-:S05]  /*51480*/  VIADD R3, R3, 0x80 ;  /* 0x0000008003037836 */ /* 0x001fca0000000000 */
[----:B------:R-:W-:-:S13]  /*51490*/  ISETP.GE.AND P0, PT, R3, R76, PT ;  /* 0x0000004c0300720c */ /* 0x000fda0003f06270 */
[----:B------:R-:W-:Y:S05]  /*514a0*/  @P0 BRA `(.L_x_16078) ;  /* 0x0000008c00e80947 */ /* 0x000fea0003800000 */
[----:B---3--:R-:W-:Y:S01]  /*514b0*/  IMAD.MOV.U32 R6, RZ, RZ, 0x33145c07 ;  /* 0x33145c07ff067424 */ /* 0x008fe200078e00ff */
        /* <DEDUP_REMOVED lines=145> */
.L_x_16087:
[----:B------:R-:W-:Y:S05]  /*51dd0*/  BSYNC B4 ;  /* 0x0000000000047941 */ /* 0x000fea0003800000 */
.L_x_16086:
        /* <DEDUP_REMOVED lines=81> */
.L_x_16085:
        /* <DEDUP_REMOVED lines=34> */
.L_x_16095:
[----:B------:R-:W-:Y:S05]  /*52510*/  BSYNC B5 ;  /* 0x0000000000057941 */ /* 0x000fea0003800000 */
.L_x_16094:
[----:B------:R-:W-:Y:S02]  /*52520*/  IMAD.MOV.U32 R26, RZ, RZ, R16 ;  /* 0x000000ffff1a7224 */ /* 0x000fe400078e0010 */
[----:B------:R-:W-:Y:S01]  /*52530*/  IMAD.MOV.U32 R27, RZ, RZ, R17 ;  /* 0x000000ffff1b7224 */ /* 0x000fe200078e0011 */
[----:B------:R-:W-:Y:S06]  /*52540*/  BRA `(.L_x_16093) ;  /* 0x0000000000047947 */ /* 0x000fec0003800000 */
.L_x_16092:
[----:B------:R-:W-:-:S11]  /*52550*/  DADD R26, -R48, R64 ;  /* 0x00000000301a7229 */ /* 0x000fd60000000140 */
.L_x_16093:
[----:B------:R-:W-:Y:S05]  /*52560*/  BSYNC B4 ;  /* 0x0000000000047941 */ /* 0x000fea0003800000 */
.L_x_16091:
        /* <DEDUP_REMOVED lines=29> */
.L_x_16100:
[----:B------:R-:W-:Y:S05]  /*52740*/  BSYNC B5 ;  /* 0x0000000000057941 */ /* 0x000fea0003800000 */
.L_x_16099:
[----:B------:R-:W-:Y:S05]  /*52750*/  BRA `(.L_x_16098) ;  /* 0x0000000000047947 */ /* 0x000fea0003800000 */
.L_x_16097:
[----:B------:R-:W-:-:S11]  /*52760*/  DADD R16, R66, -R10 ;  /* 0x0000000042107229 */ /* 0x000fd6000000080a */
.L_x_16098:
[----:B------:R-:W-:Y:S05]  /*52770*/  BSYNC B4 ;  /* 0x0000000000047941 */ /* 0x000fea0003800000 */
.L_x_16096:
        /* <DEDUP_REMOVED lines=29> */
.L_x_16102:
[----:B------:R-:W-:Y:S05]  /*52950*/  BSYNC B4 ;  /* 0x0000000000047941 */ /* 0x000fea0003800000 */
.L_x_16101:
        /* <DEDUP_REMOVED lines=85> */
.L_x_16103:
        /* <DEDUP_REMOVED lines=20> */
.L_x_16105:
[----:B------:R-:W-:Y:S05]  /*52ff0*/  BSYNC B4 ;  /* 0x0000000000047941 */ /* 0x000fea0003800000 */
.L_x_16104:
        /* <DEDUP_REMOVED lines=30> */
.L_x_16090:
        /* <DEDUP_REMOVED lines=24> */
.L_x_16108:
[----:B------:R-:W-:Y:S05]  /*53360*/  BSYNC B4 ;  /* 0x0000000000047941 */ /* 0x000fea0003800000 */
.L_x_16107:
        /* <DEDUP_REMOVED lines=25> */
.L_x_16111:
[----:B------:R-:W-:Y:S05]  /*53500*/  BSYNC B4 ;  /* 0x0000000000047941 */ /* 0x000fea0003800000 */
.L_x_16110:
        /* <DEDUP_REMOVED lines=30> */
.L_x_16109:
        /* <DEDUP_REMOVED lines=75> */
.L_x_16112:
[----:B------:R-:W-:Y:S01]  /*53ba0*/  IMAD.MOV.U32 R6, RZ, RZ, 0x0 ;  /* 0x00000000ff067424 */ /* 0x000fe200078e00ff */
[----:B------:R-:W-:Y:S01]  /*53bb0*/  FSETP.NEU.FTZ.AND P0, PT, R9, RZ, PT ;  /* 0x000000ff0900720b */ /* 0x000fe20003f1d000 */
[----:B------:R-:W-:-:S06]  /*53bc0*/  IMAD.MOV.U32 R7, RZ, RZ, 0x7ff00000 ;  /* 0x7ff00000ff077424 */ /* 0x000fcc00078e00ff */
[----:B------:R-:W-:-:S10]  /*53bd0*/  DFMA R6, R8, R6, +INF ;  /* 0x7ff000000806742b */ /* 0x000fd40000000006 */
[----:B------:R-:W-:Y:S02]  /*53be0*/  FSEL R30, R6, RZ, P0 ;  /* 0x000000ff061e7208 */ /* 0x000fe40000000000 */
[----:B------:R-:W-:Y:S01]  /*53bf0*/  FSEL R31, R7, -QNAN , P0 ;  /* 0xfff00000071f7808 */ /* 0x000fe20000000000 */
[----:B------:R-:W-:Y:S06]  /*53c00*/  BRA `(.L_x_16088) ;  /* 0x00000004002c7947 */ /* 0x000fec0003800000 */
.L_x_16106:
        /* <DEDUP_REMOVED lines=26> */
.L_x_16114:
[----:B------:R-:W-:Y:S05]  /*53db0*/  BSYNC B4 ;  /* 0x0000000000047941 */ /* 0x000fea0003800000 */
.L_x_16113:
        /* <DEDUP_REMOVED lines=21> */
.L_x_16116:
[----:B------:R-:W-:Y:S05]  /*53f10*/  BSYNC B4 ;  /* 0x0000000000047941 */ /* 0x000fea0003800000 */
.L_x_16115:
[----:B------:R-:W-:Y:S02]  /*53f20*/  IMAD.MOV.U32 R30, RZ, RZ, R16 ;  /* 0x000000ffff1e7224 */ /* 0x000fe400078e0010 */
[----:B------:R-:W-:Y:S01]  /*53f30*/  IMAD.MOV.U32 R31, RZ, RZ, R17 ;  /* 0x000000ffff1f7224 */ /* 0x000fe200078e0011 */
[----:B------:R-:W-:Y:S06]  /*53f40*/  BRA `(.L_x_16088) ;  /* 0x00000000005c7947 */ /* 0x000fec0003800000 */
.L_x_16089:
        /* <DEDUP_REMOVED lines=22> */
.L_x_16117:
[----:B------:R-:W-:Y:S05]  /*540b0*/  BSYNC B4 ;  /* 0x0000000000047941 */ /* 0x000fea0003800000 */
.L_x_16088:
[----:B------:R-:W-:Y:S05]  /*540c0*/  BSYNC B3 ;  /* 0x0000000000037941 */ /* 0x000fea0003800000 */
.L_x_16084:
        /* <DEDUP_REMOVED lines=26> */
.L_x_16121:
[----:B------:R-:W-:Y:S05]  /*54270*/  BSYNC B4 ;  /* 0x0000000000047941 */ /* 0x000fea0003800000 */
.L_x_16120:
        /* <DEDUP_REMOVED lines=40> */
.L_x_16129:
[----:B------:R-:W-:Y:S05]  /*54500*/  BSYNC B5 ;  /* 0x0000000000057941 */ /* 0x000fea0003800000 */
.L_x_16128:
[----:B------:R-:W-:Y:S02]  /*54510*/  IMAD.MOV.U32 R68, RZ, RZ, R16 ;  /* 0x000000ffff447224 */ /* 0x000fe400078e0010 */
[----:B------:R-:W-:Y:S01]  /*54520*/  IMAD.MOV.U32 R69, RZ, RZ, R17 ;  /* 0x000000ffff457224 */ /* 0x000fe200078e0011 */
[----:B------:R-:W-:Y:S06]  /*54530*/  BRA `(.L_x_16127) ;  /* 0x0000000000047947 */ /* 0x000fec0003800000 */
.L_x_16126:
[----:B------:R-:W-:-:S11]  /*54540*/  DADD R68, -R48, R64 ;  /* 0x0000000030447229 */ /* 0x000fd60000000140 */
.L_x_16127:
[----:B------:R-:W-:Y:S05]  /*54550*/  BSYNC B4 ;  /* 0x0000000000047941 */ /* 0x000fea0003800000 */
.L_x_16125:
        /* <DEDUP_REMOVED lines=26> */
.L_x_16134:
[----:B------:R-:W-:Y:S05]  /*54700*/  BSYNC B5 ;  /* 0x0000000000057941 */ /* 0x000fea0003800000 */
.L_x_16133:
[----:B------:R-:W-:Y:S02]  /*54710*/  IMAD.MOV.U32 R4, RZ, RZ, R16 ;  /* 0x000000ffff047224 */ /* 0x000fe400078e0010 */
[----:B------:R-:W-:Y:S01]  /*54720*/  IMAD.MOV.U32 R5, RZ, RZ, R17 ;  /* 0x000000ffff057224 */ /* 0x000fe200078e0011 */
[----:B------:R-:W-:Y:S06]  /*54730*/  BRA `(.L_x_16132) ;  /* 0x0000000000047947 */ /* 0x000fec0003800000 */
.L_x_16131:
[----:B------:R-:W-:-:S11]  /*54740*/  DADD R4, -R50, R66 ;  /* 0x0000000032047229 */ /* 0x000fd60000000142 */
.L_x_16132:
[----:B------:R-:W-:Y:S05]  /*54750*/  BSYNC B4 ;  /* 0x0000000000047941 */ /* 0x000fea0003800000 */
.L_x_16130:
        /* <DEDUP_REMOVED lines=29> */
.L_x_16136:
[----:B------:R-:W-:Y:S05]  /*54930*/  BSYNC B4 ;  /* 0x0000000000047941 */ /* 0x000fea0003800000 */
.L_x_16135:
[----:B------:R-:W-:Y:S01]  /*54940*/  PLOP3.LUT P0, PT, PT, PT, PT, 0x80, 0x0 ;  /* 0x000000000000781c */ /* 0x000fe20003f0f070 */
[----:B------:R-:W-:-:S12]  /*54950*/  BRA `(.L_x_16122) ;  /* 0x0000000800587947 */ /* 0x000fd80003800000 */
.L_x_16124:
        /* <DEDUP_REMOVED lines=29> */
.L_x_16139:
[----:B------:R-:W-:Y:S05]  /*54b30*/  BSYNC B4 ;  /* 0x0000000000047941 */ /* 0x000fea0003800000 */
.L_x_16138:
[----:B------:R-:W-:Y:S01]  /*54b40*/  PLOP3.LUT P0, PT, PT, PT, PT, 0x80, 0x0 ;  /* 0x000000000000781c */ /* 0x000fe20003f0f070 */
[----:B------:R-:W-:-:S12]  /*54b50*/  BRA `(.L_x_16122) ;  /* 0x0000000400d87947 */ /* 0x000fd80003800000 */
.L_x_16137:
        /* <DEDUP_REMOVED lines=29> */
.L_x_16141:
[----:B------:R-:W-:Y:S05]  /*54d30*/  BSYNC B4 ;  /* 0x0000000000047941 */ /* 0x000fea0003800000 */
.L_x_16140:
        /* <DEDUP_REMOVED lines=21> */
.L_x_16143:
[----:B------:R-:W-:Y:S05]  /*54e90*/  BSYNC B4 ;  /* 0x0000000000047941 */ /* 0x000fea0003800000 */
.L_x_16142:
[----:B------:R-:W-:Y:S01]  /*54ea0*/  DMUL R2, R2, 8.11296384146066816958e+31 ;  /* 0x4690000002027828 */ /* 0x000fe20000000000 */
[----:B------:R-:W-:Y:S01]  /*54eb0*/  PLOP3.LUT P0, PT, PT, PT, PT, 0x80, 0x0 ;  /* 0x000000000000781c */ /* 0x000fe20003f0f070 */
[----:B------:R-:W-:Y:S02]  /*54ec0*/  IMAD.MOV.U32 R4, RZ, RZ, R16 ;  /* 0x000000ffff047224 */ /* 0x000fe400078e0010 */
[----:B------:R-:W-:Y:S01]  /*54ed0*/  IMAD.MOV.U32 R5, RZ, RZ, R17 ;  /* 0x000000ffff057224 */ /* 0x000fe200078e0011 */
[----:B------:R-:W-:Y:S09]  /*54ee0*/  BRA `(.L_x_16122) ;  /* 0x0000000000f47947 */ /* 0x000ff20003800000 */
.L_x_16123:
        /* <DEDUP_REMOVED lines=24> */
.L_x_16145:
[----:B------:R-:W-:Y:S05]  /*55070*/  BSYNC B4 ;  /* 0x0000000000047941 */ /* 0x000fea0003800000 */
.L_x_16144:
        /* <DEDUP_REMOVED lines=29> */
.L_x_16147:
[----:B------:R-:W-:Y:S05]  /*55250*/  BSYNC B4 ;  /* 0x0000000000047941 */ /* 0x000fea0003800000 */
.L_x_16146:
[----:B------:R-:W-:Y:S01]  /*55260*/  DMUL R4, R6, R16 ;  /* 0x0000001006047228 */ /* 0x000fe20000000000 */
[----:B------:R-:W-:Y:S01]  /*55270*/  PLOP3.LUT P0, PT, PT, PT, PT, 0x80, 0x0 ;  /* 0x000000000000781c */ /* 0x000fe20003f0f070 */
[----:B------:R-:W-:-:S12]  /*55280*/  BRA `(.L_x_16122) ;  /* 0x00000000000c7947 */ /* 0x000fd80003800000 */
.L_x_16119:
[----:B------:R-:W-:Y:S01]  /*55290*/  DMUL R4, R28, 9.00719925474099200000e+15 ;  /* 0x434000001c047828 */ /* 0x000fe20000000000 */
[----:B------:R-:W-:Y:S01]  /*552a0*/  PLOP3.LUT P0, PT, PT, PT, PT, 0x80, 0x0 ;  /* 0x000000000000781c */ /* 0x000fe20003f0f070 */
[----:B------:R-:W-:-:S12]  /*552b0*/  DMUL R2, R2, 9.00719925474099200000e+15 ;  /* 0x4340000002027828 */ /* 0x000fd80000000000 */
.L_x_16122:
[----:B------:R-:W-:Y:S05]  /*552c0*/  BSYNC B3 ;  /* 0x0000000000037941 */ /* 0x000fea0003800000 */
.L_x_16118:
        /* <DEDUP_REMOVED lines=67> */
.L_x_16153:
[----:B------:R-:W-:-:S11]  /*55700*/  DMUL R2, RZ, |R26| ;  /* 0x4000001aff027228 */ /* 0x000fd60000000000 */
.L_x_16154:
[----:B------:R-:W-:Y:S05]  /*55710*/  BSYNC B0 ;  /* 0x0000000000007941 */ /* 0x000fea0003800000 */
.L_x_16152:
        /* <DEDUP_REMOVED lines=11> */
.L_x_16151:
        /* <DEDUP_REMOVED lines=53> */
.L_x_16150:
        /* <DEDUP_REMOVED lines=62> */
.L_x_16158:
[----:B------:R-:W-:-:S11]  /*55f00*/  DMUL R2, RZ, |R26| ;  /* 0x4000001aff027228 */ /* 0x000fd60000000000 */
.L_x_16159:
[----:B------:R-:W-:Y:S05]  /*55f10*/  BSYNC B0 ;  /* 0x0000000000007941 */ /* 0x000fea0003800000 */
.L_x_16157:
        /* <DEDUP_REMOVED lines=11> */
.L_x_16156:
        /* <DEDUP_REMOVED lines=53> */
.L_x_16149:
        /* <DEDUP_REMOVED lines=32> */
.L_x_16162:
[----:B------:R-:W-:Y:S05]  /*56520*/  BSYNC B4 ;  /* 0x0000000000047941 */ /* 0x000fea0003800000 */
.L_x_16161:
        /* <DEDUP_REMOVED lines=82> */
.L_x_16164:
[----:B------:R-:W-:Y:S02]  /*56a50*/  FSEL R6, RZ, 3.37028055040000000000e+12, P1 ;  /* 0x54442d18ff067808 */ /* 0x000fe40000800000 */
[----:B------:R-:W-:-:S07]  /*56a60*/  FSEL R7, RZ, 2.1426990032196044922, P1 ;  /* 0x400921fbff077808 */ /* 0x000fce0000800000 */
.L_x_16165:
[----:B------:R-:W-:Y:S05]  /*56a70*/  BSYNC B0 ;  /* 0x0000000000007941 */ /* 0x000fea0003800000 */
.L_x_16163:
[----:B------:R-:W-:Y:S01]  /*56a80*/  DADD R2, |R4|, |R2| ;  /* 0x0000000004027229 */ /* 0x000fe20000000602 */
[----:B------:R-:W-:-:S07]  /*56a90*/  LOP3.LUT R5, R7, 0x80000000, R5, 0xb8, !PT ;  /* 0x8000000007057812 */ /* 0x000fce00078eb805 */
[----:B------:R-:W-:-:S06]  /*56aa0*/  DSETP.GTU.AND P0, PT, |R2|, +INF , PT ;  /* 0x7ff000000200742a */ /* 0x000fcc0003f0c200 */
[----:B------:R-:W-:Y:S02]  /*56ab0*/  FSEL R2, R2, R6, P0 ;  /* 0x0000000602027208 */ /* 0x000fe40000000000 */
[----:B------:R-:W-:Y:S01]  /*56ac0*/  FSEL R3, R3, R5, P0 ;  /* 0x0000000503037208 */ /* 0x000fe20000000000 */
[----:B------:R-:W-:Y:S06]  /*56ad0*/  BRA `(.L_x_16155) ;  /* 0x0000000400dc7947 */ /* 0x000fec0003800000 */
.L_x_16160:
        /* <DEDUP_REMOVED lines=28> */
.L_x_16167:
[----:B------:R-:W-:Y:S05]  /*56ca0*/  BSYNC B4 ;  /* 0x0000000000047941 */ /* 0x000fea0003800000 */
.L_x_16166:
        /* <DEDUP_REMOVED lines=82> */
.L_x_16169:
[----:B------:R-:W-:Y:S02]  /*571d0*/  FSEL R6, RZ, 3.37028055040000000000e+12, P1 ;  /* 0x54442d18ff067808 */ /* 0x000fe40000800000 */
[----:B------:R-:W-:-:S07]  /*571e0*/  FSEL R7, RZ, 2.1426990032196044922, P1 ;  /* 0x400921fbff077808 */ /* 0x000fce0000800000 */
.L_x_16170:
[----:B------:R-:W-:Y:S05]  /*571f0*/  BSYNC B0 ;  /* 0x0000000000007941 */ /* 0x000fea0003800000 */
.L_x_16168:
[----:B------:R-:W-:Y:S01]  /*57200*/  DADD R2, |R4|, |R2| ;  /* 0x0000000004027229 */ /* 0x000fe20000000602 */
[----:B------:R-:W-:-:S07]  /*57210*/  LOP3.LUT R5, R7, 0x80000000, R5, 0xb8, !PT ;  /* 0x8000000007057812 */ /* 0x000fce00078eb805 */
[----:B------:R-:W-:-:S06]  /*57220*/  DSETP.GTU.AND P0, PT, |R2|, +INF , PT ;  /* 0x7ff000000200742a */ /* 0x000fcc0003f0c200 */
[----:B------:R-:W-:Y:S02]  /*57230*/  FSEL R2, R2, R6, P0 ;  /* 0x0000000602027208 */ /* 0x000fe40000000000 */
[----:B------:R-:W-:-:S07]  /*57240*/  FSEL R3, R3, R5, P0 ;  /* 0x0000000503037208 */ /* 0x000fce0000000000 */
.L_x_16155:
[----:B------:R-:W-:Y:S05]  /*57250*/  BSYNC B3 ;  /* 0x0000000000037941 */ /* 0x000fea0003800000 */
.L_x_16148:
[----:B------:R-:W-:Y:S01]  /*57260*/  DADD R4, -RZ, -R30 ;  /* 0x00000000ff047229 */ /* 0x000fe2000000091e */
[----:B------:R-:W-:-:S04]  /*57270*/  SHF.R.U32.HI R0, RZ, 0x1f, R35 ;  /* 0x0000001fff007819 */ /* 0x000fc80000011623 */
[----:B------:R-:W-:-:S05]  /*57280*/  ISETP.NE.AND P0, PT, R0, RZ, PT ;  /* 0x000000ff0000720c */ /* 0x000fca0003f05270 */
[----:B------:R-:W-:Y:S02]  /*57290*/  FSEL R72, R4, R30, !P0 ;  /* 0x0000001e04487208 */ /* 0x000fe40004000000 */
[----:B------:R-:W-:Y:S01]  /*572a0*/  FSEL R73, R5, R31, !P0 ;  /* 0x0000001f05497208 */ /* 0x000fe20004000000 */
[----:B------:R-:W-:Y:S06]  /*572b0*/  BRA `(.L_x_16171) ;  /* 0x0000003000287947 */ /* 0x000fec0003800000 */
.L_x_16083:
[----:B------:R-:W2:Y:S01]  /*572c0*/  LDL.64 R2, [R1+0x8] ;  /* 0x0000080001027983 */ /* 0x000ea20000100a00 */
[----:B------:R-:W-:Y:S01]  /*572d0*/  UMOV UR4, 0x54442d18 ;  /* 0x54442d1800047882 */ /* 0x000fe20000000000 */
[----:B------:R-:W-:Y:S01]  /*572e0*/  UMOV UR5, 0x3ff921fb ;  /* 0x3ff921fb00057882 */ /* 0x000fe20000000000 */
[----:B------:R-:W-:Y:S02]  /*572f0*/  DADD R72, -RZ, -R34 ;  /* 0x00000000ff487229 */ /* 0x000fe40000000922 */
[----:B--2---:R-:W-:-:S08]  /*57300*/  DADD R2, R2, -R32 ;  /* 0x0000000002027229 */ /* 0x004fd00000000820 */
[----:B------:R-:W-:Y:S01]  /*57310*/  DADD R2, R2, UR4 ;  /* 0x0000000402027e29 */ /* 0x000fe20008000000 */
[----:B------:R-:W-:Y:S10]  /*57320*/  BRA `(.L_x_16171) ;  /* 0x00000030000c7947 */ /* 0x000ff40003800000 */
.L_x_16082:
[----:B------:R-:W-:Y:S01]  /*57330*/  DADD R72, -RZ, -R34 ;  /* 0x00000000ff487229 */ /* 0x000fe20000000922 */
[----:B------:R-:W-:Y:S01]  /*57340*/  CS2R R2, SRZ ;  /* 0x0000000000027805 */ /* 0x000fe2000001ff00 */
[----:B------:R-:W-:Y:S09]  /*57350*/  BRA `(.L_x_16171) ;  /* 0x0000003000007947 */ /* 0x000ff20003800000 */
.L_x_16081:
        /* <DEDUP_REMOVED lines=108> */
.L_x_16176:
[----:B------:R-:W-:Y:S05]  /*57a20*/  BSYNC B0 ;  /* 0x0000000000007941 */ /* 0x000fea0003800000 */
.L_x_16175:
        /* <DEDUP_REMOVED lines=8> */
.L_x_16178:
[----:B------:R-:W-:Y:S05]  /*57ab0*/  BSYNC B4 ;  /* 0x0000000000047941 */ /* 0x000fea0003800000 */
.L_x_16177:
        /* <DEDUP_REMOVED lines=82> */
.L_x_16180:
[----:B------:R-:W-:-:S04]  /*57fe0*/  ISETP.GE.AND P0, PT, R33, RZ, PT ;  /* 0x000000ff2100720c */ /* 0x000fc80003f06270 */
[----:B------:R-:W-:Y:S02]  /*57ff0*/  FSEL R6, RZ, 3.37028055040000000000e+12, P0 ;  /* 0x54442d18ff067808 */ /* 0x000fe40000000000 */
[----:B------:R-:W-:-:S07]  /*58000*/  FSEL R7, RZ, 2.1426990032196044922, P0 ;  /* 0x400921fbff077808 */ /* 0x000fce0000000000 */
.L_x_16181:
[----:B------:R-:W-:Y:S05]  /*58010*/  BSYNC B0 ;  /* 0x0000000000007941 */ /* 0x000fea0003800000 */
.L_x_16179:
[----:B------:R-:W-:Y:S01]  /*58020*/  DADD R2, R2, R4 ;  /* 0x0000000002027229 */ /* 0x000fe20000000004 */
[----:B------:R-:W-:Y:S01]  /*58030*/  LOP3.LUT R5, R7, 0x80000000, R35, 0xb8, !PT ;  /* 0x8000000007057812 */ /* 0x000fe200078eb823 */
[----:B------:R-:W-:-:S06]  /*58040*/  DMUL R30, R30, 0.5 ;  /* 0x3fe000001e1e7828 */ /* 0x000fcc0000000000 */
[----:B------:R-:W-:-:S06]  /*58050*/  DSETP.GTU.AND P0, PT, |R2|, +INF , PT ;  /* 0x7ff000000200742a */ /* 0x000fcc0003f0c200 */
[----:B------:R-:W-:Y:S02]  /*58060*/  FSEL R2, R2, R6, P0 ;  /* 0x0000000602027208 */ /* 0x000fe40000000000 */
[----:B------:R-:W-:Y:S01]  /*58070*/  FSEL R3, R3, R5, P0 ;  /* 0x0000000503037208 */ /* 0x000fe20000000000 */
[----:B------:R-:W-:Y:S06]  /*58080*/  BRA `(.L_x_16182) ;  /* 0x0000002000387947 */ /* 0x000fec0003800000 */
.L_x_16174:
        /* <DEDUP_REMOVED lines=135> */
.L_x_16184:
[----:B------:R-:W-:Y:S05]  /*58900*/  BSYNC B0 ;  /* 0x0000000000007941 */ /* 0x000fea0003800000 */
.L_x_16183:
        /* <DEDUP_REMOVED lines=8> */
.L_x_16186:
[----:B------:R-:W-:Y:S05]  /*58990*/  BSYNC B4 ;  /* 0x0000000000047941 */ /* 0x000fea0003800000 */
.L_x_16185:
        /* <DEDUP_REMOVED lines=82> */
.L_x_16188:
[----:B------:R-:W-:-:S04]  /*58ec0*/  ISETP.GE.AND P0, PT, R33, RZ, PT ;  /* 0x000000ff2100720c */ /* 0x000fc80003f06270 */
[----:B------:R-:W-:Y:S02]  /*58ed0*/  FSEL R6, RZ, 3.37028055040000000000e+12, P0 ;  /* 0x54442d18ff067808 */ /* 0x000fe40000000000 */
[----:B------:R-:W-:-:S07]  /*58ee0*/  FSEL R7, RZ, 2.1426990032196044922, P0 ;  /* 0x400921fbff077808 */ /* 0x000fce0000000000 */
.L_x_16189:
[----:B------:R-:W-:Y:S05]  /*58ef0*/  BSYNC B0 ;  /* 0x0000000000007941 */ /* 0x000fea0003800000 */
.L_x_16187:
[----:B------:R-:W-:Y:S01]  /*58f00*/  DADD R2, R2, R4 ;  /* 0x0000000002027229 */ /* 0x000fe20000000004 */
[----:B------:R-:W-:-:S07]  /*58f10*/  LOP3.LUT R5, R7, 0x80000000, R35, 0xb8, !PT ;  /* 0x8000000007057812 */ /* 0x000fce00078eb823 */
[----:B------:R-:W-:-:S06]  /*58f20*/  DSETP.GTU.AND P0, PT, |R2|, +INF , PT ;  /* 0x7ff000000200742a */ /* 0x000fcc0003f0c200 */
[----:B------:R-:W-:Y:S02]  /*58f30*/  FSEL R2, R2, R6, P0 ;  /* 0x0000000602027208 */ /* 0x000fe40000000000 */
[----:B------:R-:W-:Y:S01]  /*58f40*/  FSEL R3, R3, R5, P0 ;  /* 0x0000000503037208 */ /* 0x000fe20000000000 */
[----:B------:R-:W-:Y:S06]  /*58f50*/  BRA `(.L_x_16182) ;  /* 0x0000001000847947 */ /* 0x000fec0003800000 */
.L_x_16173:
        /* <DEDUP_REMOVED lines=23> */
.L_x_16191:
[----:B------:R-:W-:Y:S05]  /*590d0*/  BSYNC B4 ;  /* 0x0000000000047941 */ /* 0x000fea0003800000 */
.L_x_16190:
        /* <DEDUP_REMOVED lines=26> */
.L_x_16193:
[----:B------:R-:W-:Y:S05]  /*59280*/  BSYNC B4 ;  /* 0x0000000000047941 */ /* 0x000fea0003800000 */
.L_x_16192:
        /* <DEDUP_REMOVED lines=136> */
.L_x_16195:
[----:B------:R-:W-:Y:S05]  /*59b10*/  BSYNC B0 ;  /* 0x0000000000007941 */ /* 0x000fea0003800000 */
.L_x_16194:
        /* <DEDUP_REMOVED lines=8> */
.L_x_16197:
[----:B------:R-:W-:Y:S05]  /*59ba0*/  BSYNC B4 ;  /* 0x0000000000047941 */ /* 0x000fea0003800000 */
.L_x_16196:
        /* <DEDUP_REMOVED lines=82> */
.L_x_16199:
[----:B------:R-:W-:-:S04]  /*5a0d0*/  ISETP.GE.AND P0, PT, R33, RZ, PT ;  /* 0x000000ff2100720c */ /* 0x000fc80003f06270 */
[----:B------:R-:W-:Y:S02]  /*5a0e0*/  FSEL R6, RZ, 3.37028055040000000000e+12, P0 ;  /* 0x54442d18ff067808 */ /* 0x000fe40000000000 */
[----:B------:R-:W-:-:S07]  /*5a0f0*/  FSEL R7, RZ, 2.1426990032196044922, P0 ;  /* 0x400921fbff077808 */ /* 0x000fce0000000000 */
.L_x_16200:
[----:B------:R-:W-:Y:S05]  /*5a100*/  BSYNC B0 ;  /* 0x0000000000007941 */ /* 0x000fea0003800000 */
.L_x_16198:
[----:B------:R-:W-:Y:S01]  /*5a110*/  DADD R2, R2, R4 ;  /* 0x0000000002027229 */ /* 0x000fe20000000004 */
[----:B------:R-:W-:Y:S01]  /*5a120*/  LOP3.LUT R5, R7, 0x80000000, R35, 0xb8, !PT ;  /* 0x8000000007057812 */ /* 0x000fe200078eb823 */
[----:B------:R-:W-:-:S06]  /*5a130*/  DADD R30, R30, 1 ;  /* 0x3ff000001e1e7429 */ /* 0x000fcc0000000000 */
[----:B------:R-:W-:-:S06]  /*5a140*/  DSETP.GTU.AND P0, PT, |R2|, +INF , PT ;  /* 0x7ff000000200742a */ /* 0x000fcc0003f0c200 */
[----:B------:R-:W-:Y:S02]  /*5a150*/  FSEL R2, R2, R6, P0 ;  /* 0x0000000602027208 */ /* 0x000fe40000000000 */
[----:B------:R-:W-:-:S07]  /*5a160*/  FSEL R3, R3, R5, P0 ;  /* 0x0000000503037208 */ /* 0x000fce0000000000 */
.L_x_16182:
[----:B------:R-:W-:Y:S05]  /*5a170*/  BSYNC B3 ;  /* 0x0000000000037941 */ /* 0x000fea0003800000 */
.L_x_16172:
        /* <DEDUP_REMOVED lines=9> */
.L_x_16080:
        /* <DEDUP_REMOVED lines=21> */
.L_x_16171:
[----:B------:R-:W-:Y:S05]  /*5a360*/  BSYNC B1 ;  /* 0x0000000000017941 */ /* 0x000fea0003800000 */
.L_x_16079:
[----:B------:R-:W-:-:S14]  /*5a370*/  DSETP.GTU.AND P0, PT, |R2|, +INF , PT ;  /* 0x7ff000000200742a */ /* 0x000fdc0003f0c200 */
        /* <DEDUP_REMOVED lines=9> */
.L_x_16201:
[----:B------:R-:W-:Y:S01]  /*5a410*/  DSETP.GTU.AND P0, PT, |R72|, +INF , PT ;  /* 0x7ff000004800742a */ /* 0x000fe20003f0c200 */
[----:B------:R-:W-:Y:S02]  /*5a420*/  IMAD.MOV.U32 R74, RZ, RZ, R2 ;  /* 0x000000ffff4a7224 */ /* 0x000fe400078e0002 */
[----:B------:R-:W-:-:S11]  /*5a430*/  IMAD.MOV.U32 R75, RZ, RZ, R3 ;  /* 0x000000ffff4b7224 */ /* 0x000fd600078e0003 */
[----:B------:R-:W-:-:S11]  /*5a440*/  @!P0 DADD R72, -RZ, |R72| ;  /* 0x00000000ff488229 */ /* 0x000fd60000000548 */
.L_x_16078:
[----:B------:R-:W-:Y:S05]  /*5a450*/  BSYNC B2 ;  /* 0x0000000000027941 */ /* 0x000fea0003800000 */
.L_x_16077:
        /* <DEDUP_REMOVED lines=54> */
[----:B------:R-:W-:Y:S02]  /*5a7c0*/  LOP3.LUT R30, R11, 0xffc00000, RZ, 0xc0, !PT ;  /* 0xffc000000b1e7812 */ /* 0x000fe400078ec0ff */
[-C--:B------:R-:W-:Y:S01]  /*5a7d0*/  SEL R49, R7, R19.reuse, P0 ;  /* 0x0000001307317207 */ /* 0x080fe20000000000 */
[----:B------:R-:W-:Y:S01]  /*5a7e0*/  IMAD.MOV.U32 R8, RZ, RZ, R48 ;  /* 0x000000ffff087224 */ /* 0x000fe200078e0030 */
[----:B------:R-:W-:-:S02]  /*5a7f0*/  ISETP.LT.U32.AND.EX P0, PT, R21, R19, PT, P2 ;  /* 0x000000131500720c */ /* 0x000fc40003f01120 */
[C---:B------:R-:W-:Y:S02]  /*5a800*/  SEL R7, R21.reuse, R19, P3 ;  /* 0x0000001315077207 */ /* 0x040fe40001800000 */
        /* <DEDUP_REMOVED lines=31> */
[----:B------:R-:W-:Y:S01]  /*5aa00*/  DSETP.NEU.AND P0, PT, R8, RZ, PT ;  /* 0x000000ff0800722a */ /* 0x000fe20003f0d000 */
[----:B------:R-:W-:Y:S01]  /*5aa10*/  MOV R12, R16 ;  /* 0x00000010000c7202 */ /* 0x000fe20000000f00 */
[----:B------:R-:W0:Y:S01]  /*5aa20*/  MUFU.RSQ64H R21, R29 ;  /* 0x0000001d00157308 */ /* 0x000e220000001c00 */
[----:B------:R-:W-:Y:S02]  /*5aa30*/  FSEL R23, R13, UR5, P2 ;  /* 0x000000050d177c08 */ /* 0x000fe40009000000 */
[----:B------:R-:W-:Y:S01]  /*5aa40*/  @P3 LOP3.LUT R23, R20, 0x80000, RZ, 0xfc, !PT ;  /* 0x0008000014173812 */ /* 0x000fe200078efcff */
[----:B------:R-:W-:Y:S01]  /*5aa50*/  IMAD.MOV.U32 R20, RZ, RZ, RZ ;  /* 0x000000ffff147224 */ /* 0x000fe200078e00ff */
[----:B------:R-:W-:Y:S01]  /*5aa60*/  SEL R22, R12, UR9, P2 ;  /* 0x000000090c167c07 */ /* 0x000fe20009000000 */
[----:B------:R-:W-:Y:S01]  /*5aa70*/  IMAD.MOV.U32 R12, RZ, RZ, RZ ;  /* 0x000000ffff0c7224 */ /* 0x000fe200078e00ff */
[----:B------:R-:W-:Y:S01]  /*5aa80*/  ISETP.GE.U32.AND P3, PT, R50, 0x7ff00000, PT ;  /* 0x7ff000003200780c */ /* 0x000fe20003f66070 */
[----:B------:R-:W1:Y:S01]  /*5aa90*/  MUFU.RSQ64H R13, R23 ;  /* 0x00000017000d7308 */ /* 0x000e620000001c00 */
[----:B------:R-:W-:Y:S01]  /*5aaa0*/  DSETP.NEU.AND P2, PT, R14, RZ, PT ;  /* 0x000000ff0e00722a */ /* 0x000fe20003f4d000 */
[----:B------:R-:W-:Y:S01]  /*5aab0*/  ISETP.GE.U32.AND P1, PT, R49, 0x7ff00000, PT ;  /* 0x7ff000003100780c */ /* 0x000fe20003f26070 */
        /* <DEDUP_REMOVED lines=9> */
[----:B------:R-:W-:Y:S01]  /*5ab50*/  DFMA R22, R26, R22, R12 ;  /* 0x000000161a16722b */ /* 0x000fe2000000000c */
[----:B------:R-:W-:-:S03]  /*5ab60*/  LOP3.LUT R13, R0, 0x100000, RZ, 0xfc, !PT ;  /* 0x00100000000d7812 */ /* 0x000fc600078efcff */
[----:B------:R-:W-:-:S04]  /*5ab70*/  DMUL R24, R18, R24 ;  /* 0x0000001812187228 */ /* 0x000fc80000000000 */
[----:B------:R-:W-:-:S04]  /*5ab80*/  DMUL R22, R16, R22 ;  /* 0x0000001610167228 */ /* 0x000fc80000000000 */
        /* <DEDUP_REMOVED lines=40> */
.L_x_16212:
[----:B------:R-:W-:Y:S05]  /*5ae10*/  BSYNC B4 ;  /* 0x0000000000047941 */ /* 0x000fea0003800000 */
.L_x_16211:
        /* <DEDUP_REMOVED lines=81> */
.L_x_16210:
        /* <DEDUP_REMOVED lines=34> */
.L_x_16220:
[----:B------:R-:W-:Y:S05]  /*5b550*/  BSYNC B5 ;  /* 0x0000000000057941 */ /* 0x000fea0003800000 */
.L_x_16219:
[----:B------:R-:W-:Y:S02]  /*5b560*/  IMAD.MOV.U32 R26, RZ, RZ, R16 ;  /* 0x000000ffff1a7224 */ /* 0x000fe400078e0010 */
[----:B------:R-:W-:Y:S01]  /*5b570*/  IMAD.MOV.U32 R27, RZ, RZ, R17 ;  /* 0x000000ffff1b7224 */ /* 0x000fe200078e0011 */
[----:B------:R-:W-:Y:S06]  /*5b580*/  BRA `(.L_x_16218) ;  /* 0x0000000000047947 */ /* 0x000fec0003800000 */
.L_x_16217:
[----:B------:R-:W-:-:S11]  /*5b590*/  DADD R26, -R32, R48 ;  /* 0x00000000201a7229 */ /* 0x000fd60000000130 */
.L_x_16218:
[----:B------:R-:W-:Y:S05]  /*5b5a0*/  BSYNC B4 ;  /* 0x0000000000047941 */ /* 0x000fea0003800000 */
.L_x_16216:
        /* <DEDUP_REMOVED lines=29> */
.L_x_16225:
[----:B------:R-:W-:Y:S05]  /*5b780*/  BSYNC B5 ;  /* 0x0000000000057941 */ /* 0x000fea0003800000 */
.L_x_16224:
[----:B------:R-:W-:Y:S05]  /*5b790*/  BRA `(.L_x_16223) ;  /* 0x0000000000047947 */ /* 0x000fea0003800000 */
.L_x_16222:
[----:B------:R-:W-:-:S11]  /*5b7a0*/  DADD R16, R50, -R10 ;  /* 0x0000000032107229 */ /* 0x000fd6000000080a */
.L_x_16223:
[----:B------:R-:W-:Y:S05]  /*5b7b0*/  BSYNC B4 ;  /* 0x0000000000047941 */ /* 0x000fea0003800000 */
.L_x_16221:
        /* <DEDUP_REMOVED lines=27> */
.L_x_16227:
[----:B------:R-:W-:Y:S05]  /*5b970*/  BSYNC B4 ;  /* 0x0000000000047941 */ /* 0x000fea0003800000 */
.L_x_16226:
        /* <DEDUP_REMOVED lines=85> */
.L_x_16228:
        /* <DEDUP_REMOVED lines=20> */
.L_x_16230:
[----:B------:R-:W-:Y:S05]  /*5c010*/  BSYNC B4 ;  /* 0x0000000000047941 */ /* 0x000fea0003800000 */
.L_x_16229:
        /* <DEDUP_REMOVED lines=30> */
.L_x_16215:
        /* <DEDUP_REMOVED lines=24> */
.L_x_16233:
[----:B------:R-:W-:Y:S05]  /*5c380*/  BSYNC B4 ;  /* 0x0000000000047941 */ /* 0x000fea0003800000 */
.L_x_16232:
        /* <DEDUP_REMOVED lines=25> */
.L_x_16236:
[----:B------:R-:W-:Y:S05]  /*5c520*/  BSYNC B4 ;  /* 0x0000000000047941 */ /* 0x000fea0003800000 */
.L_x_16235:
        /* <DEDUP_REMOVED lines=30> */
.L_x_16234:
        /* <DEDUP_REMOVED lines=75> */
.L_x_16237:
[----:B------:R-:W-:Y:S01]  /*5cbc0*/  IMAD.MOV.U32 R6, RZ, RZ, 0x0 ;  /* 0x00000000ff067424 */ /* 0x000fe200078e00ff */
[----:B------:R-:W-:Y:S01]  /*5cbd0*/  FSETP.NEU.FTZ.AND P0, PT, R9, RZ, PT ;  /* 0x000000ff0900720b */ /* 0x000fe20003f1d000 */
[----:B------:R-:W-:-:S06]  /*5cbe0*/  IMAD.MOV.U32 R7, RZ, RZ, 0x7ff00000 ;  /* 0x7ff00000ff077424 */ /* 0x000fcc00078e00ff */
[----:B------:R-:W-:-:S10]  /*5cbf0*/  DFMA R6, R8, R6, +INF ;  /* 0x7ff000000806742b */ /* 0x000fd40000000006 */
[----:B------:R-:W-:Y:S02]  /*5cc00*/  FSEL R30, R6, RZ, P0 ;  /* 0x000000ff061e7208 */ /* 0x000fe40000000000 */
[----:B------:R-:W-:Y:S01]  /*5cc10*/  FSEL R31, R7, -QNAN , P0 ;  /* 0xfff00000071f7808 */ /* 0x000fe20000000000 */
[----:B------:R-:W-:Y:S06]  /*5cc20*/  BRA `(.L_x_16213) ;  /* 0x0000000400287947 */ /* 0x000fec0003800000 */
.L_x_16231:
        /* <DEDUP_REMOVED lines=25> */
.L_x_16239:
[----:B------:R-:W-:Y:S05]  /*5cdc0*/  BSYNC B4 ;  /* 0x0000000000047941 */ /* 0x000fea0003800000 */
.L_x_16238:
        /* <DEDUP_REMOVED lines=21> */
.L_x_16241:
[----:B------:R-:W-:Y:S05]  /*5cf20*/  BSYNC B4 ;  /* 0x0000000000047941 */ /* 0x000fea0003800000 */
.L_x_16240:
[----:B------:R-:W-:Y:S02]  /*5cf30*/  IMAD.MOV.U32 R30, RZ, RZ, R16 ;  /* 0x000000ffff1e7224 */ /* 0x000fe400078e0010 */
[----:B------:R-:W-:Y:S01]  /*5cf40*/  IMAD.MOV.U32 R31, RZ, RZ, R17 ;  /* 0x000000ffff1f7224 */ /* 0x000fe200078e0011 */
[----:B------:R-:W-:Y:S06]  /*5cf50*/  BRA `(.L_x_16213) ;  /* 0x00000000005c7947 */ /* 0x000fec0003800000 */
.L_x_16214:
        /* <DEDUP_REMOVED lines=22> */
.L_x_16242:
[----:B------:R-:W-:Y:S05]  /*5d0c0*/  BSYNC B4 ;  /* 0x0000000000047941 */ /* 0x000fea0003800000 */
.L_x_16213:
[----:B------:R-:W-:Y:S05]  /*5d0d0*/  BSYNC B3 ;  /* 0x0000000000037941 */ /* 0x000fea0003800000 */
.L_x_16209:
        /* <DEDUP_REMOVED lines=26> */
.L_x_16246:
[----:B------:R-:W-:Y:S05]  /*5d280*/  BSYNC B4 ;  /* 0x0000000000047941 */ /* 0x000fea0003800000 */
.L_x_16245:
        /* <DEDUP_REMOVED lines=39> */
.L_x_16254:
[----:B------:R-:W-:Y:S05]  /*5d500*/  BSYNC B5 ;  /* 0x0000000000057941 */ /* 0x000fea0003800000 */
.L_x_16253:
[----:B------:R-:W-:Y:S02]  /*5d510*/  IMAD.MOV.U32 R64, RZ, RZ, R16 ;  /* 0x000000ffff407224 */ /* 0x000fe400078e0010 */
[----:B------:R-:W-:Y:S01]  /*5d520*/  IMAD.MOV.U32 R65, RZ, RZ, R17 ;  /* 0x000000ffff417224 */ /* 0x000fe200078e0011 */
[----:B------:R-:W-:Y:S06]  /*5d530*/  BRA `(.L_x_16252) ;  /* 0x0000000000047947 */ /* 0x000fec0003800000 */
.L_x_16251:
[----:B------:R-:W-:-:S11]  /*5d540*/  DADD R64, -R32, R48 ;  /* 0x0000000020407229 */ /* 0x000fd60000000130 */
.L_x_16252:
[----:B------:R-:W-:Y:S05]  /*5d550*/  BSYNC B4 ;  /* 0x0000000000047941 */ /* 0x000fea0003800000 */
.L_x_16250:
        /* <DEDUP_REMOVED lines=26> */
.L_x_16259:
[----:B------:R-:W-:Y:S05]  /*5d700*/  BSYNC B5 ;  /* 0x0000000000057941 */ /* 0x000fea0003800000 */
.L_x_16258:
[----:B------:R-:W-:Y:S02]  /*5d710*/  IMAD.MOV.U32 R4, RZ, RZ, R16 ;  /* 0x000000ffff047224 */ /* 0x000fe400078e0010 */
[----:B------:R-:W-:Y:S01]  /*5d720*/  IMAD.MOV.U32 R5, RZ, RZ, R17 ;  /* 0x000000ffff057224 */ /* 0x000fe200078e0011 */
[----:B------:R-:W-:Y:S06]  /*5d730*/  BRA `(.L_x_16257) ;  /* 0x0000000000047947 */ /* 0x000fec0003800000 */
.L_x_16256:
[----:B------:R-:W-:-:S11]  /*5d740*/  DADD R4, -R34, R50 ;  /* 0x0000000022047229 */ /* 0x000fd60000000132 */
.L_x_16257:
[----:B------:R-:W-:Y:S05]  /*5d750*/  BSYNC B4 ;  /* 0x0000000000047941 */ /* 0x000fea0003800000 */
.L_x_16255:
        /* <DEDUP_REMOVED lines=29> */
.L_x_16261:
[----:B------:R-:W-:Y:S05]  /*5d930*/  BSYNC B4 ;  /* 0x0000000000047941 */ /* 0x000fea0003800000 */
.L_x_16260:
[----:B------:R-:W-:Y:S01]  /*5d940*/  PLOP3.LUT P0, PT, PT, PT, PT, 0x80, 0x0 ;  /* 0x000000000000781c */ /* 0x000fe20003f0f070 */
[----:B------:R-:W-:-:S12]  /*5d950*/  BRA `(.L_x_16247) ;  /* 0x0000000800587947 */ /* 0x000fd80003800000 */
.L_x_16249:
        /* <DEDUP_REMOVED lines=29> */
.L_x_16264:
[----:B------:R-:W-:Y:S05]  /*5db30*/  BSYNC B4 ;  /* 0x0000000000047941 */ /* 0x000fea0003800000 */
.L_x_16263:
[----:B------:R-:W-:Y:S01]  /*5db40*/  PLOP3.LUT P0, PT, PT, PT, PT, 0x80, 0x0 ;  /* 0x000000000000781c */ /* 0x000fe20003f0f070 */
[----:B------:R-:W-:-:S12]  /*5db50*/  BRA `(.L_x_16247) ;  /* 0x0000000400d87947 */ /* 0x000fd80003800000 */
.L_x_16262:
        /* <DEDUP_REMOVED lines=29> */
.L_x_16266:
[----:B------:R-:W-:Y:S05]  /*5dd30*/  BSYNC B4 ;  /* 0x0000000000047941 */ /* 0x000fea0003800000 */
.L_x_16265:
        /* <DEDUP_REMOVED lines=21> */
.L_x_16268:
[----:B------:R-:W-:Y:S05]  /*5de90*/  BSYNC B4 ;  /* 0x0000000000047941 */ /* 0x000fea0003800000 */
.L_x_16267:
[----:B------:R-:W-:Y:S01]  /*5dea0*/  DMUL R2, R2, 8.11296384146066816958e+31 ;  /* 0x4690000002027828 */ /* 0x000fe20000000000 */
[----:B------:R-:W-:Y:S01]  /*5deb0*/  PLOP3.LUT P0, PT, PT, PT, PT, 0x80, 0x0 ;  /* 0x000000000000781c */ /* 0x000fe20003f0f070 */
[----:B------:R-:W-:Y:S02]  /*5dec0*/  IMAD.MOV.U32 R4, RZ, RZ, R16 ;  /* 0x000000ffff047224 */ /* 0x000fe400078e0010 */
[----:B------:R-:W-:Y:S01]  /*5ded0*/  IMAD.MOV.U32 R5, RZ, RZ, R17 ;  /* 0x000000ffff057224 */ /* 0x000fe200078e0011 */
[----:B------:R-:W-:Y:S09]  /*5dee0*/  BRA `(.L_x_16247) ;  /* 0x0000000000f47947 */ /* 0x000ff20003800000 */
.L_x_16248:
        /* <DEDUP_REMOVED lines=24> */
.L_x_16270:
[----:B------:R-:W-:Y:S05]  /*5e070*/  BSYNC B4 ;  /* 0x0000000000047941 */ /* 0x000fea0003800000 */
.L_x_16269:
        /* <DEDUP_REMOVED lines=29> */
.L_x_16272:
[----:B------:R-:W-:Y:S05]  /*5e250*/  BSYNC B4 ;  /* 0x0000000000047941 */ /* 0x000fea0003800000 */
.L_x_16271:
[----:B------:R-:W-:Y:S01]  /*5e260*/  DMUL R4, R4, R16 ;  /* 0x0000001004047228 */ /* 0x000fe20000000000 */
[----:B------:R-:W-:Y:S01]  /*5e270*/  PLOP3.LUT P0, PT, PT, PT, PT, 0x80, 0x0 ;  /* 0x000000000000781c */ /* 0x000fe20003f0f070 */
[----:B------:R-:W-:-:S12]  /*5e280*/  BRA `(.L_x_16247) ;  /* 0x00000000000c7947 */ /* 0x000fd80003800000 */
.L_x_16244:
[----:B------:R-:W-:Y:S01]  /*5e290*/  DMUL R4, R28, 9.00719925474099200000e+15 ;  /* 0x434000001c047828 */ /* 0x000fe20000000000 */
[----:B------:R-:W-:Y:S01]  /*5e2a0*/  PLOP3.LUT P0, PT, PT, PT, PT, 0x80, 0x0 ;  /* 0x000000000000781c */ /* 0x000fe20003f0f070 */
[----:B------:R-:W-:-:S12]  /*5e2b0*/  DMUL R2, R2, 9.00719925474099200000e+15 ;  /* 0x4340000002027828 */ /* 0x000fd80000000000 */
.L_x_16247:
[----:B------:R-:W-:Y:S05]  /*5e2c0*/  BSYNC B3 ;  /* 0x0000000000037941 */ /* 0x000fea0003800000 */
.L_x_16243:
        /* <DEDUP_REMOVED lines=67> */
.L_x_16278:
[----:B------:R-:W-:-:S11]  /*5e700*/  DMUL R2, RZ, |R26| ;  /* 0x4000001aff027228 */ /* 0x000fd60000000000 */
.L_x_16279:
[----:B------:R-:W-:Y:S05]  /*5e710*/  BSYNC B0 ;  /* 0x0000000000007941 */ /* 0x000fea0003800000 */
.L_x_16277:
        /* <DEDUP_REMOVED lines=11> */
.L_x_16276:
        /* <DEDUP_REMOVED lines=53> */
.L_x_16275:
        /* <DEDUP_REMOVED lines=62> */
.L_x_16283:
[----:B------:R-:W-:-:S11]  /*5ef00*/  DMUL R2, RZ, |R26| ;  /* 0x4000001aff027228 */ /* 0x000fd60000000000 */
.L_x_16284:
[----:B------:R-:W-:Y:S05]  /*5ef10*/  BSYNC B0 ;  /* 0x0000000000007941 */ /* 0x000fea0003800000 */
.L_x_16282:
        /* <DEDUP_REMOVED lines=11> */
.L_x_16281:
        /* <DEDUP_REMOVED lines=53> */
.L_x_16274:
        /* <DEDUP_REMOVED lines=32> */
.L_x_16287:
[----:B------:R-:W-:Y:S05]  /*5f520*/  BSYNC B4 ;  /* 0x0000000000047941 */ /* 0x000fea0003800000 */
.L_x_16286:
        /* <DEDUP_REMOVED lines=82> */
.L_x_16289:
[----:B------:R-:W-:Y:S02]  /*5fa50*/  FSEL R6, RZ, 3.37028055040000000000e+12, P1 ;  /* 0x54442d18ff067808 */ /* 0x000fe40000800000 */
[----:B------:R-:W-:-:S07]  /*5fa60*/  FSEL R7, RZ, 2.1426990032196044922, P1 ;  /* 0x400921fbff077808 */ /* 0x000fce0000800000 */
.L_x_16290:
[----:B------:R-:W-:Y:S05]  /*5fa70*/  BSYNC B0 ;  /* 0x0000000000007941 */ /* 0x000fea0003800000 */
.L_x_16288:
[----:B------:R-:W-:Y:S01]  /*5fa80*/  DADD R2, |R4|, |R2| ;  /* 0x0000000004027229 */ /* 0x000fe20000000602 */
[----:B------:R-:W-:-:S07]  /*5fa90*/  LOP3.LUT R5, R7, 0x80000000, R5, 0xb8, !PT ;  /* 0x8000000007057812 */ /* 0x000fce00078eb805 */
[----:B------:R-:W-:-:S06]  /*5faa0*/  DSETP.GTU.AND P0, PT, |R2|, +INF , PT ;  /* 0x7ff000000200742a */ /* 0x000fcc0003f0c200 */
[----:B------:R-:W-:Y:S02]  /*5fab0*/  FSEL R2, R2, R6, P0 ;  /* 0x0000000602027208 */ /* 0x000fe40000000000 */
[----:B------:R-:W-:Y:S01]  /*5fac0*/  FSEL R3, R3, R5, P0 ;  /* 0x0000000503037208 */ /* 0x000fe20000000000 */
[----:B------:R-:W-:Y:S06]  /*5fad0*/  BRA `(.L_x_16280) ;  /* 0x0000000400dc7947 */ /* 0x000fec0003800000 */
.L_x_16285:
        /* <DEDUP_REMOVED lines=28> */
.L_x_16292:
[----:B------:R-:W-:Y:S05]  /*5fca0*/  BSYNC B4 ;  /* 0x0000000000047941 */ /* 0x000fea0003800000 */
.L_x_16291:
        /* <DEDUP_REMOVED lines=82> */
.L_x_16294:
[----:B------:R-:W-:Y:S02]  /*601d0*/  FSEL R6, RZ, 3.37028055040000000000e+12, P1 ;  /* 0x54442d18ff067808 */ /* 0x000fe40000800000 */
[----:B------:R-:W-:-:S07]  /*601e0*/  FSEL R7, RZ, 2.1426990032196044922, P1 ;  /* 0x400921fbff077808 */ /* 0x000fce0000800000 */
.L_x_16295:
[----:B------:R-:W-:Y:S05]  /*601f0*/  BSYNC B0 ;  /* 0x0000000000007941 */ /* 0x000fea0003800000 */
.L_x_16293:
[----:B------:R-:W-:Y:S01]  /*60200*/  DADD R2, |R4|, |R2| ;  /* 0x0000000004027229 */ /* 0x000fe20000000602 */
[----:B------:R-:W-:-:S07]  /*60210*/  LOP3.LUT R5, R7, 0x80000000, R5, 0xb8, !PT ;  /* 0x8000000007057812 */ /* 0x000fce00078eb805 */
[----:B------:R-:W-:-:S06]  /*60220*/  DSETP.GTU.AND P0, PT, |R2|, +INF , PT ;  /* 0x7ff000000200742a */ /* 0x000fcc0003f0c200 */
[----:B------:R-:W-:Y:S02]  /*60230*/  FSEL R2, R2, R6, P0 ;  /* 0x0000000602027208 */ /* 0x000fe40000000000 */
[----:B------:R-:W-:-:S07]  /*60240*/  FSEL R3, R3, R5, P0 ;  /* 0x0000000503037208 */ /* 0x000fce0000000000 */
.L_x_16280:
[----:B------:R-:W-:Y:S05]  /*60250*/  BSYNC B3 ;  /* 0x0000000000037941 */ /* 0x000fea0003800000 */
.L_x_16273:
[----:B------:R-:W-:Y:S01]  /*60260*/  DADD R4, -RZ, -R30 ;  /* 0x00000000ff047229 */ /* 0x000fe2000000091e */
[----:B------:R-:W-:-:S09]  /*60270*/  ISETP.NE.AND P0, PT, R68, RZ, PT ;  /* 0x000000ff4400720c */ /* 0x000fd20003f05270 */
[----:B------:R-:W-:Y:S02]  /*60280*/  FSEL R68, R4, R30, !P0 ;  /* 0x0000001e04447208 */ /* 0x000fe40004000000 */
[----:B------:R-:W-:Y:S01]  /*60290*/  FSEL R69, R5, R31, !P0 ;  /* 0x0000001f05457208 */ /* 0x000fe20004000000 */
[----:B------:R-:W-:Y:S06]  /*602a0*/  BRA `(.L_x_16296) ;  /* 0x0000003000287947 */ /* 0x000fec0003800000 */
.L_x_16208:
[----:B------:R-:W2:Y:S01]  /*602b0*/  LDL.64 R2, [R1+0x8] ;  /* 0x0000080001027983 */ /* 0x000ea20000100a00 */
[----:B------:R-:W-:Y:S01]  /*602c0*/  UMOV UR4, 0x54442d18 ;  /* 0x54442d1800047882 */ /* 0x000fe20000000000 */
[----:B------:R-:W-:Y:S01]  /*602d0*/  UMOV UR5, 0x3ff921fb ;  /* 0x3ff921fb00057882 */ /* 0x000fe20000000000 */
[----:B------:R-:W-:Y:S02]  /*602e0*/  DADD R68, -RZ, -R38 ;  /* 0x00000000ff447229 */ /* 0x000fe40000000926 */
[----:B--2---:R-:W-:-:S08]  /*602f0*/  DADD R2, R2, -R36 ;  /* 0x0000000002027229 */ /* 0x004fd00000000824 */
[----:B------:R-:W-:Y:S01]  /*60300*/  DADD R2, R2, UR4 ;  /* 0x0000000402027e29 */ /* 0x000fe20008000000 */
[----:B------:R-:W-:Y:S10]  /*60310*/  BRA `(.L_x_16296) ;  /* 0x00000030000c7947 */ /* 0x000ff40003800000 */
.L_x_16207:
[----:B------:R-:W-:Y:S01]  /*60320*/  DADD R68, -RZ, -R38 ;  /* 0x00000000ff447229 */ /* 0x000fe20000000926 */
[----:B------:R-:W-:Y:S01]  /*60330*/  CS2R R2, SRZ ;  /* 0x0000000000027805 */ /* 0x000fe2000001ff00 */
[----:B------:R-:W-:Y:S09]  /*60340*/  BRA `(.L_x_16296) ;  /* 0x0000003000007947 */ /* 0x000ff20003800000 */
.L_x_16206:
        /* <DEDUP_REMOVED lines=108> */
.L_x_16301:
[----:B------:R-:W-:Y:S05]  /*60a10*/  BSYNC B0 ;  /* 0x0000000000007941 */ /* 0x000fea0003800000 */
.L_x_16300:
        /* <DEDUP_REMOVED lines=8> */
.L_x_16303:
[----:B------:R-:W-:Y:S05]  /*60aa0*/  BSYNC B4 ;  /* 0x0000000000047941 */ /* 0x000fea0003800000 */
.L_x_16302:
        /* <DEDUP_REMOVED lines=82> */
.L_x_16305:
[----:B------:R-:W-:-:S04]  /*60fd0*/  ISETP.GE.AND P0, PT, R37, RZ, PT ;  /* 0x000000ff2500720c */ /* 0x000fc80003f06270 */
[----:B------:R-:W-:Y:S02]  /*60fe0*/  FSEL R6, RZ, 3.37028055040000000000e+12, P0 ;  /* 0x54442d18ff067808 */ /* 0x000fe40000000000 */
[----:B------:R-:W-:-:S07]  /*60ff0*/  FSEL R7, RZ, 2.1426990032196044922, P0 ;  /* 0x400921fbff077808 */ /* 0x000fce0000000000 */
.L_x_16306:
[----:B------:R-:W-:Y:S05]  /*61000*/  BSYNC B0 ;  /* 0x0000000000007941 */ /* 0x000fea0003800000 */
.L_x_16304:
[----:B------:R-:W-:Y:S01]  /*61010*/  DADD R2, R2, R4 ;  /* 0x0000000002027229 */ /* 0x000fe20000000004 */
[----:B------:R-:W-:Y:S01]  /*61020*/  LOP3.LUT R5, R7, 0x80000000, R39, 0xb8, !PT ;  /* 0x8000000007057812 */ /* 0x000fe200078eb827 */
[----:B------:R-:W-:-:S06]  /*61030*/  DMUL R30, R30, 0.5 ;  /* 0x3fe000001e1e7828 */ /* 0x000fcc0000000000 */
[----:B------:R-:W-:-:S06]  /*61040*/  DSETP.GTU.AND P0, PT, |R2|, +INF , PT ;  /* 0x7ff000000200742a */ /* 0x000fcc0003f0c200 */
[----:B------:R-:W-:Y:S02]  /*61050*/  FSEL R2, R2, R6, P0 ;  /* 0x0000000602027208 */ /* 0x000fe40000000000 */
[----:B------:R-:W-:Y:S01]  /*61060*/  FSEL R3, R3, R5, P0 ;  /* 0x0000000503037208 */ /* 0x000fe20000000000 */
[----:B------:R-:W-:Y:S06]  /*61070*/  BRA `(.L_x_16307) ;  /* 0x0000002000387947 */ /* 0x000fec0003800000 */
.L_x_16299:
        /* <DEDUP_REMOVED lines=135> */
.L_x_16309:
[----:B------:R-:W-:Y:S05]  /*618f0*/  BSYNC B0 ;  /* 0x0000000000007941 */ /* 0x000fea0003800000 */
.L_x_16308:
        /* <DEDUP_REMOVED lines=8> */
.L_x_16311:
[----:B------:R-:W-:Y:S05]  /*61980*/  BSYNC B4 ;  /* 0x0000000000047941 */ /* 0x000fea0003800000 */
.L_x_16310:
        /* <DEDUP_REMOVED lines=82> */
.L_x_16313:
[----:B------:R-:W-:-:S04]  /*61eb0*/  ISETP.GE.AND P0, PT, R37, RZ, PT ;  /* 0x000000ff2500720c */ /* 0x000fc80003f06270 */
[----:B------:R-:W-:Y:S02]  /*61ec0*/  FSEL R6, RZ, 3.37028055040000000000e+12, P0 ;  /* 0x54442d18ff067808 */ /* 0x000fe40000000000 */
[----:B------:R-:W-:-:S07]  /*61ed0*/  FSEL R7, RZ, 2.1426990032196044922, P0 ;  /* 0x400921fbff077808 */ /* 0x000fce0000000000 */
.L_x_16314:
[----:B------:R-:W-:Y:S05]  /*61ee0*/  BSYNC B0 ;  /* 0x0000000000007941 */ /* 0x000fea0003800000 */
.L_x_16312:
[----:B------:R-:W-:Y:S01]  /*61ef0*/  DADD R2, R2, R4 ;  /* 0x0000000002027229 */ /* 0x000fe20000000004 */
[----:B------:R-:W-:-:S07]  /*61f00*/  LOP3.LUT R5, R7, 0x80000000, R39, 0xb8, !PT ;  /* 0x8000000007057812 */ /* 0x000fce00078eb827 */
[----:B------:R-:W-:-:S06]  /*61f10*/  DSETP.GTU.AND P0, PT, |R2|, +INF , PT ;  /* 0x7ff000000200742a */ /* 0x000fcc0003f0c200 */
[----:B------:R-:W-:Y:S02]  /*61f20*/  FSEL R2, R2, R6, P0 ;  /* 0x0000000602027208 */ /* 0x000fe40000000000 */
[----:B------:R-:W-:Y:S01]  /*61f30*/  FSEL R3, R3, R5, P0 ;  /* 0x0000000503037208 */ /* 0x000fe20000000000 */
[----:B------:R-:W-:Y:S06]  /*61f40*/  BRA `(.L_x_16307) ;  /* 0x0000001000847947 */ /* 0x000fec0003800000 */
.L_x_16298:
        /* <DEDUP_REMOVED lines=23> */
.L_x_16316:
[----:B------:R-:W-:Y:S05]  /*620c0*/  BSYNC B4 ;  /* 0x0000000000047941 */ /* 0x000fea0003800000 */
.L_x_16315:
        /* <DEDUP_REMOVED lines=26> */
.L_x_16318:
[----:B------:R-:W-:Y:S05]  /*62270*/  BSYNC B4 ;  /* 0x0000000000047941 */ /* 0x000fea0003800000 */
.L_x_16317:
        /* <DEDUP_REMOVED lines=136> */
.L_x_16320:
[----:B------:R-:W-:Y:S05]  /*62b00*/  BSYNC B0 ;  /* 0x0000000000007941 */ /* 0x000fea0003800000 */
.L_x_16319:
        /* <DEDUP_REMOVED lines=8> */
.L_x_16322:
[----:B------:R-:W-:Y:S05]  /*62b90*/  BSYNC B4 ;  /* 0x0000000000047941 */ /* 0x000fea0003800000 */
.L_x_16321:
        /* <DEDUP_REMOVED lines=82> */
.L_x_16324:
[----:B------:R-:W-:-:S04]  /*630c0*/  ISETP.GE.AND P0, PT, R37, RZ, PT ;  /* 0x000000ff2500720c */ /* 0x000fc80003f06270 */
[----:B------:R-:W-:Y:S02]  /*630d0*/  FSEL R6, RZ, 3.37028055040000000000e+12, P0 ;  /* 0x54442d18ff067808 */ /* 0x000fe40000000000 */
[----:B------:R-:W-:-:S07]  /*630e0*/  FSEL R7, RZ, 2.1426990032196044922, P0 ;  /* 0x400921fbff077808 */ /* 0x000fce0000000000 */
.L_x_16325:
[----:B------:R-:W-:Y:S05]  /*630f0*/  BSYNC B0 ;  /* 0x0000000000007941 */ /* 0x000fea0003800000 */
.L_x_16323:
[----:B------:R-:W-:Y:S01]  /*63100*/  DADD R2, R2, R4 ;  /* 0x0000000002027229 */ /* 0x000fe20000000004 */
[----:B------:R-:W-:Y:S01]  /*63110*/  LOP3.LUT R5, R7, 0x80000000, R39, 0xb8, !PT ;  /* 0x8000000007057812 */ /* 0x000fe200078eb827 */
[----:B------:R-:W-:-:S06]  /*63120*/  DADD R30, R30, 1 ;  /* 0x3ff000001e1e7429 */ /* 0x000fcc0000000000 */
[----:B------:R-:W-:-:S06]  /*63130*/  DSETP.GTU.AND P0, PT, |R2|, +INF , PT ;  /* 0x7ff000000200742a */ /* 0x000fcc0003f0c200 */
[----:B------:R-:W-:Y:S02]  /*63140*/  FSEL R2, R2, R6, P0 ;  /* 0x0000000602027208 */ /* 0x000fe40000000000 */
[----:B------:R-:W-:-:S07]  /*63150*/  FSEL R3, R3, R5, P0 ;  /* 0x0000000503037208 */ /* 0x000fce0000000000 */
.L_x_16307:
[----:B------:R-:W-:Y:S05]  /*63160*/  BSYNC B3 ;  /* 0x0000000000037941 */ /* 0x000fea0003800000 */
.L_x_16297:
        /* <DEDUP_REMOVED lines=9> */
.L_x_16205:
        /* <DEDUP_REMOVED lines=21> */
.L_x_16296:
[----:B------:R-:W-:Y:S05]  /*63350*/  BSYNC B1 ;  /* 0x0000000000017941 */ /* 0x000fea0003800000 */
.L_x_16204:
        /* <DEDUP_REMOVED lines=10> */
.L_x_16326:
[----:B------:R-:W-:Y:S01]  /*63400*/  DSETP.GTU.AND P0, PT, |R68|, +INF , PT ;  /* 0x7ff000004400742a */ /* 0x000fe20003f0c200 */
[----:B------:R-:W-:Y:S02]  /*63410*/  IMAD.MOV.U32 R70, RZ, RZ, R2 ;  /* 0x000000ffff467224 */ /* 0x000fe400078e0002 */
[----:B------:R-:W-:-:S11]  /*63420*/  IMAD.MOV.U32 R71, RZ, RZ, R3 ;  /* 0x000000ffff477224 */ /* 0x000fd600078e0003 */
[----:B------:R-:W-:-:S11]  /*63430*/  @!P0 DADD R68, -RZ, |R68| ;  /* 0x00000000ff448229 */ /* 0x000fd60000000544 */
.L_x_16203:
[----:B------:R-:W-:Y:S05]  /*63440*/  BSYNC B2 ;  /* 0x0000000000027941 */ /* 0x000fea0003800000 */
.L_x_16202:
[----:B------:R-:W0:Y:S01]  /*63450*/  S2R R3, SR_TID.X ;  /* 0x0000000000037919 */ /* 0x000e220000002100 */
[----:B------:R-:W-:Y:S01]  /*63460*/  BSSY B2, `(.L_x_16327) ;  /* 0x00008fd000027945 */ /* 0x000fe20003800000 */
[----:B------:R-:W-:Y:S02]  /*63470*/  CS2R R64, SRZ ;  /* 0x0000000000407805 */ /* 0x000fe4000001ff00 */
[----:B0-----:R-:W-:-:S04]  /*63480*/  IADD3 R3, R3, 0x180, RZ ;  /* 0x0000018003037810 */ /* 0x001fc80007ffe0ff */
        /* <DEDUP_REMOVED lines=28> */
[----:B------:R-:W-:Y:S01]  /*63650*/  MOV R14, RZ ;  /* 0x000000ff000e7202 */ /* 0x000fe20000000f00 */
        /* <DEDUP_REMOVED lines=120> */
.L_x_16337:
[----:B------:R-:W-:Y:S05]  /*63de0*/  BSYNC B4 ;  /* 0x0000000000047941 */ /* 0x000fea0003800000 */
.L_x_16336:
        /* <DEDUP_REMOVED lines=81> */
.L_x_16335:
        /* <DEDUP_REMOVED lines=34> */
.L_x_16345:
[----:B------:R-:W-:Y:S05]  /*64520*/  BSYNC B5 ;  /* 0x0000000000057941 */ /* 0x000fea0003800000 */
.L_x_16344:
[----:B------:R-:W-:Y:S02]  /*64530*/  IMAD.MOV.U32 R26, RZ, RZ, R16 ;  /* 0x000000ffff1a7224 */ /* 0x000fe400078e0010 */
[----:B------:R-:W-:Y:S01]  /*64540*/  IMAD.MOV.U32 R27, RZ, RZ, R17 ;  /* 0x000000ffff1b7224 */ /* 0x000fe200078e0011 */
[----:B------:R-:W-:Y:S06]  /*64550*/  BRA `(.L_x_16343) ;  /* 0x0000000000047947 */ /* 0x000fec0003800000 */
.L_x_16342:
[----:B------:R-:W-:-:S11]  /*64560*/  DADD R26, -R32, R36 ;  /* 0x00000000201a7229 */ /* 0x000fd60000000124 */
.L_x_16343:
[----:B------:R-:W-:Y:S05]  /*64570*/  BSYNC B4 ;  /* 0x0000000000047941 */ /* 0x000fea0003800000 */
.L_x_16341:
        /* <DEDUP_REMOVED lines=29> */
.L_x_16350:
[----:B------:R-:W-:Y:S05]  /*64750*/  BSYNC B5 ;  /* 0x0000000000057941 */ /* 0x000fea0003800000 */
.L_x_16349:
[----:B------:R-:W-:Y:S05]  /*64760*/  BRA `(.L_x_16348) ;  /* 0x0000000000047947 */ /* 0x000fea0003800000 */
.L_x_16347:
[----:B------:R-:W-:-:S11]  /*64770*/  DADD R16, R38, -R10 ;  /* 0x0000000026107229 */ /* 0x000fd6000000080a */
.L_x_16348:
[----:B------:R-:W-:Y:S05]  /*64780*/  BSYNC B4 ;  /* 0x0000000000047941 */ /* 0x000fea0003800000 */
.L_x_16346:
        /* <DEDUP_REMOVED lines=29> */
.L_x_16352:
[----:B------:R-:W-:Y:S05]  /*64960*/  BSYNC B4 ;  /* 0x0000000000047941 */ /* 0x000fea0003800000 */
.L_x_16351:
        /* <DEDUP_REMOVED lines=85> */
.L_x_16353:
        /* <DEDUP_REMOVED lines=20> */
.L_x_16355:
[----:B------:R-:W-:Y:S05]  /*65000*/  BSYNC B4 ;  /* 0x0000000000047941 */ /* 0x000fea0003800000 */
.L_x_16354:
        /* <DEDUP_REMOVED lines=30> */
.L_x_16340:
        /* <DEDUP_REMOVED lines=24> */
.L_x_16358:
[----:B------:R-:W-:Y:S05]  /*65370*/  BSYNC B4 ;  /* 0x0000000000047941 */ /* 0x000fea0003800000 */
.L_x_16357:
        /* <DEDUP_REMOVED lines=25> */
.L_x_16361:
[----:B------:R-:W-:Y:S05]  /*65510*/  BSYNC B4 ;  /* 0x0000000000047941 */ /* 0x000fea0003800000 */
.L_x_16360:
        /* <DEDUP_REMOVED lines=30> */
.L_x_16359:
        /* <DEDUP_REMOVED lines=75> */
.L_x_16362:
[----:B------:R-:W-:Y:S01]  /*65bb0*/  IMAD.MOV.U32 R6, RZ, RZ, 0x0 ;  /* 0x00000000ff067424 */ /* 0x000fe200078e00ff */
[----:B------:R-:W-:Y:S01]  /*65bc0*/  FSETP.NEU.FTZ.AND P0, PT, R9, RZ, PT ;  /* 0x000000ff0900720b */ /* 0x000fe20003f1d000 */
[----:B------:R-:W-:-:S06]  /*65bd0*/  IMAD.MOV.U32 R7, RZ, RZ, 0x7ff00000 ;  /* 0x7ff00000ff077424 */ /* 0x000fcc00078e00ff */
[----:B------:R-:W-:-:S10]  /*65be0*/  DFMA R6, R8, R6, +INF ;  /* 0x7ff000000806742b */ /* 0x000fd40000000006 */
[----:B------:R-:W-:Y:S02]  /*65bf0*/  FSEL R30, R6, RZ, P0 ;  /* 0x000000ff061e7208 */ /* 0x000fe40000000000 */
[----:B------:R-:W-:Y:S01]  /*65c00*/  FSEL R31, R7, -QNAN , P0 ;  /* 0xfff00000071f7808 */ /* 0x000fe20000000000 */
[----:B------:R-:W-:Y:S06]  /*65c10*/  BRA `(.L_x_16338) ;  /* 0x0000000400287947 */ /* 0x000fec0003800000 */
.L_x_16356:
        /* <DEDUP_REMOVED lines=25> */
.L_x_16364:
[----:B------:R-:W-:Y:S05]  /*65db0*/  BSYNC B4 ;  /* 0x0000000000047941 */ /* 0x000fea0003800000 */
.L_x_16363:
        /* <DEDUP_REMOVED lines=21> */
.L_x_16366:
[----:B------:R-:W-:Y:S05]  /*65f10*/  BSYNC B4 ;  /* 0x0000000000047941 */ /* 0x000fea0003800000 */
.L_x_16365:
[----:B------:R-:W-:Y:S01]  /*65f20*/  MOV R30, R16 ;  /* 0x00000010001e7202 */ /* 0x000fe20000000f00 */
[----:B------:R-:W-:Y:S01]  /*65f30*/  IMAD.MOV.U32 R31, RZ, RZ, R17 ;  /* 0x000000ffff1f7224 */ /* 0x000fe200078e0011 */
[----:B------:R-:W-:Y:S06]  /*65f40*/  BRA `(.L_x_16338) ;  /* 0x00000000005c7947 */ /* 0x000fec0003800000 */
.L_x_16339:
        /* <DEDUP_REMOVED lines=22> */
.L_x_16367:
[----:B------:R-:W-:Y:S05]  /*660b0*/  BSYNC B4 ;  /* 0x0000000000047941 */ /* 0x000fea0003800000 */
.L_x_16338:
[----:B------:R-:W-:Y:S05]  /*660c0*/  BSYNC B3 ;  /* 0x0000000000037941 */ /* 0x000fea0003800000 */
.L_x_16334:
        /* <DEDUP_REMOVED lines=26> */
.L_x_16371:
[----:B------:R-:W-:Y:S05]  /*66270*/  BSYNC B4 ;  /* 0x0000000000047941 */ /* 0x000fea0003800000 */
.L_x_16370:
        /* <DEDUP_REMOVED lines=39> */
.L_x_16379:
[----:B------:R-:W-:Y:S05]  /*664f0*/  BSYNC B5 ;  /* 0x0000000000057941 */ /* 0x000fea0003800000 */
.L_x_16378:
[----:B------:R-:W-:Y:S02]  /*66500*/  IMAD.MOV.U32 R48, RZ, RZ, R16 ;  /* 0x000000ffff307224 */ /* 0x000fe400078e0010 */
[----:B------:R-:W-:Y:S01]  /*66510*/  IMAD.MOV.U32 R49, RZ, RZ, R17 ;  /* 0x000000ffff317224 */ /* 0x000fe200078e0011 */
[----:B------:R-:W-:Y:S06]  /*66520*/  BRA `(.L_x_16377) ;  /* 0x0000000000047947 */ /* 0x000fec0003800000 */
.L_x_16376:
[----:B------:R-:W-:-:S11]  /*66530*/  DADD R48, -R32, R36 ;  /* 0x0000000020307229 */ /* 0x000fd60000000124 */
.L_x_16377:
[----:B------:R-:W-:Y:S05]  /*66540*/  BSYNC B4 ;  /* 0x0000000000047941 */ /* 0x000fea0003800000 */
.L_x_16375:
        /* <DEDUP_REMOVED lines=26> */
.L_x_16384:
[----:B------:R-:W-:Y:S05]  /*666f0*/  BSYNC B5 ;  /* 0x0000000000057941 */ /* 0x000fea0003800000 */
.L_x_16383:
[----:B------:R-:W-:Y:S01]  /*66700*/  MOV R4, R16 ;  /* 0x0000001000047202 */ /* 0x000fe20000000f00 */
[----:B------:R-:W-:Y:S01]  /*66710*/  IMAD.MOV.U32 R5, RZ, RZ, R17 ;  /* 0x000000ffff057224 */ /* 0x000fe200078e0011 */
[----:B------:R-:W-:Y:S06]  /*66720*/  BRA `(.L_x_16382) ;  /* 0x0000000000047947 */ /* 0x000fec0003800000 */
.L_x_16381:
[----:B------:R-:W-:-:S11]  /*66730*/  DADD R4, -R34, R38 ;  /* 0x0000000022047229 */ /* 0x000fd60000000126 */
.L_x_16382:
[----:B------:R-:W-:Y:S05]  /*66740*/  BSYNC B4 ;  /* 0x0000000000047941 */ /* 0x000fea0003800000 */
.L_x_16380:
        /* <DEDUP_REMOVED lines=29> */
.L_x_16386:
[----:B------:R-:W-:Y:S05]  /*66920*/  BSYNC B4 ;  /* 0x0000000000047941 */ /* 0x000fea0003800000 */
.L_x_16385:
[----:B------:R-:W-:Y:S01]  /*66930*/  PLOP3.LUT P0, PT, PT, PT, PT, 0x80, 0x0 ;  /* 0x000000000000781c */ /* 0x000fe20003f0f070 */
[----:B------:R-:W-:-:S12]  /*66940*/  BRA `(.L_x_16372) ;  /* 0x0000000800587947 */ /* 0x000fd80003800000 */
.L_x_16374:
        /* <DEDUP_REMOVED lines=29> */
.L_x_16389:
[----:B------:R-:W-:Y:S05]  /*66b20*/  BSYNC B4 ;  /* 0x0000000000047941 */ /* 0x000fea0003800000 */
.L_x_16388:
[----:B------:R-:W-:Y:S01]  /*66b30*/  PLOP3.LUT P0, PT, PT, PT, PT, 0x80, 0x0 ;  /* 0x000000000000781c */ /* 0x000fe20003f0f070 */
[----:B------:R-:W-:-:S12]  /*66b40*/  BRA `(.L_x_16372) ;  /* 0x0000000400d87947 */ /* 0x000fd80003800000 */
.L_x_16387:
        /* <DEDUP_REMOVED lines=29> */
.L_x_16391:
[----:B------:R-:W-:Y:S05]  /*66d20*/  BSYNC B4 ;  /* 0x0000000000047941 */ /* 0x000fea0003800000 */
.L_x_16390:
        /* <DEDUP_REMOVED lines=21> */
.L_x_16393:
[----:B------:R-:W-:Y:S05]  /*66e80*/  BSYNC B4 ;  /* 0x0000000000047941 */ /* 0x000fea0003800000 */
.L_x_16392:
[----:B------:R-:W-:Y:S01]  /*66e90*/  DMUL R2, R2, 8.11296384146066816958e+31 ;  /* 0x4690000002027828 */ /* 0x000fe20000000000 */
[----:B------:R-:W-:Y:S01]  /*66ea0*/  PLOP3.LUT P0, PT, PT, PT, PT, 0x80, 0x0 ;  /* 0x000000000000781c */ /* 0x000fe20003f0f070 */
[----:B------:R-:W-:Y:S02]  /*66eb0*/  IMAD.MOV.U32 R4, RZ, RZ, R16 ;  /* 0x000000ffff047224 */ /* 0x000fe400078e0010 */
[----:B------:R-:W-:Y:S01]  /*66ec0*/  IMAD.MOV.U32 R5, RZ, RZ, R17 ;  /* 0x000000ffff057224 */ /* 0x000fe200078e0011 */
[----:B------:R-:W-:Y:S09]  /*66ed0*/  BRA `(.L_x_16372) ;  /* 0x0000000000f47947 */ /* 0x000ff20003800000 */
.L_x_16373:
        /* <DEDUP_REMOVED lines=24> */
.L_x_16395:
[----:B------:R-:W-:Y:S05]  /*67060*/  BSYNC B4 ;  /* 0x0000000000047941 */ /* 0x000fea0003800000 */
.L_x_16394:
        /* <DEDUP_REMOVED lines=29> */
.L_x_16397:
[----:B------:R-:W-:Y:S05]  /*67240*/  BSYNC B4 ;  /* 0x0000000000047941 */ /* 0x000fea0003800000 */
.L_x_16396:
[----:B------:R-:W-:Y:S01]  /*67250*/  DMUL R4, R6, R16 ;  /* 0x0000001006047228 */ /* 0x000fe20000000000 */
[----:B------:R-:W-:Y:S01]  /*67260*/  PLOP3.LUT P0, PT, PT, PT, PT, 0x80, 0x0 ;  /* 0x000000000000781c */ /* 0x000fe20003f0f070 */
[----:B------:R-:W-:-:S12]  /*67270*/  BRA `(.L_x_16372) ;  /* 0x00000000000c7947 */ /* 0x000fd80003800000 */
.L_x_16369:
[----:B------:R-:W-:Y:S01]  /*67280*/  DMUL R4, R28, 9.00719925474099200000e+15 ;  /* 0x434000001c047828 */ /* 0x000fe20000000000 */
[----:B------:R-:W-:Y:S01]  /*67290*/  PLOP3.LUT P0, PT, PT, PT, PT, 0x80, 0x0 ;  /* 0x000000000000781c */ /* 0x000fe20003f0f070 */
[----:B------:R-:W-:-:S12]  /*672a0*/  DMUL R2, R2, 9.00719925474099200000e+15 ;  /* 0x4340000002027828 */ /* 0x000fd80000000000 */
.L_x_16372:
[----:B------:R-:W-:Y:S05]  /*672b0*/  BSYNC B3 ;  /* 0x0000000000037941 */ /* 0x000fea0003800000 */
.L_x_16368:
        /* <DEDUP_REMOVED lines=67> */
.L_x_16403:
[----:B------:R-:W-:-:S11]  /*676f0*/  DMUL R2, RZ, |R26| ;  /* 0x4000001aff027228 */ /* 0x000fd60000000000 */
.L_x_16404:
[----:B------:R-:W-:Y:S05]  /*67700*/  BSYNC B0 ;  /* 0x0000000000007941 */ /* 0x000fea0003800000 */
.L_x_16402:
        /* <DEDUP_REMOVED lines=11> */
.L_x_16401:
        /* <DEDUP_REMOVED lines=53> */
.L_x_16400:
        /* <DEDUP_REMOVED lines=62> */
.L_x_16408:
[----:B------:R-:W-:-:S11]  /*67ef0*/  DMUL R2, RZ, |R26| ;  /* 0x4000001aff027228 */ /* 0x000fd60000000000 */
.L_x_16409:
[----:B------:R-:W-:Y:S05]  /*67f00*/  BSYNC B0 ;  /* 0x0000000000007941 */ /* 0x000fea0003800000 */
.L_x_16407:
        /* <DEDUP_REMOVED lines=11> */
.L_x_16406:
        /* <DEDUP_REMOVED lines=53> */
.L_x_16399:
        /* <DEDUP_REMOVED lines=32> */
.L_x_16412:
[----:B------:R-:W-:Y:S05]  /*68510*/  BSYNC B4 ;  /* 0x0000000000047941 */ /* 0x000fea0003800000 */
.L_x_16411:
        /* <DEDUP_REMOVED lines=82> */
.L_x_16414:
[----:B------:R-:W-:Y:S02]  /*68a40*/  FSEL R6, RZ, 3.37028055040000000000e+12, P1 ;  /* 0x54442d18ff067808 */ /* 0x000fe40000800000 */
[----:B------:R-:W-:-:S07]  /*68a50*/  FSEL R7, RZ, 2.1426990032196044922, P1 ;  /* 0x400921fbff077808 */ /* 0x000fce0000800000 */
.L_x_16415:
[----:B------:R-:W-:Y:S05]  /*68a60*/  BSYNC B0 ;  /* 0x0000000000007941 */ /* 0x000fea0003800000 */
.L_x_16413:
[----:B------:R-:W-:Y:S01]  /*68a70*/  DADD R2, |R4|, |R2| ;  /* 0x0000000004027229 */ /* 0x000fe20000000602 */
[----:B------:R-:W-:-:S07]  /*68a80*/  LOP3.LUT R5, R7, 0x80000000, R5, 0xb8, !PT ;  /* 0x8000000007057812 */ /* 0x000fce00078eb805 */
[----:B------:R-:W-:-:S06]  /*68a90*/  DSETP.GTU.AND P0, PT, |R2|, +INF , PT ;  /* 0x7ff000000200742a */ /* 0x000fcc0003f0c200 */
[----:B------:R-:W-:Y:S02]  /*68aa0*/  FSEL R2, R2, R6, P0 ;  /* 0x0000000602027208 */ /* 0x000fe40000000000 */
[----:B------:R-:W-:Y:S01]  /*68ab0*/  FSEL R3, R3, R5, P0 ;  /* 0x0000000503037208 */ /* 0x000fe20000000000 */
[----:B------:R-:W-:Y:S06]  /*68ac0*/  BRA `(.L_x_16405) ;  /* 0x0000000400dc7947 */ /* 0x000fec0003800000 */
.L_x_16410:
        /* <DEDUP_REMOVED lines=28> */
.L_x_16417:
[----:B------:R-:W-:Y:S05]  /*68c90*/  BSYNC B4 ;  /* 0x0000000000047941 */ /* 0x000fea0003800000 */
.L_x_16416:
        /* <DEDUP_REMOVED lines=82> */
.L_x_16419:
[----:B------:R-:W-:Y:S02]  /*691c0*/  FSEL R6, RZ, 3.37028055040000000000e+12, P1 ;  /* 0x54442d18ff067808 */ /* 0x000fe40000800000 */
[----:B------:R-:W-:-:S07]  /*691d0*/  FSEL R7, RZ, 2.1426990032196044922, P1 ;  /* 0x400921fbff077808 */ /* 0x000fce0000800000 */
.L_x_16420:
[----:B------:R-:W-:Y:S05]  /*691e0*/  BSYNC B0 ;  /* 0x0000000000007941 */ /* 0x000fea0003800000 */
.L_x_16418:
[----:B------:R-:W-:Y:S01]  /*691f0*/  DADD R2, |R4|, |R2| ;  /* 0x0000000004027229 */ /* 0x000fe20000000602 */
[----:B------:R-:W-:-:S07]  /*69200*/  LOP3.LUT R5, R7, 0x80000000, R5, 0xb8, !PT ;  /* 0x8000000007057812 */ /* 0x000fce00078eb805 */
[----:B------:R-:W-:-:S06]  /*69210*/  DSETP.GTU.AND P0, PT, |R2|, +INF , PT ;  /* 0x7ff000000200742a */ /* 0x000fcc0003f0c200 */
[----:B------:R-:W-:Y:S02]  /*69220*/  FSEL R2, R2, R6, P0 ;  /* 0x0000000602027208 */ /* 0x000fe40000000000 */
[----:B------:R-:W-:-:S07]  /*69230*/  FSEL R3, R3, R5, P0 ;  /* 0x0000000503037208 */ /* 0x000fce0000000000 */
.L_x_16405:
[----:B------:R-:W-:Y:S05]  /*69240*/  BSYNC B3 ;  /* 0x0000000000037941 */ /* 0x000fea0003800000 */
.L_x_16398:
[----:B------:R-:W-:Y:S01]  /*69250*/  DADD R4, -RZ, -R30 ;  /* 0x00000000ff047229 */ /* 0x000fe2000000091e */
[----:B------:R-:W-:-:S09]  /*69260*/  ISETP.NE.AND P0, PT, R50, RZ, PT ;  /* 0x000000ff3200720c */ /* 0x000fd20003f05270 */
[----:B------:R-:W-:Y:S02]  /*69270*/  FSEL R64, R4, R30, !P0 ;  /* 0x0000001e04407208 */ /* 0x000fe40004000000 */
[----:B------:R-:W-:Y:S01]  /*69280*/  FSEL R65, R5, R31, !P0 ;  /* 0x0000001f05417208 */ /* 0x000fe20004000000 */
[----:B------:R-:W-:Y:S06]  /*69290*/  BRA `(.L_x_16421) ;  /* 0x0000003000287947 */ /* 0x000fec0003800000 */
.L_x_16333:
[----:B------:R-:W2:Y:S01]  /*692a0*/  LDL.64 R2, [R1+0x8] ;  /* 0x0000080001027983 */ /* 0x000ea20000100a00 */
[----:B------:R-:W-:Y:S01]  /*692b0*/  UMOV UR4, 0x54442d18 ;  /* 0x54442d1800047882 */ /* 0x000fe20000000000 */
[----:B------:R-:W-:Y:S01]  /*692c0*/  UMOV UR5, 0x3ff921fb ;  /* 0x3ff921fb00057882 */ /* 0x000fe20000000000 */
[----:B------:R-:W-:Y:S02]  /*692d0*/  DADD R64, -RZ, -R42 ;  /* 0x00000000ff407229 */ /* 0x000fe4000000092a */
[----:B--2---:R-:W-:-:S08]  /*692e0*/  DADD R2, R2, -R40 ;  /* 0x0000000002027229 */ /* 0x004fd00000000828 */
[----:B------:R-:W-:Y:S01]  /*692f0*/  DADD R2, R2, UR4 ;  /* 0x0000000402027e29 */ /* 0x000fe20008000000 */
[----:B------:R-:W-:Y:S10]  /*69300*/  BRA `(.L_x_16421) ;  /* 0x00000030000c7947 */ /* 0x000ff40003800000 */
.L_x_16332:
[----:B------:R-:W-:Y:S01]  /*69310*/  DADD R64, -RZ, -R42 ;  /* 0x00000000ff407229 */ /* 0x000fe2000000092a */
[----:B------:R-:W-:Y:S01]  /*69320*/  CS2R R2, SRZ ;  /* 0x0000000000027805 */ /* 0x000fe2000001ff00 */
[----:B------:R-:W-:Y:S09]  /*69330*/  BRA `(.L_x_16421) ;  /* 0x0000003000007947 */ /* 0x000ff20003800000 */
.L_x_16331:
        /* <DEDUP_REMOVED lines=108> */
.L_x_16426:
[----:B------:R-:W-:Y:S05]  /*69a00*/  BSYNC B0 ;  /* 0x0000000000007941 */ /* 0x000fea0003800000 */
.L_x_16425:
        /* <DEDUP_REMOVED lines=8> */
.L_x_16428:
[----:B------:R-:W-:Y:S05]  /*69a90*/  BSYNC B4 ;  /* 0x0000000000047941 */ /* 0x000fea0003800000 */
.L_x_16427:
        /* <DEDUP_REMOVED lines=82> */
.L_x_16430:
[----:B------:R-:W-:-:S04]  /*69fc0*/  ISETP.GE.AND P0, PT, R41, RZ, PT ;  /* 0x000000ff2900720c */ /* 0x000fc80003f06270 */
[----:B------:R-:W-:Y:S02]  /*69fd0*/  FSEL R6, RZ, 3.37028055040000000000e+12, P0 ;  /* 0x54442d18ff067808 */ /* 0x000fe40000000000 */
[----:B------:R-:W-:-:S07]  /*69fe0*/  FSEL R7, RZ, 2.1426990032196044922, P0 ;  /* 0x400921fbff077808 */ /* 0x000fce0000000000 */
.L_x_16431:
[----:B------:R-:W-:Y:S05]  /*69ff0*/  BSYNC B0 ;  /* 0x0000000000007941 */ /* 0x000fea0003800000 */
.L_x_16429:
[----:B------:R-:W-:Y:S01]  /*6a000*/  DADD R2, R2, R4 ;  /* 0x0000000002027229 */ /* 0x000fe20000000004 */
[----:B------:R-:W-:Y:S01]  /*6a010*/  LOP3.LUT R5, R7, 0x80000000, R43, 0xb8, !PT ;  /* 0x8000000007057812 */ /* 0x000fe200078eb82b */
[----:B------:R-:W-:-:S06]  /*6a020*/  DMUL R30, R30, 0.5 ;  /* 0x3fe000001e1e7828 */ /* 0x000fcc0000000000 */
[----:B------:R-:W-:-:S06]  /*6a030*/  DSETP.GTU.AND P0, PT, |R2|, +INF , PT ;  /* 0x7ff000000200742a */ /* 0x000fcc0003f0c200 */
[----:B------:R-:W-:Y:S02]  /*6a040*/  FSEL R2, R2, R6, P0 ;  /* 0x0000000602027208 */ /* 0x000fe40000000000 */
[----:B------:R-:W-:Y:S01]  /*6a050*/  FSEL R3, R3, R5, P0 ;  /* 0x0000000503037208 */ /* 0x000fe20000000000 */
[----:B------:R-:W-:Y:S06]  /*6a060*/  BRA `(.L_x_16432) ;  /* 0x0000002000387947 */ /* 0x000fec0003800000 */
.L_x_16424:
        /* <DEDUP_REMOVED lines=135> */
.L_x_16434:
[----:B------:R-:W-:Y:S05]  /*6a8e0*/  BSYNC B0 ;  /* 0x0000000000007941 */ /* 0x000fea0003800000 */
.L_x_16433:
        /* <DEDUP_REMOVED lines=8> */
.L_x_16436:
[----:B------:R-:W-:Y:S05]  /*6a970*/  BSYNC B4 ;  /* 0x0000000000047941 */ /* 0x000fea0003800000 */
.L_x_16435:
        /* <DEDUP_REMOVED lines=82> */
.L_x_16438:
[----:B------:R-:W-:-:S04]  /*6aea0*/  ISETP.GE.AND P0, PT, R41, RZ, PT ;  /* 0x000000ff2900720c */ /* 0x000fc80003f06270 */
[----:B------:R-:W-:Y:S02]  /*6aeb0*/  FSEL R6, RZ, 3.37028055040000000000e+12, P0 ;  /* 0x54442d18ff067808 */ /* 0x000fe40000000000 */
[----:B------:R-:W-:-:S07]  /*6aec0*/  FSEL R7, RZ, 2.1426990032196044922, P0 ;  /* 0x400921fbff077808 */ /* 0x000fce0000000000 */
.L_x_16439:
[----:B------:R-:W-:Y:S05]  /*6aed0*/  BSYNC B0 ;  /* 0x0000000000007941 */ /* 0x000fea0003800000 */
.L_x_16437:
[----:B------:R-:W-:Y:S01]  /*6aee0*/  DADD R2, R2, R4 ;  /* 0x0000000002027229 */ /* 0x000fe20000000004 */
[----:B------:R-:W-:-:S07]  /*6aef0*/  LOP3.LUT R5, R7, 0x80000000, R43, 0xb8, !PT ;  /* 0x8000000007057812 */ /* 0x000fce00078eb82b */
[----:B------:R-:W-:-:S06]  /*6af00*/  DSETP.GTU.AND P0, PT, |R2|, +INF , PT ;  /* 0x7ff000000200742a */ /* 0x000fcc0003f0c200 */
[----:B------:R-:W-:Y:S02]  /*6af10*/  FSEL R2, R2, R6, P0 ;  /* 0x0000000602027208 */ /* 0x000fe40000000000 */
[----:B------:R-:W-:Y:S01]  /*6af20*/  FSEL R3, R3, R5, P0 ;  /* 0x0000000503037208 */ /* 0x000fe20000000000 */
[----:B------:R-:W-:Y:S06]  /*6af30*/  BRA `(.L_x_16432) ;  /* 0x0000001000847947 */ /* 0x000fec0003800000 */
.L_x_16423:
        /* <DEDUP_REMOVED lines=23> */
.L_x_16441:
[----:B------:R-:W-:Y:S05]  /*6b0b0*/  BSYNC B4 ;  /* 0x0000000000047941 */ /* 0x000fea0003800000 */
.L_x_16440:
        /* <DEDUP_REMOVED lines=26> */
.L_x_16443:
[----:B------:R-:W-:Y:S05]  /*6b260*/  BSYNC B4 ;  /* 0x0000000000047941 */ /* 0x000fea0003800000 */
.L_x_16442:
        /* <DEDUP_REMOVED lines=136> */
.L_x_16445:
[----:B------:R-:W-:Y:S05]  /*6baf0*/  BSYNC B0 ;  /* 0x0000000000007941 */ /* 0x000fea0003800000 */
.L_x_16444:
        /* <DEDUP_REMOVED lines=8> */
.L_x_16447:
[----:B------:R-:W-:Y:S05]  /*6bb80*/  BSYNC B4 ;  /* 0x0000000000047941 */ /* 0x000fea0003800000 */
.L_x_16446:
        /* <DEDUP_REMOVED lines=82> */
.L_x_16449:
[----:B------:R-:W-:-:S04]  /*6c0b0*/  ISETP.GE.AND P0, PT, R41, RZ, PT ;  /* 0x000000ff2900720c */ /* 0x000fc80003f06270 */
[----:B------:R-:W-:Y:S02]  /*6c0c0*/  FSEL R6, RZ, 3.37028055040000000000e+12, P0 ;  /* 0x54442d18ff067808 */ /* 0x000fe40000000000 */
[----:B------:R-:W-:-:S07]  /*6c0d0*/  FSEL R7, RZ, 2.1426990032196044922, P0 ;  /* 0x400921fbff077808 */ /* 0x000fce0000000000 */
.L_x_16450:
[----:B------:R-:W-:Y:S05]  /*6c0e0*/  BSYNC B0 ;  /* 0x0000000000007941 */ /* 0x000fea0003800000 */
.L_x_16448:
[----:B------:R-:W-:Y:S01]  /*6c0f0*/  DADD R2, R2, R4 ;  /* 0x0000000002027229 */ /* 0x000fe20000000004 */
[----:B------:R-:W-:Y:S01]  /*6c100*/  LOP3.LUT R5, R7, 0x80000000, R43, 0xb8, !PT ;  /* 0x8000000007057812 */ /* 0x000fe200078eb82b */
[----:B------:R-:W-:-:S06]  /*6c110*/  DADD R30, R30, 1 ;  /* 0x3ff000001e1e7429 */ /* 0x000fcc0000000000 */
[----:B------:R-:W-:-:S06]  /*6c120*/  DSETP.GTU.AND P0, PT, |R2|, +INF , PT ;  /* 0x7ff000000200742a */ /* 0x000fcc0003f0c200 */
[----:B------:R-:W-:Y:S02]  /*6c130*/  FSEL R2, R2, R6, P0 ;  /* 0x0000000602027208 */ /* 0x000fe40000000000 */
[----:B------:R-:W-:-:S07]  /*6c140*/  FSEL R3, R3, R5, P0 ;  /* 0x0000000503037208 */ /* 0x000fce0000000000 */
.L_x_16432:
[----:B------:R-:W-:Y:S05]  /*6c150*/  BSYNC B3 ;  /* 0x0000000000037941 */ /* 0x000fea0003800000 */
.L_x_16422:
        /* <DEDUP_REMOVED lines=9> */
.L_x_16330:
        /* <DEDUP_REMOVED lines=21> */
.L_x_16421:
[----:B------:R-:W-:Y:S05]  /*6c340*/  BSYNC B1 ;  /* 0x0000000000017941 */ /* 0x000fea0003800000 */
.L_x_16329:
        /* <DEDUP_REMOVED lines=10> */
.L_x_16451:
[----:B------:R-:W-:Y:S01]  /*6c3f0*/  DSETP.GTU.AND P0, PT, |R64|, +INF , PT ;  /* 0x7ff000004000742a */ /* 0x000fe20003f0c200 */
[----:B------:R-:W-:Y:S02]  /*6c400*/  IMAD.MOV.U32 R66, RZ, RZ, R2 ;  /* 0x000000ffff427224 */ /* 0x000fe400078e0002 */
[----:B------:R-:W-:-:S11]  /*6c410*/  IMAD.MOV.U32 R67, RZ, RZ, R3 ;  /* 0x000000ffff437224 */ /* 0x000fd600078e0003 */
[----:B------:R-:W-:-:S11]  /*6c420*/  @!P0 DADD R64, -RZ, |R64| ;  /* 0x00000000ff408229 */ /* 0x000fd60000000540 */
.L_x_16328:
[----:B------:R-:W-:Y:S05]  /*6c430*/  BSYNC B2 ;  /* 0x0000000000027941 */ /* 0x000fea0003800000 */
.L_x_16327:
        /* <DEDUP_REMOVED lines=8> */
[----:B---3--:R-:W-:Y:S01]  /*6c4c0*/  IMAD.MOV.U32 R6, RZ, RZ, 0x33145c07 ;  /* 0x33145c07ff067424 */ /* 0x008fe200078e00ff */
        /* <DEDUP_REMOVED lines=65> */
[----:B------:R-:W-:Y:S01]  /*6c8e0*/  MOV R30, RZ ;  /* 0x000000ff001e7202 */ /* 0x000fe20000000f00 */
[----:B------:R-:W-:Y:S02]  /*6c8f0*/  DMUL R24, R24, R24 ;  /* 0x0000001818187228 */ /* 0x000fe40000000000 */
[----:B------:R-:W-:-:S04]  /*6c900*/  DMUL R12, R12, R6 ;  /* 0x000000060c0c7228 */ /* 0x000fc80000000000 */
[----:B------:R-:W-:Y:S02]  /*6c910*/  DMUL R16, R16, R16 ;  /* 0x0000001010107228 */ /* 0x000fe40000000000 */
[----:B------:R-:W-:-:S06]  /*6c920*/  DFMA R18, R22, R22, R24 ;  /* 0x000000161612722b */ /* 0x000fcc0000000018 */
[----:B------:R-:W-:Y:S02]  /*6c930*/  DFMA R16, R12, R12, R16 ;  /* 0x0000000c0c10722b */ /* 0x000fe40000000010 */
[----:B------:R-:W-:Y:S01]  /*6c940*/  DSETP.MIN.AND P0, P1, R18, UR4, PT ;  /* 0x0000000412007e2a */ /* 0x000fe2000b900000 */
[----:B------:R-:W-:Y:S01]  /*6c950*/  IMAD.U32 R13, RZ, RZ, UR8 ;  /* 0x00000008ff0d7e24 */ /* 0x000fe2000f8e00ff */
        /* <DEDUP_REMOVED lines=12> */
[----:B------:R-:W-:Y:S01]  /*6ca20*/  SEL R22, R12, UR9, P2 ;  /* 0x000000090c167c07 */ /* 0x000fe20009000000 */
[----:B------:R-:W-:Y:S01]  /*6ca30*/  IMAD.MOV.U32 R12, RZ, RZ, RZ ;  /* 0x000000ffff0c7224 */ /* 0x000fe200078e00ff */
[----:B------:R-:W-:Y:S01]  /*6ca40*/  FSEL R23, R13, UR5, P2 ;  /* 0x000000050d177c08 */ /* 0x000fe20009000000 */
[----:B------:R-:W-:Y:S01]  /*6ca50*/  DSETP.NEU.AND P2, PT, R14, RZ, PT ;  /* 0x000000ff0e00722a */ /* 0x000fe20003f4d000 */
[----:B------:R-:W-:Y:S01]  /*6ca60*/  @P3 LOP3.LUT R23, R20, 0x80000, RZ, 0xfc, !PT ;  /* 0x0008000014173812 */ /* 0x000fe200078efcff */
[----:B------:R-:W-:Y:S01]  /*6ca70*/  IMAD.MOV.U32 R20, RZ, RZ, RZ ;  /* 0x000000ffff147224 */ /* 0x000fe200078e00ff */
[----:B------:R-:W-:-:S02]  /*6ca80*/  ISETP.GE.U32.AND P3, PT, R38, 0x7ff00000, PT ;  /* 0x7ff000002600780c */ /* 0x000fc40003f66070 */
[----:B------:R-:W1:Y:S03]  /*6ca90*/  MUFU.RSQ64H R13, R23 ;  /* 0x00000017000d7308 */ /* 0x000e660000001c00 */
        /* <DEDUP_REMOVED lines=53> */
.L_x_16462:
[----:B------:R-:W-:Y:S05]  /*6cdf0*/  BSYNC B4 ;  /* 0x0000000000047941 */ /* 0x000fea0003800000 */
.L_x_16461:
        /* <DEDUP_REMOVED lines=81> */
.L_x_16460:
        /* <DEDUP_REMOVED lines=34> */
.L_x_16470:
[----:B------:R-:W-:Y:S05]  /*6d530*/  BSYNC B5 ;  /* 0x0000000000057941 */ /* 0x000fea0003800000 */
.L_x_16469:
[----:B------:R-:W-:Y:S02]  /*6d540*/  IMAD.MOV.U32 R26, RZ, RZ, R16 ;  /* 0x000000ffff1a7224 */ /* 0x000fe400078e0010 */
[----:B------:R-:W-:Y:S01]  /*6d550*/  IMAD.MOV.U32 R27, RZ, RZ, R17 ;  /* 0x000000ffff1b7224 */ /* 0x000fe200078e0011 */
[----:B------:R-:W-:Y:S06]  /*6d560*/  BRA `(.L_x_16468) ;  /* 0x0000000000047947 */ /* 0x000fec0003800000 */
.L_x_16467:
[----:B------:R-:W-:-:S11]  /*6d570*/  DADD R26, -R32, R36 ;  /* 0x00000000201a7229 */ /* 0x000fd60000000124 */
.L_x_16468:
[----:B------:R-:W-:Y:S05]  /*6d580*/  BSYNC B4 ;  /* 0x0000000000047941 */ /* 0x000fea0003800000 */
.L_x_16466:
        /* <DEDUP_REMOVED lines=29> */
.L_x_16475:
[----:B------:R-:W-:Y:S05]  /*6d760*/  BSYNC B5 ;  /* 0x0000000000057941 */ /* 0x000fea0003800000 */
.L_x_16474:
[----:B------:R-:W-:Y:S05]  /*6d770*/  BRA `(.L_x_16473) ;  /* 0x0000000000047947 */ /* 0x000fea0003800000 */
.L_x_16472:
[----:B------:R-:W-:-:S11]  /*6d780*/  DADD R16, R38, -R10 ;  /* 0x0000000026107229 */ /* 0x000fd6000000080a */
.L_x_16473:
[----:B------:R-:W-:Y:S05]  /*6d790*/  BSYNC B4 ;  /* 0x0000000000047941 */ /* 0x000fea0003800000 */
.L_x_16471:
        /* <DEDUP_REMOVED lines=24> */
[----:B------:R-:W-:Y:S05]  /*6d920*/  CALL.REL.NOINC `($__internal_30_$__cuda_sm20_dsqrt_rn_f64_mediumpath_v1) ;  /* 0x0000023400347944 */ /* 0x000fea0003c00000 */
[----:B------:R-:W-:Y:S02]  /*6d930*/  IMAD.MOV.U32 R16, RZ, RZ, R0 ;  /* 0x000000ffff107224 */ /* 0x000fe400078e0000 */
[----:B------:R-:W-:-:S07]  /*6d940*/  IMAD.MOV.U32 R17, RZ, RZ, R7 ;  /* 0x000000ffff117224 */ /* 0x000fce00078e0007 */
.L_x_16477:
[----:B------:R-:W-:Y:S05]  /*6d950*/  BSYNC B4 ;  /* 0x0000000000047941 */ /* 0x000fea0003800000 */
.L_x_16476:
        /* <DEDUP_REMOVED lines=85> */
.L_x_16478:
        /* <DEDUP_REMOVED lines=20> */
.L_x_16480:
[----:B------:R-:W-:Y:S05]  /*6dff0*/  BSYNC B4 ;  /* 0x0000000000047941 */ /* 0x000fea0003800000 */
.L_x_16479:
        /* <DEDUP_REMOVED lines=30> */
.L_x_16465:
        /* <DEDUP_REMOVED lines=24> */
.L_x_16483:
[----:B------:R-:W-:Y:S05]  /*6e360*/  BSYNC B4 ;  /* 0x0000000000047941 */ /* 0x000fea0003800000 */
.L_x_16482:
        /* <DEDUP_REMOVED lines=25> */
.L_x_16486:
[----:B------:R-:W-:Y:S05]  /*6e500*/  BSYNC B4 ;  /* 0x0000000000047941 */ /* 0x000fea0003800000 */
.L_x_16485:
        /* <DEDUP_REMOVED lines=30> */
.L_x_16484:
        /* <DEDUP_REMOVED lines=75> */
.L_x_16487:
[----:B------:R-:W-:Y:S01]  /*6eba0*/  IMAD.MOV.U32 R6, RZ, RZ, 0x0 ;  /* 0x00000000ff067424 */ /* 0x000fe200078e00ff */
[----:B------:R-:W-:Y:S01]  /*6ebb0*/  FSETP.NEU.FTZ.AND P0, PT, R9, RZ, PT ;  /* 0x000000ff0900720b */ /* 0x000fe20003f1d000 */
[----:B------:R-:W-:-:S06]  /*6ebc0*/  IMAD.MOV.U32 R7, RZ, RZ, 0x7ff00000 ;  /* 0x7ff00000ff077424 */ /* 0x000fcc00078e00ff */
[----:B------:R-:W-:-:S10]  /*6ebd0*/  DFMA R6, R8, R6, +INF ;  /* 0x7ff000000806742b */ /* 0x000fd40000000006 */
[----:B------:R-:W-:Y:S02]  /*6ebe0*/  FSEL R30, R6, RZ, P0 ;  /* 0x000000ff061e7208 */ /* 0x000fe40000000000 */
[----:B------:R-:W-:Y:S01]  /*6ebf0*/  FSEL R31, R7, -QNAN , P0 ;  /* 0xfff00000071f7808 */ /* 0x000fe20000000000 */
[----:B------:R-:W-:Y:S06]  /*6ec00*/  BRA `(.L_x_16463) ;  /* 0x0000000400287947 */ /* 0x000fec0003800000 */
.L_x_16481:
        /* <DEDUP_REMOVED lines=25> */
.L_x_16489:
[----:B------:R-:W-:Y:S05]  /*6eda0*/  BSYNC B4 ;  /* 0x0000000000047941 */ /* 0x000fea0003800000 */
.L_x_16488:
        /* <DEDUP_REMOVED lines=21> */
.L_x_16491:
[----:B------:R-:W-:Y:S05]  /*6ef00*/  BSYNC B4 ;  /* 0x0000000000047941 */ /* 0x000fea0003800000 */
.L_x_16490:
[----:B------:R-:W-:Y:S02]  /*6ef10*/  IMAD.MOV.U32 R30, RZ, RZ, R16 ;  /* 0x000000ffff1e7224 */ /* 0x000fe400078e0010 */
[----:B------:R-:W-:Y:S01]  /*6ef20*/  IMAD.MOV.U32 R31, RZ, RZ, R17 ;  /* 0x000000ffff1f7224 */ /* 0x000fe200078e0011 */
[----:B------:R-:W-:Y:S06]  /*6ef30*/  BRA `(.L_x_16463) ;  /* 0x00000000005c7947 */ /* 0x000fec0003800000 */
.L_x_16464:
        /* <DEDUP_REMOVED lines=22> */
.L_x_16492:
[----:B------:R-:W-:Y:S05]  /*6f0a0*/  BSYNC B4 ;  /* 0x0000000000047941 */ /* 0x000fea0003800000 */
.L_x_16463:
[----:B------:R-:W-:Y:S05]  /*6f0b0*/  BSYNC B3 ;  /* 0x0000000000037941 */ /* 0x000fea0003800000 */
.L_x_16459:
        /* <DEDUP_REMOVED lines=26> */
.L_x_16496:
[----:B------:R-:W-:Y:S05]  /*6f260*/  BSYNC B4 ;  /* 0x0000000000047941 */ /* 0x000fea0003800000 */
.L_x_16495:
        /* <DEDUP_REMOVED lines=39> */
.L_x_16504:
[----:B------:R-:W-:Y:S05]  /*6f4e0*/  BSYNC B5 ;  /* 0x0000000000057941 */ /* 0x000fea0003800000 */
.L_x_16503:
[----:B------:R-:W-:Y:S01]  /*6f4f0*/  MOV R40, R16 ;  /* 0x0000001000287202 */ /* 0x000fe20000000f00 */
[----:B------:R-:W-:Y:S01]  /*6f500*/  IMAD.MOV.U32 R41, RZ, RZ, R17 ;  /* 0x000000ffff297224 */ /* 0x000fe200078e0011 */
[----:B------:R-:W-:Y:S06]  /*6f510*/  BRA `(.L_x_16502) ;  /* 0x0000000000047947 */ /* 0x000fec0003800000 */
.L_x_16501:
[----:B------:R-:W-:-:S11]  /*6f520*/  DADD R40, -R32, R36 ;  /* 0x0000000020287229 */ /* 0x000fd60000000124 */
.L_x_16502:
[----:B------:R-:W-:Y:S05]  /*6f530*/  BSYNC B4 ;  /* 0x0000000000047941 */ /* 0x000fea0003800000 */
.L_x_16500:
        /* <DEDUP_REMOVED lines=26> */
.L_x_16509:
[----:B------:R-:W-:Y:S05]  /*6f6e0*/  BSYNC B5 ;  /* 0x0000000000057941 */ /* 0x000fea0003800000 */
.L_x_16508:
[----:B------:R-:W-:Y:S02]  /*6f6f0*/  IMAD.MOV.U32 R4, RZ, RZ, R16 ;  /* 0x000000ffff047224 */ /* 0x000fe400078e0010 */
[----:B------:R-:W-:Y:S01]  /*6f700*/  IMAD.MOV.U32 R5, RZ, RZ, R17 ;  /* 0x000000ffff057224 */ /* 0x000fe200078e0011 */
[----:B------:R-:W-:Y:S06]  /*6f710*/  BRA `(.L_x_16507) ;  /* 0x0000000000047947 */ /* 0x000fec0003800000 */
.L_x_16506:
[----:B------:R-:W-:-:S11]  /*6f720*/  DADD R4, -R34, R38 ;  /* 0x0000000022047229 */ /* 0x000fd60000000126 */
.L_x_16507:
[----:B------:R-:W-:Y:S05]  /*6f730*/  BSYNC B4 ;  /* 0x0000000000047941 */ /* 0x000fea0003800000 */
.L_x_16505:
        /* <DEDUP_REMOVED lines=29> */
.L_x_16511:
[----:B------:R-:W-:Y:S05]  /*6f910*/  BSYNC B4 ;  /* 0x0000000000047941 */ /* 0x000fea0003800000 */
.L_x_16510:
[----:B------:R-:W-:Y:S01]  /*6f920*/  PLOP3.LUT P0, PT, PT, PT, PT, 0x80, 0x0 ;  /* 0x000000000000781c */ /* 0x000fe20003f0f070 */
[----:B------:R-:W-:-:S12]  /*6f930*/  BRA `(.L_x_16497) ;  /* 0x0000000800587947 */ /* 0x000fd80003800000 */
.L_x_16499:
        /* <DEDUP_REMOVED lines=29> */
.L_x_16514:
[----:B------:R-:W-:Y:S05]  /*6fb10*/  BSYNC B4 ;  /* 0x0000000000047941 */ /* 0x000fea0003800000 */
.L_x_16513:
[----:B------:R-:W-:Y:S01]  /*6fb20*/  PLOP3.LUT P0, PT, PT, PT, PT, 0x80, 0x0 ;  /* 0x000000000000781c */ /* 0x000fe20003f0f070 */
[----:B------:R-:W-:-:S12]  /*6fb30*/  BRA `(.L_x_16497) ;  /* 0x0000000400d87947 */ /* 0x000fd80003800000 */
.L_x_16512:
        /* <DEDUP_REMOVED lines=29> */
.L_x_16516:
[----:B------:R-:W-:Y:S05]  /*6fd10*/  BSYNC B4 ;  /* 0x0000000000047941 */ /* 0x000fea0003800000 */
.L_x_16515:
        /* <DEDUP_REMOVED lines=21> */
.L_x_16518:
[----:B------:R-:W-:Y:S05]  /*6fe70*/  BSYNC B4 ;  /* 0x0000000000047941 */ /* 0x000fea0003800000 */
.L_x_16517:
[----:B------:R-:W-:Y:S01]  /*6fe80*/  DMUL R2, R2, 8.11296384146066816958e+31 ;  /* 0x4690000002027828 */ /* 0x000fe20000000000 */
[----:B------:R-:W-:Y:S01]  /*6fe90*/  PLOP3.LUT P0, PT, PT, PT, PT, 0x80, 0x0 ;  /* 0x000000000000781c */ /* 0x000fe20003f0f070 */
[----:B------:R-:W-:Y:S02]  /*6fea0*/  IMAD.MOV.U32 R4, RZ, RZ, R16 ;  /* 0x000000ffff047224 */ /* 0x000fe400078e0010 */
[----:B------:R-:W-:Y:S01]  /*6feb0*/  IMAD.MOV.U32 R5, RZ, RZ, R17 ;  /* 0x000000ffff057224 */ /* 0x000fe200078e0011 */
[----:B------:R-:W-:Y:S09]  /*6fec0*/  BRA `(.L_x_16497) ;  /* 0x0000000000f47947 */ /* 0x000ff20003800000 */
.L_x_16498:
        /* <DEDUP_REMOVED lines=24> */
.L_x_16520:
[----:B------:R-:W-:Y:S05]  /*70050*/  BSYNC B4 ;  /* 0x0000000000047941 */ /* 0x000fea0003800000 */
.L_x_16519:
        /* <DEDUP_REMOVED lines=29> */
.L_x_16522:
[----:B------:R-:W-:Y:S05]  /*70230*/  BSYNC B4 ;  /* 0x0000000000047941 */ /* 0x000fea0003800000 */
.L_x_16521:
[----:B------:R-:W-:Y:S01]  /*70240*/  DMUL R4, R4, R16 ;  /* 0x0000001004047228 */ /* 0x000fe20000000000 */
[----:B------:R-:W-:Y:S01]  /*70250*/  PLOP3.LUT P0, PT, PT, PT, PT, 0x80, 0x0 ;  /* 0x000000000000781c */ /* 0x000fe20003f0f070 */
[----:B------:R-:W-:-:S12]  /*70260*/  BRA `(.L_x_16497) ;  /* 0x00000000000c7947 */ /* 0x000fd80003800000 */
.L_x_16494:
[----:B------:R-:W-:Y:S01]  /*70270*/  DMUL R4, R28, 9.00719925474099200000e+15 ;  /* 0x434000001c047828 */ /* 0x000fe20000000000 */
[----:B------:R-:W-:Y:S01]  /*70280*/  PLOP3.LUT P0, PT, PT, PT, PT, 0x80, 0x0 ;  /* 0x000000000000781c */ /* 0x000fe20003f0f070 */
[----:B------:R-:W-:-:S12]  /*70290*/  DMUL R2, R2, 9.00719925474099200000e+15 ;  /* 0x4340000002027828 */ /* 0x000fd80000000000 */
.L_x_16497:
[----:B------:R-:W-:Y:S05]  /*702a0*/  BSYNC B3 ;  /* 0x0000000000037941 */ /* 0x000fea0003800000 */
.L_x_16493:
        /* <DEDUP_REMOVED lines=67> */
.L_x_16528:
[----:B------:R-:W-:-:S11]  /*706e0*/  DMUL R2, RZ, |R26| ;  /* 0x4000001aff027228 */ /* 0x000fd60000000000 */
.L_x_16529:
[----:B------:R-:W-:Y:S05]  /*706f0*/  BSYNC B0 ;  /* 0x0000000000007941 */ /* 0x000fea0003800000 */
.L_x_16527:
        /* <DEDUP_REMOVED lines=11> */
.L_x_16526:
        /* <DEDUP_REMOVED lines=53> */
.L_x_16525:
        /* <DEDUP_REMOVED lines=62> */
.L_x_16533:
[----:B------:R-:W-:-:S11]  /*70ee0*/  DMUL R2, RZ, |R26| ;  /* 0x4000001aff027228 */ /* 0x000fd60000000000 */
.L_x_16534:
[----:B------:R-:W-:Y:S05]  /*70ef0*/  BSYNC B0 ;  /* 0x0000000000007941 */ /* 0x000fea0003800000 */
.L_x_16532:
        /* <DEDUP_REMOVED lines=11> */
.L_x_16531:
        /* <DEDUP_REMOVED lines=53> */
.L_x_16524:
        /* <DEDUP_REMOVED lines=32> */
.L_x_16537:
[----:B------:R-:W-:Y:S05]  /*71500*/  BSYNC B4 ;  /* 0x0000000000047941 */ /* 0x000fea0003800000 */
.L_x_16536:
        /* <DEDUP_REMOVED lines=82> */
.L_x_16539:
[----:B------:R-:W-:Y:S02]  /*71a30*/  FSEL R6, RZ, 3.37028055040000000000e+12, P1 ;  /* 0x54442d18ff067808 */ /* 0x000fe40000800000 */
[----:B------:R-:W-:-:S07]  /*71a40*/  FSEL R7, RZ, 2.1426990032196044922, P1 ;  /* 0x400921fbff077808 */ /* 0x000fce0000800000 */
.L_x_16540:
[----:B------:R-:W-:Y:S05]  /*71a50*/  BSYNC B0 ;  /* 0x0000000000007941 */ /* 0x000fea0003800000 */
.L_x_16538:
[----:B------:R-:W-:Y:S01]  /*71a60*/  DADD R2, |R4|, |R2| ;  /* 0x0000000004027229 */ /* 0x000fe20000000602 */
[----:B------:R-:W-:-:S07]  /*71a70*/  LOP3.LUT R5, R7, 0x80000000, R5, 0xb8, !PT ;  /* 0x8000000007057812 */ /* 0x000fce00078eb805 */
[----:B------:R-:W-:-:S06]  /*71a80*/  DSETP.GTU.AND P0, PT, |R2|, +INF , PT ;  /* 0x7ff000000200742a */ /* 0x000fcc0003f0c200 */
[----:B------:R-:W-:Y:S02]  /*71a90*/  FSEL R2, R2, R6, P0 ;  /* 0x0000000602027208 */ /* 0x000fe40000000000 */
[----:B------:R-:W-:Y:S01]  /*71aa0*/  FSEL R3, R3, R5, P0 ;  /* 0x0000000503037208 */ /* 0x000fe20000000000 */
[----:B------:R-:W-:Y:S06]  /*71ab0*/  BRA `(.L_x_16530) ;  /* 0x0000000400dc7947 */ /* 0x000fec0003800000 */
.L_x_16535:
        /* <DEDUP_REMOVED lines=28> */
.L_x_16542:
[----:B------:R-:W-:Y:S05]  /*71c80*/  BSYNC B4 ;  /* 0x0000000000047941 */ /* 0x000fea0003800000 */
.L_x_16541:
        /* <DEDUP_REMOVED lines=82> */
.L_x_16544:
[----:B------:R-:W-:Y:S02]  /*721b0*/  FSEL R6, RZ, 3.37028055040000000000e+12, P1 ;  /* 0x54442d18ff067808 */ /* 0x000fe40000800000 */
[----:B------:R-:W-:-:S07]  /*721c0*/  FSEL R7, RZ, 2.1426990032196044922, P1 ;  /* 0x400921fbff077808 */ /* 0x000fce0000800000 */
.L_x_16545:
[----:B------:R-:W-:Y:S05]  /*721d0*/  BSYNC B0 ;  /* 0x0000000000007941 */ /* 0x000fea0003800000 */
.L_x_16543:
[----:B------:R-:W-:Y:S01]  /*721e0*/  DADD R2, |R4|, |R2| ;  /* 0x0000000004027229 */ /* 0x000fe20000000602 */
[----:B------:R-:W-:-:S07]  /*721f0*/  LOP3.LUT R5, R7, 0x80000000, R5, 0xb8, !PT ;  /* 0x8000000007057812 */ /* 0x000fce00078eb805 */
[----:B------:R-:W-:-:S06]  /*72200*/  DSETP.GTU.AND P0, PT, |R2|, +INF , PT ;  /* 0x7ff000000200742a */ /* 0x000fcc0003f0c200 */
[----:B------:R-:W-:Y:S02]  /*72210*/  FSEL R2, R2, R6, P0 ;  /* 0x0000000602027208 */ /* 0x000fe40000000000 */
[----:B------:R-:W-:-:S07]  /*72220*/  FSEL R3, R3, R5, P0 ;  /* 0x0000000503037208 */ /* 0x000fce0000000000 */
.L_x_16530:
[----:B------:R-:W-:Y:S05]  /*72230*/  BSYNC B3 ;  /* 0x0000000000037941 */ /* 0x000fea0003800000 */
.L_x_16523:
[----:B------:R-:W-:Y:S01]  /*72240*/  DADD R4, -RZ, -R30 ;  /* 0x00000000ff047229 */ /* 0x000fe2000000091e */
[----:B------:R-:W-:-:S09]  /*72250*/  ISETP.NE.AND P0, PT, R48, RZ, PT ;  /* 0x000000ff3000720c */ /* 0x000fd20003f05270 */
[----:B------:R-:W-:Y:S02]  /*72260*/  FSEL R48, R4, R30, !P0 ;  /* 0x0000001e04307208 */ /* 0x000fe40004000000 */
[----:B------:R-:W-:Y:S01]  /*72270*/  FSEL R49, R5, R31, !P0 ;  /* 0x0000001f05317208 */ /* 0x000fe20004000000 */
[----:B------:R-:W-:Y:S06]  /*72280*/  BRA `(.L_x_16546) ;  /* 0x0000003000287947 */ /* 0x000fec0003800000 */
.L_x_16458:
[----:B------:R-:W2:Y:S01]  /*72290*/  LDL.64 R2, [R1+0x8] ;  /* 0x0000080001027983 */ /* 0x000ea20000100a00 */
[----:B------:R-:W-:Y:S01]  /*722a0*/  UMOV UR4, 0x54442d18 ;  /* 0x54442d1800047882 */ /* 0x000fe20000000000 */
[----:B------:R-:W-:Y:S01]  /*722b0*/  UMOV UR5, 0x3ff921fb ;  /* 0x3ff921fb00057882 */ /* 0x000fe20000000000 */
[----:B------:R-:W-:Y:S02]  /*722c0*/  DADD R48, -RZ, -R46 ;  /* 0x00000000ff307229 */ /* 0x000fe4000000092e */
[----:B--2---:R-:W-:-:S08]  /*722d0*/  DADD R2, R2, -R44 ;  /* 0x0000000002027229 */ /* 0x004fd0000000082c */
[----:B------:R-:W-:Y:S01]  /*722e0*/  DADD R2, R2, UR4 ;  /* 0x0000000402027e29 */ /* 0x000fe20008000000 */
[----:B------:R-:W-:Y:S10]  /*722f0*/  BRA `(.L_x_16546) ;  /* 0x00000030000c7947 */ /* 0x000ff40003800000 */
.L_x_16457:
[----:B------:R-:W-:Y:S01]  /*72300*/  DADD R48, -RZ, -R46 ;  /* 0x00000000ff307229 */ /* 0x000fe2000000092e */
[----:B------:R-:W-:Y:S01]  /*72310*/  CS2R R2, SRZ ;  /* 0x0000000000027805 */ /* 0x000fe2000001ff00 */
[----:B------:R-:W-:Y:S09]  /*72320*/  BRA `(.L_x_16546) ;  /* 0x0000003000007947 */ /* 0x000ff20003800000 */
.L_x_16456:
        /* <DEDUP_REMOVED lines=108> */
.L_x_16551:
[----:B------:R-:W-:Y:S05]  /*729f0*/  BSYNC B0 ;  /* 0x0000000000007941 */ /* 0x000fea0003800000 */
.L_x_16550:
        /* <DEDUP_REMOVED lines=8> */
.L_x_16553:
[----:B------:R-:W-:Y:S05]  /*72a80*/  BSYNC B4 ;  /* 0x0000000000047941 */ /* 0x000fea0003800000 */
.L_x_16552:
        /* <DEDUP_REMOVED lines=82> */
.L_x_16555:
[----:B------:R-:W-:-:S04]  /*72fb0*/  ISETP.GE.AND P0, PT, R45, RZ, PT ;  /* 0x000000ff2d00720c */ /* 0x000fc80003f06270 */
[----:B------:R-:W-:Y:S02]  /*72fc0*/  FSEL R6, RZ, 3.37028055040000000000e+12, P0 ;  /* 0x54442d18ff067808 */ /* 0x000fe40000000000 */
[----:B------:R-:W-:-:S07]  /*72fd0*/  FSEL R7, RZ, 2.1426990032196044922, P0 ;  /* 0x400921fbff077808 */ /* 0x000fce0000000000 */
.L_x_16556:
[----:B------:R-:W-:Y:S05]  /*72fe0*/  BSYNC B0 ;  /* 0x0000000000007941 */ /* 0x000fea0003800000 */
.L_x_16554:
[----:B------:R-:W-:Y:S01]  /*72ff0*/  DADD R2, R2, R4 ;  /* 0x0000000002027229 */ /* 0x000fe20000000004 */
[----:B------:R-:W-:Y:S01]  /*73000*/  LOP3.LUT R5, R7, 0x80000000, R47, 0xb8, !PT ;  /* 0x8000000007057812 */ /* 0x000fe200078eb82f */
[----:B------:R-:W-:-:S06]  /*73010*/  DMUL R30, R30, 0.5 ;  /* 0x3fe000001e1e7828 */ /* 0x000fcc0000000000 */
[----:B------:R-:W-:-:S06]  /*73020*/  DSETP.GTU.AND P0, PT, |R2|, +INF , PT ;  /* 0x7ff000000200742a */ /* 0x000fcc0003f0c200 */
[----:B------:R-:W-:Y:S02]  /*73030*/  FSEL R2, R2, R6, P0 ;  /* 0x0000000602027208 */ /* 0x000fe40000000000 */
[----:B------:R-:W-:Y:S01]  /*73040*/  FSEL R3, R3, R5, P0 ;  /* 0x0000000503037208 */ /* 0x000fe20000000000 */
[----:B------:R-:W-:Y:S06]  /*73050*/  BRA `(.L_x_16557) ;  /* 0x0000002000387947 */ /* 0x000fec0003800000 */
.L_x_16549:
        /* <DEDUP_REMOVED lines=135> */
.L_x_16559:
[----:B------:R-:W-:Y:S05]  /*738d0*/  BSYNC B0 ;  /* 0x0000000000007941 */ /* 0x000fea0003800000 */
.L_x_16558:
        /* <DEDUP_REMOVED lines=8> */
.L_x_16561:
[----:B------:R-:W-:Y:S05]  /*73960*/  BSYNC B4 ;  /* 0x0000000000047941 */ /* 0x000fea0003800000 */
.L_x_16560:
        /* <DEDUP_REMOVED lines=82> */
.L_x_16563:
[----:B------:R-:W-:-:S04]  /*73e90*/  ISETP.GE.AND P0, PT, R45, RZ, PT ;  /* 0x000000ff2d00720c */ /* 0x000fc80003f06270 */
[----:B------:R-:W-:Y:S02]  /*73ea0*/  FSEL R6, RZ, 3.37028055040000000000e+12, P0 ;  /* 0x54442d18ff067808 */ /* 0x000fe40000000000 */
[----:B------:R-:W-:-:S07]  /*73eb0*/  FSEL R7, RZ, 2.1426990032196044922, P0 ;  /* 0x400921fbff077808 */ /* 0x000fce0000000000 */
.L_x_16564:
[----:B------:R-:W-:Y:S05]  /*73ec0*/  BSYNC B0 ;  /* 0x0000000000007941 */ /* 0x000fea0003800000 */
.L_x_16562:
[----:B------:R-:W-:Y:S01]  /*73ed0*/  DADD R2, R2, R4 ;  /* 0x0000000002027229 */ /* 0x000fe20000000004 */
[----:B------:R-:W-:-:S07]  /*73ee0*/  LOP3.LUT R5, R7, 0x80000000, R47, 0xb8, !PT ;  /* 0x8000000007057812 */ /* 0x000fce00078eb82f */
[----:B------:R-:W-:-:S06]  /*73ef0*/  DSETP.GTU.AND P0, PT, |R2|, +INF , PT ;  /* 0x7ff000000200742a */ /* 0x000fcc0003f0c200 */
[----:B------:R-:W-:Y:S02]  /*73f00*/  FSEL R2, R2, R6, P0 ;  /* 0x0000000602027208 */ /* 0x000fe40000000000 */
[----:B------:R-:W-:Y:S01]  /*73f10*/  FSEL R3, R3, R5, P0 ;  /* 0x0000000503037208 */ /* 0x000fe20000000000 */
[----:B------:R-:W-:Y:S06]  /*73f20*/  BRA `(.L_x_16557) ;  /* 0x0000001000847947 */ /* 0x000fec0003800000 */
.L_x_16548:
        /* <DEDUP_REMOVED lines=23> */
.L_x_16566:
[----:B------:R-:W-:Y:S05]  /*740a0*/  BSYNC B4 ;  /* 0x0000000000047941 */ /* 0x000fea0003800000 */
.L_x_16565:
        /* <DEDUP_REMOVED lines=26> */
.L_x_16568:
[----:B------:R-:W-:Y:S05]  /*74250*/  BSYNC B4 ;  /* 0x0000000000047941 */ /* 0x000fea0003800000 */
.L_x_16567:
        /* <DEDUP_REMOVED lines=136> */
.L_x_16570:
[----:B------:R-:W-:Y:S05]  /*74ae0*/  BSYNC B0 ;  /* 0x0000000000007941 */ /* 0x000fea0003800000 */
.L_x_16569:
        /* <DEDUP_REMOVED lines=8> */
.L_x_16572:
[----:B------:R-:W-:Y:S05]  /*74b70*/  BSYNC B4 ;  /* 0x0000000000047941 */ /* 0x000fea0003800000 */
.L_x_16571:
        /* <DEDUP_REMOVED lines=82> */
.L_x_16574:
[----:B------:R-:W-:-:S04]  /*750a0*/  ISETP.GE.AND P0, PT, R45, RZ, PT ;  /* 0x000000ff2d00720c */ /* 0x000fc80003f06270 */
[----:B------:R-:W-:Y:S02]  /*750b0*/  FSEL R6, RZ, 3.37028055040000000000e+12, P0 ;  /* 0x54442d18ff067808 */ /* 0x000fe40000000000 */
[----:B------:R-:W-:-:S07]  /*750c0*/  FSEL R7, RZ, 2.1426990032196044922, P0 ;  /* 0x400921fbff077808 */ /* 0x000fce0000000000 */
.L_x_16575:
[----:B------:R-:W-:Y:S05]  /*750d0*/  BSYNC B0 ;  /* 0x0000000000007941 */ /* 0x000fea0003800000 */
.L_x_16573:
[----:B------:R-:W-:Y:S01]  /*750e0*/  DADD R2, R2, R4 ;  /* 0x0000000002027229 */ /* 0x000fe20000000004 */
[----:B------:R-:W-:Y:S01]  /*750f0*/  LOP3.LUT R5, R7, 0x80000000, R47, 0xb8, !PT ;  /* 0x8000000007057812 */ /* 0x000fe200078eb82f */
[----:B------:R-:W-:-:S06]  /*75100*/  DADD R30, R30, 1 ;  /* 0x3ff000001e1e7429 */ /* 0x000fcc0000000000 */
[----:B------:R-:W-:-:S06]  /*75110*/  DSETP.GTU.AND P0, PT, |R2|, +INF , PT ;  /* 0x7ff000000200742a */ /* 0x000fcc0003f0c200 */
[----:B------:R-:W-:Y:S02]  /*75120*/  FSEL R2, R2, R6, P0 ;  /* 0x0000000602027208 */ /* 0x000fe40000000000 */
[----:B------:R-:W-:-:S07]  /*75130*/  FSEL R3, R3, R5, P0 ;  /* 0x0000000503037208 */ /* 0x000fce0000000000 */
.L_x_16557:
[----:B------:R-:W-:Y:S05]  /*75140*/  BSYNC B3 ;  /* 0x0000000000037941 */ /* 0x000fea0003800000 */
.L_x_16547:
        /* <DEDUP_REMOVED lines=9> */
.L_x_16455:
        /* <DEDUP_REMOVED lines=21> */
.L_x_16546:
[----:B------:R-:W-:Y:S05]  /*75330*/  BSYNC B1 ;  /* 0x0000000000017941 */ /* 0x000fea0003800000 */
.L_x_16454:
[----:B------:R-:W-:-:S14]  /*75340*/  DSETP.GTU.AND P0, PT, |R2|, +INF , PT ;  /* 0x7ff000000200742a */ /* 0x000fdc0003f0c200 */
        /* <DEDUP_REMOVED lines=9> */
.L_x_16576:
[----:B------:R-:W-:Y:S01]  /*753e0*/  DSETP.GTU.AND P0, PT, |R48|, +INF , PT ;  /* 0x7ff000003000742a */ /* 0x000fe20003f0c200 */
[----:B------:R-:W-:Y:S02]  /*753f0*/  IMAD.MOV.U32 R50, RZ, RZ, R2 ;  /* 0x000000ffff327224 */ /* 0x000fe400078e0002 */
[----:B------:R-:W-:-:S11]  /*75400*/  IMAD.MOV.U32 R51, RZ, RZ, R3 ;  /* 0x000000ffff337224 */ /* 0x000fd600078e0003 */
[----:B------:R-:W-:-:S11]  /*75410*/  @!P0 DADD R48, -RZ, |R48| ;  /* 0x00000000ff308229 */ /* 0x000fd60000000530 */
.L_x_16453:
[----:B------:R-:W-:Y:S05]  /*75420*/  BSYNC B2 ;  /* 0x0000000000027941 */ /* 0x000fea0003800000 */
.L_x_16452:
[----:B------:R-:W0:Y:S01]  /*75430*/  S2R R3, SR_TID.X ;  /* 0x0000000000037919 */ /* 0x000e220000002100 */
[----:B------:R-:W-:Y:S01]  /*75440*/  BSSY B2, `(.L_x_16577) ;  /* 0x00008fd000027945 */ /* 0x000fe20003800000 */
[----:B------:R-:W-:Y:S01]  /*75450*/  CS2R R40, SRZ ;  /* 0x0000000000287805 */ /* 0x000fe2000001ff00 */
[----:B0-----:R-:W-:-:S05]  /*75460*/  VIADD R3, R3, 0x280 ;  /* 0x0000028003037836 */ /* 0x001fca0000000000 */
[----:B------:R-:W-:-:S13]  /*75470*/  ISETP.GE.AND P0, PT, R3, R76, PT ;  /* 0x0000004c0300720c */ /* 0x000fda0003f06270 */
[----:B------:R-:W-:Y:S05]  /*75480*/  @P0 BRA `(.L_x_16578) ;  /* 0x0000008c00e00947 */ /* 0x000fea0003800000 */
[----:B---3--:R-:W-:Y:S01]  /*75490*/  IMAD.MOV.U32 R6, RZ, RZ, 0x33145c07 ;  /* 0x33145c07ff067424 */ /* 0x008fe200078e00ff */
        /* <DEDUP_REMOVED lines=77> */
[----:B------:R-:W-:Y:S02]  /*75970*/  @P1 LOP3.LUT R31, R14, 0x80000, RZ, 0xfc, !PT ;  /* 0x000800000e1f1812 */ /* 0x000fe400078efcff */
[----:B------:R-:W-:Y:S02]  /*75980*/  MOV R14, R19 ;  /* 0x00000013000e7202 */ /* 0x000fe40000000f00 */
[----:B------:R-:W0:Y:S01]  /*75990*/  MUFU.RSQ64H R23, R31 ;  /* 0x0000001f00177308 */ /* 0x000e220000001c00 */
[----:B------:R-:W-:Y:S01]  /*759a0*/  SEL R30, R7, UR8, P0 ;  /* 0x00000008071e7c07 */ /* 0x000fe20008000000 */
[----:B------:R-:W-:Y:S01]  /*759b0*/  IMAD.MOV.U32 R7, RZ, RZ, R18 ;  /* 0x000000ffff077224 */ /* 0x000fe200078e0012 */
[----:B------:R-:W-:Y:S01]  /*759c0*/  FSEL R25, R14, UR5, P2 ;  /* 0x000000050e197c08 */ /* 0x000fe20009000000 */
[----:B------:R-:W-:Y:S01]  /*759d0*/  IMAD.MOV.U32 R14, RZ, RZ, RZ ;  /* 0x000000ffff0e7224 */ /* 0x000fe200078e00ff */
[----:B------:R-:W-:Y:S01]  /*759e0*/  @P3 LOP3.LUT R25, R15, 0x80000, RZ, 0xfc, !PT ;  /* 0x000800000f193812 */ /* 0x000fe200078efcff */
[----:B------:R-:W-:Y:S01]  /*759f0*/  DSETP.NEU.AND P0, PT, R10, RZ, PT ;  /* 0x000000ff0a00722a */ /* 0x000fe20003f0d000 */
[----:B------:R-:W-:Y:S01]  /*75a00*/  SEL R24, R7, UR9, P2 ;  /* 0x0000000907187c07 */ /* 0x000fe20009000000 */
[----:B------:R-:W-:Y:S01]  /*75a10*/  DSETP.NEU.AND P2, PT, R16, RZ, PT ;  /* 0x000000ff1000722a */ /* 0x000fe20003f4d000 */
[----:B------:R-:W1:Y:S01]  /*75a20*/  MUFU.RSQ64H R15, R25 ;  /* 0x00000019000f7308 */ /* 0x000e620000001c00 */
[----:B------:R-:W-:-:S02]  /*75a30*/  ISETP.GE.U32.AND P3, PT, R38, 0x7ff00000, PT ;  /* 0x7ff000002600780c */ /* 0x000fc40003f66070 */
        /* <DEDUP_REMOVED lines=56> */
.L_x_16587:
[----:B------:R-:W-:Y:S05]  /*75dc0*/  BSYNC B4 ;  /* 0x0000000000047941 */ /* 0x000fea0003800000 */
.L_x_16586:
        /* <DEDUP_REMOVED lines=81> */
.L_x_16585:
        /* <DEDUP_REMOVED lines=34> */
.L_x_16595:
[----:B------:R-:W-:Y:S05]  /*76500*/  BSYNC B5 ;  /* 0x0000000000057941 */ /* 0x000fea0003800000 */
.L_x_16594:
[----:B------:R-:W-:Y:S02]  /*76510*/  IMAD.MOV.U32 R26, RZ, RZ, R16 ;  /* 0x000000ffff1a7224 */ /* 0x000fe400078e0010 */
[----:B------:R-:W-:Y:S01]  /*76520*/  IMAD.MOV.U32 R27, RZ, RZ, R17 ;  /* 0x000000ffff1b7224 */ /* 0x000fe200078e0011 */
[----:B------:R-:W-:Y:S06]  /*76530*/  BRA `(.L_x_16593) ;  /* 0x0000000000047947 */ /* 0x000fec0003800000 */
.L_x_16592:
[----:B------:R-:W-:-:S11]  /*76540*/  DADD R26, -R32, R36 ;  /* 0x00000000201a7229 */ /* 0x000fd60000000124 */
.L_x_16593:
[----:B------:R-:W-:Y:S05]  /*76550*/  BSYNC B4 ;  /* 0x0000000000047941 */ /* 0x000fea0003800000 */
.L_x_16591:
        /* <DEDUP_REMOVED lines=29> */
.L_x_16600:
[----:B------:R-:W-:Y:S05]  /*76730*/  BSYNC B5 ;  /* 0x0000000000057941 */ /* 0x000fea0003800000 */
.L_x_16599:
[----:B------:R-:W-:Y:S05]  /*76740*/  BRA `(.L_x_16598) ;  /* 0x0000000000047947 */ /* 0x000fea0003800000 */
.L_x_16597:
[----:B------:R-:W-:-:S11]  /*76750*/  DADD R16, R38, -R10 ;  /* 0x0000000026107229 */ /* 0x000fd6000000080a */
.L_x_16598:
[----:B------:R-:W-:Y:S05]  /*76760*/  BSYNC B4 ;  /* 0x0000000000047941 */ /* 0x000fea0003800000 */
.L_x_16596:
        /* <DEDUP_REMOVED lines=29> */
.L_x_16602:
[----:B------:R-:W-:Y:S05]  /*76940*/  BSYNC B4 ;  /* 0x0000000000047941 */ /* 0x000fea0003800000 */
.L_x_16601:
        /* <DEDUP_REMOVED lines=85> */
.L_x_16603:
        /* <DEDUP_REMOVED lines=20> */
.L_x_16605:
[----:B------:R-:W-:Y:S05]  /*76fe0*/  BSYNC B4 ;  /* 0x0000000000047941 */ /* 0x000fea0003800000 */
.L_x_16604:
        /* <DEDUP_REMOVED lines=30> */
.L_x_16590:
        /* <DEDUP_REMOVED lines=24> */
.L_x_16608:
[----:B------:R-:W-:Y:S05]  /*77350*/  BSYNC B4 ;  /* 0x0000000000047941 */ /* 0x000fea0003800000 */
.L_x_16607:
        /* <DEDUP_REMOVED lines=25> */
.L_x_16611:
[----:B------:R-:W-:Y:S05]  /*774f0*/  BSYNC B4 ;  /* 0x0000000000047941 */ /* 0x000fea0003800000 */
.L_x_16610:
        /* <DEDUP_REMOVED lines=30> */
.L_x_16609:
        /* <DEDUP_REMOVED lines=75> */
.L_x_16612:
[----:B------:R-:W-:Y:S01]  /*77b90*/  IMAD.MOV.U32 R6, RZ, RZ, 0x0 ;  /* 0x00000000ff067424 */ /* 0x000fe200078e00ff */
[----:B------:R-:W-:Y:S01]  /*77ba0*/  FSETP.NEU.FTZ.AND P0, PT, R9, RZ, PT ;  /* 0x000000ff0900720b */ /* 0x000fe20003f1d000 */
[----:B------:R-:W-:-:S06]  /*77bb0*/  IMAD.MOV.U32 R7, RZ, RZ, 0x7ff00000 ;  /* 0x7ff00000ff077424 */ /* 0x000fcc00078e00ff */
[----:B------:R-:W-:-:S10]  /*77bc0*/  DFMA R6, R8, R6, +INF ;  /* 0x7ff000000806742b */ /* 0x000fd40000000006 */
[----:B------:R-:W-:Y:S02]  /*77bd0*/  FSEL R30, R6, RZ, P0 ;  /* 0x000000ff061e7208 */ /* 0x000fe40000000000 */
[----:B------:R-:W-:Y:S01]  /*77be0*/  FSEL R31, R7, -QNAN , P0 ;  /* 0xfff00000071f7808 */ /* 0x000fe20000000000 */
[----:B------:R-:W-:Y:S06]  /*77bf0*/  BRA `(.L_x_16588) ;  /* 0x0000000400287947 */ /* 0x000fec0003800000 */
.L_x_16606:
        /* <DEDUP_REMOVED lines=25> */
.L_x_16614:
[----:B------:R-:W-:Y:S05]  /*77d90*/  BSYNC B4 ;  /* 0x0000000000047941 */ /* 0x000fea0003800000 */
.L_x_16613:
        /* <DEDUP_REMOVED lines=21> */
.L_x_16616:
[----:B------:R-:W-:Y:S05]  /*77ef0*/  BSYNC B4 ;  /* 0x0000000000047941 */ /* 0x000fea0003800000 */
.L_x_16615:
[----:B------:R-:W-:Y:S02]  /*77f00*/  IMAD.MOV.U32 R30, RZ, RZ, R16 ;  /* 0x000000ffff1e7224 */ /* 0x000fe400078e0010 */
[----:B------:R-:W-:Y:S01]  /*77f10*/  IMAD.MOV.U32 R31, RZ, RZ, R17 ;  /* 0x000000ffff1f7224 */ /* 0x000fe200078e0011 */
[----:B------:R-:W-:Y:S06]  /*77f20*/  BRA `(.L_x_16588) ;  /* 0x00000000005c7947 */ /* 0x000fec0003800000 */
.L_x_16589:
        /* <DEDUP_REMOVED lines=22> */
.L_x_16617:
[----:B------:R-:W-:Y:S05]  /*78090*/  BSYNC B4 ;  /* 0x0000000000047941 */ /* 0x000fea0003800000 */
.L_x_16588:
[----:B------:R-:W-:Y:S05]  /*780a0*/  BSYNC B3 ;  /* 0x0000000000037941 */ /* 0x000fea0003800000 */
.L_x_16584:
        /* <DEDUP_REMOVED lines=24> */
[----:B------:R-:W-:Y:S01]  /*78230*/  MOV R26, R16 ;  /* 0x00000010001a7202 */ /* 0x000fe20000000f00 */
[----:B------:R-:W-:-:S07]  /*78240*/  IMAD.MOV.U32 R27, RZ, RZ, R17 ;  /* 0x000000ffff1b7224 */ /* 0x000fce00078e0011 */
.L_x_16621:
[----:B------:R-:W-:Y:S05]  /*78250*/  BSYNC B4 ;  /* 0x0000000000047941 */ /* 0x000fea0003800000 */
.L_x_16620:
        /* <DEDUP_REMOVED lines=39> */
.L_x_16629:
[----:B------:R-:W-:Y:S05]  /*784d0*/  BSYNC B5 ;  /* 0x0000000000057941 */ /* 0x000fea0003800000 */
.L_x_16628:
[----:B------:R-:W-:Y:S02]  /*784e0*/  IMAD.MOV.U32 R40, RZ, RZ, R16 ;  /* 0x000000ffff287224 */ /* 0x000fe400078e0010 */
[----:B------:R-:W-:Y:S01]  /*784f0*/  IMAD.MOV.U32 R41, RZ, RZ, R17 ;  /* 0x000000ffff297224 */ /* 0x000fe200078e0011 */
[----:B------:R-:W-:Y:S06]  /*78500*/  BRA `(.L_x_16627) ;  /* 0x0000000000047947 */ /* 0x000fec0003800000 */
.L_x_16626:
[----:B------:R-:W-:-:S11]  /*78510*/  DADD R40, -R32, R36 ;  /* 0x0000000020287229 */ /* 0x000fd60000000124 */
.L_x_16627:
[----:B------:R-:W-:Y:S05]  /*78520*/  BSYNC B4 ;  /* 0x0000000000047941 */ /* 0x000fea0003800000 */
.L_x_16625:
        /* <DEDUP_REMOVED lines=26> */
.L_x_16634:
[----:B------:R-:W-:Y:S05]  /*786d0*/  BSYNC B5 ;  /* 0x0000000000057941 */ /* 0x000fea0003800000 */
.L_x_16633:
[----:B------:R-:W-:Y:S02]  /*786e0*/  IMAD.MOV.U32 R4, RZ, RZ, R16 ;  /* 0x000000ffff047224 */ /* 0x000fe400078e0010 */
[----:B------:R-:W-:Y:S01]  /*786f0*/  IMAD.MOV.U32 R5, RZ, RZ, R17 ;  /* 0x000000ffff057224 */ /* 0x000fe200078e0011 */
[----:B------:R-:W-:Y:S06]  /*78700*/  BRA `(.L_x_16632) ;  /* 0x0000000000047947 */ /* 0x000fec0003800000 */
.L_x_16631:
[----:B------:R-:W-:-:S11]  /*78710*/  DADD R4, -R34, R38 ;  /* 0x0000000022047229 */ /* 0x000fd60000000126 */
.L_x_16632:
[----:B------:R-:W-:Y:S05]  /*78720*/  BSYNC B4 ;  /* 0x0000000000047941 */ /* 0x000fea0003800000 */
.L_x_16630:
        /* <DEDUP_REMOVED lines=29> */
.L_x_16636:
[----:B------:R-:W-:Y:S05]  /*78900*/  BSYNC B4 ;  /* 0x0000000000047941 */ /* 0x000fea0003800000 */
.L_x_16635:
[----:B------:R-:W-:Y:S01]  /*78910*/  PLOP3.LUT P0, PT, PT, PT, PT, 0x80, 0x0 ;  /* 0x000000000000781c */ /* 0x000fe20003f0f070 */
[----:B------:R-:W-:-:S12]  /*78920*/  BRA `(.L_x_16622) ;  /* 0x0000000800587947 */ /* 0x000fd80003800000 */
.L_x_16624:
        /* <DEDUP_REMOVED lines=29> */
.L_x_16639:
[----:B------:R-:W-:Y:S05]  /*78b00*/  BSYNC B4 ;  /* 0x0000000000047941 */ /* 0x000fea0003800000 */
.L_x_16638:
[----:B------:R-:W-:Y:S01]  /*78b10*/  PLOP3.LUT P0, PT, PT, PT, PT, 0x80, 0x0 ;  /* 0x000000000000781c */ /* 0x000fe20003f0f070 */
[----:B------:R-:W-:-:S12]  /*78b20*/  BRA `(.L_x_16622) ;  /* 0x0000000400d87947 */ /* 0x000fd80003800000 */
.L_x_16637:
        /* <DEDUP_REMOVED lines=29> */
.L_x_16641:
[----:B------:R-:W-:Y:S05]  /*78d00*/  BSYNC B4 ;  /* 0x0000000000047941 */ /* 0x000fea0003800000 */
.L_x_16640:
        /* <DEDUP_REMOVED lines=21> */
.L_x_16643:
[----:B------:R-:W-:Y:S05]  /*78e60*/  BSYNC B4 ;  /* 0x0000000000047941 */ /* 0x000fea0003800000 */
.L_x_16642:
[----:B------:R-:W-:Y:S01]  /*78e70*/  DMUL R2, R2, 8.11296384146066816958e+31 ;  /* 0x4690000002027828 */ /* 0x000fe20000000000 */
[----:B------:R-:W-:Y:S01]  /*78e80*/  PLOP3.LUT P0, PT, PT, PT, PT, 0x80, 0x0 ;  /* 0x000000000000781c */ /* 0x000fe20003f0f070 */
[----:B------:R-:W-:Y:S02]  /*78e90*/  IMAD.MOV.U32 R4, RZ, RZ, R16 ;  /* 0x000000ffff047224 */ /* 0x000fe400078e0010 */
[----:B------:R-:W-:Y:S01]  /*78ea0*/  IMAD.MOV.U32 R5, RZ, RZ, R17 ;  /* 0x000000ffff057224 */ /* 0x000fe200078e0011 */
[----:B------:R-:W-:Y:S09]  /*78eb0*/  BRA `(.L_x_16622) ;  /* 0x0000000000f47947 */ /* 0x000ff20003800000 */
.L_x_16623:
        /* <DEDUP_REMOVED lines=24> */
.L_x_16645:
[----:B------:R-:W-:Y:S05]  /*79040*/  BSYNC B4 ;  /* 0x0000000000047941 */ /* 0x000fea0003800000 */
.L_x_16644:
        /* <DEDUP_REMOVED lines=29> */
.L_x_16647:
[----:B------:R-:W-:Y:S05]  /*79220*/  BSYNC B4 ;  /* 0x0000000000047941 */ /* 0x000fea0003800000 */
.L_x_16646:
[----:B------:R-:W-:Y:S01]  /*79230*/  DMUL R4, R6, R16 ;  /* 0x0000001006047228 */ /* 0x000fe20000000000 */
[----:B------:R-:W-:Y:S01]  /*79240*/  PLOP3.LUT P0, PT, PT, PT, PT, 0x80, 0x0 ;  /* 0x000000000000781c */ /* 0x000fe20003f0f070 */
[----:B------:R-:W-:-:S12]  /*79250*/  BRA `(.L_x_16622) ;  /* 0x00000000000c7947 */ /* 0x000fd80003800000 */
.L_x_16619:
[----:B------:R-:W-:Y:S01]  /*79260*/  DMUL R4, R28, 9.00719925474099200000e+15 ;  /* 0x434000001c047828 */ /* 0x000fe20000000000 */
[----:B------:R-:W-:Y:S01]  /*79270*/  PLOP3.LUT P0, PT, PT, PT, PT, 0x80, 0x0 ;  /* 0x000000000000781c */ /* 0x000fe20003f0f070 */
[----:B------:R-:W-:-:S12]  /*79280*/  DMUL R2, R2, 9.00719925474099200000e+15 ;  /* 0x4340000002027828 */ /* 0x000fd80000000000 */
.L_x_16622:
[----:B------:R-:W-:Y:S05]  /*79290*/  BSYNC B3 ;  /* 0x0000000000037941 */ /* 0x000fea0003800000 */
.L_x_16618:
        /* <DEDUP_REMOVED lines=67> */
.L_x_16653:
[----:B------:R-:W-:-:S11]  /*796d0*/  DMUL R2, RZ, |R26| ;  /* 0x4000001aff027228 */ /* 0x000fd60000000000 */
.L_x_16654:
[----:B------:R-:W-:Y:S05]  /*796e0*/  BSYNC B0 ;  /* 0x0000000000007941 */ /* 0x000fea0003800000 */
.L_x_16652:
        /* <DEDUP_REMOVED lines=11> */
.L_x_16651:
        /* <DEDUP_REMOVED lines=53> */
.L_x_16650:
        /* <DEDUP_REMOVED lines=62> */
.L_x_16658:
[----:B------:R-:W-:-:S11]  /*79ed0*/  DMUL R2, RZ, |R26| ;  /* 0x4000001aff027228 */ /* 0x000fd60000000000 */
.L_x_16659:
[----:B------:R-:W-:Y:S05]  /*79ee0*/  BSYNC B0 ;  /* 0x0000000000007941 */ /* 0x000fea0003800000 */
.L_x_16657:
        /* <DEDUP_REMOVED lines=11> */
.L_x_16656:
        /* <DEDUP_REMOVED lines=53> */
.L_x_16649:
        /* <DEDUP_REMOVED lines=32> */
.L_x_16662:
[----:B------:R-:W-:Y:S05]  /*7a4f0*/  BSYNC B4 ;  /* 0x0000000000047941 */ /* 0x000fea0003800000 */
.L_x_16661:
        /* <DEDUP_REMOVED lines=82> */
.L_x_16664:
[----:B------:R-:W-:Y:S02]  /*7aa20*/  FSEL R6, RZ, 3.37028055040000000000e+12, P1 ;  /* 0x54442d18ff067808 */ /* 0x000fe40000800000 */
[----:B------:R-:W-:-:S07]  /*7aa30*/  FSEL R7, RZ, 2.1426990032196044922, P1 ;  /* 0x400921fbff077808 */ /* 0x000fce0000800000 */
.L_x_16665:
[----:B------:R-:W-:Y:S05]  /*7aa40*/  BSYNC B0 ;  /* 0x0000000000007941 */ /* 0x000fea0003800000 */
.L_x_16663:
[----:B------:R-:W-:Y:S01]  /*7aa50*/  DADD R2, |R4|, |R2| ;  /* 0x0000000004027229 */ /* 0x000fe20000000602 */
[----:B------:R-:W-:-:S07]  /*7aa60*/  LOP3.LUT R5, R7, 0x80000000, R5, 0xb8, !PT ;  /* 0x8000000007057812 */ /* 0x000fce00078eb805 */
[----:B------:R-:W-:-:S06]  /*7aa70*/  DSETP.GTU.AND P0, PT, |R2|, +INF , PT ;  /* 0x7ff000000200742a */ /* 0x000fcc0003f0c200 */
[----:B------:R-:W-:Y:S02]  /*7aa80*/  FSEL R2, R2, R6, P0 ;  /* 0x0000000602027208 */ /* 0x000fe40000000000 */
[----:B------:R-:W-:Y:S01]  /*7aa90*/  FSEL R3, R3, R5, P0 ;  /* 0x0000000503037208 */ /* 0x000fe20000000000 */
[----:B------:R-:W-:Y:S06]  /*7aaa0*/  BRA `(.L_x_16655) ;  /* 0x0000000400dc7947 */ /* 0x000fec0003800000 */
.L_x_16660:
        /* <DEDUP_REMOVED lines=28> */
.L_x_16667:
[----:B------:R-:W-:Y:S05]  /*7ac70*/  BSYNC B4 ;  /* 0x0000000000047941 */ /* 0x000fea0003800000 */
.L_x_16666:
        /* <DEDUP_REMOVED lines=82> */
.L_x_16669:
[----:B------:R-:W-:Y:S02]  /*7b1a0*/  FSEL R6, RZ, 3.37028055040000000000e+12, P1 ;  /* 0x54442d18ff067808 */ /* 0x000fe40000800000 */
[----:B------:R-:W-:-:S07]  /*7b1b0*/  FSEL R7, RZ, 2.1426990032196044922, P1 ;  /* 0x400921fbff077808 */ /* 0x000fce0000800000 */
.L_x_16670:
[----:B------:R-:W-:Y:S05]  /*7b1c0*/  BSYNC B0 ;  /* 0x0000000000007941 */ /* 0x000fea0003800000 */
.L_x_16668:
[----:B------:R-:W-:Y:S01]  /*7b1d0*/  DADD R2, |R4|, |R2| ;  /* 0x0000000004027229 */ /* 0x000fe20000000602 */
[----:B------:R-:W-:-:S07]  /*7b1e0*/  LOP3.LUT R5, R7, 0x80000000, R5, 0xb8, !PT ;  /* 0x8000000007057812 */ /* 0x000fce00078eb805 */
[----:B------:R-:W-:-:S06]  /*7b1f0*/  DSETP.GTU.AND P0, PT, |R2|, +INF , PT ;  /* 0x7ff000000200742a */ /* 0x000fcc0003f0c200 */
[----:B------:R-:W-:Y:S02]  /*7b200*/  FSEL R2, R2, R6, P0 ;  /* 0x0000000602027208 */ /* 0x000fe40000000000 */
[----:B------:R-:W-:-:S07]  /*7b210*/  FSEL R3, R3, R5, P0 ;  /* 0x0000000503037208 */ /* 0x000fce0000000000 */
.L_x_16655:
[----:B------:R-:W-:Y:S05]  /*7b220*/  BSYNC B3 ;  /* 0x0000000000037941 */ /* 0x000fea0003800000 */
.L_x_16648:
[----:B------:R-:W-:Y:S01]  /*7b230*/  DADD R4, -RZ, -R30 ;  /* 0x00000000ff047229 */ /* 0x000fe2000000091e */
[----:B------:R-:W-:-:S09]  /*7b240*/  ISETP.NE.AND P0, PT, R42, RZ, PT ;  /* 0x000000ff2a00720c */ /* 0x000fd20003f05270 */
[----:B------:R-:W-:Y:S02]  /*7b250*/  FSEL R40, R4, R30, !P0 ;  /* 0x0000001e04287208 */ /* 0x000fe40004000000 */
[----:B------:R-:W-:Y:S01]  /*7b260*/  FSEL R41, R5, R31, !P0 ;  /* 0x0000001f05297208 */ /* 0x000fe20004000000 */
[----:B------:R-:W-:Y:S06]  /*7b270*/  BRA `(.L_x_16671) ;  /* 0x0000003000287947 */ /* 0x000fec0003800000 */
.L_x_16583:
[----:B------:R-:W2:Y:S01]  /*7b280*/  LDL.64 R2, [R1+0x8] ;  /* 0x0000080001027983 */ /* 0x000ea20000100a00 */
[----:B------:R-:W-:Y:S01]  /*7b290*/  UMOV UR4, 0x54442d18 ;  /* 0x54442d1800047882 */ /* 0x000fe20000000000 */
[----:B------:R-:W-:Y:S01]  /*7b2a0*/  UMOV UR5, 0x3ff921fb ;  /* 0x3ff921fb00057882 */ /* 0x000fe20000000000 */
[----:B------:R-:W-:Y:S02]  /*7b2b0*/  DADD R40, -RZ, -R54 ;  /* 0x00000000ff287229 */ /* 0x000fe40000000936 */
[----:B--2---:R-:W-:-:S08]  /*7b2c0*/  DADD R2, R2, -R52 ;  /* 0x0000000002027229 */ /* 0x004fd00000000834 */
[----:B------:R-:W-:Y:S01]  /*7b2d0*/  DADD R2, R2, UR4 ;  /* 0x0000000402027e29 */ /* 0x000fe20008000000 */
[----:B------:R-:W-:Y:S10]  /*7b2e0*/  BRA `(.L_x_16671) ;  /* 0x00000030000c7947 */ /* 0x000ff40003800000 */
.L_x_16582:
[----:B------:R-:W-:Y:S01]  /*7b2f0*/  DADD R40, -RZ, -R54 ;  /* 0x00000000ff287229 */ /* 0x000fe20000000936 */
[----:B------:R-:W-:Y:S01]  /*7b300*/  CS2R R2, SRZ ;  /* 0x0000000000027805 */ /* 0x000fe2000001ff00 */
[----:B------:R-:W-:Y:S09]  /*7b310*/  BRA `(.L_x_16671) ;  /* 0x0000003000007947 */ /* 0x000ff20003800000 */
.L_x_16581:
        /* <DEDUP_REMOVED lines=108> */
.L_x_16676:
[----:B------:R-:W-:Y:S05]  /*7b9e0*/  BSYNC B0 ;  /* 0x0000000000007941 */ /* 0x000fea0003800000 */
.L_x_16675:
        /* <DEDUP_REMOVED lines=8> */
.L_x_16678:
[----:B------:R-:W-:Y:S05]  /*7ba70*/  BSYNC B4 ;  /* 0x0000000000047941 */ /* 0x000fea0003800000 */
.L_x_16677:
        /* <DEDUP_REMOVED lines=82> */
.L_x_16680:
[----:B------:R-:W-:-:S04]  /*7bfa0*/  ISETP.GE.AND P0, PT, R53, RZ, PT ;  /* 0x000000ff3500720c */ /* 0x000fc80003f06270 */
[----:B------:R-:W-:Y:S02]  /*7bfb0*/  FSEL R6, RZ, 3.37028055040000000000e+12, P0 ;  /* 0x54442d18ff067808 */ /* 0x000fe40000000000 */
[----:B------:R-:W-:-:S07]  /*7bfc0*/  FSEL R7, RZ, 2.1426990032196044922, P0 ;  /* 0x400921fbff077808 */ /* 0x000fce0000000000 */
.L_x_16681:
[----:B------:R-:W-:Y:S05]  /*7bfd0*/  BSYNC B0 ;  /* 0x0000000000007941 */ /* 0x000fea0003800000 */
.L_x_16679:
[----:B------:R-:W-:Y:S01]  /*7bfe0*/  DADD R2, R2, R4 ;  /* 0x0000000002027229 */ /* 0x000fe20000000004 */
[----:B------:R-:W-:Y:S01]  /*7bff0*/  LOP3.LUT R5, R7, 0x80000000, R55, 0xb8, !PT ;  /* 0x8000000007057812 */ /* 0x000fe200078eb837 */
[----:B------:R-:W-:-:S06]  /*7c000*/  DMUL R30, R30, 0.5 ;  /* 0x3fe000001e1e7828 */ /* 0x000fcc0000000000 */
[----:B------:R-:W-:-:S06]  /*7c010*/  DSETP.GTU.AND P0, PT, |R2|, +INF , PT ;  /* 0x7ff000000200742a */ /* 0x000fcc0003f0c200 */
[----:B------:R-:W-:Y:S02]  /*7c020*/  FSEL R2, R2, R6, P0 ;  /* 0x0000000602027208 */ /* 0x000fe40000000000 */
[----:B------:R-:W-:Y:S01]  /*7c030*/  FSEL R3, R3, R5, P0 ;  /* 0x0000000503037208 */ /* 0x000fe20000000000 */
[----:B------:R-:W-:Y:S06]  /*7c040*/  BRA `(.L_x_16682) ;  /* 0x0000002000387947 */ /* 0x000fec0003800000 */
.L_x_16674:
        /* <DEDUP_REMOVED lines=135> */
.L_x_16684:
[----:B------:R-:W-:Y:S05]  /*7c8c0*/  BSYNC B0 ;  /* 0x0000000000007941 */ /* 0x000fea0003800000 */
.L_x_16683:
        /* <DEDUP_REMOVED lines=8> */
.L_x_16686:
[----:B------:R-:W-:Y:S05]  /*7c950*/  BSYNC B4 ;  /* 0x0000000000047941 */ /* 0x000fea0003800000 */
.L_x_16685:
        /* <DEDUP_REMOVED lines=82> */
.L_x_16688:
[----:B------:R-:W-:-:S04]  /*7ce80*/  ISETP.GE.AND P0, PT, R53, RZ, PT ;  /* 0x000000ff3500720c */ /* 0x000fc80003f06270 */
[----:B------:R-:W-:Y:S02]  /*7ce90*/  FSEL R6, RZ, 3.37028055040000000000e+12, P0 ;  /* 0x54442d18ff067808 */ /* 0x000fe40000000000 */
[----:B------:R-:W-:-:S07]  /*7cea0*/  FSEL R7, RZ, 2.1426990032196044922, P0 ;  /* 0x400921fbff077808 */ /* 0x000fce0000000000 */
.L_x_16689:
[----:B------:R-:W-:Y:S05]  /*7ceb0*/  BSYNC B0 ;  /* 0x0000000000007941 */ /* 0x000fea0003800000 */
.L_x_16687:
[----:B------:R-:W-:Y:S01]  /*7cec0*/  DADD R2, R2, R4 ;  /* 0x0000000002027229 */ /* 0x000fe20000000004 */
[----:B------:R-:W-:-:S07]  /*7ced0*/  LOP3.LUT R5, R7, 0x80000000, R55, 0xb8, !PT ;  /* 0x8000000007057812 */ /* 0x000fce00078eb837 */
[----:B------:R-:W-:-:S06]  /*7cee0*/  DSETP.GTU.AND P0, PT, |R2|, +INF , PT ;  /* 0x7ff000000200742a */ /* 0x000fcc0003f0c200 */
[----:B------:R-:W-:Y:S02]  /*7cef0*/  FSEL R2, R2, R6, P0 ;  /* 0x0000000602027208 */ /* 0x000fe40000000000 */
[----:B------:R-:W-:Y:S01]  /*7cf00*/  FSEL R3, R3, R5, P0 ;  /* 0x0000000503037208 */ /* 0x000fe20000000000 */
[----:B------:R-:W-:Y:S06]  /*7cf10*/  BRA `(.L_x_16682) ;  /* 0x0000001000847947 */ /* 0x000fec0003800000 */
.L_x_16673:
        /* <DEDUP_REMOVED lines=23> */
.L_x_16691:
[----:B------:R-:W-:Y:S05]  /*7d090*/  BSYNC B4 ;  /* 0x0000000000047941 */ /* 0x000fea0003800000 */
.L_x_16690:
        /* <DEDUP_REMOVED lines=26> */
.L_x_16693:
[----:B------:R-:W-:Y:S05]  /*7d240*/  BSYNC B4 ;  /* 0x0000000000047941 */ /* 0x000fea0003800000 */
.L_x_16692:
        /* <DEDUP_REMOVED lines=136> */
.L_x_16695:
[----:B------:R-:W-:Y:S05]  /*7dad0*/  BSYNC B0 ;  /* 0x0000000000007941 */ /* 0x000fea0003800000 */
.L_x_16694:
        /* <DEDUP_REMOVED lines=8> */
.L_x_16697:
[----:B------:R-:W-:Y:S05]  /*7db60*/  BSYNC B4 ;  /* 0x0000000000047941 */ /* 0x000fea0003800000 */
.L_x_16696:
        /* <DEDUP_REMOVED lines=82> */
.L_x_16699:
[----:B------:R-:W-:-:S04]  /*7e090*/  ISETP.GE.AND P0, PT, R53, RZ, PT ;  /* 0x000000ff3500720c */ /* 0x000fc80003f06270 */
[----:B------:R-:W-:Y:S02]  /*7e0a0*/  FSEL R6, RZ, 3.37028055040000000000e+12, P0 ;  /* 0x54442d18ff067808 */ /* 0x000fe40000000000 */
[----:B------:R-:W-:-:S07]  /*7e0b0*/  FSEL R7, RZ, 2.1426990032196044922, P0 ;  /* 0x400921fbff077808 */ /* 0x000fce0000000000 */
.L_x_16700:
[----:B------:R-:W-:Y:S05]  /*7e0c0*/  BSYNC B0 ;  /* 0x0000000000007941 */ /* 0x000fea0003800000 */
.L_x_16698:
[----:B------:R-:W-:Y:S01]  /*7e0d0*/  DADD R2, R2, R4 ;  /* 0x0000000002027229 */ /* 0x000fe20000000004 */
[----:B------:R-:W-:Y:S01]  /*7e0e0*/  LOP3.LUT R5, R7, 0x80000000, R55, 0xb8, !PT ;  /* 0x8000000007057812 */ /* 0x000fe200078eb837 */
[----:B------:R-:W-:-:S06]  /*7e0f0*/  DADD R30, R30, 1 ;  /* 0x3ff000001e1e7429 */ /* 0x000fcc0000000000 */
[----:B------:R-:W-:-:S06]  /*7e100*/  DSETP.GTU.AND P0, PT, |R2|, +INF , PT ;  /* 0x7ff000000200742a */ /* 0x000fcc0003f0c200 */
[----:B------:R-:W-:Y:S02]  /*7e110*/  FSEL R2, R2, R6, P0 ;  /* 0x0000000602027208 */ /* 0x000fe40000000000 */
[----:B------:R-:W-:-:S07]  /*7e120*/  FSEL R3, R3, R5, P0 ;  /* 0x0000000503037208 */ /* 0x000fce0000000000 */
.L_x_16682:
[----:B------:R-:W-:Y:S05]  /*7e130*/  BSYNC B3 ;  /* 0x0000000000037941 */ /* 0x000fea0003800000 */
.L_x_16672:
        /* <DEDUP_REMOVED lines=9> */
.L_x_16580:
        /* <DEDUP_REMOVED lines=21> */
.L_x_16671:
[----:B------:R-:W-:Y:S05]  /*7e320*/  BSYNC B1 ;  /* 0x0000000000017941 */ /* 0x000fea0003800000 */
.L_x_16579:
        /* <DEDUP_REMOVED lines=10> */
.L_x_16701:
[----:B------:R-:W-:Y:S01]  /*7e3d0*/  DSETP.GTU.AND P0, PT, |R40|, +INF , PT ;  /* 0x7ff000002800742a */ /* 0x000fe20003f0c200 */
[----:B------:R-:W-:Y:S01]  /*7e3e0*/  MOV R42, R2 ;  /* 0x00000002002a7202 */ /* 0x000fe20000000f00 */
[----:B------:R-:W-:-:S12]  /*7e3f0*/  IMAD.MOV.U32 R43, RZ, RZ, R3 ;  /* 0x000000ffff2b7224 */ /* 0x000fd800078e0003 */
[----:B------:R-:W-:-:S11]  /*7e400*/  @!P0 DADD R40, -RZ, |R40| ;  /* 0x00000000ff288229 */ /* 0x000fd60000000528 */
.L_x_16578:
[----:B------:R-:W-:Y:S05]  /*7e410*/  BSYNC B2 ;  /* 0x0000000000027941 */ /* 0x000fea0003800000 */
.L_x_16577:
        /* <DEDUP_REMOVED lines=155> */
.L_x_16712:
[----:B------:R-:W-:Y:S05]  /*7edd0*/  BSYNC B4 ;  /* 0x0000000000047941 */ /* 0x000fea0003800000 */
.L_x_16711:
        /* <DEDUP_REMOVED lines=81> */
.L_x_16710:
        /* <DEDUP_REMOVED lines=34> */
.L_x_16720:
[----:B------:R-:W-:Y:S05]  /*7f510*/  BSYNC B5 ;  /* 0x0000000000057941 */ /* 0x000fea0003800000 */
.L_x_16719:
[----:B------:R-:W-:Y:S02]  /*7f520*/  IMAD.MOV.U32 R26, RZ, RZ, R16 ;  /* 0x000000ffff1a7224 */ /* 0x000fe400078e0010 */
[----:B------:R-:W-:Y:S01]  /*7f530*/  IMAD.MOV.U32 R27, RZ, RZ, R17 ;  /* 0x000000ffff1b7224 */ /* 0x000fe200078e0011 */
[----:B------:R-:W-:Y:S06]  /*7f540*/  BRA `(.L_x_16718) ;  /* 0x0000000000047947 */ /* 0x000fec0003800000 */
.L_x_16717:
[----:B------:R-:W-:-:S11]  /*7f550*/  DADD R26, -R32, R38 ;  /* 0x00000000201a7229 */ /* 0x000fd60000000126 */
.L_x_16718:
[----:B------:R-:W-:Y:S05]  /*7f560*/  BSYNC B4 ;  /* 0x0000000000047941 */ /* 0x000fea0003800000 */
.L_x_16716:
        /* <DEDUP_REMOVED lines=29> */
.L_x_16725:
[----:B------:R-:W-:Y:S05]  /*7f740*/  BSYNC B5 ;  /* 0x0000000000057941 */ /* 0x000fea0003800000 */
.L_x_16724:
[----:B------:R-:W-:Y:S05]  /*7f750*/  BRA `(.L_x_16723) ;  /* 0x0000000000047947 */ /* 0x000fea0003800000 */
.L_x_16722:
[----:B------:R-:W-:-:S11]  /*7f760*/  DADD R16, R44, -R10 ;  /* 0x000000002c107229 */ /* 0x000fd6000000080a */
.L_x_16723:
[----:B------:R-:W-:Y:S05]  /*7f770*/  BSYNC B4 ;  /* 0x0000000000047941 */ /* 0x000fea0003800000 */
.L_x_16721:
        /* <DEDUP_REMOVED lines=27> */
.L_x_16727:
[----:B------:R-:W-:Y:S05]  /*7f930*/  BSYNC B4 ;  /* 0x0000000000047941 */ /* 0x000fea0003800000 */
.L_x_16726:
        /* <DEDUP_REMOVED lines=85> */
.L_x_16728:
        /* <DEDUP_REMOVED lines=20> */
.L_x_16730:
[----:B------:R-:W-:Y:S05]  /*7ffd0*/  BSYNC B4 ;  /* 0x0000000000047941 */ /* 0x000fea0003800000 */
.L_x_16729:
        /* <DEDUP_REMOVED lines=30> */
.L_x_16715:
        /* <DEDUP_REMOVED lines=24> */
.L_x_16733:
[----:B------:R-:W-:Y:S05]  /*80340*/  BSYNC B4 ;  /* 0x0000000000047941 */ /* 0x000fea0003800000 */
.L_x_16732:
        /* <DEDUP_REMOVED lines=25> */
.L_x_16736:
[----:B------:R-:W-:Y:S05]  /*804e0*/  BSYNC B4 ;  /* 0x0000000000047941 */ /* 0x000fea0003800000 */
.L_x_16735:
        /* <DEDUP_REMOVED lines=30> */
.L_x_16734:
        /* <DEDUP_REMOVED lines=75> */
.L_x_16737:
[----:B------:R-:W-:Y:S01]  /*80b80*/  IMAD.MOV.U32 R6, RZ, RZ, 0x0 ;  /* 0x00000000ff067424 */ /* 0x000fe200078e00ff */
[----:B------:R-:W-:Y:S02]  /*80b90*/  MOV R7, 0x7ff00000 ;  /* 0x7ff0000000077802 */ /* 0x000fe40000000f00 */
[----:B------:R-:W-:-:S04]  /*80ba0*/  FSETP.NEU.FTZ.AND P0, PT, R9, RZ, PT ;  /* 0x000000ff0900720b */ /* 0x000fc80003f1d000 */
[----:B------:R-:W-:-:S10]  /*80bb0*/  DFMA R6, R8, R6, +INF ;  /* 0x7ff000000806742b */ /* 0x000fd40000000006 */
[----:B------:R-:W-:Y:S02]  /*80bc0*/  FSEL R30, R6, RZ, P0 ;  /* 0x000000ff061e7208 */ /* 0x000fe40000000000 */
[----:B------:R-:W-:Y:S01]  /*80bd0*/  FSEL R31, R7, -QNAN , P0 ;  /* 0xfff00000071f7808 */ /* 0x000fe20000000000 */
[----:B------:R-:W-:Y:S06]  /*80be0*/  BRA `(.L_x_16713) ;  /* 0x0000000400287947 */ /* 0x000fec0003800000 */
.L_x_16731:
        /* <DEDUP_REMOVED lines=25> */
.L_x_16739:
[----:B------:R-:W-:Y:S05]  /*80d80*/  BSYNC B4 ;  /* 0x0000000000047941 */ /* 0x000fea0003800000 */
.L_x_16738:
        /* <DEDUP_REMOVED lines=21> */
.L_x_16741:
[----:B------:R-:W-:Y:S05]  /*80ee0*/  BSYNC B4 ;  /* 0x0000000000047941 */ /* 0x000fea0003800000 */
.L_x_16740:
[----:B------:R-:W-:Y:S01]  /*80ef0*/  IMAD.MOV.U32 R30, RZ, RZ, R16 ;  /* 0x000000ffff1e7224 */ /* 0x000fe200078e0010 */
[----:B------:R-:W-:Y:S01]  /*80f00*/  MOV R31, R17 ;  /* 0x00000011001f7202 */ /* 0x000fe20000000f00 */
[----:B------:R-:W-:Y:S06]  /*80f10*/  BRA `(.L_x_16713) ;  /* 0x00000000005c7947 */ /* 0x000fec0003800000 */
.L_x_16714:
        /* <DEDUP_REMOVED lines=22> */
.L_x_16742:
[----:B------:R-:W-:Y:S05]  /*81080*/  BSYNC B4 ;  /* 0x0000000000047941 */ /* 0x000fea0003800000 */
.L_x_16713:
[----:B------:R-:W-:Y:S05]  /*81090*/  BSYNC B3 ;  /* 0x0000000000037941 */ /* 0x000fea0003800000 */
.L_x_16709:
        /* <DEDUP_REMOVED lines=26> */
.L_x_16746:
[----:B------:R-:W-:Y:S05]  /*81240*/  BSYNC B4 ;  /* 0x0000000000047941 */ /* 0x000fea0003800000 */
.L_x_16745:
        /* <DEDUP_REMOVED lines=39> */
.L_x_16754:
[----:B------:R-:W-:Y:S05]  /*814c0*/  BSYNC B5 ;  /* 0x0000000000057941 */ /* 0x000fea0003800000 */
.L_x_16753:
[----:B------:R-:W-:Y:S02]  /*814d0*/  IMAD.MOV.U32 R46, RZ, RZ, R16 ;  /* 0x000000ffff2e7224 */ /* 0x000fe400078e0010 */
[----:B------:R-:W-:Y:S01]  /*814e0*/  IMAD.MOV.U32 R47, RZ, RZ, R17 ;  /* 0x000000ffff2f7224 */ /* 0x000fe200078e0011 */
[----:B------:R-:W-:Y:S06]  /*814f0*/  BRA `(.L_x_16752) ;  /* 0x0000000000047947 */ /* 0x000fec0003800000 */
.L_x_16751:
[----:B------:R-:W-:-:S11]  /*81500*/  DADD R46, -R32, R38 ;  /* 0x00000000202e7229 */ /* 0x000fd60000000126 */
.L_x_16752:
[----:B------:R-:W-:Y:S05]  /*81510*/  BSYNC B4 ;  /* 0x0000000000047941 */ /* 0x000fea0003800000 */
.L_x_16750:
        /* <DEDUP_REMOVED lines=26> */
.L_x_16759:
[----:B------:R-:W-:Y:S05]  /*816c0*/  BSYNC B5 ;  /* 0x0000000000057941 */ /* 0x000fea0003800000 */
.L_x_16758:
[----:B------:R-:W-:Y:S02]  /*816d0*/  IMAD.MOV.U32 R4, RZ, RZ, R16 ;  /* 0x000000ffff047224 */ /* 0x000fe400078e0010 */
[----:B------:R-:W-:Y:S01]  /*816e0*/  IMAD.MOV.U32 R5, RZ, RZ, R17 ;  /* 0x000000ffff057224 */ /* 0x000fe200078e0011 */
[----:B------:R-:W-:Y:S06]  /*816f0*/  BRA `(.L_x_16757) ;  /* 0x0000000000047947 */ /* 0x000fec0003800000 */
.L_x_16756:
[----:B------:R-:W-:-:S11]  /*81700*/  DADD R4, -R36, R44 ;  /* 0x0000000024047229 */ /* 0x000fd6000000012c */
.L_x_16757:
[----:B------:R-:W-:Y:S05]  /*81710*/  BSYNC B4 ;  /* 0x0000000000047941 */ /* 0x000fea0003800000 */
.L_x_16755:
        /* <DEDUP_REMOVED lines=29> */
.L_x_16761:
[----:B------:R-:W-:Y:S05]  /*818f0*/  BSYNC B4 ;  /* 0x0000000000047941 */ /* 0x000fea0003800000 */
.L_x_16760:
[----:B------:R-:W-:Y:S01]  /*81900*/  PLOP3.LUT P0, PT, PT, PT, PT, 0x80, 0x0 ;  /* 0x000000000000781c */ /* 0x000fe20003f0f070 */
[----:B------:R-:W-:-:S12]  /*81910*/  BRA `(.L_x_16747) ;  /* 0x0000000800587947 */ /* 0x000fd80003800000 */
.L_x_16749:
        /* <DEDUP_REMOVED lines=29> */
.L_x_16764:
[----:B------:R-:W-:Y:S05]  /*81af0*/  BSYNC B4 ;  /* 0x0000000000047941 */ /* 0x000fea0003800000 */
.L_x_16763:
[----:B------:R-:W-:Y:S01]  /*81b00*/  PLOP3.LUT P0, PT, PT, PT, PT, 0x80, 0x0 ;  /* 0x000000000000781c */ /* 0x000fe20003f0f070 */
[----:B------:R-:W-:-:S12]  /*81b10*/  BRA `(.L_x_16747) ;  /* 0x0000000400d87947 */ /* 0x000fd80003800000 */
.L_x_16762:
        /* <DEDUP_REMOVED lines=29> */
.L_x_16766:
[----:B------:R-:W-:Y:S05]  /*81cf0*/  BSYNC B4 ;  /* 0x0000000000047941 */ /* 0x000fea0003800000 */
.L_x_16765:
        /* <DEDUP_REMOVED lines=21> */
.L_x_16768:
[----:B------:R-:W-:Y:S05]  /*81e50*/  BSYNC B4 ;  /* 0x0000000000047941 */ /* 0x000fea0003800000 */
.L_x_16767:
[----:B------:R-:W-:Y:S01]  /*81e60*/  DMUL R2, R2, 8.11296384146066816958e+31 ;  /* 0x4690000002027828 */ /* 0x000fe20000000000 */
[----:B------:R-:W-:Y:S01]  /*81e70*/  PLOP3.LUT P0, PT, PT, PT, PT, 0x80, 0x0 ;  /* 0x000000000000781c */ /* 0x000fe20003f0f070 */
[----:B------:R-:W-:Y:S02]  /*81e80*/  IMAD.MOV.U32 R4, RZ, RZ, R16 ;  /* 0x000000ffff047224 */ /* 0x000fe400078e0010 */
[----:B------:R-:W-:Y:S01]  /*81e90*/  IMAD.MOV.U32 R5, RZ, RZ, R17 ;  /* 0x000000ffff057224 */ /* 0x000fe200078e0011 */
[----:B------:R-:W-:Y:S09]  /*81ea0*/  BRA `(.L_x_16747) ;  /* 0x0000000000f47947 */ /* 0x000ff20003800000 */
.L_x_16748:
        /* <DEDUP_REMOVED lines=24> */
.L_x_16770:
[----:B------:R-:W-:Y:S05]  /*82030*/  BSYNC B4 ;  /* 0x0000000000047941 */ /* 0x000fea0003800000 */
.L_x_16769:
        /* <DEDUP_REMOVED lines=29> */
.L_x_16772:
[----:B------:R-:W-:Y:S05]  /*82210*/  BSYNC B4 ;  /* 0x0000000000047941 */ /* 0x000fea0003800000 */
.L_x_16771:
[----:B------:R-:W-:Y:S01]  /*82220*/  DMUL R4, R4, R16 ;  /* 0x0000001004047228 */ /* 0x000fe20000000000 */
[----:B------:R-:W-:Y:S01]  /*82230*/  PLOP3.LUT P0, PT, PT, PT, PT, 0x80, 0x0 ;  /* 0x000000000000781c */ /* 0x000fe20003f0f070 */
[----:B------:R-:W-:-:S12]  /*82240*/  BRA `(.L_x_16747) ;  /* 0x00000000000c7947 */ /* 0x000fd80003800000 */
.L_x_16744:
[----:B------:R-:W-:Y:S01]  /*82250*/  DMUL R4, R28, 9.00719925474099200000e+15 ;  /* 0x434000001c047828 */ /* 0x000fe20000000000 */
[----:B------:R-:W-:Y:S01]  /*82260*/  PLOP3.LUT P0, PT, PT, PT, PT, 0x80, 0x0 ;  /* 0x000000000000781c */ /* 0x000fe20003f0f070 */
[----:B------:R-:W-:-:S12]  /*82270*/  DMUL R2, R2, 9.00719925474099200000e+15 ;  /* 0x4340000002027828 */ /* 0x000fd80000000000 */
.L_x_16747:
[----:B------:R-:W-:Y:S05]  /*82280*/  BSYNC B3 ;  /* 0x0000000000037941 */ /* 0x000fea0003800000 */
.L_x_16743:
        /* <DEDUP_REMOVED lines=67> */
.L_x_16778:
[----:B------:R-:W-:-:S11]  /*826c0*/  DMUL R2, RZ, |R26| ;  /* 0x4000001aff027228 */ /* 0x000fd60000000000 */
.L_x_16779:
[----:B------:R-:W-:Y:S05]  /*826d0*/  BSYNC B0 ;  /* 0x0000000000007941 */ /* 0x000fea0003800000 */
.L_x_16777:
        /* <DEDUP_REMOVED lines=11> */
.L_x_16776:
        /* <DEDUP_REMOVED lines=53> */
.L_x_16775:
        /* <DEDUP_REMOVED lines=62> */
.L_x_16783:
[----:B------:R-:W-:-:S11]  /*82ec0*/  DMUL R2, RZ, |R26| ;  /* 0x4000001aff027228 */ /* 0x000fd60000000000 */
.L_x_16784:
[----:B------:R-:W-:Y:S05]  /*82ed0*/  BSYNC B0 ;  /* 0x0000000000007941 */ /* 0x000fea0003800000 */
.L_x_16782:
        /* <DEDUP_REMOVED lines=11> */
.L_x_16781:
        /* <DEDUP_REMOVED lines=53> */
.L_x_16774:
        /* <DEDUP_REMOVED lines=32> */
.L_x_16787:
[----:B------:R-:W-:Y:S05]  /*834e0*/  BSYNC B4 ;  /* 0x0000000000047941 */ /* 0x000fea0003800000 */
.L_x_16786:
        /* <DEDUP_REMOVED lines=82> */
.L_x_16789:
[----:B------:R-:W-:Y:S02]  /*83a10*/  FSEL R6, RZ, 3.37028055040000000000e+12, P1 ;  /* 0x54442d18ff067808 */ /* 0x000fe40000800000 */
[----:B------:R-:W-:-:S07]  /*83a20*/  FSEL R7, RZ, 2.1426990032196044922, P1 ;  /* 0x400921fbff077808 */ /* 0x000fce0000800000 */
.L_x_16790:
[----:B------:R-:W-:Y:S05]  /*83a30*/  BSYNC B0 ;  /* 0x0000000000007941 */ /* 0x000fea0003800000 */
.L_x_16788:
[----:B------:R-:W-:Y:S01]  /*83a40*/  DADD R2, |R4|, |R2| ;  /* 0x0000000004027229 */ /* 0x000fe20000000602 */
[----:B------:R-:W-:-:S07]  /*83a50*/  LOP3.LUT R5, R7, 0x80000000, R5, 0xb8, !PT ;  /* 0x8000000007057812 */ /* 0x000fce00078eb805 */
[----:B------:R-:W-:-:S06]  /*83a60*/  DSETP.GTU.AND P0, PT, |R2|, +INF , PT ;  /* 0x7ff000000200742a */ /* 0x000fcc0003f0c200 */
[----:B------:R-:W-:Y:S02]  /*83a70*/  FSEL R2, R2, R6, P0 ;  /* 0x0000000602027208 */ /* 0x000fe40000000000 */
[----:B------:R-:W-:Y:S01]  /*83a80*/  FSEL R3, R3, R5, P0 ;  /* 0x0000000503037208 */ /* 0x000fe20000000000 */
[----:B------:R-:W-:Y:S06]  /*83a90*/  BRA `(.L_x_16780) ;  /* 0x0000000400dc7947 */ /* 0x000fec0003800000 */
.L_x_16785:
        /* <DEDUP_REMOVED lines=28> */
.L_x_16792:
[----:B------:R-:W-:Y:S05]  /*83c60*/  BSYNC B4 ;  /* 0x0000000000047941 */ /* 0x000fea0003800000 */
.L_x_16791:
        /* <DEDUP_REMOVED lines=82> */
.L_x_16794:
[----:B------:R-:W-:Y:S02]  /*84190*/  FSEL R6, RZ, 3.37028055040000000000e+12, P1 ;  /* 0x54442d18ff067808 */ /* 0x000fe40000800000 */
[----:B------:R-:W-:-:S07]  /*841a0*/  FSEL R7, RZ, 2.1426990032196044922, P1 ;  /* 0x400921fbff077808 */ /* 0x000fce0000800000 */
.L_x_16795:
[----:B------:R-:W-:Y:S05]  /*841b0*/  BSYNC B0 ;  /* 0x0000000000007941 */ /* 0x000fea0003800000 */
.L_x_16793:
[----:B------:R-:W-:Y:S01]  /*841c0*/  DADD R2, |R4|, |R2| ;  /* 0x0000000004027229 */ /* 0x000fe20000000602 */
[----:B------:R-:W-:-:S07]  /*841d0*/  LOP3.LUT R5, R7, 0x80000000, R5, 0xb8, !PT ;  /* 0x8000000007057812 */ /* 0x000fce00078eb805 */
[----:B------:R-:W-:-:S06]  /*841e0*/  DSETP.GTU.AND P0, PT, |R2|, +INF , PT ;  /* 0x7ff000000200742a */ /* 0x000fcc0003f0c200 */
[----:B------:R-:W-:Y:S02]  /*841f0*/  FSEL R2, R2, R6, P0 ;  /* 0x0000000602027208 */ /* 0x000fe40000000000 */
[----:B------:R-:W-:-:S07]  /*84200*/  FSEL R3, R3, R5, P0 ;  /* 0x0000000503037208 */ /* 0x000fce0000000000 */
.L_x_16780:
[----:B------:R-:W-:Y:S05]  /*84210*/  BSYNC B3 ;  /* 0x0000000000037941 */ /* 0x000fea0003800000 */
.L_x_16773:
[----:B------:R-:W-:Y:S01]  /*84220*/  DADD R4, -RZ, -R30 ;  /* 0x00000000ff047229 */ /* 0x000fe2000000091e */
[----:B------:R-:W-:-:S09]  /*84230*/  ISETP.NE.AND P0, PT, R52, RZ, PT ;  /* 0x000000ff3400720c */ /* 0x000fd20003f05270 */
[----:B------:R-:W-:Y:S02]  /*84240*/  FSEL R36, R4, R30, !P0 ;  /* 0x0000001e04247208 */ /* 0x000fe40004000000 */
[----:B------:R-:W-:Y:S01]  /*84250*/  FSEL R37, R5, R31, !P0 ;  /* 0x0000001f05257208 */ /* 0x000fe20004000000 */
[----:B------:R-:W-:Y:S06]  /*84260*/  BRA `(.L_x_16796) ;  /* 0x0000003000287947 */ /* 0x000fec0003800000 */
.L_x_16708:
[----:B------:R-:W2:Y:S01]  /*84270*/  LDL.64 R2, [R1+0x8] ;  /* 0x0000080001027983 */ /* 0x000ea20000100a00 */
[----:B------:R-:W-:Y:S01]  /*84280*/  UMOV UR4, 0x54442d18 ;  /* 0x54442d1800047882 */ /* 0x000fe20000000000 */
[----:B------:R-:W-:Y:S01]  /*84290*/  UMOV UR5, 0x3ff921fb ;  /* 0x3ff921fb00057882 */ /* 0x000fe20000000000 */
[----:B------:R-:W-:Y:S02]  /*842a0*/  DADD R36, -RZ, -R58 ;  /* 0x00000000ff247229 */ /* 0x000fe4000000093a */
[----:B--2---:R-:W-:-:S08]  /*842b0*/  DADD R2, R2, -R56 ;  /* 0x0000000002027229 */ /* 0x004fd00000000838 */
[----:B------:R-:W-:Y:S01]  /*842c0*/  DADD R2, R2, UR4 ;  /* 0x0000000402027e29 */ /* 0x000fe20008000000 */
[----:B------:R-:W-:Y:S10]  /*842d0*/  BRA `(.L_x_16796) ;  /* 0x00000030000c7947 */ /* 0x000ff40003800000 */
.L_x_16707:
[----:B------:R-:W-:Y:S01]  /*842e0*/  DADD R36, -RZ, -R58 ;  /* 0x00000000ff247229 */ /* 0x000fe2000000093a */
[----:B------:R-:W-:Y:S01]  /*842f0*/  CS2R R2, SRZ ;  /* 0x0000000000027805 */ /* 0x000fe2000001ff00 */
[----:B------:R-:W-:Y:S09]  /*84300*/  BRA `(.L_x_16796) ;  /* 0x0000003000007947 */ /* 0x000ff20003800000 */
.L_x_16706:
        /* <DEDUP_REMOVED lines=108> */
.L_x_16801:
[----:B------:R-:W-:Y:S05]  /*849d0*/  BSYNC B0 ;  /* 0x0000000000007941 */ /* 0x000fea0003800000 */
.L_x_16800:
        /* <DEDUP_REMOVED lines=8> */
.L_x_16803:
[----:B------:R-:W-:Y:S05]  /*84a60*/  BSYNC B4 ;  /* 0x0000000000047941 */ /* 0x000fea0003800000 */
.L_x_16802:
        /* <DEDUP_REMOVED lines=82> */
.L_x_16805:
[----:B------:R-:W-:-:S04]  /*84f90*/  ISETP.GE.AND P0, PT, R57, RZ, PT ;  /* 0x000000ff3900720c */ /* 0x000fc80003f06270 */
[----:B------:R-:W-:Y:S02]  /*84fa0*/  FSEL R6, RZ, 3.37028055040000000000e+12, P0 ;  /* 0x54442d18ff067808 */ /* 0x000fe40000000000 */
[----:B------:R-:W-:-:S07]  /*84fb0*/  FSEL R7, RZ, 2.1426990032196044922, P0 ;  /* 0x400921fbff077808 */ /* 0x000fce0000000000 */
.L_x_16806:
[----:B------:R-:W-:Y:S05]  /*84fc0*/  BSYNC B0 ;  /* 0x0000000000007941 */ /* 0x000fea0003800000 */
.L_x_16804:
[----:B------:R-:W-:Y:S01]  /*84fd0*/  DADD R2, R2, R4 ;  /* 0x0000000002027229 */ /* 0x000fe20000000004 */
[----:B------:R-:W-:Y:S01]  /*84fe0*/  LOP3.LUT R5, R7, 0x80000000, R59, 0xb8, !PT ;  /* 0x8000000007057812 */ /* 0x000fe200078eb83b */
[----:B------:R-:W-:-:S06]  /*84ff0*/  DMUL R30, R30, 0.5 ;  /* 0x3fe000001e1e7828 */ /* 0x000fcc0000000000 */
[----:B------:R-:W-:-:S06]  /*85000*/  DSETP.GTU.AND P0, PT, |R2|, +INF , PT ;  /* 0x7ff000000200742a */ /* 0x000fcc0003f0c200 */
[----:B------:R-:W-:Y:S02]  /*85010*/  FSEL R2, R2, R6, P0 ;  /* 0x0000000602027208 */ /* 0x000fe40000000000 */
[----:B------:R-:W-:Y:S01]  /*85020*/  FSEL R3, R3, R5, P0 ;  /* 0x0000000503037208 */ /* 0x000fe20000000000 */
[----:B------:R-:W-:Y:S06]  /*85030*/  BRA `(.L_x_16807) ;  /* 0x0000002000387947 */ /* 0x000fec0003800000 */
.L_x_16799:
        /* <DEDUP_REMOVED lines=135> */
.L_x_16809:
[----:B------:R-:W-:Y:S05]  /*858b0*/  BSYNC B0 ;  /* 0x0000000000007941 */ /* 0x000fea0003800000 */
.L_x_16808:
        /* <DEDUP_REMOVED lines=8> */
.L_x_16811:
[----:B------:R-:W-:Y:S05]  /*85940*/  BSYNC B4 ;  /* 0x0000000000047941 */ /* 0x000fea0003800000 */
.L_x_16810:
        /* <DEDUP_REMOVED lines=82> */
.L_x_16813:
[----:B------:R-:W-:-:S04]  /*85e70*/  ISETP.GE.AND P0, PT, R57, RZ, PT ;  /* 0x000000ff3900720c */ /* 0x000fc80003f06270 */
[----:B------:R-:W-:Y:S02]  /*85e80*/  FSEL R6, RZ, 3.37028055040000000000e+12, P0 ;  /* 0x54442d18ff067808 */ /* 0x000fe40000000000 */
[----:B------:R-:W-:-:S07]  /*85e90*/  FSEL R7, RZ, 2.1426990032196044922, P0 ;  /* 0x400921fbff077808 */ /* 0x000fce0000000000 */
.L_x_16814:
[----:B------:R-:W-:Y:S05]  /*85ea0*/  BSYNC B0 ;  /* 0x0000000000007941 */ /* 0x000fea0003800000 */
.L_x_16812:
[----:B------:R-:W-:Y:S01]  /*85eb0*/  DADD R2, R2, R4 ;  /* 0x0000000002027229 */ /* 0x000fe20000000004 */
[----:B------:R-:W-:-:S07]  /*85ec0*/  LOP3.LUT R5, R7, 0x80000000, R59, 0xb8, !PT ;  /* 0x8000000007057812 */ /* 0x000fce00078eb83b */
[----:B------:R-:W-:-:S06]  /*85ed0*/  DSETP.GTU.AND P0, PT, |R2|, +INF , PT ;  /* 0x7ff000000200742a */ /* 0x000fcc0003f0c200 */
[----:B------:R-:W-:Y:S02]  /*85ee0*/  FSEL R2, R2, R6, P0 ;  /* 0x0000000602027208 */ /* 0x000fe40000000000 */
[----:B------:R-:W-:Y:S01]  /*85ef0*/  FSEL R3, R3, R5, P0 ;  /* 0x0000000503037208 */ /* 0x000fe20000000000 */
[----:B------:R-:W-:Y:S06]  /*85f00*/  BRA `(.L_x_16807) ;  /* 0x0000001000847947 */ /* 0x000fec0003800000 */
.L_x_16798:
        /* <DEDUP_REMOVED lines=23> */
.L_x_16816:
[----:B------:R-:W-:Y:S05]  /*86080*/  BSYNC B4 ;  /* 0x0000000000047941 */ /* 0x000fea0003800000 */
.L_x_16815:
        /* <DEDUP_REMOVED lines=26> */
.L_x_16818:
[----:B------:R-:W-:Y:S05]  /*86230*/  BSYNC B4 ;  /* 0x0000000000047941 */ /* 0x000fea0003800000 */
.L_x_16817:
        /* <DEDUP_REMOVED lines=136> */
.L_x_16820:
[----:B------:R-:W-:Y:S05]  /*86ac0*/  BSYNC B0 ;  /* 0x0000000000007941 */ /* 0x000fea0003800000 */
.L_x_16819:
        /* <DEDUP_REMOVED lines=8> */
.L_x_16822:
[----:B------:R-:W-:Y:S05]  /*86b50*/  BSYNC B4 ;  /* 0x0000000000047941 */ /* 0x000fea0003800000 */
.L_x_16821:
        /* <DEDUP_REMOVED lines=82> */
.L_x_16824:
[----:B------:R-:W-:-:S04]  /*87080*/  ISETP.GE.AND P0, PT, R57, RZ, PT ;  /* 0x000000ff3900720c */ /* 0x000fc80003f06270 */
[----:B------:R-:W-:Y:S02]  /*87090*/  FSEL R6, RZ, 3.37028055040000000000e+12, P0 ;  /* 0x54442d18ff067808 */ /* 0x000fe40000000000 */
[----:B------:R-:W-:-:S07]  /*870a0*/  FSEL R7, RZ, 2.1426990032196044922, P0 ;  /* 0x400921fbff077808 */ /* 0x000fce0000000000 */
.L_x_16825:
[----:B------:R-:W-:Y:S05]  /*870b0*/  BSYNC B0 ;  /* 0x0000000000007941 */ /* 0x000fea0003800000 */
.L_x_16823:
[----:B------:R-:W-:Y:S01]  /*870c0*/  DADD R2, R2, R4 ;  /* 0x0000000002027229 */ /* 0x000fe20000000004 */
[----:B------:R-:W-:Y:S01]  /*870d0*/  LOP3.LUT R5, R7, 0x80000000, R59, 0xb8, !PT ;  /* 0x8000000007057812 */ /* 0x000fe200078eb83b */
[----:B------:R-:W-:-:S06]  /*870e0*/  DADD R30, R30, 1 ;  /* 0x3ff000001e1e7429 */ /* 0x000fcc0000000000 */
[----:B------:R-:W-:-:S06]  /*870f0*/  DSETP.GTU.AND P0, PT, |R2|, +INF , PT ;  /* 0x7ff000000200742a */ /* 0x000fcc0003f0c200 */
[----:B------:R-:W-:Y:S02]  /*87100*/  FSEL R2, R2, R6, P0 ;  /* 0x0000000602027208 */ /* 0x000fe40000000000 */
[----:B------:R-:W-:-:S07]  /*87110*/  FSEL R3, R3, R5, P0 ;  /* 0x0000000503037208 */ /* 0x000fce0000000000 */
.L_x_16807:
[----:B------:R-:W-:Y:S05]  /*87120*/  BSYNC B3 ;  /* 0x0000000000037941 */ /* 0x000fea0003800000 */
.L_x_16797:
        /* <DEDUP_REMOVED lines=9> */
.L_x_16705:
        /* <DEDUP_REMOVED lines=21> */
.L_x_16796:
[----:B------:R-:W-:Y:S05]  /*87310*/  BSYNC B1 ;  /* 0x0000000000017941 */ /* 0x000fea0003800000 */
.L_x_16704:
        /* <DEDUP_REMOVED lines=10> */
.L_x_16826:
[----:B------:R-:W-:Y:S01]  /*873c0*/  DSETP.GTU.AND P0, PT, |R36|, +INF , PT ;  /* 0x7ff000002400742a */ /* 0x000fe20003f0c200 */
[----:B------:R-:W-:Y:S01]  /*873d0*/  MOV R38, R2 ;  /* 0x0000000200267202 */ /* 0x000fe20000000f00 */
[----:B------:R-:W-:-:S12]  /*873e0*/  IMAD.MOV.U32 R39, RZ, RZ, R3 ;  /* 0x000000ffff277224 */ /* 0x000fd800078e0003 */
[----:B------:R-:W-:-:S11]  /*873f0*/  @!P0 DADD R36, -RZ, |R36| ;  /* 0x00000000ff248229 */ /* 0x000fd60000000524 */
.L_x_16703:
[----:B------:R-:W-:Y:S05]  /*87400*/  BSYNC B2 ;  /* 0x0000000000027941 */ /* 0x000fea0003800000 */
.L_x_16702:
        /* <DEDUP_REMOVED lines=88> */
[----:B------:R-:W0:Y:S01]  /*87990*/  MUFU.RSQ64H R23, R31 ;  /* 0x0000001f00177308 */ /* 0x000e220000001c00 */
[----:B------:R-:W-:Y:S02]  /*879a0*/  MOV R7, R18 ;  /* 0x0000001200077202 */ /* 0x000fe40000000f00 */
        /* <DEDUP_REMOVED lines=63> */
.L_x_16837:
[----:B------:R-:W-:Y:S05]  /*87da0*/  BSYNC B4 ;  /* 0x0000000000047941 */ /* 0x000fea0003800000 */
.L_x_16836:
        /* <DEDUP_REMOVED lines=81> */
.L_x_16835:
        /* <DEDUP_REMOVED lines=34> */
.L_x_16845:
[----:B------:R-:W-:Y:S05]  /*884e0*/  BSYNC B5 ;  /* 0x0000000000057941 */ /* 0x000fea0003800000 */
.L_x_16844:
[----:B------:R-:W-:Y:S02]  /*884f0*/  IMAD.MOV.U32 R26, RZ, RZ, R16 ;  /* 0x000000ffff1a7224 */ /* 0x000fe400078e0010 */
[----:B------:R-:W-:Y:S01]  /*88500*/  IMAD.MOV.U32 R27, RZ, RZ, R17 ;  /* 0x000000ffff1b7224 */ /* 0x000fe200078e0011 */
[----:B------:R-:W-:Y:S06]  /*88510*/  BRA `(.L_x_16843) ;  /* 0x0000000000047947 */ /* 0x000fec0003800000 */
.L_x_16842:
[----:B------:R-:W-:-:S11]  /*88520*/  DADD R26, -R32, R44 ;  /* 0x00000000201a7229 */ /* 0x000fd6000000012c */
.L_x_16843:
[----:B------:R-:W-:Y:S05]  /*88530*/  BSYNC B4 ;  /* 0x0000000000047941 */ /* 0x000fea0003800000 */
.L_x_16841:
        /* <DEDUP_REMOVED lines=29> */
.L_x_16850:
[----:B------:R-:W-:Y:S05]  /*88710*/  BSYNC B5 ;  /* 0x0000000000057941 */ /* 0x000fea0003800000 */
.L_x_16849:
[----:B------:R-:W-:Y:S05]  /*88720*/  BRA `(.L_x_16848) ;  /* 0x0000000000047947 */ /* 0x000fea0003800000 */
.L_x_16847:
[----:B------:R-:W-:-:S11]  /*88730*/  DADD R16, R46, -R10 ;  /* 0x000000002e107229 */ /* 0x000fd6000000080a */
.L_x_16848:
[----:B------:R-:W-:Y:S05]  /*88740*/  BSYNC B4 ;  /* 0x0000000000047941 */ /* 0x000fea0003800000 */
.L_x_16846:
        /* <DEDUP_REMOVED lines=29> */
.L_x_16852:
[----:B------:R-:W-:Y:S05]  /*88920*/  BSYNC B4 ;  /* 0x0000000000047941 */ /* 0x000fea0003800000 */
.L_x_16851:
        /* <DEDUP_REMOVED lines=85> */
.L_x_16853:
        /* <DEDUP_REMOVED lines=20> */
.L_x_16855:
[----:B------:R-:W-:Y:S05]  /*88fc0*/  BSYNC B4 ;  /* 0x0000000000047941 */ /* 0x000fea0003800000 */
.L_x_16854:
        /* <DEDUP_REMOVED lines=30> */
.L_x_16840:
        /* <DEDUP_REMOVED lines=24> */
.L_x_16858:
[----:B------:R-:W-:Y:S05]  /*89330*/  BSYNC B4 ;  /* 0x0000000000047941 */ /* 0x000fea0003800000 */
.L_x_16857:
        /* <DEDUP_REMOVED lines=25> */
.L_x_16861:
[----:B------:R-:W-:Y:S05]  /*894d0*/  BSYNC B4 ;  /* 0x0000000000047941 */ /* 0x000fea0003800000 */
.L_x_16860:
        /* <DEDUP_REMOVED lines=30> */
.L_x_16859:
        /* <DEDUP_REMOVED lines=75> */
.L_x_16862:
[----:B------:R-:W-:Y:S01]  /*89b70*/  IMAD.MOV.U32 R6, RZ, RZ, 0x0 ;  /* 0x00000000ff067424 */ /* 0x000fe200078e00ff */
[----:B------:R-:W-:Y:S01]  /*89b80*/  FSETP.NEU.FTZ.AND P0, PT, R9, RZ, PT ;  /* 0x000000ff0900720b */ /* 0x000fe20003f1d000 */
[----:B------:R-:W-:-:S06]  /*89b90*/  IMAD.MOV.U32 R7, RZ, RZ, 0x7ff00000 ;  /* 0x7ff00000ff077424 */ /* 0x000fcc00078e00ff */
[----:B------:R-:W-:-:S10]  /*89ba0*/  DFMA R6, R8, R6, +INF ;  /* 0x7ff000000806742b */ /* 0x000fd40000000006 */
[----:B------:R-:W-:Y:S02]  /*89bb0*/  FSEL R30, R6, RZ, P0 ;  /* 0x000000ff061e7208 */ /* 0x000fe40000000000 */
[----:B------:R-:W-:Y:S01]  /*89bc0*/  FSEL R31, R7, -QNAN , P0 ;  /* 0xfff00000071f7808 */ /* 0x000fe20000000000 */
[----:B------:R-:W-:Y:S06]  /*89bd0*/  BRA `(.L_x_16838) ;  /* 0x0000000400287947 */ /* 0x000fec0003800000 */
.L_x_16856:
        /* <DEDUP_REMOVED lines=25> */
.L_x_16864:
[----:B------:R-:W-:Y:S05]  /*89d70*/  BSYNC B4 ;  /* 0x0000000000047941 */ /* 0x000fea0003800000 */
.L_x_16863:
        /* <DEDUP_REMOVED lines=21> */
.L_x_16866:
[----:B------:R-:W-:Y:S05]  /*89ed0*/  BSYNC B4 ;  /* 0x0000000000047941 */ /* 0x000fea0003800000 */
.L_x_16865:
[----:B------:R-:W-:Y:S02]  /*89ee0*/  IMAD.MOV.U32 R30, RZ, RZ, R16 ;  /* 0x000000ffff1e7224 */ /* 0x000fe400078e0010 */
[----:B------:R-:W-:Y:S01]  /*89ef0*/  IMAD.MOV.U32 R31, RZ, RZ, R17 ;  /* 0x000000ffff1f7224 */ /* 0x000fe200078e0011 */
[----:B------:R-:W-:Y:S06]  /*89f00*/  BRA `(.L_x_16838) ;  /* 0x00000000005c7947 */ /* 0x000fec0003800000 */
.L_x_16839:
        /* <DEDUP_REMOVED lines=22> */
.L_x_16867:
[----:B------:R-:W-:Y:S05]  /*8a070*/  BSYNC B4 ;  /* 0x0000000000047941 */ /* 0x000fea0003800000 */
.L_x_16838:
[----:B------:R-:W-:Y:S05]  /*8a080*/  BSYNC B3 ;  /* 0x0000000000037941 */ /* 0x000fea0003800000 */
.L_x_16834:
        /* <DEDUP_REMOVED lines=26> */
.L_x_16871:
[----:B------:R-:W-:Y:S05]  /*8a230*/  BSYNC B4 ;  /* 0x0000000000047941 */ /* 0x000fea0003800000 */
.L_x_16870:
        /* <DEDUP_REMOVED lines=39> */
.L_x_16879:
[----:B------:R-:W-:Y:S05]  /*8a4b0*/  BSYNC B5 ;  /* 0x0000000000057941 */ /* 0x000fea0003800000 */
.L_x_16878:
[----:B------:R-:W-:Y:S01]  /*8a4c0*/  IMAD.MOV.U32 R52, RZ, RZ, R16 ;  /* 0x000000ffff347224 */ /* 0x000fe200078e0010 */
[----:B------:R-:W-:Y:S01]  /*8a4d0*/  MOV R53, R17 ;  /* 0x0000001100357202 */ /* 0x000fe20000000f00 */
[----:B------:R-:W-:Y:S06]  /*8a4e0*/  BRA `(.L_x_16877) ;  /* 0x0000000000047947 */ /* 0x000fec0003800000 */
.L_x_16876:
[----:B------:R-:W-:-:S11]  /*8a4f0*/  DADD R52, -R32, R44 ;  /* 0x0000000020347229 */ /* 0x000fd6000000012c */
.L_x_16877:
[----:B------:R-:W-:Y:S05]  /*8a500*/  BSYNC B4 ;  /* 0x0000000000047941 */ /* 0x000fea0003800000 */
.L_x_16875:
        /* <DEDUP_REMOVED lines=26> */
.L_x_16884:
[----:B------:R-:W-:Y:S05]  /*8a6b0*/  BSYNC B5 ;  /* 0x0000000000057941 */ /* 0x000fea0003800000 */
.L_x_16883:
[----:B------:R-:W-:Y:S02]  /*8a6c0*/  IMAD.MOV.U32 R4, RZ, RZ, R16 ;  /* 0x000000ffff047224 */ /* 0x000fe400078e0010 */
[----:B------:R-:W-:Y:S01]  /*8a6d0*/  IMAD.MOV.U32 R5, RZ, RZ, R17 ;  /* 0x000000ffff057224 */ /* 0x000fe200078e0011 */
[----:B------:R-:W-:Y:S06]  /*8a6e0*/  BRA `(.L_x_16882) ;  /* 0x0000000000047947 */ /* 0x000fec0003800000 */
.L_x_16881:
[----:B------:R-:W-:-:S11]  /*8a6f0*/  DADD R4, -R34, R46 ;  /* 0x0000000022047229 */ /* 0x000fd6000000012e */
.L_x_16882:
[----:B------:R-:W-:Y:S05]  /*8a700*/  BSYNC B4 ;  /* 0x0000000000047941 */ /* 0x000fea0003800000 */
.L_x_16880:
        /* <DEDUP_REMOVED lines=29> */
.L_x_16886:
[----:B------:R-:W-:Y:S05]  /*8a8e0*/  BSYNC B4 ;  /* 0x0000000000047941 */ /* 0x000fea0003800000 */
.L_x_16885:
[----:B------:R-:W-:Y:S01]  /*8a8f0*/  PLOP3.LUT P0, PT, PT, PT, PT, 0x80, 0x0 ;  /* 0x000000000000781c */ /* 0x000fe20003f0f070 */
[----:B------:R-:W-:-:S12]  /*8a900*/  BRA `(.L_x_16872) ;  /* 0x0000000800587947 */ /* 0x000fd80003800000 */
.L_x_16874:
        /* <DEDUP_REMOVED lines=29> */
.L_x_16889:
[----:B------:R-:W-:Y:S05]  /*8aae0*/  BSYNC B4 ;  /* 0x0000000000047941 */ /* 0x000fea0003800000 */
.L_x_16888:
[----:B------:R-:W-:Y:S01]  /*8aaf0*/  PLOP3.LUT P0, PT, PT, PT, PT, 0x80, 0x0 ;  /* 0x000000000000781c */ /* 0x000fe20003f0f070 */
[----:B------:R-:W-:-:S12]  /*8ab00*/  BRA `(.L_x_16872) ;  /* 0x0000000400d87947 */ /* 0x000fd80003800000 */
.L_x_16887:
        /* <DEDUP_REMOVED lines=29> */
.L_x_16891:
[----:B------:R-:W-:Y:S05]  /*8ace0*/  BSYNC B4 ;  /* 0x0000000000047941 */ /* 0x000fea0003800000 */
.L_x_16890:
        /* <DEDUP_REMOVED lines=21> */
.L_x_16893:
[----:B------:R-:W-:Y:S05]  /*8ae40*/  BSYNC B4 ;  /* 0x0000000000047941 */ /* 0x000fea0003800000 */
.L_x_16892:
[----:B------:R-:W-:Y:S01]  /*8ae50*/  DMUL R2, R2, 8.11296384146066816958e+31 ;  /* 0x4690000002027828 */ /* 0x000fe20000000000 */
[----:B------:R-:W-:Y:S01]  /*8ae60*/  PLOP3.LUT P0, PT, PT, PT, PT, 0x80, 0x0 ;  /* 0x000000000000781c */ /* 0x000fe20003f0f070 */
[----:B------:R-:W-:Y:S02]  /*8ae70*/  IMAD.MOV.U32 R4, RZ, RZ, R16 ;  /* 0x000000ffff047224 */ /* 0x000fe400078e0010 */
[----:B------:R-:W-:Y:S01]  /*8ae80*/  IMAD.MOV.U32 R5, RZ, RZ, R17 ;  /* 0x000000ffff057224 */ /* 0x000fe200078e0011 */
[----:B------:R-:W-:Y:S09]  /*8ae90*/  BRA `(.L_x_16872) ;  /* 0x0000000000f47947 */ /* 0x000ff20003800000 */
.L_x_16873:
        /* <DEDUP_REMOVED lines=24> */
.L_x_16895:
[----:B------:R-:W-:Y:S05]  /*8b020*/  BSYNC B4 ;  /* 0x0000000000047941 */ /* 0x000fea0003800000 */
.L_x_16894:
        /* <DEDUP_REMOVED lines=29> */
.L_x_16897:
[----:B------:R-:W-:Y:S05]  /*8b200*/  BSYNC B4 ;  /* 0x0000000000047941 */ /* 0x000fea0003800000 */
.L_x_16896:
[----:B------:R-:W-:Y:S01]  /*8b210*/  DMUL R4, R6, R16 ;  /* 0x0000001006047228 */ /* 0x000fe20000000000 */
[----:B------:R-:W-:Y:S01]  /*8b220*/  PLOP3.LUT P0, PT, PT, PT, PT, 0x80, 0x0 ;  /* 0x000000000000781c */ /* 0x000fe20003f0f070 */
[----:B------:R-:W-:-:S12]  /*8b230*/  BRA `(.L_x_16872) ;  /* 0x00000000000c7947 */ /* 0x000fd80003800000 */
.L_x_16869:
[----:B------:R-:W-:Y:S01]  /*8b240*/  DMUL R4, R28, 9.00719925474099200000e+15 ;  /* 0x434000001c047828 */ /* 0x000fe20000000000 */
[----:B------:R-:W-:Y:S01]  /*8b250*/  PLOP3.LUT P0, PT, PT, PT, PT, 0x80, 0x0 ;  /* 0x000000000000781c */ /* 0x000fe20003f0f070 */
[----:B------:R-:W-:-:S12]  /*8b260*/  DMUL R2, R2, 9.00719925474099200000e+15 ;  /* 0x4340000002027828 */ /* 0x000fd80000000000 */
.L_x_16872:
[----:B------:R-:W-:Y:S05]  /*8b270*/  BSYNC B3 ;  /* 0x0000000000037941 */ /* 0x000fea0003800000 */
.L_x_16868:
        /* <DEDUP_REMOVED lines=67> */
.L_x_16903:
[----:B------:R-:W-:-:S11]  /*8b6b0*/  DMUL R2, RZ, |R26| ;  /* 0x4000001aff027228 */ /* 0x000fd60000000000 */
.L_x_16904:
[----:B------:R-:W-:Y:S05]  /*8b6c0*/  BSYNC B0 ;  /* 0x0000000000007941 */ /* 0x000fea0003800000 */
.L_x_16902:
        /* <DEDUP_REMOVED lines=11> */
.L_x_16901:
        /* <DEDUP_REMOVED lines=53> */
.L_x_16900:
        /* <DEDUP_REMOVED lines=62> */
.L_x_16908:
[----:B------:R-:W-:-:S11]  /*8beb0*/  DMUL R2, RZ, |R26| ;  /* 0x4000001aff027228 */ /* 0x000fd60000000000 */
.L_x_16909:
[----:B------:R-:W-:Y:S05]  /*8bec0*/  BSYNC B0 ;  /* 0x0000000000007941 */ /* 0x000fea0003800000 */
.L_x_16907:
        /* <DEDUP_REMOVED lines=11> */
.L_x_16906:
        /* <DEDUP_REMOVED lines=53> */
.L_x_16899:
        /* <DEDUP_REMOVED lines=32> */
.L_x_16912:
[----:B------:R-:W-:Y:S05]  /*8c4d0*/  BSYNC B4 ;  /* 0x0000000000047941 */ /* 0x000fea0003800000 */
.L_x_16911:
[----:B------:R-:W-:Y:S01]  /*8c4e0*/  DMUL R6, R16, R16 ;  /* 0x0000001010067228 */ /* 0x000fe20000000000 */
[----:B------:R-:W-:Y:S01]  /*8c4f0*/  MOV R8, 0xdbb65b49 ;  /* 0xdbb65b4900087802 */ /* 0x000fe20000000f00 */
[----:B------:R-:W-:Y:S01]  /*8c500*/  IMAD.MOV.U32 R9, RZ, RZ, 0x3f2d3b63 ;  /* 0x3f2d3b63ff097424 */ /* 0x000fe200078e00ff */
        /* <DEDUP_REMOVED lines=79> */
.L_x_16914:
[----:B------:R-:W-:Y:S02]  /*8ca00*/  FSEL R6, RZ, 3.37028055040000000000e+12, P1 ;  /* 0x54442d18ff067808 */ /* 0x000fe40000800000 */
[----:B------:R-:W-:-:S07]  /*8ca10*/  FSEL R7, RZ, 2.1426990032196044922, P1 ;  /* 0x400921fbff077808 */ /* 0x000fce0000800000 */
.L_x_16915:
[----:B------:R-:W-:Y:S05]  /*8ca20*/  BSYNC B0 ;  /* 0x0000000000007941 */ /* 0x000fea0003800000 */
.L_x_16913:
[----:B------:R-:W-:Y:S01]  /*8ca30*/  DADD R2, |R4|, |R2| ;  /* 0x0000000004027229 */ /* 0x000fe20000000602 */
[----:B------:R-:W-:-:S07]  /*8ca40*/  LOP3.LUT R5, R7, 0x80000000, R5, 0xb8, !PT ;  /* 0x8000000007057812 */ /* 0x000fce00078eb805 */
[----:B------:R-:W-:-:S06]  /*8ca50*/  DSETP.GTU.AND P0, PT, |R2|, +INF , PT ;  /* 0x7ff000000200742a */ /* 0x000fcc0003f0c200 */
[----:B------:R-:W-:Y:S02]  /*8ca60*/  FSEL R2, R2, R6, P0 ;  /* 0x0000000602027208 */ /* 0x000fe40000000000 */
[----:B------:R-:W-:Y:S01]  /*8ca70*/  FSEL R3, R3, R5, P0 ;  /* 0x0000000503037208 */ /* 0x000fe20000000000 */
[----:B------:R-:W-:Y:S06]  /*8ca80*/  BRA `(.L_x_16905) ;  /* 0x0000000400dc7947 */ /* 0x000fec0003800000 */
.L_x_16910:
        /* <DEDUP_REMOVED lines=28> */
.L_x_16917:
[----:B------:R-:W-:Y:S05]  /*8cc50*/  BSYNC B4 ;  /* 0x0000000000047941 */ /* 0x000fea0003800000 */
.L_x_16916:
        /* <DEDUP_REMOVED lines=82> */
.L_x_16919:
[----:B------:R-:W-:Y:S02]  /*8d180*/  FSEL R6, RZ, 3.37028055040000000000e+12, P1 ;  /* 0x54442d18ff067808 */ /* 0x000fe40000800000 */
[----:B------:R-:W-:-:S07]  /*8d190*/  FSEL R7, RZ, 2.1426990032196044922, P1 ;  /* 0x400921fbff077808 */ /* 0x000fce0000800000 */
.L_x_16920:
[----:B------:R-:W-:Y:S05]  /*8d1a0*/  BSYNC B0 ;  /* 0x0000000000007941 */ /* 0x000fea0003800000 */
.L_x_16918:
[----:B------:R-:W-:Y:S01]  /*8d1b0*/  DADD R2, |R4|, |R2| ;  /* 0x0000000004027229 */ /* 0x000fe20000000602 */
[----:B------:R-:W-:-:S07]  /*8d1c0*/  LOP3.LUT R5, R7, 0x80000000, R5, 0xb8, !PT ;  /* 0x8000000007057812 */ /* 0x000fce00078eb805 */
[----:B------:R-:W-:-:S06]  /*8d1d0*/  DSETP.GTU.AND P0, PT, |R2|, +INF , PT ;  /* 0x7ff000000200742a */ /* 0x000fcc0003f0c200 */
[----:B------:R-:W-:Y:S02]  /*8d1e0*/  FSEL R2, R2, R6, P0 ;  /* 0x0000000602027208 */ /* 0x000fe40000000000 */
[----:B------:R-:W-:-:S07]  /*8d1f0*/  FSEL R3, R3, R5, P0 ;  /* 0x0000000503037208 */ /* 0x000fce0000000000 */
.L_x_16905:
[----:B------:R-:W-:Y:S05]  /*8d200*/  BSYNC B3 ;  /* 0x0000000000037941 */ /* 0x000fea0003800000 */
.L_x_16898:
[----:B------:R-:W-:Y:S01]  /*8d210*/  DADD R4, -RZ, -R30 ;  /* 0x00000000ff047229 */ /* 0x000fe2000000091e */
[----:B------:R-:W-:-:S09]  /*8d220*/  ISETP.NE.AND P0, PT, R54, RZ, PT ;  /* 0x000000ff3600720c */ /* 0x000fd20003f05270 */
[----:B------:R-:W-:Y:S02]  /*8d230*/  FSEL R32, R4, R30, !P0 ;  /* 0x0000001e04207208 */ /* 0x000fe40004000000 */
[----:B------:R-:W-:Y:S01]  /*8d240*/  FSEL R33, R5, R31, !P0 ;  /* 0x0000001f05217208 */ /* 0x000fe20004000000 */
[----:B------:R-:W-:Y:S06]  /*8d250*/  BRA `(.L_x_16921) ;  /* 0x0000003000287947 */ /* 0x000fec0003800000 */
.L_x_16833:
[----:B------:R-:W2:Y:S01]  /*8d260*/  LDL.64 R2, [R1+0x8] ;  /* 0x0000080001027983 */ /* 0x000ea20000100a00 */
[----:B------:R-:W-:Y:S01]  /*8d270*/  UMOV UR4, 0x54442d18 ;  /* 0x54442d1800047882 */ /* 0x000fe20000000000 */
[----:B------:R-:W-:Y:S01]  /*8d280*/  UMOV UR5, 0x3ff921fb ;  /* 0x3ff921fb00057882 */ /* 0x000fe20000000000 */
[----:B------:R-:W-:Y:S02]  /*8d290*/  DADD R32, -RZ, -R62 ;  /* 0x00000000ff207229 */ /* 0x000fe4000000093e */
[----:B--2---:R-:W-:-:S08]  /*8d2a0*/  DADD R2, R2, -R60 ;  /* 0x0000000002027229 */ /* 0x004fd0000000083c */
[----:B------:R-:W-:Y:S01]  /*8d2b0*/  DADD R2, R2, UR4 ;  /* 0x0000000402027e29 */ /* 0x000fe20008000000 */
[----:B------:R-:W-:Y:S10]  /*8d2c0*/  BRA `(.L_x_16921) ;  /* 0x00000030000c7947 */ /* 0x000ff40003800000 */
.L_x_16832:
[----:B------:R-:W-:Y:S01]  /*8d2d0*/  DADD R32, -RZ, -R62 ;  /* 0x00000000ff207229 */ /* 0x000fe2000000093e */
[----:B------:R-:W-:Y:S01]  /*8d2e0*/  CS2R R2, SRZ ;  /* 0x0000000000027805 */ /* 0x000fe2000001ff00 */
[----:B------:R-:W-:Y:S09]  /*8d2f0*/  BRA `(.L_x_16921) ;  /* 0x0000003000007947 */ /* 0x000ff20003800000 */
.L_x_16831:
        /* <DEDUP_REMOVED lines=108> */
.L_x_16926:
[----:B------:R-:W-:Y:S05]  /*8d9c0*/  BSYNC B0 ;  /* 0x0000000000007941 */ /* 0x000fea0003800000 */
.L_x_16925:
        /* <DEDUP_REMOVED lines=8> */
.L_x_16928:
[----:B------:R-:W-:Y:S05]  /*8da50*/  BSYNC B4 ;  /* 0x0000000000047941 */ /* 0x000fea0003800000 */
.L_x_16927:
        /* <DEDUP_REMOVED lines=82> */
.L_x_16930:
[----:B------:R-:W-:-:S04]  /*8df80*/  ISETP.GE.AND P0, PT, R61, RZ, PT ;  /* 0x000000ff3d00720c */ /* 0x000fc80003f06270 */
[----:B------:R-:W-:Y:S02]  /*8df90*/  FSEL R6, RZ, 3.37028055040000000000e+12, P0 ;  /* 0x54442d18ff067808 */ /* 0x000fe40000000000 */
[----:B------:R-:W-:-:S07]  /*8dfa0*/  FSEL R7, RZ, 2.1426990032196044922, P0 ;  /* 0x400921fbff077808 */ /* 0x000fce0000000000 */
.L_x_16931:
[----:B------:R-:W-:Y:S05]  /*8dfb0*/  BSYNC B0 ;  /* 0x0000000000007941 */ /* 0x000fea0003800000 */
.L_x_16929:
[----:B------:R-:W-:Y:S01]  /*8dfc0*/  DADD R2, R2, R4 ;  /* 0x0000000002027229 */ /* 0x000fe20000000004 */
[----:B------:R-:W-:Y:S01]  /*8dfd0*/  LOP3.LUT R5, R7, 0x80000000, R63, 0xb8, !PT ;  /* 0x8000000007057812 */ /* 0x000fe200078eb83f */
[----:B------:R-:W-:-:S06]  /*8dfe0*/  DMUL R30, R30, 0.5 ;  /* 0x3fe000001e1e7828 */ /* 0x000fcc0000000000 */
[----:B------:R-:W-:-:S06]  /*8dff0*/  DSETP.GTU.AND P0, PT, |R2|, +INF , PT ;  /* 0x7ff000000200742a */ /* 0x000fcc0003f0c200 */
[----:B------:R-:W-:Y:S02]  /*8e000*/  FSEL R2, R2, R6, P0 ;  /* 0x0000000602027208 */ /* 0x000fe40000000000 */
[----:B------:R-:W-:Y:S01]  /*8e010*/  FSEL R3, R3, R5, P0 ;  /* 0x0000000503037208 */ /* 0x000fe20000000000 */
[----:B------:R-:W-:Y:S06]  /*8e020*/  BRA `(.L_x_16932) ;  /* 0x0000002000387947 */ /* 0x000fec0003800000 */
.L_x_16924:
        /* <DEDUP_REMOVED lines=135> */
.L_x_16934:
[----:B------:R-:W-:Y:S05]  /*8e8a0*/  BSYNC B0 ;  /* 0x0000000000007941 */ /* 0x000fea0003800000 */
.L_x_16933:
        /* <DEDUP_REMOVED lines=8> */
.L_x_16936:
[----:B------:R-:W-:Y:S05]  /*8e930*/  BSYNC B4 ;  /* 0x0000000000047941 */ /* 0x000fea0003800000 */
.L_x_16935:
        /* <DEDUP_REMOVED lines=82> */
.L_x_16938:
[----:B------:R-:W-:-:S04]  /*8ee60*/  ISETP.GE.AND P0, PT, R61, RZ, PT ;  /* 0x000000ff3d00720c */ /* 0x000fc80003f06270 */
[----:B------:R-:W-:Y:S02]  /*8ee70*/  FSEL R6, RZ, 3.37028055040000000000e+12, P0 ;  /* 0x54442d18ff067808 */ /* 0x000fe40000000000 */
[----:B------:R-:W-:-:S07]  /*8ee80*/  FSEL R7, RZ, 2.1426990032196044922, P0 ;  /* 0x400921fbff077808 */ /* 0x000fce0000000000 */
.L_x_16939:
[----:B------:R-:W-:Y:S05]  /*8ee90*/  BSYNC B0 ;  /* 0x0000000000007941 */ /* 0x000fea0003800000 */
.L_x_16937:
[----:B------:R-:W-:Y:S01]  /*8eea0*/  DADD R2, R2, R4 ;  /* 0x0000000002027229 */ /* 0x000fe20000000004 */
[----:B------:R-:W-:-:S07]  /*8eeb0*/  LOP3.LUT R5, R7, 0x80000000, R63, 0xb8, !PT ;  /* 0x8000000007057812 */ /* 0x000fce00078eb83f */
[----:B------:R-:W-:-:S06]  /*8eec0*/  DSETP.GTU.AND P0, PT, |R2|, +INF , PT ;  /* 0x7ff000000200742a */ /* 0x000fcc0003f0c200 */
[----:B------:R-:W-:Y:S02]  /*8eed0*/  FSEL R2, R2, R6, P0 ;  /* 0x0000000602027208 */ /* 0x000fe40000000000 */
[----:B------:R-:W-:Y:S01]  /*8eee0*/  FSEL R3, R3, R5, P0 ;  /* 0x0000000503037208 */ /* 0x000fe20000000000 */
[----:B------:R-:W-:Y:S06]  /*8eef0*/  BRA `(.L_x_16932) ;  /* 0x0000001000847947 */ /* 0x000fec0003800000 */
.L_x_16923:
        /* <DEDUP_REMOVED lines=23> */
.L_x_16941:
[----:B------:R-:W-:Y:S05]  /*8f070*/  BSYNC B4 ;  /* 0x0000000000047941 */ /* 0x000fea0003800000 */
.L_x_16940:
        /* <DEDUP_REMOVED lines=26> */
.L_x_16943:
[----:B------:R-:W-:Y:S05]  /*8f220*/  BSYNC B4 ;  /* 0x0000000000047941 */ /* 0x000fea0003800000 */
.L_x_16942:
        /* <DEDUP_REMOVED lines=68> */
[----:B------:R-:W-:Y:S02]  /*8f670*/  FSETP.GT.AND P3, PT, |R0|, 1.469367938527859385e-39, PT ;  /* 0x001000000000780b */ /* 0x000fe40003f64200 */
[----:B------:R-:W-:Y:S01]  /*8f680*/  MOV R0, 0xfffffc01 ;  /* 0xfffffc0100007802 */ /* 0x000fe20000000f00 */
[----:B------:R-:W-:-:S04]  /*8f690*/  @!P0 IMAD.MOV.U32 R0, RZ, RZ, -0x435 ;  /* 0xfffffbcbff008424 */ /* 0x000fc800078e00ff */
        /* <DEDUP_REMOVED lines=65> */
.L_x_16945:
[----:B------:R-:W-:Y:S05]  /*8fab0*/  BSYNC B0 ;  /* 0x0000000000007941 */ /* 0x000fea0003800000 */
.L_x_16944:
        /* <DEDUP_REMOVED lines=8> */
.L_x_16947:
[----:B------:R-:W-:Y:S05]  /*8fb40*/  BSYNC B4 ;  /* 0x0000000000047941 */ /* 0x000fea0003800000 */
.L_x_16946:
        /* <DEDUP_REMOVED lines=82> */
.L_x_16949:
[----:B------:R-:W-:-:S04]  /*90070*/  ISETP.GE.AND P0, PT, R61, RZ, PT ;  /* 0x000000ff3d00720c */ /* 0x000fc80003f06270 */
[----:B------:R-:W-:Y:S02]  /*90080*/  FSEL R6, RZ, 3.37028055040000000000e+12, P0 ;  /* 0x54442d18ff067808 */ /* 0x000fe40000000000 */
[----:B------:R-:W-:-:S07]  /*90090*/  FSEL R7, RZ, 2.1426990032196044922, P0 ;  /* 0x400921fbff077808 */ /* 0x000fce0000000000 */
.L_x_16950:
[----:B------:R-:W-:Y:S05]  /*900a0*/  BSYNC B0 ;  /* 0x0000000000007941 */ /* 0x000fea0003800000 */
.L_x_16948:
[----:B------:R-:W-:Y:S01]  /*900b0*/  DADD R2, R2, R4 ;  /* 0x0000000002027229 */ /* 0x000fe20000000004 */
[----:B------:R-:W-:Y:S01]  /*900c0*/  LOP3.LUT R5, R7, 0x80000000, R63, 0xb8, !PT ;  /* 0x8000000007057812 */ /* 0x000fe200078eb83f */
[----:B------:R-:W-:-:S06]  /*900d0*/  DADD R30, R30, 1 ;  /* 0x3ff000001e1e7429 */ /* 0x000fcc0000000000 */
[----:B------:R-:W-:-:S06]  /*900e0*/  DSETP.GTU.AND P0, PT, |R2|, +INF , PT ;  /* 0x7ff000000200742a */ /* 0x000fcc0003f0c200 */
[----:B------:R-:W-:Y:S02]  /*900f0*/  FSEL R2, R2, R6, P0 ;  /* 0x0000000602027208 */ /* 0x000fe40000000000 */
[----:B------:R-:W-:-:S07]  /*90100*/  FSEL R3, R3, R5, P0 ;  /* 0x0000000503037208 */ /* 0x000fce0000000000 */
.L_x_16932:
[----:B------:R-:W-:Y:S05]  /*90110*/  BSYNC B3 ;  /* 0x0000000000037941 */ /* 0x000fea0003800000 */
.L_x_16922:
        /* <DEDUP_REMOVED lines=9> */
.L_x_16830:
        /* <DEDUP_REMOVED lines=21> */
.L_x_16921:
[----:B------:R-:W-:Y:S05]  /*90300*/  BSYNC B1 ;  /* 0x0000000000017941 */ /* 0x000fea0003800000 */
.L_x_16829:
        /* <DEDUP_REMOVED lines=10> */
.L_x_16951:
[----:B------:R-:W-:Y:S01]  /*903b0*/  DSETP.GTU.AND P0, PT, |R32|, +INF , PT ;  /* 0x7ff000002000742a */ /* 0x000fe20003f0c200 */
[----:B------:R-:W-:Y:S02]  /*903c0*/  IMAD.MOV.U32 R34, RZ, RZ, R2 ;  /* 0x000000ffff227224 */ /* 0x000fe400078e0002 */
[----:B------:R-:W-:-:S11]  /*903d0*/  IMAD.MOV.U32 R35, RZ, RZ, R3 ;  /* 0x000000ffff237224 */ /* 0x000fd600078e0003 */
[----:B------:R-:W-:-:S11]  /*903e0*/  @!P0 DADD R32, -RZ, |R32| ;  /* 0x00000000ff208229 */ /* 0x000fd60000000520 */
.L_x_16828:
[----:B------:R-:W-:Y:S05]  /*903f0*/  BSYNC B2 ;  /* 0x0000000000027941 */ /* 0x000fea0003800000 */
.L_x_16827:
[----:B------:R-:W2:Y:S04]  /*90400*/  LDL.LU.64 R8, [R1+0x10] ;  /* 0x0000100001087983 */ /* 0x000ea80000300a00 */
[----:B------:R-:W2:Y:S01]  /*90410*/  LDL.LU.64 R10, [R1+0x18] ;  /* 0x00001800010a7983 */ /* 0x000ea20000300a00 */
[----:B------:R-:W-:Y:S04]  /*90420*/  BSSY B0, `(.L_x_16952) ;  /* 0x0000034000007945 */ /* 0x000fe80003800000 */
[----:B------:R-:W-:Y:S01]  /*90430*/  BSSY B1, `(.L_x_16953) ;  /* 0x000002c000017945 */ /* 0x000fe20003800000 */
[----:B------:R-:W0:Y:S02]  /*90440*/  S2R R0, SR_TID.X ;  /* 0x0000000000007919 */ /* 0x000e240000002100 */
[----:B0-----:R-:W-:-:S13]  /*90450*/  ISETP.GE.AND P0, PT, R0, R76, PT ;  /* 0x0000004c0000720c */ /* 0x001fda0003f06270 */
[----:B------:R-:W0:Y:S01]  /*90460*/  @!P0 LDC.64 R2, c[0x0][0x218] ;  /* 0x00008600ff028b82 */ /* 0x000e220000000a00 */
[----:B------:R-:W-:Y:S02]  /*90470*/  @!P0 IMAD.IADD R5, R77, 0x1, R0 ;  /* 0x000000014d058824 */ /* 0x000fe400078e0200 */
[----:B------:R-:W-:Y:S02]  /*90480*/  @!P0 VIADD R0, R0, 0x80 ;  /* 0x0000008000008836 */ /* 0x000fe40000000000 */
[----:B0-----:R-:W-:-:S05]  /*90490*/  @!P0 IMAD.WIDE.U32 R2, R5, 0x10, R2 ;  /* 0x0000001005028825 */ /* 0x001fca00078e0002 */
[----:B--2---:R0:W-:Y:S01]  /*904a0*/  @!P0 STG.E.128 desc[UR6][R2.64], R8 ;  /* 0x0000000802008986 */ /* 0x0041e2000c101d06 */
[----:B------:R-:W-:-:S13]  /*904b0*/  ISETP.GE.AND P0, PT, R0, R76, PT ;  /* 0x0000004c0000720c */ /* 0x000fda0003f06270 */
[----:B------:R-:W-:Y:S05]  /*904c0*/  @P0 BRA `(.L_x_16954) ;  /* 0x0000000000300947 */ /* 0x000fea0003800000 */
[----:B0-----:R-:W0:Y:S01]  /*904d0*/  LDC.64 R2, c[0x0][0x218] ;  /* 0x00008600ff027b82 */ /* 0x001e220000000a00 */
[----:B------:R-:W-:Y:S02]  /*904e0*/  IMAD.IADD R5, R77, 0x1, R0 ;  /* 0x000000014d057824 */ /* 0x000fe400078e0200 */
[----:B------:R-:W-:-:S05]  /*904f0*/  VIADD R0, R0, 0x80 ;  /* 0x0000008000007836 */ /* 0x000fca0000000000 */
[----:B------:R-:W-:Y:S01]  /*90500*/  ISETP.GE.AND P0, PT, R0, R76, PT ;  /* 0x0000004c0000720c */ /* 0x000fe20003f06270 */
[----:B0-----:R-:W-:-:S05]  /*90510*/  IMAD.WIDE.U32 R2, R5, 0x10, R2 ;  /* 0x0000001005027825 */ /* 0x001fca00078e0002 */
[----:B------:R0:W-:Y:S07]  /*90520*/  STG.E.128 desc[UR6][R2.64], R72 ;  /* 0x0000004802007986 */ /* 0x0001ee000c101d06 */
[----:B------:R-:W-:Y:S05]  /*90530*/  @P0 BRA `(.L_x_16955) ;  /* 0x0000000000300947 */ /* 0x000fea0003800000 */
[----:B0-----:R-:W0:Y:S01]  /*90540*/  LDC.64 R2, c[0x0][0x218] ;  /* 0x00008600ff027b82 */ /* 0x001e220000000a00 */
[----:B------:R-:W-:Y:S01]  /*90550*/  IADD3 R5, R77, R0, RZ ;  /* 0x000000004d057210 */ /* 0x000fe20007ffe0ff */
[----:B------:R-:W-:-:S04]  /*90560*/  VIADD R0, R0, 0x80 ;  /* 0x0000008000007836 */ /* 0x000fc80000000000 */
[----:B0-----:R-:W-:-:S05]  /*90570*/  IMAD.WIDE.U32 R2, R5, 0x10, R2 ;  /* 0x0000001005027825 */ /* 0x001fca00078e0002 */
[----:B------:R1:W-:Y:S02]  /*90580*/  STG.E.128 desc[UR6][R2.64], R68 ;  /* 0x0000004402007986 */ /* 0x0003e4000c101d06 */
.L_x_16954:
[----:B------:R-:W-:-:S13]  /*90590*/  ISETP.GE.AND P0, PT, R0, R76, PT ;  /* 0x0000004c0000720c */ /* 0x000fda0003f06270 */
[----:B------:R-:W-:Y:S05]  /*905a0*/  @P0 BRA `(.L_x_16956) ;  /* 0x0000000000300947 */ /* 0x000fea0003800000 */
[----:B01----:R-:W0:Y:S01]  /*905b0*/  LDC.64 R2, c[0x0][0x218] ;  /* 0x00008600ff027b82 */ /* 0x003e220000000a00 */
[----:B------:R-:W-:Y:S02]  /*905c0*/  IMAD.IADD R5, R77, 0x1, R0 ;  /* 0x000000014d057824 */ /* 0x000fe400078e0200 */
[----:B------:R-:W-:Y:S02]  /*905d0*/  VIADD R0, R0, 0x80 ;  /* 0x0000008000007836 */ /* 0x000fe40000000000 */
[----:B0-----:R-:W-:-:S05]  /*905e0*/  IMAD.WIDE.U32 R2, R5, 0x10, R2 ;  /* 0x0000001005027825 */ /* 0x001fca00078e0002 */
[----:B------:R1:W-:Y:S02]  /*905f0*/  STG.E.128 desc[UR6][R2.64], R64 ;  /* 0x0000004002007986 */ /* 0x0003e4000c101d06 */
.L_x_16955:
[----:B------:R-:W-:-:S13]  /*90600*/  ISETP.GE.AND P0, PT, R0, R76, PT ;  /* 0x0000004c0000720c */ /* 0x000fda0003f06270 */
[----:B------:R-:W-:Y:S05]  /*90610*/  @P0 BRA `(.L_x_16957) ;  /* 0x0000000000340947 */ /* 0x000fea0003800000 */
[----:B01----:R-:W0:Y:S01]  /*90620*/  LDC.64 R2, c[0x0][0x218] ;  /* 0x00008600ff027b82 */ /* 0x003e220000000a00 */
[----:B------:R-:W-:Y:S02]  /*90630*/  IMAD.IADD R5, R77, 0x1, R0 ;  /* 0x000000014d057824 */ /* 0x000fe400078e0200 */
[----:B------:R-:W-:Y:S02]  /*90640*/  VIADD R0, R0, 0x80 ;  /* 0x0000008000007836 */ /* 0x000fe40000000000 */
[----:B0-----:R-:W-:-:S05]  /*90650*/  IMAD.WIDE.U32 R2, R5, 0x10, R2 ;  /* 0x0000001005027825 */ /* 0x001fca00078e0002 */
[----:B------:R2:W-:Y:S02]  /*90660*/  STG.E.128 desc[UR6][R2.64], R48 ;  /* 0x0000003002007986 */ /* 0x0005e4000c101d06 */
.L_x_16956:
[----:B------:R-:W-:-:S13]  /*90670*/  ISETP.GE.AND P0, PT, R0, R76, PT ;  /* 0x0000004c0000720c */ /* 0x000fda0003f06270 */
[----:B------:R-:W-:Y:S05]  /*90680*/  @P0 BREAK B1 ;  /* 0x0000000000010942 */ /* 0x000fea0003800000 */
[----:B------:R-:W-:Y:S05]  /*90690*/  @P0 BRA `(.L_x_16958) ;  /* 0x0000000000300947 */ /* 0x000fea0003800000 */
[----:B012---:R-:W0:Y:S01]  /*906a0*/  LDC.64 R2, c[0x0][0x218] ;  /* 0x00008600ff027b82 */ /* 0x007e220000000a00 */
[----:B------:R-:W-:Y:S02]  /*906b0*/  IMAD.IADD R5, R77, 0x1, R0 ;  /* 0x000000014d057824 */ /* 0x000fe400078e0200 */
[----:B------:R-:W-:Y:S02]  /*906c0*/  VIADD R0, R0, 0x80 ;  /* 0x0000008000007836 */ /* 0x000fe40000000000 */
[----:B0-----:R-:W-:-:S05]  /*906d0*/  IMAD.WIDE.U32 R2, R5, 0x10, R2 ;  /* 0x0000001005027825 */ /* 0x001fca00078e0002 */
[----:B------:R2:W-:Y:S02]  /*906e0*/  STG.E.128 desc[UR6][R2.64], R40 ;  /* 0x0000002802007986 */ /* 0x0005e4000c101d06 */
.L_x_16957:
[----:B------:R-:W-:Y:S05]  /*906f0*/  BSYNC B1 ;  /* 0x0000000000017941 */ /* 0x000fea0003800000 */
.L_x_16953:
[----:B------:R-:W-:-:S13]  /*90700*/  ISETP.GE.AND P0, PT, R0, R76, PT ;  /* 0x0000004c0000720c */ /* 0x000fda0003f06270 */
[----:B012---:R-:W0:Y:S01]  /*90710*/  @!P0 LDC.64 R2, c[0x0][0x218] ;  /* 0x00008600ff028b82 */ /* 0x007e220000000a00 */
[----:B------:R-:W-:Y:S01]  /*90720*/  @!P0 IADD3 R5, R77, R0, RZ ;  /* 0x000000004d058210 */ /* 0x000fe20007ffe0ff */
[----:B------:R-:W-:-:S04]  /*90730*/  @!P0 VIADD R0, R0, 0x80 ;  /* 0x0000008000008836 */ /* 0x000fc80000000000 */
[----:B0-----:R-:W-:-:S05]  /*90740*/  @!P0 IMAD.WIDE.U32 R2, R5, 0x10, R2 ;  /* 0x0000001005028825 */ /* 0x001fca00078e0002 */
[----:B------:R4:W-:Y:S02]  /*90750*/  @!P0 STG.E.128 desc[UR6][R2.64], R36 ;  /* 0x0000002402008986 */ /* 0x0009e4000c101d06 */
.L_x_16958:
[----:B------:R-:W-:Y:S05]  /*90760*/  BSYNC B0 ;  /* 0x0000000000007941 */ /* 0x000fea0003800000 */
.L_x_16952:
[----:B------:R-:W-:Y:S05]  /*90770*/  WARPSYNC.ALL ;  /* 0x0000000000007948 */ /* 0x000fea0003800000 */
[----:B------:R-:W-:-:S13]  /*90780*/  ISETP.GE.AND P0, PT, R0, R76, PT ;  /* 0x0000004c0000720c */ /* 0x000fda0003f06270 */
[----:B------:R-:W-:Y:S05]  /*90790*/  @P0 EXIT ;  /* 0x000000000000094d */ /* 0x000fea0003800000 */
[----:B012-4-:R-:W0:Y:S01]  /*907a0*/  LDC.64 R2, c[0x0][0x218] ;  /* 0x00008600ff027b82 */ /* 0x017e220000000a00 */
[----:B------:R-:W-:-:S04]  /*907b0*/  IMAD.IADD R77, R77, 0x1, R0 ;  /* 0x000000014d4d7824 */ /* 0x000fc800078e0200 */
[----:B0-----:R-:W-:-:S05]  /*907c0*/  IMAD.WIDE.U32 R2, R77, 0x10, R2 ;  /* 0x000000104d027825 */ /* 0x001fca00078e0002 */
[----:B------:R-:W-:Y:S01]  /*907d0*/  STG.E.128 desc[UR6][R2.64], R32 ;  /* 0x0000002002007986 */ /* 0x000fe2000c101d06 */
[----:B------:R-:W-:Y:S05]  /*907e0*/  EXIT ;  /* 0x000000000000794d */ /* 0x000fea0003800000 */
        .weak           $__internal_29_$__cuda_sm20_div_rn_f64_full
        .type           $__internal_29_$__cuda_sm20_div_rn_f64_full,@function
        .size           $__internal_29_$__cuda_sm20_div_rn_f64_full,($__internal_30_$__cuda_sm20_dsqrt_rn_f64_mediumpath_v1 - $__internal_29_$__cuda_sm20_div_rn_f64_full)
$__internal_29_$__cuda_sm20_div_rn_f64_full:
[C---:B------:R-:W-:Y:S01]  /*907f0*/  FSETP.GEU.AND P0, PT, |R11|.reuse, 1.469367938527859385e-39, PT ;  /* 0x001000000b00780b */ /* 0x040fe20003f0e200 */
[----:B------:R-:W-:Y:S01]  /*90800*/  IMAD.MOV.U32 R12, RZ, RZ, R10 ;  /* 0x000000ffff0c7224 */ /* 0x000fe200078e000a */
[----:B------:R-:W-:Y:S01]  /*90810*/  LOP3.LUT R6, R11, 0x800fffff, RZ, 0xc0, !PT ;  /* 0x800fffff0b067812 */ /* 0x000fe200078ec0ff */
[----:B------:R-:W-:Y:S01]  /*90820*/  IMAD.MOV.U32 R25, RZ, RZ, 0x1ca00000 ;  /* 0x1ca00000ff197424 */ /* 0x000fe200078e00ff */
[C---:B------:R-:W-:Y:S01]  /*90830*/  FSETP.GEU.AND P1, PT, |R9|.reuse, 1.469367938527859385e-39, PT ;  /* 0x001000000900780b */ /* 0x040fe20003f2e200 */
[----:B------:R-:W-:Y:S01]  /*90840*/  BSSY B0, `(.L_x_16959) ;  /* 0x0000058000007945 */ /* 0x000fe20003800000 */
[----:B------:R-:W-:Y:S01]  /*90850*/  LOP3.LUT R13, R6, 0x3ff00000, RZ, 0xfc, !PT ;  /* 0x3ff00000060d7812 */ /* 0x000fe200078efcff */
[----:B------:R-:W-:Y:S01]  /*90860*/  IMAD.MOV.U32 R6, RZ, RZ, 0x1 ;  /* 0x00000001ff067424 */ /* 0x000fe200078e00ff */
[----:B------:R-:W-:Y:S02]  /*90870*/  LOP3.LUT R20, R9, 0x7ff00000, RZ, 0xc0, !PT ;  /* 0x7ff0000009147812 */ /* 0x000fe400078ec0ff */
[----:B------:R-:W-:-:S02]  /*90880*/  LOP3.LUT R18, R11, 0x7ff00000, RZ, 0xc0, !PT ;  /* 0x7ff000000b127812 */ /* 0x000fc400078ec0ff */
[----:B------:R-:W-:Y:S01]  /*90890*/  MOV R21, R20 ;  /* 0x0000001400157202 */ /* 0x000fe20000000f00 */
[----:B------:R-:W-:Y:S01]  /*908a0*/  @!P0 DMUL R12, R10, 8.98846567431157953865e+307 ;  /* 0x7fe000000a0c8828 */ /* 0x000fe20000000000 */
[----:B------:R-:W-:-:S03]  /*908b0*/  ISETP.GE.U32.AND P3, PT, R20, R18, PT ;  /* 0x000000121400720c */ /* 0x000fc60003f66070 */
[----:B------:R-:W-:Y:S01]  /*908c0*/  @!P1 LOP3.LUT R16, R11, 0x7ff00000, RZ, 0xc0, !PT ;  /* 0x7ff000000b109812 */ /* 0x000fe200078ec0ff */
[----:B------:R-:W-:Y:S01]  /*908d0*/  @!P1 IMAD.MOV.U32 R22, RZ, RZ, RZ ;  /* 0x000000ffff169224 */ /* 0x000fe200078e00ff */
[----:B------:R-:W0:Y:S02]  /*908e0*/  MUFU.RCP64H R7, R13 ;  /* 0x0000000d00077308 */ /* 0x000e240000001800 */
[----:B------:R-:W-:Y:S01]  /*908f0*/  @!P1 ISETP.GE.U32.AND P2, PT, R20, R16, PT ;  /* 0x000000101400920c */ /* 0x000fe20003f46070 */
[----:B0-----:R-:W-:-:S08]  /*90900*/  DFMA R14, R6, -R12, 1 ;  /* 0x3ff00000060e742b */ /* 0x001fd0000000080c */
[----:B------:R-:W-:-:S08]  /*90910*/  DFMA R14, R14, R14, R14 ;  /* 0x0000000e0e0e722b */ /* 0x000fd0000000000e */
[----:B------:R-:W-:Y:S01]  /*90920*/  DFMA R14, R6, R14, R6 ;  /* 0x0000000e060e722b */ /* 0x000fe20000000006 */
[C---:B------:R-:W-:Y:S02]  /*90930*/  @!P1 SEL R6, R25.reuse, 0x63400000, !P2 ;  /* 0x6340000019069807 */ /* 0x040fe40005000000 */
[----:B------:R-:W-:Y:S02]  /*90940*/  SEL R7, R25, 0x63400000, !P3 ;  /* 0x6340000019077807 */ /* 0x000fe40005800000 */
[--C-:B------:R-:W-:Y:S02]  /*90950*/  @!P1 LOP3.LUT R6, R6, 0x80000000, R9.reuse, 0xf8, !PT ;  /* 0x8000000006069812 */ /* 0x100fe400078ef809 */
[----:B------:R-:W-:Y:S01]  /*90960*/  LOP3.LUT R7, R7, 0x800fffff, R9, 0xf8, !PT ;  /* 0x800fffff07077812 */ /* 0x000fe200078ef809 */
[----:B------:R-:W-:Y:S01]  /*90970*/  DFMA R16, R14, -R12, 1 ;  /* 0x3ff000000e10742b */ /* 0x000fe2000000080c */
[----:B------:R-:W-:Y:S01]  /*90980*/  @!P1 LOP3.LUT R23, R6, 0x100000, RZ, 0xfc, !PT ;  /* 0x0010000006179812 */ /* 0x000fe200078efcff */
[----:B------:R-:W-:-:S06]  /*90990*/  IMAD.MOV.U32 R6, RZ, RZ, R8 ;  /* 0x000000ffff067224 */ /* 0x000fcc00078e0008 */
[----:B------:R-:W-:Y:S02]  /*909a0*/  @!P1 DFMA R6, R6, 2, -R22 ;  /* 0x400000000606982b */ /* 0x000fe40000000816 */
[----:B------:R-:W-:Y:S01]  /*909b0*/  DFMA R14, R14, R16, R14 ;  /* 0x000000100e0e722b */ /* 0x000fe2000000000e */
[----:B------:R-:W-:Y:S01]  /*909c0*/  IMAD.MOV.U32 R22, RZ, RZ, R18 ;  /* 0x000000ffff167224 */ /* 0x000fe200078e0012 */
[----:B------:R-:W-:-:S05]  /*909d0*/  @!P0 LOP3.LUT R22, R13, 0x7ff00000, RZ, 0xc0, !PT ;  /* 0x7ff000000d168812 */ /* 0x000fca00078ec0ff */
[----:B------:R-:W-:Y:S01]  /*909e0*/  VIADD R24, R22, 0xffffffff ;  /* 0xffffffff16187836 */ /* 0x000fe20000000000 */
[----:B------:R-:W-:Y:S01]  /*909f0*/  @!P1 LOP3.LUT R21, R7, 0x7ff00000, RZ, 0xc0, !PT ;  /* 0x7ff0000007159812 */ /* 0x000fe200078ec0ff */
[----:B------:R-:W-:-:S04]  /*90a00*/  DMUL R16, R14, R6 ;  /* 0x000000060e107228 */ /* 0x000fc80000000000 */
[----:B------:R-:W-:-:S04]  /*90a10*/  VIADD R23, R21, 0xffffffff ;  /* 0xffffffff15177836 */ /* 0x000fc80000000000 */
[----:B------:R-:W-:Y:S01]  /*90a20*/  DFMA R18, R16, -R12, R6 ;  /* 0x8000000c1012722b */ /* 0x000fe20000000006 */
[----:B------:R-:W-:-:S04]  /*90a30*/  ISETP.GT.U32.AND P0, PT, R23, 0x7feffffe, PT ;  /* 0x7feffffe1700780c */ /* 0x000fc80003f04070 */
[----:B------:R-:W-:-:S03]  /*90a40*/  ISETP.GT.U32.OR P0, PT, R24, 0x7feffffe, P0 ;  /* 0x7feffffe1800780c */ /* 0x000fc60000704470 */
[----:B------:R-:W-:-:S10]  /*90a50*/  DFMA R14, R14, R18, R16 ;  /* 0x000000120e0e722b */ /* 0x000fd40000000010 */
        /* <DEDUP_REMOVED lines=18> */
[C---:B------:R-:W-:Y:S01]  /*90b80*/  IADD3 R11, -R18.reuse, RZ, RZ ;  /* 0x000000ff120b7210 */ /* 0x040fe20007ffe1ff */
[----:B------:R-:W-:Y:S01]  /*90b90*/  IMAD.MOV.U32 R10, RZ, RZ, RZ ;  /* 0x000000ffff0a7224 */ /* 0x000fe200078e00ff */
[----:B------:R-:W-:Y:S01]  /*90ba0*/  DMUL.RP R8, R14, R8 ;  /* 0x000000080e087228 */ /* 0x000fe20000008000 */
[----:B------:R-:W-:-:S04]  /*90bb0*/  IADD3 R7, -R18, -0x43300000, RZ ;  /* 0xbcd0000012077810 */ /* 0x000fc80007ffe1ff */
[----:B------:R-:W-:-:S05]  /*90bc0*/  DFMA R10, R16, -R10, R14 ;  /* 0x8000000a100a722b */ /* 0x000fca000000000e */
[----:B------:R-:W-:-:S05]  /*90bd0*/  LOP3.LUT R6, R9, R6, RZ, 0x3c, !PT ;  /* 0x0000000609067212 */ /* 0x000fca00078e3cff */
[----:B------:R-:W-:-:S04]  /*90be0*/  FSETP.NEU.AND P0, PT, |R11|, R7, PT ;  /* 0x000000070b00720b */ /* 0x000fc80003f0d200 */
[----:B------:R-:W-:Y:S02]  /*90bf0*/  FSEL R7, R8, R16, !P0 ;  /* 0x0000001008077208 */ /* 0x000fe40004000000 */
[----:B------:R-:W-:-:S03]  /*90c00*/  FSEL R6, R6, R17, !P0 ;  /* 0x0000001106067208 */ /* 0x000fc60004000000 */
[----:B------:R-:W-:Y:S02]  /*90c10*/  IMAD.MOV.U32 R16, RZ, RZ, R7 ;  /* 0x000000ffff107224 */ /* 0x000fe400078e0007 */
[----:B------:R-:W-:Y:S01]  /*90c20*/  IMAD.MOV.U32 R17, RZ, RZ, R6 ;  /* 0x000000ffff117224 */ /* 0x000fe200078e0006 */
[----:B------:R-:W-:Y:S06]  /*90c30*/  BRA `(.L_x_16961) ;  /* 0x0000000000607947 */ /* 0x000fec0003800000 */
.L_x_16960:
        /* <DEDUP_REMOVED lines=13> */
[----:B------:R-:W-:Y:S01]  /*90d10*/  @P0 MOV R16, RZ ;  /* 0x000000ff00100202 */ /* 0x000fe20000000f00 */
[----:B------:R-:W-:Y:S02]  /*90d20*/  @!P0 IMAD.MOV.U32 R17, RZ, RZ, R7 ;  /* 0x000000ffff118224 */ /* 0x000fe400078e0007 */
[----:B------:R-:W-:Y:S01]  /*90d30*/  @P0 IMAD.MOV.U32 R17, RZ, RZ, R6 ;  /* 0x000000ffff110224 */ /* 0x000fe200078e0006 */
[----:B------:R-:W-:Y:S06]  /*90d40*/  BRA `(.L_x_16961) ;  /* 0x00000000001c7947 */ /* 0x000fec0003800000 */
.L_x_16963:
[----:B------:R-:W-:Y:S01]  /*90d50*/  LOP3.LUT R6, R11, 0x80000, RZ, 0xfc, !PT ;  /* 0x000800000b067812 */ /* 0x000fe200078efcff */
[----:B------:R-:W-:-:S04]  /*90d60*/  IMAD.MOV.U32 R16, RZ, RZ, R10 ;  /* 0x000000ffff107224 */ /* 0x000fc800078e000a */
[----:B------:R-:W-:Y:S01]  /*90d70*/  IMAD.MOV.U32 R17, RZ, RZ, R6 ;  /* 0x000000ffff117224 */ /* 0x000fe200078e0006 */
[----:B------:R-:W-:Y:S06]  /*90d80*/  BRA `(.L_x_16961) ;  /* 0x00000000000c7947 */ /* 0x000fec0003800000 */
.L_x_16962:
[----:B------:R-:W-:Y:S01]  /*90d90*/  LOP3.LUT R6, R9, 0x80000, RZ, 0xfc, !PT ;  /* 0x0008000009067812 */ /* 0x000fe200078efcff */
[----:B------:R-:W-:-:S04]  /*90da0*/  IMAD.MOV.U32 R16, RZ, RZ, R8 ;  /* 0x000000ffff107224 */ /* 0x000fc800078e0008 */
[----:B------:R-:W-:-:S07]  /*90db0*/  IMAD.MOV.U32 R17, RZ, RZ, R6 ;  /* 0x000000ffff117224 */ /* 0x000fce00078e0006 */
.L_x_16961:
[----:B------:R-:W-:Y:S05]  /*90dc0*/  BSYNC B0 ;  /* 0x0000000000007941 */ /* 0x000fea0003800000 */
.L_x_16959:
[----:B------:R-:W-:Y:S02]  /*90dd0*/  IMAD.MOV.U32 R6, RZ, RZ, R0 ;  /* 0x000000ffff067224 */ /* 0x000fe400078e0000 */
[----:B------:R-:W-:-:S04]  /*90de0*/  IMAD.MOV.U32 R7, RZ, RZ, 0x0 ;  /* 0x00000000ff077424 */ /* 0x000fc800078e00ff */
[----:B------:R-:W-:Y:S05]  /*90df0*/  RET.REL.NODEC R6 `(_ZN2at6native29vectorized_elementwise_kernelILi2EZZZNS0_17acosh_kernel_cudaERNS_18TensorIteratorBaseEENKUlvE_clEvENKUlvE_clEvEUlN3c107complexIdEEE_St5arrayIPcLm2EEEEviT0_T1_) ;  /* 0xfffff6f006807950 */ /* 0x000fea0003c3ffff */
        .weak           $__internal_30_$__cuda_sm20_dsqrt_rn_f64_mediumpath_v1
        .type           $__internal_30_$__cuda_sm20_dsqrt_rn_f64_mediumpath_v1,@function
        .size           $__internal_30_$__cuda_sm20_dsqrt_rn_f64_mediumpath_v1,(.L_x_21035 - $__internal_30_$__cuda_sm20_dsqrt_rn_f64_mediumpath_v1)
$__internal_30_$__cuda_sm20_dsqrt_rn_f64_mediumpath_v1:
[----:B------:R-:W-:Y:S01]  /*90e00*/  ISETP.GE.U32.AND P0, PT, R10, -0x3400000, PT ;  /* 0xfcc000000a00780c */ /* 0x000fe20003f06070 */
[----:B------:R-:W-:Y:S01]  /*90e10*/  BSSY B0, `(.L_x_16964) ;  /* 0x0000026000007945 */ /* 0x000fe20003800000 */
[----:B------:R-:W-:Y:S01]  /*90e20*/  MOV R10, R14 ;  /* 0x0000000e000a7202 */ /* 0x000fe20000000f00 */
[----:B------:R-:W-:Y:S02]  /*90e30*/  IMAD.MOV.U32 R14, RZ, RZ, R0 ;  /* 0x000000ffff0e7224 */ /* 0x000fe400078e0000 */
[----:B------:R-:W-:-:S08]  /*90e40*/  IMAD.MOV.U32 R15, RZ, RZ, R7 ;  /* 0x000000ffff0f7224 */ /* 0x000fd000078e0007 */
        /* <DEDUP_REMOVED lines=9> */
.L_x_16965:
        /* <DEDUP_REMOVED lines=9> */
[----:B------:R-:W-:Y:S01]  /*90f70*/  IMAD.MOV.U32 R8, RZ, RZ, RZ ;  /* 0x000000ffff087224 */ /* 0x000fe200078e00ff */
[----:B------:R-:W-:Y:S01]  /*90f80*/  MOV R13, 0x3fd80000 ;  /* 0x3fd80000000d7802 */ /* 0x000fe20000000f00 */
[----:B------:R-:W-:-:S03]  /*90f90*/  IMAD.MOV.U32 R12, RZ, RZ, 0x0 ;  /* 0x00000000ff0c7424 */ /* 0x000fc600078e00ff */
        /* <DEDUP_REMOVED lines=12> */
.L_x_16967:
[----:B------:R-:W-:-:S11]  /*91060*/  DADD R8, R10, R10 ;  /* 0x000000000a087229 */ /* 0x000fd6000000000a */
.L_x_16966:
[----:B------:R-:W-:Y:S05]  /*91070*/  BSYNC B0 ;  /* 0x0000000000007941 */ /* 0x000fea0003800000 */
.L_x_16964:
[----:B------:R-:W-:Y:S02]  /*91080*/  IMAD.MOV.U32 R0, RZ, RZ, R8 ;  /* 0x000000ffff007224 */ /* 0x000fe400078e0008 */
[----:B------:R-:W-:Y:S02]  /*91090*/  IMAD.MOV.U32 R7, RZ, RZ, R9 ;  /* 0x000000ffff077224 */ /* 0x000fe400078e0009 */
[----:B------:R-:W-:Y:S02]  /*910a0*/  IMAD.MOV.U32 R8, RZ, RZ, R6 ;  /* 0x000000ffff087224 */ /* 0x000fe400078e0006 */
[----:B------:R-:W-:-:S04]  /*910b0*/  IMAD.MOV.U32 R9, RZ, RZ, 0x0 ;  /* 0x00000000ff097424 */ /* 0x000fc800078e00ff */
[----:B------:R-:W-:Y:S05]  /*910c0*/  RET.REL.NODEC R8 `(_ZN2at6native29vectorized_elementwise_kernelILi2EZZZNS0_17acosh_kernel_cudaERNS_18TensorIteratorBaseEENKUlvE_clEvENKUlvE_clEvEUlN3c107complexIdEEE_St5arrayIPcLm2EEEEviT0_T1_) ;  /* 0xfffff6ec08cc7950 */ /* 0x000fea0003c3ffff */
.L_x_16968:
        /* <DEDUP_REMOVED lines=11> */
.L_x_21035:


//--------------------- .text._ZN2at6native29vectorized_elementwise_kernelILi4EZZZNS0_17acosh_kernel_cudaERNS_18TensorIteratorBaseEENKUlvE_clEvENKUlvE_clEvEUlN3c107complexIdEEE_St5arrayIPcLm2EEEEviT0_T1_ --------------------------
	.section	.text._ZN2at6native29vectorized_elementwise_kernelILi4EZZZNS0_17acosh_kernel_cudaERNS_18TensorIteratorBaseEENKUlvE_clEvENKUlvE_clEvEUlN3c107complexIdEEE_St5arrayIPcLm2EEEEviT0_T1_,"ax",@progbits
	.align	128
        .global         _ZN2at6native29vectorized_elementwise_kernelILi4EZZZNS0_17acosh_kernel_cudaERNS_18TensorIteratorBaseEENKUlvE_clEvENKUlvE_clEvEUlN3c107complexIdEEE_St5arrayIPcLm2EEEEviT0_T1_
        .type           _ZN2at6native29vectorized_elementwise_kernelILi4EZZZNS0_17acosh_kernel_cudaERNS_18TensorIteratorBaseEENKUlvE_clEvENKUlvE_clEvEUlN3c107complexIdEEE_St5arrayIPcLm2EEEEviT0_T1_,@function
        .size           _ZN2at6native29vectorized_elementwise_kernelILi4EZZZNS0_17acosh_kernel_cudaERNS_18TensorIteratorBaseEENKUlvE_clEvENKUlvE_clEvEUlN3c107complexIdEEE_St5arrayIPcLm2EEEEviT0_T1_,(.L_x_21037 - _ZN2at6native29vectorized_elementwise_kernelILi4EZZZNS0_17acosh_kernel_cudaERNS_18TensorIteratorBaseEENKUlvE_clEvENKUlvE_clEvEUlN3c107complexIdEEE_St5arrayIPcLm2EEEEviT0_T1_)
        .other          _ZN2at6native29vectorized_elementwise_kernelILi4EZZZNS0_17acosh_kernel_cudaERNS_18TensorIteratorBaseEENKUlvE_clEvENKUlvE_clEvEUlN3c107complexIdEEE_St5arrayIPcLm2EEEEviT0_T1_,@"STO_CUDA_ENTRY STV_DEFAULT"
_ZN2at6native29vectorized_elementwise_kernelILi4EZZZNS0_17acosh_kernel_cudaERNS_18TensorIteratorBaseEENKUlvE_clEvENKUlvE_clEvEUlN3c107complexIdEEE_St5arrayIPcLm2EEEEviT0_T1_:
.text._ZN2at6native29vectorized_elementwise_kernelILi4EZZZNS0_17acosh_kernel_cudaERNS_18TensorIteratorBaseEENKUlvE_clEvENKUlvE_clEvEUlN3c107complexIdEEE_St5arrayIPcLm2EEEEviT0_T1_:
        /* <DEDUP_REMOVED lines=164> */
[----:B-----5:R-:W-:Y:S05]  /*0a40*/  CALL.REL.NOINC `($__internal_32_$__cuda_sm20_dsqrt_rn_f64_mediumpath_v1) ;  /* 0x0000090000ec7944 */ /* 0x020fea0003c00000 */
[----:B------:R-:W-:Y:S02]  /*0a50*/  IMAD.MOV.U32 R12, RZ, RZ, R0 ;  /* 0x000000ffff0c7224 */ /* 0x000fe400078e0000 */
[----:B------:R-:W-:-:S07]  /*0a60*/  IMAD.MOV.U32 R13, RZ, RZ, R7 ;  /* 0x000000ffff0d7224 */ /* 0x000fce00078e0007 */
.L_x_16978:
[----:B------:R-:W-:Y:S05]  /*0a70*/  BSYNC B3 ;  /* 0x0000000000037941 */ /* 0x000fea0003800000 */
.L_x_16977:
        /* <DEDUP_REMOVED lines=81> */
.L_x_16976:
        /* <DEDUP_REMOVED lines=33> */
[----:B-----5:R-:W-:Y:S05]  /*11a0*/  CALL.REL.NOINC `($__internal_31_$__cuda_sm20_div_rn_f64_full) ;  /* 0x000008f400907944 */ /* 0x020fea0003c00000 */
.L_x_16986:
[----:B------:R-:W-:Y:S05]  /*11b0*/  BSYNC B4 ;  /* 0x0000000000047941 */ /* 0x000fea0003800000 */
.L_x_16985:
[----:B------:R-:W-:Y:S01]  /*11c0*/  IMAD.MOV.U32 R26, RZ, RZ, R16 ;  /* 0x000000ffff1a7224 */ /* 0x000fe200078e0010 */
[----:B------:R-:W-:Y:S01]  /*11d0*/  MOV R27, R17 ;  /* 0x00000011001b7202 */ /* 0x000fe20000000f00 */
[----:B------:R-:W-:Y:S06]  /*11e0*/  BRA `(.L_x_16984) ;  /* 0x0000000000047947 */ /* 0x000fec0003800000 */
.L_x_16983:
[----:B------:R-:W-:-:S11]  /*11f0*/  DADD R26, -R64, R68 ;  /* 0x00000000401a7229 */ /* 0x000fd60000000144 */
.L_x_16984:
[----:B------:R-:W-:Y:S05]  /*1200*/  BSYNC B3 ;  /* 0x0000000000037941 */ /* 0x000fea0003800000 */
.L_x_16982:
        /* <DEDUP_REMOVED lines=29> */
.L_x_16991:
[----:B------:R-:W-:Y:S05]  /*13e0*/  BSYNC B4 ;  /* 0x0000000000047941 */ /* 0x000fea0003800000 */
.L_x_16990:
[----:B------:R-:W-:Y:S05]  /*13f0*/  BRA `(.L_x_16989) ;  /* 0x0000000000047947 */ /* 0x000fea0003800000 */
.L_x_16988:
[----:B------:R-:W-:-:S11]  /*1400*/  DADD R16, R70, -R10 ;  /* 0x0000000046107229 */ /* 0x000fd6000000080a */
.L_x_16989:
[----:B------:R-:W-:Y:S05]  /*1410*/  BSYNC B3 ;  /* 0x0000000000037941 */ /* 0x000fea0003800000 */
.L_x_16987:
        /* <DEDUP_REMOVED lines=26> */
[----:B-----5:R-:W-:Y:S05]  /*15c0*/  CALL.REL.NOINC `($__internal_32_$__cuda_sm20_dsqrt_rn_f64_mediumpath_v1) ;  /* 0x000008f8000c7944 */ /* 0x020fea0003c00000 */
[----:B------:R-:W-:Y:S02]  /*15d0*/  IMAD.MOV.U32 R12, RZ, RZ, R0 ;  /* 0x000000ffff0c7224 */ /* 0x000fe400078e0000 */
[----:B------:R-:W-:-:S07]  /*15e0*/  IMAD.MOV.U32 R13, RZ, RZ, R7 ;  /* 0x000000ffff0d7224 */ /* 0x000fce00078e0007 */
.L_x_16993:
[----:B------:R-:W-:Y:S05]  /*15f0*/  BSYNC B3 ;  /* 0x0000000000037941 */ /* 0x000fea0003800000 */
.L_x_16992:
        /* <DEDUP_REMOVED lines=85> */
.L_x_16994:
        /* <DEDUP_REMOVED lines=19> */
[----:B-----5:R-:W-:Y:S05]  /*1c80*/  CALL.REL.NOINC `($__internal_31_$__cuda_sm20_div_rn_f64_full) ;  /* 0x000008e800d87944 */ /* 0x020fea0003c00000 */
.L_x_16996:
[----:B------:R-:W-:Y:S05]  /*1c90*/  BSYNC B3 ;  /* 0x0000000000037941 */ /* 0x000fea0003800000 */
.L_x_16995:
        /* <DEDUP_REMOVED lines=30> */
.L_x_16981:
        /* <DEDUP_REMOVED lines=21> */
[----:B-----5:R-:W-:Y:S05]  /*1fd0*/  CALL.REL.NOINC `($__internal_32_$__cuda_sm20_dsqrt_rn_f64_mediumpath_v1) ;  /* 0x000008ec00887944 */ /* 0x020fea0003c00000 */
[----:B------:R-:W-:Y:S01]  /*1fe0*/  IMAD.MOV.U32 R26, RZ, RZ, R0 ;  /* 0x000000ffff1a7224 */ /* 0x000fe200078e0000 */
[----:B------:R-:W-:-:S07]  /*1ff0*/  MOV R27, R7 ;  /* 0x00000007001b7202 */ /* 0x000fce0000000f00 */
.L_x_16999:
[----:B------:R-:W-:Y:S05]  /*2000*/  BSYNC B3 ;  /* 0x0000000000037941 */ /* 0x000fea0003800000 */
.L_x_16998:
        /* <DEDUP_REMOVED lines=25> */
.L_x_17002:
[----:B------:R-:W-:Y:S05]  /*21a0*/  BSYNC B3 ;  /* 0x0000000000037941 */ /* 0x000fea0003800000 */
.L_x_17001:
        /* <DEDUP_REMOVED lines=30> */
.L_x_17000:
        /* <DEDUP_REMOVED lines=75> */
.L_x_17003:
[----:B------:R-:W-:Y:S01]  /*2840*/  IMAD.MOV.U32 R6, RZ, RZ, 0x0 ;  /* 0x00000000ff067424 */ /* 0x000fe200078e00ff */
[----:B------:R-:W-:Y:S01]  /*2850*/  FSETP.NEU.FTZ.AND P0, PT, R9, RZ, PT ;  /* 0x000000ff0900720b */ /* 0x000fe20003f1d000 */
[----:B------:R-:W-:-:S06]  /*2860*/  IMAD.MOV.U32 R7, RZ, RZ, 0x7ff00000 ;  /* 0x7ff00000ff077424 */ /* 0x000fcc00078e00ff */
[----:B------:R-:W-:-:S10]  /*2870*/  DFMA R6, R8, R6, +INF ;  /* 0x7ff000000806742b */ /* 0x000fd40000000006 */
[----:B------:R-:W-:Y:S02]  /*2880*/  FSEL R50, R6, RZ, P0 ;  /* 0x000000ff06327208 */ /* 0x000fe40000000000 */
[----:B------:R-:W-:Y:S01]  /*2890*/  FSEL R51, R7, -QNAN , P0 ;  /* 0xfff0000007337808 */ /* 0x000fe20000000000 */
[----:B------:R-:W-:Y:S06]  /*28a0*/  BRA `(.L_x_16979) ;  /* 0x0000000400287947 */ /* 0x000fec0003800000 */
.L_x_16997:
        /* <DEDUP_REMOVED lines=25> */
.L_x_17005:
[----:B------:R-:W-:Y:S05]  /*2a40*/  BSYNC B3 ;  /* 0x0000000000037941 */ /* 0x000fea0003800000 */
.L_x_17004:
        /* <DEDUP_REMOVED lines=20> */
[----:B-----5:R-:W-:Y:S05]  /*2b90*/  CALL.REL.NOINC `($__internal_31_$__cuda_sm20_div_rn_f64_full) ;  /* 0x000008dc00147944 */ /* 0x020fea0003c00000 */
.L_x_17007:
[----:B------:R-:W-:Y:S05]  /*2ba0*/  BSYNC B3 ;  /* 0x0000000000037941 */ /* 0x000fea0003800000 */
.L_x_17006:
[----:B------:R-:W-:Y:S02]  /*2bb0*/  IMAD.MOV.U32 R50, RZ, RZ, R16 ;  /* 0x000000ffff327224 */ /* 0x000fe400078e0010 */
[----:B------:R-:W-:Y:S01]  /*2bc0*/  IMAD.MOV.U32 R51, RZ, RZ, R17 ;  /* 0x000000ffff337224 */ /* 0x000fe200078e0011 */
[----:B------:R-:W-:Y:S06]  /*2bd0*/  BRA `(.L_x_16979) ;  /* 0x00000000005c7947 */ /* 0x000fec0003800000 */
.L_x_16980:
        /* <DEDUP_REMOVED lines=19> */
[----:B-----5:R-:W-:Y:S05]  /*2d10*/  CALL.REL.NOINC `($__internal_32_$__cuda_sm20_dsqrt_rn_f64_mediumpath_v1) ;  /* 0x000008e000387944 */ /* 0x020fea0003c00000 */
[----:B------:R-:W-:Y:S01]  /*2d20*/  MOV R50, R0 ;  /* 0x0000000000327202 */ /* 0x000fe20000000f00 */
[----:B------:R-:W-:-:S07]  /*2d30*/  IMAD.MOV.U32 R51, RZ, RZ, R7 ;  /* 0x000000ffff337224 */ /* 0x000fce00078e0007 */
.L_x_17008:
[----:B------:R-:W-:Y:S05]  /*2d40*/  BSYNC B3 ;  /* 0x0000000000037941 */ /* 0x000fea0003800000 */
.L_x_16979:
[----:B------:R-:W-:Y:S05]  /*2d50*/  BSYNC B2 ;  /* 0x0000000000027941 */ /* 0x000fea0003800000 */
.L_x_16975:
        /* <DEDUP_REMOVED lines=23> */
[----:B-----5:R-:W-:Y:S05]  /*2ed0*/  CALL.REL.NOINC `($__internal_31_$__cuda_sm20_div_rn_f64_full) ;  /* 0x000008d800447944 */ /* 0x020fea0003c00000 */
[----:B------:R-:W-:Y:S02]  /*2ee0*/  IMAD.MOV.U32 R26, RZ, RZ, R16 ;  /* 0x000000ffff1a7224 */ /* 0x000fe400078e0010 */
[----:B------:R-:W-:-:S07]  /*2ef0*/  IMAD.MOV.U32 R27, RZ, RZ, R17 ;  /* 0x000000ffff1b7224 */ /* 0x000fce00078e0011 */
.L_x_17012:
[----:B------:R-:W-:Y:S05]  /*2f00*/  BSYNC B3 ;  /* 0x0000000000037941 */ /* 0x000fea0003800000 */
.L_x_17011:
        /* <DEDUP_REMOVED lines=39> */
.L_x_17020:
[----:B------:R-:W-:Y:S05]  /*3180*/  BSYNC B4 ;  /* 0x0000000000047941 */ /* 0x000fea0003800000 */
.L_x_17019:
[----:B------:R-:W-:Y:S02]  /*3190*/  IMAD.MOV.U32 R72, RZ, RZ, R16 ;  /* 0x000000ffff487224 */ /* 0x000fe400078e0010 */
[----:B------:R-:W-:Y:S01]  /*31a0*/  IMAD.MOV.U32 R73, RZ, RZ, R17 ;  /* 0x000000ffff497224 */ /* 0x000fe200078e0011 */
[----:B------:R-:W-:Y:S06]  /*31b0*/  BRA `(.L_x_17018) ;  /* 0x0000000000047947 */ /* 0x000fec0003800000 */
.L_x_17017:
[----:B------:R-:W-:-:S11]  /*31c0*/  DADD R72, -R64, R68 ;  /* 0x0000000040487229 */ /* 0x000fd60000000144 */
.L_x_17018:
[----:B------:R-:W-:Y:S05]  /*31d0*/  BSYNC B3 ;  /* 0x0000000000037941 */ /* 0x000fea0003800000 */
.L_x_17016:
        /* <DEDUP_REMOVED lines=26> */
.L_x_17025:
[----:B------:R-:W-:Y:S05]  /*3380*/  BSYNC B4 ;  /* 0x0000000000047941 */ /* 0x000fea0003800000 */
.L_x_17024:
[----:B------:R-:W-:Y:S02]  /*3390*/  IMAD.MOV.U32 R4, RZ, RZ, R16 ;  /* 0x000000ffff047224 */ /* 0x000fe400078e0010 */
[----:B------:R-:W-:Y:S01]  /*33a0*/  IMAD.MOV.U32 R5, RZ, RZ, R17 ;  /* 0x000000ffff057224 */ /* 0x000fe200078e0011 */
[----:B------:R-:W-:Y:S06]  /*33b0*/  BRA `(.L_x_17023) ;  /* 0x0000000000047947 */ /* 0x000fec0003800000 */
.L_x_17022:
[----:B------:R-:W-:-:S11]  /*33c0*/  DADD R4, -R66, R70 ;  /* 0x0000000042047229 */ /* 0x000fd60000000146 */
.L_x_17023:
[----:B------:R-:W-:Y:S05]  /*33d0*/  BSYNC B3 ;  /* 0x0000000000037941 */ /* 0x000fea0003800000 */
.L_x_17021:
        /* <DEDUP_REMOVED lines=29> */
.L_x_17027:
[----:B------:R-:W-:Y:S05]  /*35b0*/  BSYNC B3 ;  /* 0x0000000000037941 */ /* 0x000fea0003800000 */
.L_x_17026:
[----:B------:R-:W-:Y:S01]  /*35c0*/  PLOP3.LUT P0, PT, PT, PT, PT, 0x80, 0x0 ;  /* 0x000000000000781c */ /* 0x000fe20003f0f070 */
[----:B------:R-:W-:-:S12]  /*35d0*/  BRA `(.L_x_17013) ;  /* 0x0000000800587947 */ /* 0x000fd80003800000 */
.L_x_17015:
        /* <DEDUP_REMOVED lines=29> */
.L_x_17030:
[----:B------:R-:W-:Y:S05]  /*37b0*/  BSYNC B3 ;  /* 0x0000000000037941 */ /* 0x000fea0003800000 */
.L_x_17029:
[----:B------:R-:W-:Y:S01]  /*37c0*/  PLOP3.LUT P0, PT, PT, PT, PT, 0x80, 0x0 ;  /* 0x000000000000781c */ /* 0x000fe20003f0f070 */
[----:B------:R-:W-:-:S12]  /*37d0*/  BRA `(.L_x_17013) ;  /* 0x0000000400d87947 */ /* 0x000fd80003800000 */
.L_x_17028:
        /* <DEDUP_REMOVED lines=27> */
[----:B-----5:R-:W-:Y:S05]  /*3990*/  CALL.REL.NOINC `($__internal_32_$__cuda_sm20_dsqrt_rn_f64_mediumpath_v1) ;  /* 0x000008d400187944 */ /* 0x020fea0003c00000 */
[----:B------:R-:W-:-:S07]  /*39a0*/  MOV R6, R0 ;  /* 0x0000000000067202 */ /* 0x000fce0000000f00 */
.L_x_17032:
[----:B------:R-:W-:Y:S05]  /*39b0*/  BSYNC B3 ;  /* 0x0000000000037941 */ /* 0x000fea0003800000 */
.L_x_17031:
        /* <DEDUP_REMOVED lines=21> */
.L_x_17034:
[----:B------:R-:W-:Y:S05]  /*3b10*/  BSYNC B3 ;  /* 0x0000000000037941 */ /* 0x000fea0003800000 */
.L_x_17033:
[----:B------:R-:W-:Y:S01]  /*3b20*/  DMUL R2, R2, 8.11296384146066816958e+31 ;  /* 0x4690000002027828 */ /* 0x000fe20000000000 */
[----:B------:R-:W-:Y:S01]  /*3b30*/  PLOP3.LUT P0, PT, PT, PT, PT, 0x80, 0x0 ;  /* 0x000000000000781c */ /* 0x000fe20003f0f070 */
[----:B------:R-:W-:Y:S02]  /*3b40*/  IMAD.MOV.U32 R4, RZ, RZ, R16 ;  /* 0x000000ffff047224 */ /* 0x000fe400078e0010 */
[----:B------:R-:W-:Y:S01]  /*3b50*/  IMAD.MOV.U32 R5, RZ, RZ, R17 ;  /* 0x000000ffff057224 */ /* 0x000fe200078e0011 */
[----:B------:R-:W-:Y:S09]  /*3b60*/  BRA `(.L_x_17013) ;  /* 0x0000000000f47947 */ /* 0x000ff20003800000 */
.L_x_17014:
        /* <DEDUP_REMOVED lines=22> */
[----:B------:R-:W-:Y:S02]  /*3cd0*/  IMAD.MOV.U32 R16, RZ, RZ, R0 ;  /* 0x000000ffff107224 */ /* 0x000fe400078e0000 */
[----:B------:R-:W-:-:S07]  /*3ce0*/  IMAD.MOV.U32 R17, RZ, RZ, R7 ;  /* 0x000000ffff117224 */ /* 0x000fce00078e0007 */
.L_x_17036:
[----:B------:R-:W-:Y:S05]  /*3cf0*/  BSYNC B3 ;  /* 0x0000000000037941 */ /* 0x000fea0003800000 */
.L_x_17035:
        /* <DEDUP_REMOVED lines=27> */
[----:B-----5:R-:W-:Y:S05]  /*3eb0*/  CALL.REL.NOINC `($__internal_32_$__cuda_sm20_dsqrt_rn_f64_mediumpath_v1) ;  /* 0x000008cc00d07944 */ /* 0x020fea0003c00000 */
[----:B------:R-:W-:-:S07]  /*3ec0*/  IMAD.MOV.U32 R6, RZ, RZ, R0 ;  /* 0x000000ffff067224 */ /* 0x000fce00078e0000 */
.L_x_17038:
[----:B------:R-:W-:Y:S05]  /*3ed0*/  BSYNC B3 ;  /* 0x0000000000037941 */ /* 0x000fea0003800000 */
.L_x_17037:
[----:B------:R-:W-:Y:S01]  /*3ee0*/  DMUL R4, R6, R16 ;  /* 0x0000001006047228 */ /* 0x000fe20000000000 */
[----:B------:R-:W-:Y:S01]  /*3ef0*/  PLOP3.LUT P0, PT, PT, PT, PT, 0x80, 0x0 ;  /* 0x000000000000781c */ /* 0x000fe20003f0f070 */
[----:B------:R-:W-:-:S12]  /*3f00*/  BRA `(.L_x_17013) ;  /* 0x00000000000c7947 */ /* 0x000fd80003800000 */
.L_x_17010:
[----:B------:R-:W-:Y:S01]  /*3f10*/  DMUL R4, R48, 9.00719925474099200000e+15 ;  /* 0x4340000030047828 */ /* 0x000fe20000000000 */
[----:B------:R-:W-:Y:S01]  /*3f20*/  PLOP3.LUT P0, PT, PT, PT, PT, 0x80, 0x0 ;  /* 0x000000000000781c */ /* 0x000fe20003f0f070 */
[----:B------:R-:W-:-:S12]  /*3f30*/  DMUL R2, R2, 9.00719925474099200000e+15 ;  /* 0x4340000002027828 */ /* 0x000fd80000000000 */
.L_x_17013:
[----:B------:R-:W-:Y:S05]  /*3f40*/  BSYNC B2 ;  /* 0x0000000000027941 */ /* 0x000fea0003800000 */
.L_x_17009:
        /* <DEDUP_REMOVED lines=67> */
.L_x_17044:
[----:B------:R-:W-:-:S11]  /*4380*/  DMUL R2, RZ, |R26| ;  /* 0x4000001aff027228 */ /* 0x000fd60000000000 */
.L_x_17045:
[----:B------:R-:W-:Y:S05]  /*4390*/  BSYNC B0 ;  /* 0x0000000000007941 */ /* 0x000fea0003800000 */
.L_x_17043:
        /* <DEDUP_REMOVED lines=11> */
.L_x_17042:
        /* <DEDUP_REMOVED lines=53> */
.L_x_17041:
        /* <DEDUP_REMOVED lines=62> */
.L_x_17049:
[----:B------:R-:W-:-:S11]  /*4b80*/  DMUL R2, RZ, |R26| ;  /* 0x4000001aff027228 */ /* 0x000fd60000000000 */
.L_x_17050:
[----:B------:R-:W-:Y:S05]  /*4b90*/  BSYNC B0 ;  /* 0x0000000000007941 */ /* 0x000fea0003800000 */
.L_x_17048:
        /* <DEDUP_REMOVED lines=11> */
.L_x_17047:
        /* <DEDUP_REMOVED lines=53> */
.L_x_17040:
        /* <DEDUP_REMOVED lines=31> */
[----:B-----5:R-:W-:Y:S05]  /*5190*/  CALL.REL.NOINC `($__internal_31_$__cuda_sm20_div_rn_f64_full) ;  /* 0x000008b400947944 */ /* 0x020fea0003c00000 */
.L_x_17053:
[----:B------:R-:W-:Y:S05]  /*51a0*/  BSYNC B3 ;  /* 0x0000000000037941 */ /* 0x000fea0003800000 */
.L_x_17052:
        /* <DEDUP_REMOVED lines=82> */
.L_x_17055:
[----:B------:R-:W-:Y:S02]  /*56d0*/  FSEL R6, RZ, 3.37028055040000000000e+12, P1 ;  /* 0x54442d18ff067808 */ /* 0x000fe40000800000 */
[----:B------:R-:W-:-:S07]  /*56e0*/  FSEL R7, RZ, 2.1426990032196044922, P1 ;  /* 0x400921fbff077808 */ /* 0x000fce0000800000 */
.L_x_17056:
[----:B------:R-:W-:Y:S05]  /*56f0*/  BSYNC B0 ;  /* 0x0000000000007941 */ /* 0x000fea0003800000 */
.L_x_17054:
[----:B------:R-:W-:Y:S01]  /*5700*/  DADD R2, |R4|, |R2| ;  /* 0x0000000004027229 */ /* 0x000fe20000000602 */
[----:B------:R-:W-:-:S07]  /*5710*/  LOP3.LUT R5, R7, 0x80000000, R5, 0xb8, !PT ;  /* 0x8000000007057812 */ /* 0x000fce00078eb805 */
[----:B------:R-:W-:-:S06]  /*5720*/  DSETP.GTU.AND P0, PT, |R2|, +INF , PT ;  /* 0x7ff000000200742a */ /* 0x000fcc0003f0c200 */
[----:B------:R-:W-:Y:S02]  /*5730*/  FSEL R2, R2, R6, P0 ;  /* 0x0000000602027208 */ /* 0x000fe40000000000 */
[----:B------:R-:W-:Y:S01]  /*5740*/  FSEL R3, R3, R5, P0 ;  /* 0x0000000503037208 */ /* 0x000fe20000000000 */
[----:B------:R-:W-:Y:S06]  /*5750*/  BRA `(.L_x_17046) ;  /* 0x0000000400dc7947 */ /* 0x000fec0003800000 */
.L_x_17051:
        /* <DEDUP_REMOVED lines=28> */
.L_x_17058:
[----:B------:R-:W-:Y:S05]  /*5920*/  BSYNC B3 ;  /* 0x0000000000037941 */ /* 0x000fea0003800000 */
.L_x_17057:
        /* <DEDUP_REMOVED lines=82> */
.L_x_17060:
[----:B------:R-:W-:Y:S02]  /*5e50*/  FSEL R6, RZ, 3.37028055040000000000e+12, P1 ;  /* 0x54442d18ff067808 */ /* 0x000fe40000800000 */
[----:B------:R-:W-:-:S07]  /*5e60*/  FSEL R7, RZ, 2.1426990032196044922, P1 ;  /* 0x400921fbff077808 */ /* 0x000fce0000800000 */
.L_x_17061:
[----:B------:R-:W-:Y:S05]  /*5e70*/  BSYNC B0 ;  /* 0x0000000000007941 */ /* 0x000fea0003800000 */
.L_x_17059:
[----:B------:R-:W-:Y:S01]  /*5e80*/  DADD R2, |R4|, |R2| ;  /* 0x0000000004027229 */ /* 0x000fe20000000602 */
[----:B------:R-:W-:-:S07]  /*5e90*/  LOP3.LUT R5, R7, 0x80000000, R5, 0xb8, !PT ;  /* 0x8000000007057812 */ /* 0x000fce00078eb805 */
[----:B------:R-:W-:-:S06]  /*5ea0*/  DSETP.GTU.AND P0, PT, |R2|, +INF , PT ;  /* 0x7ff000000200742a */ /* 0x000fcc0003f0c200 */
[----:B------:R-:W-:Y:S02]  /*5eb0*/  FSEL R2, R2, R6, P0 ;  /* 0x0000000602027208 */ /* 0x000fe40000000000 */
[----:B------:R-:W-:-:S07]  /*5ec0*/  FSEL R3, R3, R5, P0 ;  /* 0x0000000503037208 */ /* 0x000fce0000000000 */
.L_x_17046:
[----:B------:R-:W-:Y:S05]  /*5ed0*/  BSYNC B2 ;  /* 0x0000000000027941 */ /* 0x000fea0003800000 */
.L_x_17039:
[----:B------:R-:W-:Y:S01]  /*5ee0*/  DADD R4, -RZ, -R50 ;  /* 0x00000000ff047229 */ /* 0x000fe20000000932 */
[----:B------:R-:W-:-:S09]  /*5ef0*/  ISETP.NE.AND P0, PT, R74, RZ, PT ;  /* 0x000000ff4a00720c */ /* 0x000fd20003f05270 */
[----:B------:R-:W-:Y:S02]  /*5f00*/  FSEL R0, R4, R50, !P0 ;  /* 0x0000003204007208 */ /* 0x000fe40004000000 */
[----:B------:R-:W-:-:S03]  /*5f10*/  FSEL R5, R5, R51, !P0 ;  /* 0x0000003305057208 */ /* 0x000fc60004000000 */
[----:B------:R-:W-:-:S05]  /*5f20*/  IMAD.MOV.U32 R4, RZ, RZ, R0 ;  /* 0x000000ffff047224 */ /* 0x000fca00078e0000 */
[----:B------:R1:W-:Y:S01]  /*5f30*/  STL.64 [R1+0x10], R4 ;  /* 0x0000100401007387 */ /* 0x0003e20000100a00 */
[----:B------:R-:W-:Y:S05]  /*5f40*/  BRA `(.L_x_17062) ;  /* 0x0000003000487947 */ /* 0x000fea0003800000 */
.L_x_16974:
        /* <DEDUP_REMOVED lines=8> */
.L_x_16973:
[----:B------:R-:W-:Y:S01]  /*5fd0*/  DADD R4, -RZ, -R30 ;  /* 0x00000000ff047229 */ /* 0x000fe2000000091e */
[----:B------:R-:W-:-:S06]  /*5fe0*/  CS2R R2, SRZ ;  /* 0x0000000000027805 */ /* 0x000fcc000001ff00 */
[----:B------:R0:W-:Y:S01]  /*5ff0*/  STL.64 [R1+0x10], R4 ;  /* 0x0000100401007387 */ /* 0x0001e20000100a00 */
[----:B------:R-:W-:Y:S05]  /*6000*/  BRA `(.L_x_17062) ;  /* 0x0000003000187947 */ /* 0x000fea0003800000 */
.L_x_16972:
        /* <DEDUP_REMOVED lines=108> */
.L_x_17067:
[----:B------:R-:W-:Y:S05]  /*66d0*/  BSYNC B0 ;  /* 0x0000000000007941 */ /* 0x000fea0003800000 */
.L_x_17066:
[----:B------:R-:W-:Y:S04]  /*66e0*/  BSSY B3, `(.L_x_17068) ;  /* 0x0000008000037945 */ /* 0x000fe80003800000 */
[----:B------:R-:W-:Y:S05]  /*66f0*/  @P3 BRA P5, `(.L_x_17069) ;  /* 0x0000000000183947 */ /* 0x000fea0002800000 */
[----:B------:R-:W-:Y:S01]  /*6700*/  IMAD.MOV.U32 R8, RZ, RZ, R48 ;  /* 0x000000ffff087224 */ /* 0x000fe200078e0030 */
[----:B------:R-:W-:Y:S01]  /*6710*/  MOV R10, R26 ;  /* 0x0000001a000a7202 */ /* 0x000fe20000000f00 */
[----:B------:R-:W-:Y:S01]  /*6720*/  IMAD.MOV.U32 R9, RZ, RZ, R49 ;  /* 0x000000ffff097224 */ /* 0x000fe200078e0031 */
[----:B------:R-:W-:Y:S01]  /*6730*/  MOV R0, 0x6760 ;  /* 0x0000676000007802 */ /* 0x000fe20000000f00 */
[----:B------:R-:W-:-:S07]  /*6740*/  IMAD.MOV.U32 R11, RZ, RZ, R27 ;  /* 0x000000ffff0b7224 */ /* 0x000fce00078e001b */
[----:B-----5:R-:W-:Y:S05]  /*6750*/  CALL.REL.NOINC `($__internal_31_$__cuda_sm20_div_rn_f64_full) ;  /* 0x000008a000247944 */ /* 0x020fea0003c00000 */
.L_x_17069:
[----:B------:R-:W-:Y:S05]  /*6760*/  BSYNC B3 ;  /* 0x0000000000037941 */ /* 0x000fea0003800000 */
.L_x_17068:
        /* <DEDUP_REMOVED lines=82> */
.L_x_17071:
[----:B------:R-:W-:-:S04]  /*6c90*/  ISETP.GE.AND P0, PT, R29, RZ, PT ;  /* 0x000000ff1d00720c */ /* 0x000fc80003f06270 */
[----:B------:R-:W-:Y:S02]  /*6ca0*/  FSEL R6, RZ, 3.37028055040000000000e+12, P0 ;  /* 0x54442d18ff067808 */ /* 0x000fe40000000000 */
[----:B------:R-:W-:-:S07]  /*6cb0*/  FSEL R7, RZ, 2.1426990032196044922, P0 ;  /* 0x400921fbff077808 */ /* 0x000fce0000000000 */
.L_x_17072:
[----:B------:R-:W-:Y:S05]  /*6cc0*/  BSYNC B0 ;  /* 0x0000000000007941 */ /* 0x000fea0003800000 */
.L_x_17070:
[----:B------:R-:W-:Y:S01]  /*6cd0*/  DADD R2, R2, R4 ;  /* 0x0000000002027229 */ /* 0x000fe20000000004 */
[----:B------:R-:W-:Y:S01]  /*6ce0*/  LOP3.LUT R5, R7, 0x80000000, R31, 0xb8, !PT ;  /* 0x8000000007057812 */ /* 0x000fe200078eb81f */
[----:B------:R-:W-:-:S06]  /*6cf0*/  DMUL R50, R50, 0.5 ;  /* 0x3fe0000032327828 */ /* 0x000fcc0000000000 */
[----:B------:R-:W-:-:S06]  /*6d00*/  DSETP.GTU.AND P0, PT, |R2|, +INF , PT ;  /* 0x7ff000000200742a */ /* 0x000fcc0003f0c200 */
[----:B------:R-:W-:Y:S02]  /*6d10*/  FSEL R2, R2, R6, P0 ;  /* 0x0000000602027208 */ /* 0x000fe40000000000 */
[----:B------:R-:W-:Y:S01]  /*6d20*/  FSEL R3, R3, R5, P0 ;  /* 0x0000000503037208 */ /* 0x000fe20000000000 */
[----:B------:R-:W-:Y:S06]  /*6d30*/  BRA `(.L_x_17073) ;  /* 0x0000002000387947 */ /* 0x000fec0003800000 */
.L_x_17065:
        /* <DEDUP_REMOVED lines=135> */
.L_x_17075:
[----:B------:R-:W-:Y:S05]  /*75b0*/  BSYNC B0 ;  /* 0x0000000000007941 */ /* 0x000fea0003800000 */
.L_x_17074:
[----:B------:R-:W-:Y:S04]  /*75c0*/  BSSY B3, `(.L_x_17076) ;  /* 0x0000008000037945 */ /* 0x000fe80003800000 */
[----:B------:R-:W-:Y:S05]  /*75d0*/  @P3 BRA P5, `(.L_x_17077) ;  /* 0x0000000000183947 */ /* 0x000fea0002800000 */
[----:B------:R-:W-:Y:S01]  /*75e0*/  IMAD.MOV.U32 R8, RZ, RZ, R48 ;  /* 0x000000ffff087224 */ /* 0x000fe200078e0030 */
[----:B------:R-:W-:Y:S01]  /*75f0*/  MOV R0, 0x7640 ;  /* 0x0000764000007802 */ /* 0x000fe20000000f00 */
[----:B------:R-:W-:Y:S02]  /*7600*/  IMAD.MOV.U32 R9, RZ, RZ, R49 ;  /* 0x000000ffff097224 */ /* 0x000fe400078e0031 */
[----:B------:R-:W-:Y:S02]  /*7610*/  IMAD.MOV.U32 R10, RZ, RZ, R26 ;  /* 0x000000ffff0a7224 */ /* 0x000fe400078e001a */
[----:B------:R-:W-:-:S07]  /*7620*/  IMAD.MOV.U32 R11, RZ, RZ, R27 ;  /* 0x000000ffff0b7224 */ /* 0x000fce00078e001b */
[----:B-----5:R-:W-:Y:S05]  /*7630*/  CALL.REL.NOINC `($__internal_31_$__cuda_sm20_div_rn_f64_full) ;  /* 0x00000890006c7944 */ /* 0x020fea0003c00000 */
.L_x_17077:
[----:B------:R-:W-:Y:S05]  /*7640*/  BSYNC B3 ;  /* 0x0000000000037941 */ /* 0x000fea0003800000 */
.L_x_17076:
        /* <DEDUP_REMOVED lines=82> */
.L_x_17079:
[----:B------:R-:W-:-:S04]  /*7b70*/  ISETP.GE.AND P0, PT, R29, RZ, PT ;  /* 0x000000ff1d00720c */ /* 0x000fc80003f06270 */
[----:B------:R-:W-:Y:S02]  /*7b80*/  FSEL R6, RZ, 3.37028055040000000000e+12, P0 ;  /* 0x54442d18ff067808 */ /* 0x000fe40000000000 */
[----:B------:R-:W-:-:S07]  /*7b90*/  FSEL R7, RZ, 2.1426990032196044922, P0 ;  /* 0x400921fbff077808 */ /* 0x000fce0000000000 */
.L_x_17080:
[----:B------:R-:W-:Y:S05]  /*7ba0*/  BSYNC B0 ;  /* 0x0000000000007941 */ /* 0x000fea0003800000 */
.L_x_17078:
[----:B------:R-:W-:Y:S01]  /*7bb0*/  DADD R2, R2, R4 ;  /* 0x0000000002027229 */ /* 0x000fe20000000004 */
[----:B------:R-:W-:-:S07]  /*7bc0*/  LOP3.LUT R5, R7, 0x80000000, R31, 0xb8, !PT ;  /* 0x8000000007057812 */ /* 0x000fce00078eb81f */
[----:B------:R-:W-:-:S06]  /*7bd0*/  DSETP.GTU.AND P0, PT, |R2|, +INF , PT ;  /* 0x7ff000000200742a */ /* 0x000fcc0003f0c200 */
[----:B------:R-:W-:Y:S02]  /*7be0*/  FSEL R2, R2, R6, P0 ;  /* 0x0000000602027208 */ /* 0x000fe40000000000 */
[----:B------:R-:W-:Y:S01]  /*7bf0*/  FSEL R3, R3, R5, P0 ;  /* 0x0000000503037208 */ /* 0x000fe20000000000 */
[----:B------:R-:W-:Y:S06]  /*7c00*/  BRA `(.L_x_17073) ;  /* 0x0000001000847947 */ /* 0x000fec0003800000 */
.L_x_17064:
        /* <DEDUP_REMOVED lines=22> */
[----:B-----5:R-:W-:Y:S05]  /*7d70*/  CALL.REL.NOINC `($__internal_31_$__cuda_sm20_div_rn_f64_full) ;  /* 0x00000888009c7944 */ /* 0x020fea0003c00000 */
.L_x_17082:
[----:B------:R-:W-:Y:S05]  /*7d80*/  BSYNC B3 ;  /* 0x0000000000037941 */ /* 0x000fea0003800000 */
.L_x_17081:
        /* <DEDUP_REMOVED lines=23> */
[----:B-----5:R-:W-:Y:S05]  /*7f00*/  CALL.REL.NOINC `($__internal_31_$__cuda_sm20_div_rn_f64_full) ;  /* 0x0000088800387944 */ /* 0x020fea0003c00000 */
[----:B------:R-:W-:Y:S01]  /*7f10*/  MOV R6, R16 ;  /* 0x0000001000067202 */ /* 0x000fe20000000f00 */
[----:B------:R-:W-:-:S07]  /*7f20*/  IMAD.MOV.U32 R7, RZ, RZ, R17 ;  /* 0x000000ffff077224 */ /* 0x000fce00078e0011 */
.L_x_17084:
[----:B------:R-:W-:Y:S05]  /*7f30*/  BSYNC B3 ;  /* 0x0000000000037941 */ /* 0x000fea0003800000 */
.L_x_17083:
        /* <DEDUP_REMOVED lines=136> */
.L_x_17086:
[----:B------:R-:W-:Y:S05]  /*87c0*/  BSYNC B0 ;  /* 0x0000000000007941 */ /* 0x000fea0003800000 */
.L_x_17085:
        /* <DEDUP_REMOVED lines=8> */
.L_x_17088:
[----:B------:R-:W-:Y:S05]  /*8850*/  BSYNC B3 ;  /* 0x0000000000037941 */ /* 0x000fea0003800000 */
.L_x_17087:
        /* <DEDUP_REMOVED lines=82> */
.L_x_17090:
[----:B------:R-:W-:-:S04]  /*8d80*/  ISETP.GE.AND P0, PT, R29, RZ, PT ;  /* 0x000000ff1d00720c */ /* 0x000fc80003f06270 */
[----:B------:R-:W-:Y:S02]  /*8d90*/  FSEL R6, RZ, 3.37028055040000000000e+12, P0 ;  /* 0x54442d18ff067808 */ /* 0x000fe40000000000 */
[----:B------:R-:W-:-:S07]  /*8da0*/  FSEL R7, RZ, 2.1426990032196044922, P0 ;  /* 0x400921fbff077808 */ /* 0x000fce0000000000 */
.L_x_17091:
[----:B------:R-:W-:Y:S05]  /*8db0*/  BSYNC B0 ;  /* 0x0000000000007941 */ /* 0x000fea0003800000 */
.L_x_17089:
[----:B------:R-:W-:Y:S01]  /*8dc0*/  DADD R2, R2, R4 ;  /* 0x0000000002027229 */ /* 0x000fe20000000004 */
[----:B------:R-:W-:Y:S01]  /*8dd0*/  LOP3.LUT R5, R7, 0x80000000, R31, 0xb8, !PT ;  /* 0x8000000007057812 */ /* 0x000fe200078eb81f */
[----:B------:R-:W-:-:S06]  /*8de0*/  DADD R50, R50, 1 ;  /* 0x3ff0000032327429 */ /* 0x000fcc0000000000 */
[----:B------:R-:W-:-:S06]  /*8df0*/  DSETP.GTU.AND P0, PT, |R2|, +INF , PT ;  /* 0x7ff000000200742a */ /* 0x000fcc0003f0c200 */
[----:B------:R-:W-:Y:S02]  /*8e00*/  FSEL R2, R2, R6, P0 ;  /* 0x0000000602027208 */ /* 0x000fe40000000000 */
[----:B------:R-:W-:-:S07]  /*8e10*/  FSEL R3, R3, R5, P0 ;  /* 0x0000000503037208 */ /* 0x000fce0000000000 */
.L_x_17073:
[----:B------:R-:W-:Y:S05]  /*8e20*/  BSYNC B2 ;  /* 0x0000000000027941 */ /* 0x000fea0003800000 */
.L_x_17063:
        /* <DEDUP_REMOVED lines=11> */
.L_x_16971:
        /* <DEDUP_REMOVED lines=25> */
.L_x_17062:
[----:B------:R-:W-:Y:S05]  /*9070*/  BSYNC B1 ;  /* 0x0000000000017941 */ /* 0x000fea0003800000 */
.L_x_16970:
        /* <DEDUP_REMOVED lines=13> */
.L_x_17093:
[----:B-----5:R-:W-:Y:S01]  /*9150*/  DSETP.GTU.AND P0, PT, |R4|, +INF , PT ;  /* 0x7ff000000400742a */ /* 0x020fe20003f0c200 */
[----:B------:R0:W-:-:S13]  /*9160*/  STL.64 [R1+0x18], R2 ;  /* 0x0000180201007387 */ /* 0x0001da0000100a00 */
[----:B------:R-:W-:-:S07]  /*9170*/  @!P0 DADD R4, -RZ, |R4| ;  /* 0x00000000ff048229 */ /* 0x000fce0000000504 */
[----:B------:R0:W-:Y:S04]  /*9180*/  @!P0 STL.64 [R1+0x10], R4 ;  /* 0x0000100401008387 */ /* 0x0001e80000100a00 */
.L_x_17094:
[----:B------:R-:W-:Y:S05]  /*9190*/  BSYNC B0 ;  /* 0x0000000000007941 */ /* 0x000fea0003800000 */
.L_x_17092:
        /* <DEDUP_REMOVED lines=143> */
[----:B------:R-:W-:Y:S05]  /*9a90*/  CALL.REL.NOINC `($__internal_32_$__cuda_sm20_dsqrt_rn_f64_mediumpath_v1) ;  /* 0x0000087000d87944 */ /* 0x000fea0003c00000 */
[----:B------:R-:W-:Y:S02]  /*9aa0*/  IMAD.MOV.U32 R12, RZ, RZ, R0 ;  /* 0x000000ffff0c7224 */ /* 0x000fe400078e0000 */
[----:B------:R-:W-:-:S07]  /*9ab0*/  IMAD.MOV.U32 R13, RZ, RZ, R7 ;  /* 0x000000ffff0d7224 */ /* 0x000fce00078e0007 */
.L_x_17103:
[----:B------:R-:W-:Y:S05]  /*9ac0*/  BSYNC B3 ;  /* 0x0000000000037941 */ /* 0x000fea0003800000 */
.L_x_17102:
        /* <DEDUP_REMOVED lines=81> */
.L_x_17101:
        /* <DEDUP_REMOVED lines=33> */
[----:B------:R-:W-:Y:S05]  /*a1f0*/  CALL.REL.NOINC `($__internal_31_$__cuda_sm20_div_rn_f64_full) ;  /* 0x00000864007c7944 */ /* 0x000fea0003c00000 */
.L_x_17111:
[----:B------:R-:W-:Y:S05]  /*a200*/  BSYNC B4 ;  /* 0x0000000000047941 */ /* 0x000fea0003800000 */
.L_x_17110:
[----:B------:R-:W-:Y:S02]  /*a210*/  IMAD.MOV.U32 R26, RZ, RZ, R16 ;  /* 0x000000ffff1a7224 */ /* 0x000fe400078e0010 */
[----:B------:R-:W-:Y:S01]  /*a220*/  IMAD.MOV.U32 R27, RZ, RZ, R17 ;  /* 0x000000ffff1b7224 */ /* 0x000fe200078e0011 */
[----:B------:R-:W-:Y:S06]  /*a230*/  BRA `(.L_x_17109) ;  /* 0x0000000000047947 */ /* 0x000fec0003800000 */
.L_x_17108:
[----:B------:R-:W-:-:S11]  /*a240*/  DADD R26, -R48, R64 ;  /* 0x00000000301a7229 */ /* 0x000fd60000000140 */
.L_x_17109:
[----:B------:R-:W-:Y:S05]  /*a250*/  BSYNC B3 ;  /* 0x0000000000037941 */ /* 0x000fea0003800000 */
.L_x_17107:
        /* <DEDUP_REMOVED lines=28> */
[----:B------:R-:W-:Y:S05]  /*a420*/  CALL.REL.NOINC `($__internal_31_$__cuda_sm20_div_rn_f64_full) ;  /* 0x0000086000f07944 */ /* 0x000fea0003c00000 */
.L_x_17116:
[----:B------:R-:W-:Y:S05]  /*a430*/  BSYNC B4 ;  /* 0x0000000000047941 */ /* 0x000fea0003800000 */
.L_x_17115:
[----:B------:R-:W-:Y:S05]  /*a440*/  BRA `(.L_x_17114) ;  /* 0x0000000000047947 */ /* 0x000fea0003800000 */
.L_x_17113:
[----:B------:R-:W-:-:S11]  /*a450*/  DADD R16, R66, -R10 ;  /* 0x0000000042107229 */ /* 0x000fd6000000080a */
.L_x_17114:
[----:B------:R-:W-:Y:S05]  /*a460*/  BSYNC B3 ;  /* 0x0000000000037941 */ /* 0x000fea0003800000 */
.L_x_17112:
        /* <DEDUP_REMOVED lines=27> */
[----:B------:R-:W-:Y:S01]  /*a620*/  MOV R12, R0 ;  /* 0x00000000000c7202 */ /* 0x000fe20000000f00 */
[----:B------:R-:W-:-:S07]  /*a630*/  IMAD.MOV.U32 R13, RZ, RZ, R7 ;  /* 0x000000ffff0d7224 */ /* 0x000fce00078e0007 */
.L_x_17118:
[----:B------:R-:W-:Y:S05]  /*a640*/  BSYNC B3 ;  /* 0x0000000000037941 */ /* 0x000fea0003800000 */
.L_x_17117:
        /* <DEDUP_REMOVED lines=85> */
.L_x_17119:
        /* <DEDUP_REMOVED lines=20> */
.L_x_17121:
[----:B------:R-:W-:Y:S05]  /*ace0*/  BSYNC B3 ;  /* 0x0000000000037941 */ /* 0x000fea0003800000 */
.L_x_17120:
        /* <DEDUP_REMOVED lines=30> */
.L_x_17106:
        /* <DEDUP_REMOVED lines=21> */
[----:B------:R-:W-:Y:S05]  /*b020*/  CALL.REL.NOINC `($__internal_32_$__cuda_sm20_dsqrt_rn_f64_mediumpath_v1) ;  /* 0x0000085c00747944 */ /* 0x000fea0003c00000 */
[----:B------:R-:W-:Y:S02]  /*b030*/  IMAD.MOV.U32 R26, RZ, RZ, R0 ;  /* 0x000000ffff1a7224 */ /* 0x000fe400078e0000 */
[----:B------:R-:W-:-:S07]  /*b040*/  IMAD.MOV.U32 R27, RZ, RZ, R7 ;  /* 0x000000ffff1b7224 */ /* 0x000fce00078e0007 */
.L_x_17124:
[----:B------:R-:W-:Y:S05]  /*b050*/  BSYNC B3 ;  /* 0x0000000000037941 */ /* 0x000fea0003800000 */
.L_x_17123:
        /* <DEDUP_REMOVED lines=25> */
.L_x_17127:
[----:B------:R-:W-:Y:S05]  /*b1f0*/  BSYNC B3 ;  /* 0x0000000000037941 */ /* 0x000fea0003800000 */
.L_x_17126:
        /* <DEDUP_REMOVED lines=30> */
.L_x_17125:
        /* <DEDUP_REMOVED lines=75> */
.L_x_17128:
[----:B------:R-:W-:Y:S01]  /*b890*/  IMAD.MOV.U32 R6, RZ, RZ, 0x0 ;  /* 0x00000000ff067424 */ /* 0x000fe200078e00ff */
[----:B------:R-:W-:Y:S01]  /*b8a0*/  FSETP.NEU.FTZ.AND P0, PT, R9, RZ, PT ;  /* 0x000000ff0900720b */ /* 0x000fe20003f1d000 */
[----:B------:R-:W-:-:S06]  /*b8b0*/  IMAD.MOV.U32 R7, RZ, RZ, 0x7ff00000 ;  /* 0x7ff00000ff077424 */ /* 0x000fcc00078e00ff */
[----:B------:R-:W-:-:S10]  /*b8c0*/  DFMA R6, R8, R6, +INF ;  /* 0x7ff000000806742b */ /* 0x000fd40000000006 */
[----:B------:R-:W-:Y:S02]  /*b8d0*/  FSEL R30, R6, RZ, P0 ;  /* 0x000000ff061e7208 */ /* 0x000fe40000000000 */
[----:B------:R-:W-:Y:S01]  /*b8e0*/  FSEL R31, R7, -QNAN , P0 ;  /* 0xfff00000071f7808 */ /* 0x000fe20000000000 */
[----:B------:R-:W-:Y:S06]  /*b8f0*/  BRA `(.L_x_17104) ;  /* 0x0000000400287947 */ /* 0x000fec0003800000 */
.L_x_17122:
        /* <DEDUP_REMOVED lines=25> */
.L_x_17130:
[----:B------:R-:W-:Y:S05]  /*ba90*/  BSYNC B3 ;  /* 0x0000000000037941 */ /* 0x000fea0003800000 */
.L_x_17129:
        /* <DEDUP_REMOVED lines=20> */
[----:B------:R-:W-:Y:S05]  /*bbe0*/  CALL.REL.NOINC `($__internal_31_$__cuda_sm20_div_rn_f64_full) ;  /* 0x0000084c00007944 */ /* 0x000fea0003c00000 */
.L_x_17132:
[----:B------:R-:W-:Y:S05]  /*bbf0*/  BSYNC B3 ;  /* 0x0000000000037941 */ /* 0x000fea0003800000 */
.L_x_17131:
[----:B------:R-:W-:Y:S02]  /*bc00*/  IMAD.MOV.U32 R30, RZ, RZ, R16 ;  /* 0x000000ffff1e7224 */ /* 0x000fe400078e0010 */
[----:B------:R-:W-:Y:S01]  /*bc10*/  IMAD.MOV.U32 R31, RZ, RZ, R17 ;  /* 0x000000ffff1f7224 */ /* 0x000fe200078e0011 */
[----:B------:R-:W-:Y:S06]  /*bc20*/  BRA `(.L_x_17104) ;  /* 0x00000000005c7947 */ /* 0x000fec0003800000 */
.L_x_17105:
        /* <DEDUP_REMOVED lines=19> */
[----:B------:R-:W-:Y:S05]  /*bd60*/  CALL.REL.NOINC `($__internal_32_$__cuda_sm20_dsqrt_rn_f64_mediumpath_v1) ;  /* 0x0000085000247944 */ /* 0x000fea0003c00000 */
[----:B------:R-:W-:Y:S02]  /*bd70*/  IMAD.MOV.U32 R30, RZ, RZ, R0 ;  /* 0x000000ffff1e7224 */ /* 0x000fe400078e0000 */
[----:B------:R-:W-:-:S07]  /*bd80*/  IMAD.MOV.U32 R31, RZ, RZ, R7 ;  /* 0x000000ffff1f7224 */ /* 0x000fce00078e0007 */
.L_x_17133:
[----:B------:R-:W-:Y:S05]  /*bd90*/  BSYNC B3 ;  /* 0x0000000000037941 */ /* 0x000fea0003800000 */
.L_x_17104:
[----:B------:R-:W-:Y:S05]  /*bda0*/  BSYNC B2 ;  /* 0x0000000000027941 */ /* 0x000fea0003800000 */
.L_x_17100:
        /* <DEDUP_REMOVED lines=23> */
[----:B------:R-:W-:Y:S05]  /*bf20*/  CALL.REL.NOINC `($__internal_31_$__cuda_sm20_div_rn_f64_full) ;  /* 0x0000084800307944 */ /* 0x000fea0003c00000 */
[----:B------:R-:W-:Y:S02]  /*bf30*/  IMAD.MOV.U32 R26, RZ, RZ, R16 ;  /* 0x000000ffff1a7224 */ /* 0x000fe400078e0010 */
[----:B------:R-:W-:-:S07]  /*bf40*/  IMAD.MOV.U32 R27, RZ, RZ, R17 ;  /* 0x000000ffff1b7224 */ /* 0x000fce00078e0011 */
.L_x_17137:
[----:B------:R-:W-:Y:S05]  /*bf50*/  BSYNC B3 ;  /* 0x0000000000037941 */ /* 0x000fea0003800000 */
.L_x_17136:
        /* <DEDUP_REMOVED lines=39> */
.L_x_17145:
[----:B------:R-:W-:Y:S05]  /*c1d0*/  BSYNC B4 ;  /* 0x0000000000047941 */ /* 0x000fea0003800000 */
.L_x_17144:
[----:B------:R-:W-:Y:S01]  /*c1e0*/  IMAD.MOV.U32 R68, RZ, RZ, R16 ;  /* 0x000000ffff447224 */ /* 0x000fe200078e0010 */
[----:B------:R-:W-:Y:S01]  /*c1f0*/  MOV R69, R17 ;  /* 0x0000001100457202 */ /* 0x000fe20000000f00 */
[----:B------:R-:W-:Y:S06]  /*c200*/  BRA `(.L_x_17143) ;  /* 0x0000000000047947 */ /* 0x000fec0003800000 */
.L_x_17142:
[----:B------:R-:W-:-:S11]  /*c210*/  DADD R68, -R48, R64 ;  /* 0x0000000030447229 */ /* 0x000fd60000000140 */
.L_x_17143:
[----:B------:R-:W-:Y:S05]  /*c220*/  BSYNC B3 ;  /* 0x0000000000037941 */ /* 0x000fea0003800000 */
.L_x_17141:
        /* <DEDUP_REMOVED lines=26> */
.L_x_17150:
[----:B------:R-:W-:Y:S05]  /*c3d0*/  BSYNC B4 ;  /* 0x0000000000047941 */ /* 0x000fea0003800000 */
.L_x_17149:
[----:B------:R-:W-:Y:S02]  /*c3e0*/  IMAD.MOV.U32 R4, RZ, RZ, R16 ;  /* 0x000000ffff047224 */ /* 0x000fe400078e0010 */
[----:B------:R-:W-:Y:S01]  /*c3f0*/  IMAD.MOV.U32 R5, RZ, RZ, R17 ;  /* 0x000000ffff057224 */ /* 0x000fe200078e0011 */
[----:B------:R-:W-:Y:S06]  /*c400*/  BRA `(.L_x_17148) ;  /* 0x0000000000047947 */ /* 0x000fec0003800000 */
.L_x_17147:
[----:B------:R-:W-:-:S11]  /*c410*/  DADD R4, -R50, R66 ;  /* 0x0000000032047229 */ /* 0x000fd60000000142 */
.L_x_17148:
[----:B------:R-:W-:Y:S05]  /*c420*/  BSYNC B3 ;  /* 0x0000000000037941 */ /* 0x000fea0003800000 */
.L_x_17146:
        /* <DEDUP_REMOVED lines=29> */
.L_x_17152:
[----:B------:R-:W-:Y:S05]  /*c600*/  BSYNC B3 ;  /* 0x0000000000037941 */ /* 0x000fea0003800000 */
.L_x_17151:
[----:B------:R-:W-:Y:S01]  /*c610*/  PLOP3.LUT P0, PT, PT, PT, PT, 0x80, 0x0 ;  /* 0x000000000000781c */ /* 0x000fe20003f0f070 */
[----:B------:R-:W-:-:S12]  /*c620*/  BRA `(.L_x_17138) ;  /* 0x0000000800587947 */ /* 0x000fd80003800000 */
.L_x_17140:
        /* <DEDUP_REMOVED lines=27> */
[----:B------:R-:W-:Y:S01]  /*c7e0*/  IMAD.MOV.U32 R4, RZ, RZ, R0 ;  /* 0x000000ffff047224 */ /* 0x000fe200078e0000 */
[----:B------:R-:W-:-:S07]  /*c7f0*/  MOV R5, R7 ;  /* 0x0000000700057202 */ /* 0x000fce0000000f00 */
.L_x_17155:
[----:B------:R-:W-:Y:S05]  /*c800*/  BSYNC B3 ;  /* 0x0000000000037941 */ /* 0x000fea0003800000 */
.L_x_17154:
[----:B------:R-:W-:Y:S01]  /*c810*/  PLOP3.LUT P0, PT, PT, PT, PT, 0x80, 0x0 ;  /* 0x000000000000781c */ /* 0x000fe20003f0f070 */
[----:B------:R-:W-:-:S12]  /*c820*/  BRA `(.L_x_17138) ;  /* 0x0000000400d87947 */ /* 0x000fd80003800000 */
.L_x_17153:
        /* <DEDUP_REMOVED lines=27> */
[----:B------:R-:W-:Y:S05]  /*c9e0*/  CALL.REL.NOINC `($__internal_32_$__cuda_sm20_dsqrt_rn_f64_mediumpath_v1) ;  /* 0x0000084400047944 */ /* 0x000fea0003c00000 */
[----:B------:R-:W-:-:S07]  /*c9f0*/  IMAD.MOV.U32 R6, RZ, RZ, R0 ;  /* 0x000000ffff067224 */ /* 0x000fce00078e0000 */
.L_x_17157:
[----:B------:R-:W-:Y:S05]  /*ca00*/  BSYNC B3 ;  /* 0x0000000000037941 */ /* 0x000fea0003800000 */
.L_x_17156:
        /* <DEDUP_REMOVED lines=20> */
[----:B------:R-:W-:Y:S05]  /*cb50*/  CALL.REL.NOINC `($__internal_31_$__cuda_sm20_div_rn_f64_full) ;  /* 0x0000083c00247944 */ /* 0x000fea0003c00000 */
.L_x_17159:
[----:B------:R-:W-:Y:S05]  /*cb60*/  BSYNC B3 ;  /* 0x0000000000037941 */ /* 0x000fea0003800000 */
.L_x_17158:
[----:B------:R-:W-:Y:S01]  /*cb70*/  DMUL R2, R2, 8.11296384146066816958e+31 ;  /* 0x4690000002027828 */ /* 0x000fe20000000000 */
[----:B------:R-:W-:Y:S01]  /*cb80*/  PLOP3.LUT P0, PT, PT, PT, PT, 0x80, 0x0 ;  /* 0x000000000000781c */ /* 0x000fe20003f0f070 */
[----:B------:R-:W-:Y:S01]  /*cb90*/  IMAD.MOV.U32 R5, RZ, RZ, R17 ;  /* 0x000000ffff057224 */ /* 0x000fe200078e0011 */
[----:B------:R-:W-:Y:S01]  /*cba0*/  MOV R4, R16 ;  /* 0x0000001000047202 */ /* 0x000fe20000000f00 */
[----:B------:R-:W-:Y:S10]  /*cbb0*/  BRA `(.L_x_17138) ;  /* 0x0000000000f47947 */ /* 0x000ff40003800000 */
.L_x_17139:
        /* <DEDUP_REMOVED lines=21> */
[----:B------:R-:W-:Y:S05]  /*cd10*/  CALL.REL.NOINC `($__internal_32_$__cuda_sm20_dsqrt_rn_f64_mediumpath_v1) ;  /* 0x0000084000387944 */ /* 0x000fea0003c00000 */
[----:B------:R-:W-:Y:S02]  /*cd20*/  IMAD.MOV.U32 R16, RZ, RZ, R0 ;  /* 0x000000ffff107224 */ /* 0x000fe400078e0000 */
[----:B------:R-:W-:-:S07]  /*cd30*/  IMAD.MOV.U32 R17, RZ, RZ, R7 ;  /* 0x000000ffff117224 */ /* 0x000fce00078e0007 */
.L_x_17161:
[----:B------:R-:W-:Y:S05]  /*cd40*/  BSYNC B3 ;  /* 0x0000000000037941 */ /* 0x000fea0003800000 */
.L_x_17160:
        /* <DEDUP_REMOVED lines=27> */
[----:B------:R-:W-:Y:S05]  /*cf00*/  CALL.REL.NOINC `($__internal_32_$__cuda_sm20_dsqrt_rn_f64_mediumpath_v1) ;  /* 0x0000083c00bc7944 */ /* 0x000fea0003c00000 */
[----:B------:R-:W-:-:S07]  /*cf10*/  IMAD.MOV.U32 R6, RZ, RZ, R0 ;  /* 0x000000ffff067224 */ /* 0x000fce00078e0000 */
.L_x_17163:
[----:B------:R-:W-:Y:S05]  /*cf20*/  BSYNC B3 ;  /* 0x0000000000037941 */ /* 0x000fea0003800000 */
.L_x_17162:
[----:B------:R-:W-:Y:S01]  /*cf30*/  DMUL R4, R6, R16 ;  /* 0x0000001006047228 */ /* 0x000fe20000000000 */
[----:B------:R-:W-:Y:S01]  /*cf40*/  PLOP3.LUT P0, PT, PT, PT, PT, 0x80, 0x0 ;  /* 0x000000000000781c */ /* 0x000fe20003f0f070 */
[----:B------:R-:W-:-:S12]  /*cf50*/  BRA `(.L_x_17138) ;  /* 0x00000000000c7947 */ /* 0x000fd80003800000 */
.L_x_17135:
[----:B------:R-:W-:Y:S01]  /*cf60*/  DMUL R4, R28, 9.00719925474099200000e+15 ;  /* 0x434000001c047828 */ /* 0x000fe20000000000 */
[----:B------:R-:W-:Y:S01]  /*cf70*/  PLOP3.LUT P0, PT, PT, PT, PT, 0x80, 0x0 ;  /* 0x000000000000781c */ /* 0x000fe20003f0f070 */
[----:B------:R-:W-:-:S12]  /*cf80*/  DMUL R2, R2, 9.00719925474099200000e+15 ;  /* 0x4340000002027828 */ /* 0x000fd80000000000 */
.L_x_17138:
[----:B------:R-:W-:Y:S05]  /*cf90*/  BSYNC B2 ;  /* 0x0000000000027941 */ /* 0x000fea0003800000 */
.L_x_17134:
        /* <DEDUP_REMOVED lines=67> */
.L_x_17169:
[----:B------:R-:W-:-:S11]  /*d3d0*/  DMUL R2, RZ, |R26| ;  /* 0x4000001aff027228 */ /* 0x000fd60000000000 */
.L_x_17170:
[----:B------:R-:W-:Y:S05]  /*d3e0*/  BSYNC B0 ;  /* 0x0000000000007941 */ /* 0x000fea0003800000 */
.L_x_17168:
        /* <DEDUP_REMOVED lines=11> */
.L_x_17167:
        /* <DEDUP_REMOVED lines=53> */
.L_x_17166:
        /* <DEDUP_REMOVED lines=62> */
.L_x_17174:
[----:B------:R-:W-:-:S11]  /*dbd0*/  DMUL R2, RZ, |R26| ;  /* 0x4000001aff027228 */ /* 0x000fd60000000000 */
.L_x_17175:
[----:B------:R-:W-:Y:S05]  /*dbe0*/  BSYNC B0 ;  /* 0x0000000000007941 */ /* 0x000fea0003800000 */
.L_x_17173:
        /* <DEDUP_REMOVED lines=11> */
.L_x_17172:
        /* <DEDUP_REMOVED lines=53> */
.L_x_17165:
        /* <DEDUP_REMOVED lines=32> */
.L_x_17178:
[----:B------:R-:W-:Y:S05]  /*e1f0*/  BSYNC B3 ;  /* 0x0000000000037941 */ /* 0x000fea0003800000 */
.L_x_17177:
        /* <DEDUP_REMOVED lines=82> */
.L_x_17180:
[----:B------:R-:W-:Y:S02]  /*e720*/  FSEL R6, RZ, 3.37028055040000000000e+12, P1 ;  /* 0x54442d18ff067808 */ /* 0x000fe40000800000 */
[----:B------:R-:W-:-:S07]  /*e730*/  FSEL R7, RZ, 2.1426990032196044922, P1 ;  /* 0x400921fbff077808 */ /* 0x000fce0000800000 */
.L_x_17181:
[----:B------:R-:W-:Y:S05]  /*e740*/  BSYNC B0 ;  /* 0x0000000000007941 */ /* 0x000fea0003800000 */
.L_x_17179:
[----:B------:R-:W-:Y:S01]  /*e750*/  DADD R2, |R4|, |R2| ;  /* 0x0000000004027229 */ /* 0x000fe20000000602 */
[----:B------:R-:W-:-:S07]  /*e760*/  LOP3.LUT R5, R7, 0x80000000, R5, 0xb8, !PT ;  /* 0x8000000007057812 */ /* 0x000fce00078eb805 */
[----:B------:R-:W-:-:S06]  /*e770*/  DSETP.GTU.AND P0, PT, |R2|, +INF , PT ;  /* 0x7ff000000200742a */ /* 0x000fcc0003f0c200 */
[----:B------:R-:W-:Y:S02]  /*e780*/  FSEL R2, R2, R6, P0 ;  /* 0x0000000602027208 */ /* 0x000fe40000000000 */
[----:B------:R-:W-:Y:S01]  /*e790*/  FSEL R3, R3, R5, P0 ;  /* 0x0000000503037208 */ /* 0x000fe20000000000 */
[----:B------:R-:W-:Y:S06]  /*e7a0*/  BRA `(.L_x_17171) ;  /* 0x0000000400dc7947 */ /* 0x000fec0003800000 */
.L_x_17176:
        /* <DEDUP_REMOVED lines=28> */
.L_x_17183:
[----:B------:R-:W-:Y:S05]  /*e970*/  BSYNC B3 ;  /* 0x0000000000037941 */ /* 0x000fea0003800000 */
.L_x_17182:
        /* <DEDUP_REMOVED lines=82> */
.L_x_17185:
[----:B------:R-:W-:Y:S02]  /*eea0*/  FSEL R6, RZ, 3.37028055040000000000e+12, P1 ;  /* 0x54442d18ff067808 */ /* 0x000fe40000800000 */
[----:B------:R-:W-:-:S07]  /*eeb0*/  FSEL R7, RZ, 2.1426990032196044922, P1 ;  /* 0x400921fbff077808 */ /* 0x000fce0000800000 */
.L_x_17186:
[----:B------:R-:W-:Y:S05]  /*eec0*/  BSYNC B0 ;  /* 0x0000000000007941 */ /* 0x000fea0003800000 */
.L_x_17184:
[----:B------:R-:W-:Y:S01]  /*eed0*/  DADD R2, |R4|, |R2| ;  /* 0x0000000004027229 */ /* 0x000fe20000000602 */
[----:B------:R-:W-:-:S07]  /*eee0*/  LOP3.LUT R5, R7, 0x80000000, R5, 0xb8, !PT ;  /* 0x8000000007057812 */ /* 0x000fce00078eb805 */
[----:B------:R-:W-:-:S06]  /*eef0*/  DSETP.GTU.AND P0, PT, |R2|, +INF , PT ;  /* 0x7ff000000200742a */ /* 0x000fcc0003f0c200 */
[----:B------:R-:W-:Y:S02]  /*ef00*/  FSEL R2, R2, R6, P0 ;  /* 0x0000000602027208 */ /* 0x000fe40000000000 */
[----:B------:R-:W-:-:S07]  /*ef10*/  FSEL R3, R3, R5, P0 ;  /* 0x0000000503037208 */ /* 0x000fce0000000000 */
.L_x_17171:
[----:B------:R-:W-:Y:S05]  /*ef20*/  BSYNC B2 ;  /* 0x0000000000027941 */ /* 0x000fea0003800000 */
.L_x_17164:
[----:B------:R-:W-:Y:S01]  /*ef30*/  DADD R4, -RZ, -R30 ;  /* 0x00000000ff047229 */ /* 0x000fe2000000091e */
[----:B------:R-:W-:-:S09]  /*ef40*/  ISETP.NE.AND P0, PT, R70, RZ, PT ;  /* 0x000000ff4600720c */ /* 0x000fd20003f05270 */
[----:B------:R-:W-:Y:S02]  /*ef50*/  FSEL R72, R4, R30, !P0 ;  /* 0x0000001e04487208 */ /* 0x000fe40004000000 */
[----:B------:R-:W-:Y:S01]  /*ef60*/  FSEL R73, R5, R31, !P0 ;  /* 0x0000001f05497208 */ /* 0x000fe20004000000 */
[----:B------:R-:W-:Y:S06]  /*ef70*/  BRA `(.L_x_17187) ;  /* 0x0000003000287947 */ /* 0x000fec0003800000 */
.L_x_17099:
[----:B------:R-:W2:Y:S01]  /*ef80*/  LDL.64 R2, [R1+0x8] ;  /* 0x0000080001027983 */ /* 0x000ea20000100a00 */
[----:B------:R-:W-:Y:S01]  /*ef90*/  UMOV UR4, 0x54442d18 ;  /* 0x54442d1800047882 */ /* 0x000fe20000000000 */
[----:B------:R-:W-:Y:S01]  /*efa0*/  UMOV UR5, 0x3ff921fb ;  /* 0x3ff921fb00057882 */ /* 0x000fe20000000000 */
[----:B------:R-:W-:Y:S02]  /*efb0*/  DADD R72, -RZ, -R34 ;  /* 0x00000000ff487229 */ /* 0x000fe40000000922 */
[----:B--2---:R-:W-:-:S08]  /*efc0*/  DADD R2, -R32, R2 ;  /* 0x0000000020027229 */ /* 0x004fd00000000102 */
[----:B------:R-:W-:Y:S01]  /*efd0*/  DADD R2, R2, UR4 ;  /* 0x0000000402027e29 */ /* 0x000fe20008000000 */
[----:B------:R-:W-:Y:S10]  /*efe0*/  BRA `(.L_x_17187) ;  /* 0x00000030000c7947 */ /* 0x000ff40003800000 */
.L_x_17098:
[----:B------:R-:W-:Y:S01]  /*eff0*/  DADD R72, -RZ, -R34 ;  /* 0x00000000ff487229 */ /* 0x000fe20000000922 */
[----:B------:R-:W-:Y:S01]  /*f000*/  CS2R R2, SRZ ;  /* 0x0000000000027805 */ /* 0x000fe2000001ff00 */
[----:B------:R-:W-:Y:S09]  /*f010*/  BRA `(.L_x_17187) ;  /* 0x0000003000007947 */ /* 0x000ff20003800000 */
.L_x_17097:
        /* <DEDUP_REMOVED lines=108> */
.L_x_17192:
[----:B------:R-:W-:Y:S05]  /*f6e0*/  BSYNC B0 ;  /* 0x0000000000007941 */ /* 0x000fea0003800000 */
.L_x_17191:
[----:B------:R-:W-:Y:S04]  /*f6f0*/  BSSY B3, `(.L_x_17193) ;  /* 0x0000008000037945 */ /* 0x000fe80003800000 */
[----:B------:R-:W-:Y:S05]  /*f700*/  @P3 BRA P5, `(.L_x_17194) ;  /* 0x0000000000183947 */ /* 0x000fea0002800000 */
[----:B------:R-:W-:Y:S01]  /*f710*/  MOV R8, R28 ;  /* 0x0000001c00087202 */ /* 0x000fe20000000f00 */
[----:B------:R-:W-:Y:S01]  /*f720*/  IMAD.MOV.U32 R9, RZ, RZ, R29 ;  /* 0x000000ffff097224 */ /* 0x000fe200078e001d */
[----:B------:R-:W-:Y:S01]  /*f730*/  MOV R0, 0xf770 ;  /* 0x0000f77000007802 */ /* 0x000fe20000000f00 */
[----:B------:R-:W-:Y:S02]  /*f740*/  IMAD.MOV.U32 R10, RZ, RZ, R26 ;  /* 0x000000ffff0a7224 */ /* 0x000fe400078e001a */
[----:B------:R-:W-:-:S07]  /*f750*/  IMAD.MOV.U32 R11, RZ, RZ, R27 ;  /* 0x000000ffff0b7224 */ /* 0x000fce00078e001b */
[----:B------:R-:W-:Y:S05]  /*f760*/  CALL.REL.NOINC `($__internal_31_$__cuda_sm20_div_rn_f64_full) ;  /* 0x0000081000207944 */ /* 0x000fea0003c00000 */
.L_x_17194:
[----:B------:R-:W-:Y:S05]  /*f770*/  BSYNC B3 ;  /* 0x0000000000037941 */ /* 0x000fea0003800000 */
.L_x_17193:
        /* <DEDUP_REMOVED lines=82> */
.L_x_17196:
[----:B------:R-:W-:-:S04]  /*fca0*/  ISETP.GE.AND P0, PT, R33, RZ, PT ;  /* 0x000000ff2100720c */ /* 0x000fc80003f06270 */
[----:B------:R-:W-:Y:S02]  /*fcb0*/  FSEL R6, RZ, 3.37028055040000000000e+12, P0 ;  /* 0x54442d18ff067808 */ /* 0x000fe40000000000 */
[----:B------:R-:W-:-:S07]  /*fcc0*/  FSEL R7, RZ, 2.1426990032196044922, P0 ;  /* 0x400921fbff077808 */ /* 0x000fce0000000000 */
.L_x_17197:
[----:B------:R-:W-:Y:S05]  /*fcd0*/  BSYNC B0 ;  /* 0x0000000000007941 */ /* 0x000fea0003800000 */
.L_x_17195:
[----:B------:R-:W-:Y:S01]  /*fce0*/  DADD R2, R2, R4 ;  /* 0x0000000002027229 */ /* 0x000fe20000000004 */
[----:B------:R-:W-:Y:S01]  /*fcf0*/  LOP3.LUT R5, R7, 0x80000000, R35, 0xb8, !PT ;  /* 0x8000000007057812 */ /* 0x000fe200078eb823 */
[----:B------:R-:W-:-:S06]  /*fd00*/  DMUL R30, R30, 0.5 ;  /* 0x3fe000001e1e7828 */ /* 0x000fcc0000000000 */
[----:B------:R-:W-:-:S06]  /*fd10*/  DSETP.GTU.AND P0, PT, |R2|, +INF , PT ;  /* 0x7ff000000200742a */ /* 0x000fcc0003f0c200 */
[----:B------:R-:W-:Y:S02]  /*fd20*/  FSEL R2, R2, R6, P0 ;  /* 0x0000000602027208 */ /* 0x000fe40000000000 */
[----:B------:R-:W-:Y:S01]  /*fd30*/  FSEL R3, R3, R5, P0 ;  /* 0x0000000503037208 */ /* 0x000fe20000000000 */
[----:B------:R-:W-:Y:S06]  /*fd40*/  BRA `(.L_x_17198) ;  /* 0x0000002000387947 */ /* 0x000fec0003800000 */
.L_x_17190:
        /* <DEDUP_REMOVED lines=135> */
.L_x_17200:
[----:B------:R-:W-:Y:S05]  /*105c0*/  BSYNC B0 ;  /* 0x0000000000007941 */ /* 0x000fea0003800000 */
.L_x_17199:
[----:B------:R-:W-:Y:S04]  /*105d0*/  BSSY B3, `(.L_x_17201) ;  /* 0x0000008000037945 */ /* 0x000fe80003800000 */
[----:B------:R-:W-:Y:S05]  /*105e0*/  @P3 BRA P5, `(.L_x_17202) ;  /* 0x0000000000183947 */ /* 0x000fea0002800000 */
[----:B------:R-:W-:Y:S01]  /*105f0*/  IMAD.MOV.U32 R8, RZ, RZ, R28 ;  /* 0x000000ffff087224 */ /* 0x000fe200078e001c */
[----:B------:R-:W-:Y:S01]  /*10600*/  MOV R10, R26 ;  /* 0x0000001a000a7202 */ /* 0x000fe20000000f00 */
[----:B------:R-:W-:Y:S01]  /*10610*/  IMAD.MOV.U32 R9, RZ, RZ, R29 ;  /* 0x000000ffff097224 */ /* 0x000fe200078e001d */
[----:B------:R-:W-:Y:S01]  /*10620*/  MOV R0, 0x10650 ;  /* 0x0001065000007802 */ /* 0x000fe20000000f00 */
[----:B------:R-:W-:-:S07]  /*10630*/  IMAD.MOV.U32 R11, RZ, RZ, R27 ;  /* 0x000000ffff0b7224 */ /* 0x000fce00078e001b */
[----:B------:R-:W-:Y:S05]  /*10640*/  CALL.REL.NOINC `($__internal_31_$__cuda_sm20_div_rn_f64_full) ;  /* 0x0000080000687944 */ /* 0x000fea0003c00000 */
.L_x_17202:
[----:B------:R-:W-:Y:S05]  /*10650*/  BSYNC B3 ;  /* 0x0000000000037941 */ /* 0x000fea0003800000 */
.L_x_17201:
        /* <DEDUP_REMOVED lines=82> */
.L_x_17204:
[----:B------:R-:W-:-:S04]  /*10b80*/  ISETP.GE.AND P0, PT, R33, RZ, PT ;  /* 0x000000ff2100720c */ /* 0x000fc80003f06270 */
[----:B------:R-:W-:Y:S02]  /*10b90*/  FSEL R6, RZ, 3.37028055040000000000e+12, P0 ;  /* 0x54442d18ff067808 */ /* 0x000fe40000000000 */
[----:B------:R-:W-:-:S07]  /*10ba0*/  FSEL R7, RZ, 2.1426990032196044922, P0 ;  /* 0x400921fbff077808 */ /* 0x000fce0000000000 */
.L_x_17205:
[----:B------:R-:W-:Y:S05]  /*10bb0*/  BSYNC B0 ;  /* 0x0000000000007941 */ /* 0x000fea0003800000 */
.L_x_17203:
[----:B------:R-:W-:Y:S01]  /*10bc0*/  DADD R2, R2, R4 ;  /* 0x0000000002027229 */ /* 0x000fe20000000004 */
[----:B------:R-:W-:-:S07]  /*10bd0*/  LOP3.LUT R5, R7, 0x80000000, R35, 0xb8, !PT ;  /* 0x8000000007057812 */ /* 0x000fce00078eb823 */
[----:B------:R-:W-:-:S06]  /*10be0*/  DSETP.GTU.AND P0, PT, |R2|, +INF , PT ;  /* 0x7ff000000200742a */ /* 0x000fcc0003f0c200 */
[----:B------:R-:W-:Y:S02]  /*10bf0*/  FSEL R2, R2, R6, P0 ;  /* 0x0000000602027208 */ /* 0x000fe40000000000 */
[----:B------:R-:W-:Y:S01]  /*10c00*/  FSEL R3, R3, R5, P0 ;  /* 0x0000000503037208 */ /* 0x000fe20000000000 */
[----:B------:R-:W-:Y:S06]  /*10c10*/  BRA `(.L_x_17198) ;  /* 0x0000001000847947 */ /* 0x000fec0003800000 */
.L_x_17189:
        /* <DEDUP_REMOVED lines=22> */
[----:B------:R-:W-:Y:S05]  /*10d80*/  CALL.REL.NOINC `($__internal_31_$__cuda_sm20_div_rn_f64_full) ;  /* 0x000007f800987944 */ /* 0x000fea0003c00000 */
.L_x_17207:
[----:B------:R-:W-:Y:S05]  /*10d90*/  BSYNC B3 ;  /* 0x0000000000037941 */ /* 0x000fea0003800000 */
.L_x_17206:
        /* <DEDUP_REMOVED lines=23> */
[----:B------:R-:W-:Y:S05]  /*10f10*/  CALL.REL.NOINC `($__internal_31_$__cuda_sm20_div_rn_f64_full) ;  /* 0x000007f800347944 */ /* 0x000fea0003c00000 */
[----:B------:R-:W-:Y:S02]  /*10f20*/  IMAD.MOV.U32 R6, RZ, RZ, R16 ;  /* 0x000000ffff067224 */ /* 0x000fe400078e0010 */
[----:B------:R-:W-:-:S07]  /*10f30*/  IMAD.MOV.U32 R7, RZ, RZ, R17 ;  /* 0x000000ffff077224 */ /* 0x000fce00078e0011 */
.L_x_17209:
[----:B------:R-:W-:Y:S05]  /*10f40*/  BSYNC B3 ;  /* 0x0000000000037941 */ /* 0x000fea0003800000 */
.L_x_17208:
        /* <DEDUP_REMOVED lines=136> */
.L_x_17211:
[----:B------:R-:W-:Y:S05]  /*117d0*/  BSYNC B0 ;  /* 0x0000000000007941 */ /* 0x000fea0003800000 */
.L_x_17210:
[----:B------:R-:W-:Y:S04]  /*117e0*/  BSSY B3, `(.L_x_17212) ;  /* 0x0000008000037945 */ /* 0x000fe80003800000 */
[----:B------:R-:W-:Y:S05]  /*117f0*/  @P3 BRA P5, `(.L_x_17213) ;  /* 0x0000000000183947 */ /* 0x000fea0002800000 */
[----:B------:R-:W-:Y:S01]  /*11800*/  IMAD.MOV.U32 R8, RZ, RZ, R28 ;  /* 0x000000ffff087224 */ /* 0x000fe200078e001c */
[----:B------:R-:W-:Y:S01]  /*11810*/  MOV R0, 0x11860 ;  /* 0x0001186000007802 */ /* 0x000fe20000000f00 */
[----:B------:R-:W-:Y:S02]  /*11820*/  IMAD.MOV.U32 R9, RZ, RZ, R29 ;  /* 0x000000ffff097224 */ /* 0x000fe400078e001d */
[----:B------:R-:W-:Y:S02]  /*11830*/  IMAD.MOV.U32 R10, RZ, RZ, R26 ;  /* 0x000000ffff0a7224 */ /* 0x000fe400078e001a */
[----:B------:R-:W-:-:S07]  /*11840*/  IMAD.MOV.U32 R11, RZ, RZ, R27 ;  /* 0x000000ffff0b7224 */ /* 0x000fce00078e001b */
[----:B------:R-:W-:Y:S05]  /*11850*/  CALL.REL.NOINC `($__internal_31_$__cuda_sm20_div_rn_f64_full) ;  /* 0x000007ec00e47944 */ /* 0x000fea0003c00000 */
.L_x_17213:
[----:B------:R-:W-:Y:S05]  /*11860*/  BSYNC B3 ;  /* 0x0000000000037941 */ /* 0x000fea0003800000 */
.L_x_17212:
        /* <DEDUP_REMOVED lines=82> */
.L_x_17215:
[----:B------:R-:W-:-:S04]  /*11d90*/  ISETP.GE.AND P0, PT, R33, RZ, PT ;  /* 0x000000ff2100720c */ /* 0x000fc80003f06270 */
[----:B------:R-:W-:Y:S02]  /*11da0*/  FSEL R6, RZ, 3.37028055040000000000e+12, P0 ;  /* 0x54442d18ff067808 */ /* 0x000fe40000000000 */
[----:B------:R-:W-:-:S07]  /*11db0*/  FSEL R7, RZ, 2.1426990032196044922, P0 ;  /* 0x400921fbff077808 */ /* 0x000fce0000000000 */
.L_x_17216:
[----:B------:R-:W-:Y:S05]  /*11dc0*/  BSYNC B0 ;  /* 0x0000000000007941 */ /* 0x000fea0003800000 */
.L_x_17214:
[----:B------:R-:W-:Y:S01]  /*11dd0*/  DADD R2, R2, R4 ;  /* 0x0000000002027229 */ /* 0x000fe20000000004 */
[----:B------:R-:W-:Y:S01]  /*11de0*/  LOP3.LUT R5, R7, 0x80000000, R35, 0xb8, !PT ;  /* 0x8000000007057812 */ /* 0x000fe200078eb823 */
[----:B------:R-:W-:-:S06]  /*11df0*/  DADD R30, R30, 1 ;  /* 0x3ff000001e1e7429 */ /* 0x000fcc0000000000 */
[----:B------:R-:W-:-:S06]  /*11e00*/  DSETP.GTU.AND P0, PT, |R2|, +INF , PT ;  /* 0x7ff000000200742a */ /* 0x000fcc0003f0c200 */
[----:B------:R-:W-:Y:S02]  /*11e10*/  FSEL R2, R2, R6, P0 ;  /* 0x0000000602027208 */ /* 0x000fe40000000000 */
[----:B------:R-:W-:-:S07]  /*11e20*/  FSEL R3, R3, R5, P0 ;  /* 0x0000000503037208 */ /* 0x000fce0000000000 */
.L_x_17198:
[----:B------:R-:W-:Y:S05]  /*11e30*/  BSYNC B2 ;  /* 0x0000000000027941 */ /* 0x000fea0003800000 */
.L_x_17188:
        /* <DEDUP_REMOVED lines=9> */
.L_x_17096:
        /* <DEDUP_REMOVED lines=21> */
.L_x_17187:
[----:B------:R-:W-:Y:S05]  /*12020*/  BSYNC B1 ;  /* 0x0000000000017941 */ /* 0x000fea0003800000 */
.L_x_17095:
        /* <DEDUP_REMOVED lines=11> */
.L_x_17218:
[----:B------:R-:W-:Y:S01]  /*120e0*/  DSETP.GTU.AND P0, PT, |R72|, +INF , PT ;  /* 0x7ff000004800742a */ /* 0x000fe20003f0c200 */
[----:B------:R-:W-:Y:S01]  /*120f0*/  MOV R74, R2 ;  /* 0x00000002004a7202 */ /* 0x000fe20000000f00 */
[----:B------:R-:W-:-:S12]  /*12100*/  IMAD.MOV.U32 R75, RZ, RZ, R3 ;  /* 0x000000ffff4b7224 */ /* 0x000fd800078e0003 */
[----:B------:R-:W-:-:S11]  /*12110*/  @!P0 DADD R72, -RZ, |R72| ;  /* 0x00000000ff488229 */ /* 0x000fd60000000548 */
.L_x_17219:
[----:B------:R-:W-:Y:S05]  /*12120*/  BSYNC B0 ;  /* 0x0000000000007941 */ /* 0x000fea0003800000 */
.L_x_17217:
        /* <DEDUP_REMOVED lines=143> */
[----:B------:R-:W-:Y:S05]  /*12a20*/  CALL.REL.NOINC `($__internal_32_$__cuda_sm20_dsqrt_rn_f64_mediumpath_v1) ;  /* 0x000007e000f47944 */ /* 0x000fea0003c00000 */
[----:B------:R-:W-:Y:S02]  /*12a30*/  IMAD.MOV.U32 R12, RZ, RZ, R0 ;  /* 0x000000ffff0c7224 */ /* 0x000fe400078e0000 */
[----:B------:R-:W-:-:S07]  /*12a40*/  IMAD.MOV.U32 R13, RZ, RZ, R7 ;  /* 0x000000ffff0d7224 */ /* 0x000fce00078e0007 */
.L_x_17228:
[----:B------:R-:W-:Y:S05]  /*12a50*/  BSYNC B3 ;  /* 0x0000000000037941 */ /* 0x000fea0003800000 */
.L_x_17227:
        /* <DEDUP_REMOVED lines=81> */
.L_x_17226:
        /* <DEDUP_REMOVED lines=34> */
.L_x_17236:
[----:B------:R-:W-:Y:S05]  /*13190*/  BSYNC B4 ;  /* 0x0000000000047941 */ /* 0x000fea0003800000 */
.L_x_17235:
[----:B------:R-:W-:Y:S02]  /*131a0*/  IMAD.MOV.U32 R26, RZ, RZ, R16 ;  /* 0x000000ffff1a7224 */ /* 0x000fe400078e0010 */
[----:B------:R-:W-:Y:S01]  /*131b0*/  IMAD.MOV.U32 R27, RZ, RZ, R17 ;  /* 0x000000ffff1b7224 */ /* 0x000fe200078e0011 */
[----:B------:R-:W-:Y:S06]  /*131c0*/  BRA `(.L_x_17234) ;  /* 0x0000000000047947 */ /* 0x000fec0003800000 */
.L_x_17233:
[----:B------:R-:W-:-:S11]  /*131d0*/  DADD R26, -R32, R48 ;  /* 0x00000000201a7229 */ /* 0x000fd60000000130 */
.L_x_17234:
[----:B------:R-:W-:Y:S05]  /*131e0*/  BSYNC B3 ;  /* 0x0000000000037941 */ /* 0x000fea0003800000 */
.L_x_17232:
        /* <DEDUP_REMOVED lines=29> */
.L_x_17241:
[----:B------:R-:W-:Y:S05]  /*133c0*/  BSYNC B4 ;  /* 0x0000000000047941 */ /* 0x000fea0003800000 */
.L_x_17240:
[----:B------:R-:W-:Y:S05]  /*133d0*/  BRA `(.L_x_17239) ;  /* 0x0000000000047947 */ /* 0x000fea0003800000 */
.L_x_17238:
[----:B------:R-:W-:-:S11]  /*133e0*/  DADD R16, R50, -R10 ;  /* 0x0000000032107229 */ /* 0x000fd6000000080a */
.L_x_17239:
[----:B------:R-:W-:Y:S05]  /*133f0*/  BSYNC B3 ;  /* 0x0000000000037941 */ /* 0x000fea0003800000 */
.L_x_17237:
        /* <DEDUP_REMOVED lines=29> */
.L_x_17243:
[----:B------:R-:W-:Y:S05]  /*135d0*/  BSYNC B3 ;  /* 0x0000000000037941 */ /* 0x000fea0003800000 */
.L_x_17242:
        /* <DEDUP_REMOVED lines=85> */
.L_x_17244:
        /* <DEDUP_REMOVED lines=20> */
.L_x_17246:
[----:B------:R-:W-:Y:S05]  /*13c70*/  BSYNC B3 ;  /* 0x0000000000037941 */ /* 0x000fea0003800000 */
.L_x_17245:
        /* <DEDUP_REMOVED lines=30> */
.L_x_17231:
        /* <DEDUP_REMOVED lines=21> */
[----:B------:R-:W-:Y:S05]  /*13fb0*/  CALL.REL.NOINC `($__internal_32_$__cuda_sm20_dsqrt_rn_f64_mediumpath_v1) ;  /* 0x000007cc00907944 */ /* 0x000fea0003c00000 */
[----:B------:R-:W-:Y:S02]  /*13fc0*/  IMAD.MOV.U32 R26, RZ, RZ, R0 ;  /* 0x000000ffff1a7224 */ /* 0x000fe400078e0000 */
[----:B------:R-:W-:-:S07]  /*13fd0*/  IMAD.MOV.U32 R27, RZ, RZ, R7 ;  /* 0x000000ffff1b7224 */ /* 0x000fce00078e0007 */
.L_x_17249:
[----:B------:R-:W-:Y:S05]  /*13fe0*/  BSYNC B3 ;  /* 0x0000000000037941 */ /* 0x000fea0003800000 */
.L_x_17248:
        /* <DEDUP_REMOVED lines=25> */
.L_x_17252:
[----:B------:R-:W-:Y:S05]  /*14180*/  BSYNC B3 ;  /* 0x0000000000037941 */ /* 0x000fea0003800000 */
.L_x_17251:
        /* <DEDUP_REMOVED lines=30> */
.L_x_17250:
        /* <DEDUP_REMOVED lines=75> */
.L_x_17253:
[----:B------:R-:W-:Y:S01]  /*14820*/  IMAD.MOV.U32 R6, RZ, RZ, 0x0 ;  /* 0x00000000ff067424 */ /* 0x000fe200078e00ff */
[----:B------:R-:W-:Y:S01]  /*14830*/  FSETP.NEU.FTZ.AND P0, PT, R9, RZ, PT ;  /* 0x000000ff0900720b */ /* 0x000fe20003f1d000 */
[----:B------:R-:W-:-:S06]  /*14840*/  IMAD.MOV.U32 R7, RZ, RZ, 0x7ff00000 ;  /* 0x7ff00000ff077424 */ /* 0x000fcc00078e00ff */
[----:B------:R-:W-:-:S10]  /*14850*/  DFMA R6, R8, R6, +INF ;  /* 0x7ff000000806742b */ /* 0x000fd40000000006 */
[----:B------:R-:W-:Y:S02]  /*14860*/  FSEL R30, R6, RZ, P0 ;  /* 0x000000ff061e7208 */ /* 0x000fe40000000000 */
[----:B------:R-:W-:Y:S01]  /*14870*/  FSEL R31, R7, -QNAN , P0 ;  /* 0xfff00000071f7808 */ /* 0x000fe20000000000 */
[----:B------:R-:W-:Y:S06]  /*14880*/  BRA `(.L_x_17229) ;  /* 0x0000000400287947 */ /* 0x000fec0003800000 */
.L_x_17247:
        /* <DEDUP_REMOVED lines=25> */
.L_x_17255:
[----:B------:R-:W-:Y:S05]  /*14a20*/  BSYNC B3 ;  /* 0x0000000000037941 */ /* 0x000fea0003800000 */
.L_x_17254:
        /* <DEDUP_REMOVED lines=21> */
.L_x_17257:
[----:B------:R-:W-:Y:S05]  /*14b80*/  BSYNC B3 ;  /* 0x0000000000037941 */ /* 0x000fea0003800000 */
.L_x_17256:
[----:B------:R-:W-:Y:S01]  /*14b90*/  MOV R30, R16 ;  /* 0x00000010001e7202 */ /* 0x000fe20000000f00 */
[----:B------:R-:W-:Y:S01]  /*14ba0*/  IMAD.MOV.U32 R31, RZ, RZ, R17 ;  /* 0x000000ffff1f7224 */ /* 0x000fe200078e0011 */
[----:B------:R-:W-:Y:S06]  /*14bb0*/  BRA `(.L_x_17229) ;  /* 0x00000000005c7947 */ /* 0x000fec0003800000 */
.L_x_17230:
        /* <DEDUP_REMOVED lines=19> */
[----:B------:R-:W-:Y:S05]  /*14cf0*/  CALL.REL.NOINC `($__internal_32_$__cuda_sm20_dsqrt_rn_f64_mediumpath_v1) ;  /* 0x000007c000407944 */ /* 0x000fea0003c00000 */
[----:B------:R-:W-:Y:S01]  /*14d00*/  IMAD.MOV.U32 R30, RZ, RZ, R0 ;  /* 0x000000ffff1e7224 */ /* 0x000fe200078e0000 */
[----:B------:R-:W-:-:S07]  /*14d10*/  MOV R31, R7 ;  /* 0x00000007001f7202 */ /* 0x000fce0000000f00 */
.L_x_17258:
[----:B------:R-:W-:Y:S05]  /*14d20*/  BSYNC B3 ;  /* 0x0000000000037941 */ /* 0x000fea0003800000 */
.L_x_17229:
[----:B------:R-:W-:Y:S05]  /*14d30*/  BSYNC B2 ;  /* 0x0000000000027941 */ /* 0x000fea0003800000 */
.L_x_17225:
        /* <DEDUP_REMOVED lines=24> */
[----:B------:R-:W-:Y:S02]  /*14ec0*/  IMAD.MOV.U32 R26, RZ, RZ, R16 ;  /* 0x000000ffff1a7224 */ /* 0x000fe400078e0010 */
[----:B------:R-:W-:-:S07]  /*14ed0*/  IMAD.MOV.U32 R27, RZ, RZ, R17 ;  /* 0x000000ffff1b7224 */ /* 0x000fce00078e0011 */
.L_x_17262:
[----:B------:R-:W-:Y:S05]  /*14ee0*/  BSYNC B3 ;  /* 0x0000000000037941 */ /* 0x000fea0003800000 */
.L_x_17261:
        /* <DEDUP_REMOVED lines=39> */
.L_x_17270:
[----:B------:R-:W-:Y:S05]  /*15160*/  BSYNC B4 ;  /* 0x0000000000047941 */ /* 0x000fea0003800000 */
.L_x_17269:
[----:B------:R-:W-:Y:S02]  /*15170*/  IMAD.MOV.U32 R64, RZ, RZ, R16 ;  /* 0x000000ffff407224 */ /* 0x000fe400078e0010 */
[----:B------:R-:W-:Y:S01]  /*15180*/  IMAD.MOV.U32 R65, RZ, RZ, R17 ;  /* 0x000000ffff417224 */ /* 0x000fe200078e0011 */
[----:B------:R-:W-:Y:S06]  /*15190*/  BRA `(.L_x_17268) ;  /* 0x0000000000047947 */ /* 0x000fec0003800000 */
.L_x_17267:
[----:B------:R-:W-:-:S11]  /*151a0*/  DADD R64, -R32, R48 ;  /* 0x0000000020407229 */ /* 0x000fd60000000130 */
.L_x_17268:
[----:B------:R-:W-:Y:S05]  /*151b0*/  BSYNC B3 ;  /* 0x0000000000037941 */ /* 0x000fea0003800000 */
.L_x_17266:
        /* <DEDUP_REMOVED lines=26> */
.L_x_17275:
[----:B------:R-:W-:Y:S05]  /*15360*/  BSYNC B4 ;  /* 0x0000000000047941 */ /* 0x000fea0003800000 */
.L_x_17274:
[----:B------:R-:W-:Y:S01]  /*15370*/  MOV R4, R16 ;  /* 0x0000001000047202 */ /* 0x000fe20000000f00 */
[----:B------:R-:W-:Y:S01]  /*15380*/  IMAD.MOV.U32 R5, RZ, RZ, R17 ;  /* 0x000000ffff057224 */ /* 0x000fe200078e0011 */
[----:B------:R-:W-:Y:S06]  /*15390*/  BRA `(.L_x_17273) ;  /* 0x0000000000047947 */ /* 0x000fec0003800000 */
.L_x_17272:
[----:B------:R-:W-:-:S11]  /*153a0*/  DADD R4, -R34, R50 ;  /* 0x0000000022047229 */ /* 0x000fd60000000132 */
.L_x_17273:
[----:B------:R-:W-:Y:S05]  /*153b0*/  BSYNC B3 ;  /* 0x0000000000037941 */ /* 0x000fea0003800000 */
.L_x_17271:
        /* <DEDUP_REMOVED lines=29> */
.L_x_17277:
[----:B------:R-:W-:Y:S05]  /*15590*/  BSYNC B3 ;  /* 0x0000000000037941 */ /* 0x000fea0003800000 */
.L_x_17276:
[----:B------:R-:W-:Y:S01]  /*155a0*/  PLOP3.LUT P0, PT, PT, PT, PT, 0x80, 0x0 ;  /* 0x000000000000781c */ /* 0x000fe20003f0f070 */
[----:B------:R-:W-:-:S12]  /*155b0*/  BRA `(.L_x_17263) ;  /* 0x0000000800587947 */ /* 0x000fd80003800000 */
.L_x_17265:
        /* <DEDUP_REMOVED lines=26> */
[----:B------:R-:W-:Y:S05]  /*15760*/  CALL.REL.NOINC `($__internal_32_$__cuda_sm20_dsqrt_rn_f64_mediumpath_v1) ;  /* 0x000007b400a47944 */ /* 0x000fea0003c00000 */
[----:B------:R-:W-:Y:S02]  /*15770*/  IMAD.MOV.U32 R4, RZ, RZ, R0 ;  /* 0x000000ffff047224 */ /* 0x000fe400078e0000 */
[----:B------:R-:W-:-:S07]  /*15780*/  IMAD.MOV.U32 R5, RZ, RZ, R7 ;  /* 0x000000ffff057224 */ /* 0x000fce00078e0007 */
.L_x_17280:
[----:B------:R-:W-:Y:S05]  /*15790*/  BSYNC B3 ;  /* 0x0000000000037941 */ /* 0x000fea0003800000 */
.L_x_17279:
[----:B------:R-:W-:Y:S01]  /*157a0*/  PLOP3.LUT P0, PT, PT, PT, PT, 0x80, 0x0 ;  /* 0x000000000000781c */ /* 0x000fe20003f0f070 */
[----:B------:R-:W-:-:S12]  /*157b0*/  BRA `(.L_x_17263) ;  /* 0x0000000400d87947 */ /* 0x000fd80003800000 */
.L_x_17278:
        /* <DEDUP_REMOVED lines=27> */
[----:B------:R-:W-:Y:S05]  /*15970*/  CALL.REL.NOINC `($__internal_32_$__cuda_sm20_dsqrt_rn_f64_mediumpath_v1) ;  /* 0x000007b400207944 */ /* 0x000fea0003c00000 */
[----:B------:R-:W-:-:S07]  /*15980*/  IMAD.MOV.U32 R6, RZ, RZ, R0 ;  /* 0x000000ffff067224 */ /* 0x000fce00078e0000 */
.L_x_17282:
[----:B------:R-:W-:Y:S05]  /*15990*/  BSYNC B3 ;  /* 0x0000000000037941 */ /* 0x000fea0003800000 */
.L_x_17281:
        /* <DEDUP_REMOVED lines=21> */
.L_x_17284:
[----:B------:R-:W-:Y:S05]  /*15af0*/  BSYNC B3 ;  /* 0x0000000000037941 */ /* 0x000fea0003800000 */
.L_x_17283:
[----:B------:R-:W-:Y:S01]  /*15b00*/  DMUL R2, R2, 8.11296384146066816958e+31 ;  /* 0x4690000002027828 */ /* 0x000fe20000000000 */
[----:B------:R-:W-:Y:S01]  /*15b10*/  PLOP3.LUT P0, PT, PT, PT, PT, 0x80, 0x0 ;  /* 0x000000000000781c */ /* 0x000fe20003f0f070 */
[----:B------:R-:W-:Y:S02]  /*15b20*/  IMAD.MOV.U32 R4, RZ, RZ, R16 ;  /* 0x000000ffff047224 */ /* 0x000fe400078e0010 */
[----:B------:R-:W-:Y:S01]  /*15b30*/  IMAD.MOV.U32 R5, RZ, RZ, R17 ;  /* 0x000000ffff057224 */ /* 0x000fe200078e0011 */
[----:B------:R-:W-:Y:S09]  /*15b40*/  BRA `(.L_x_17263) ;  /* 0x0000000000f47947 */ /* 0x000ff20003800000 */
.L_x_17264:
        /* <DEDUP_REMOVED lines=22> */
[----:B------:R-:W-:Y:S02]  /*15cb0*/  IMAD.MOV.U32 R16, RZ, RZ, R0 ;  /* 0x000000ffff107224 */ /* 0x000fe400078e0000 */
[----:B------:R-:W-:-:S07]  /*15cc0*/  IMAD.MOV.U32 R17, RZ, RZ, R7 ;  /* 0x000000ffff117224 */ /* 0x000fce00078e0007 */
.L_x_17286:
[----:B------:R-:W-:Y:S05]  /*15cd0*/  BSYNC B3 ;  /* 0x0000000000037941 */ /* 0x000fea0003800000 */
.L_x_17285:
        /* <DEDUP_REMOVED lines=27> */
[----:B------:R-:W-:Y:S05]  /*15e90*/  CALL.REL.NOINC `($__internal_32_$__cuda_sm20_dsqrt_rn_f64_mediumpath_v1) ;  /* 0x000007ac00d87944 */ /* 0x000fea0003c00000 */
[----:B------:R-:W-:-:S07]  /*15ea0*/  IMAD.MOV.U32 R6, RZ, RZ, R0 ;  /* 0x000000ffff067224 */ /* 0x000fce00078e0000 */
.L_x_17288:
[----:B------:R-:W-:Y:S05]  /*15eb0*/  BSYNC B3 ;  /* 0x0000000000037941 */ /* 0x000fea0003800000 */
.L_x_17287:
[----:B------:R-:W-:Y:S01]  /*15ec0*/  DMUL R4, R6, R16 ;  /* 0x0000001006047228 */ /* 0x000fe20000000000 */
[----:B------:R-:W-:Y:S01]  /*15ed0*/  PLOP3.LUT P0, PT, PT, PT, PT, 0x80, 0x0 ;  /* 0x000000000000781c */ /* 0x000fe20003f0f070 */
[----:B------:R-:W-:-:S12]  /*15ee0*/  BRA `(.L_x_17263) ;  /* 0x00000000000c7947 */ /* 0x000fd80003800000 */
.L_x_17260:
[----:B------:R-:W-:Y:S01]  /*15ef0*/  DMUL R4, R28, 9.00719925474099200000e+15 ;  /* 0x434000001c047828 */ /* 0x000fe20000000000 */
[----:B------:R-:W-:Y:S01]  /*15f00*/  PLOP3.LUT P0, PT, PT, PT, PT, 0x80, 0x0 ;  /* 0x000000000000781c */ /* 0x000fe20003f0f070 */
[----:B------:R-:W-:-:S12]  /*15f10*/  DMUL R2, R2, 9.00719925474099200000e+15 ;  /* 0x4340000002027828 */ /* 0x000fd80000000000 */
.L_x_17263:
[----:B------:R-:W-:Y:S05]  /*15f20*/  BSYNC B2 ;  /* 0x0000000000027941 */ /* 0x000fea0003800000 */
.L_x_17259:
        /* <DEDUP_REMOVED lines=67> */
.L_x_17294:
[----:B------:R-:W-:-:S11]  /*16360*/  DMUL R2, RZ, |R26| ;  /* 0x4000001aff027228 */ /* 0x000fd60000000000 */
.L_x_17295:
[----:B------:R-:W-:Y:S05]  /*16370*/  BSYNC B0 ;  /* 0x0000000000007941 */ /* 0x000fea0003800000 */
.L_x_17293:
        /* <DEDUP_REMOVED lines=11> */
.L_x_17292:
        /* <DEDUP_REMOVED lines=53> */
.L_x_17291:
        /* <DEDUP_REMOVED lines=62> */
.L_x_17299:
[----:B------:R-:W-:-:S11]  /*16b60*/  DMUL R2, RZ, |R26| ;  /* 0x4000001aff027228 */ /* 0x000fd60000000000 */
.L_x_17300:
[----:B------:R-:W-:Y:S05]  /*16b70*/  BSYNC B0 ;  /* 0x0000000000007941 */ /* 0x000fea0003800000 */
.L_x_17298:
        /* <DEDUP_REMOVED lines=11> */
.L_x_17297:
        /* <DEDUP_REMOVED lines=53> */
.L_x_17290:
        /* <DEDUP_REMOVED lines=31> */
[----:B------:R-:W-:Y:S05]  /*17170*/  CALL.REL.NOINC `($__internal_31_$__cuda_sm20_div_rn_f64_full) ;  /* 0x00000794009c7944 */ /* 0x000fea0003c00000 */
.L_x_17303:
[----:B------:R-:W-:Y:S05]  /*17180*/  BSYNC B3 ;  /* 0x0000000000037941 */ /* 0x000fea0003800000 */
.L_x_17302:
        /* <DEDUP_REMOVED lines=82> */
.L_x_17305:
[----:B------:R-:W-:Y:S02]  /*176b0*/  FSEL R6, RZ, 3.37028055040000000000e+12, P1 ;  /* 0x54442d18ff067808 */ /* 0x000fe40000800000 */
[----:B------:R-:W-:-:S07]  /*176c0*/  FSEL R7, RZ, 2.1426990032196044922, P1 ;  /* 0x400921fbff077808 */ /* 0x000fce0000800000 */
.L_x_17306:
[----:B------:R-:W-:Y:S05]  /*176d0*/  BSYNC B0 ;  /* 0x0000000000007941 */ /* 0x000fea0003800000 */
.L_x_17304:
[----:B------:R-:W-:Y:S01]  /*176e0*/  DADD R2, |R4|, |R2| ;  /* 0x0000000004027229 */ /* 0x000fe20000000602 */
[----:B------:R-:W-:-:S07]  /*176f0*/  LOP3.LUT R5, R7, 0x80000000, R5, 0xb8, !PT ;  /* 0x8000000007057812 */ /* 0x000fce00078eb805 */
[----:B------:R-:W-:-:S06]  /*17700*/  DSETP.GTU.AND P0, PT, |R2|, +INF , PT ;  /* 0x7ff000000200742a */ /* 0x000fcc0003f0c200 */
[----:B------:R-:W-:Y:S02]  /*17710*/  FSEL R2, R2, R6, P0 ;  /* 0x0000000602027208 */ /* 0x000fe40000000000 */
[----:B------:R-:W-:Y:S01]  /*17720*/  FSEL R3, R3, R5, P0 ;  /* 0x0000000503037208 */ /* 0x000fe20000000000 */
[----:B------:R-:W-:Y:S06]  /*17730*/  BRA `(.L_x_17296) ;  /* 0x0000000400dc7947 */ /* 0x000fec0003800000 */
.L_x_17301:
        /* <DEDUP_REMOVED lines=28> */
.L_x_17308:
[----:B------:R-:W-:Y:S05]  /*17900*/  BSYNC B3 ;  /* 0x0000000000037941 */ /* 0x000fea0003800000 */
.L_x_17307:
        /* <DEDUP_REMOVED lines=82> */
.L_x_17310:
[----:B------:R-:W-:Y:S02]  /*17e30*/  FSEL R6, RZ, 3.37028055040000000000e+12, P1 ;  /* 0x54442d18ff067808 */ /* 0x000fe40000800000 */
[----:B------:R-:W-:-:S07]  /*17e40*/  FSEL R7, RZ, 2.1426990032196044922, P1 ;  /* 0x400921fbff077808 */ /* 0x000fce0000800000 */
.L_x_17311:
[----:B------:R-:W-:Y:S05]  /*17e50*/  BSYNC B0 ;  /* 0x0000000000007941 */ /* 0x000fea0003800000 */
.L_x_17309:
[----:B------:R-:W-:Y:S01]  /*17e60*/  DADD R2, |R4|, |R2| ;  /* 0x0000000004027229 */ /* 0x000fe20000000602 */
[----:B------:R-:W-:-:S07]  /*17e70*/  LOP3.LUT R5, R7, 0x80000000, R5, 0xb8, !PT ;  /* 0x8000000007057812 */ /* 0x000fce00078eb805 */
[----:B------:R-:W-:-:S06]  /*17e80*/  DSETP.GTU.AND P0, PT, |R2|, +INF , PT ;  /* 0x7ff000000200742a */ /* 0x000fcc0003f0c200 */
[----:B------:R-:W-:Y:S02]  /*17e90*/  FSEL R2, R2, R6, P0 ;  /* 0x0000000602027208 */ /* 0x000fe40000000000 */
[----:B------:R-:W-:-:S07]  /*17ea0*/  FSEL R3, R3, R5, P0 ;  /* 0x0000000503037208 */ /* 0x000fce0000000000 */
.L_x_17296:
[----:B------:R-:W-:Y:S05]  /*17eb0*/  BSYNC B2 ;  /* 0x0000000000027941 */ /* 0x000fea0003800000 */
.L_x_17289:
[----:B------:R-:W-:Y:S01]  /*17ec0*/  DADD R4, -RZ, -R30 ;  /* 0x00000000ff047229 */ /* 0x000fe2000000091e */
[----:B------:R-:W-:-:S09]  /*17ed0*/  ISETP.NE.AND P0, PT, R66, RZ, PT ;  /* 0x000000ff4200720c */ /* 0x000fd20003f05270 */
[----:B------:R-:W-:Y:S02]  /*17ee0*/  FSEL R68, R4, R30, !P0 ;  /* 0x0000001e04447208 */ /* 0x000fe40004000000 */
[----:B------:R-:W-:Y:S01]  /*17ef0*/  FSEL R69, R5, R31, !P0 ;  /* 0x0000001f05457208 */ /* 0x000fe20004000000 */
[----:B------:R-:W-:Y:S06]  /*17f00*/  BRA `(.L_x_17312) ;  /* 0x0000003000287947 */ /* 0x000fec0003800000 */
.L_x_17224:
[----:B------:R-:W2:Y:S01]  /*17f10*/  LDL.64 R2, [R1+0x8] ;  /* 0x0000080001027983 */ /* 0x000ea20000100a00 */
[----:B------:R-:W-:Y:S01]  /*17f20*/  UMOV UR4, 0x54442d18 ;  /* 0x54442d1800047882 */ /* 0x000fe20000000000 */
[----:B------:R-:W-:Y:S01]  /*17f30*/  UMOV UR5, 0x3ff921fb ;  /* 0x3ff921fb00057882 */ /* 0x000fe20000000000 */
[----:B------:R-:W-:Y:S02]  /*17f40*/  DADD R68, -RZ, -R38 ;  /* 0x00000000ff447229 */ /* 0x000fe40000000926 */
[----:B--2---:R-:W-:-:S08]  /*17f50*/  DADD R2, -R36, R2 ;  /* 0x0000000024027229 */ /* 0x004fd00000000102 */
[----:B------:R-:W-:Y:S01]  /*17f60*/  DADD R2, R2, UR4 ;  /* 0x0000000402027e29 */ /* 0x000fe20008000000 */
[----:B------:R-:W-:Y:S10]  /*17f70*/  BRA `(.L_x_17312) ;  /* 0x00000030000c7947 */ /* 0x000ff40003800000 */
.L_x_17223:
[----:B------:R-:W-:Y:S01]  /*17f80*/  DADD R68, -RZ, -R38 ;  /* 0x00000000ff447229 */ /* 0x000fe20000000926 */
[----:B------:R-:W-:Y:S01]  /*17f90*/  CS2R R2, SRZ ;  /* 0x0000000000027805 */ /* 0x000fe2000001ff00 */
[----:B------:R-:W-:Y:S09]  /*17fa0*/  BRA `(.L_x_17312) ;  /* 0x0000003000007947 */ /* 0x000ff20003800000 */
.L_x_17222:
        /* <DEDUP_REMOVED lines=108> */
.L_x_17317:
[----:B------:R-:W-:Y:S05]  /*18670*/  BSYNC B0 ;  /* 0x0000000000007941 */ /* 0x000fea0003800000 */
.L_x_17316:
        /* <DEDUP_REMOVED lines=8> */
.L_x_17319:
[----:B------:R-:W-:Y:S05]  /*18700*/  BSYNC B3 ;  /* 0x0000000000037941 */ /* 0x000fea0003800000 */
.L_x_17318:
        /* <DEDUP_REMOVED lines=82> */
.L_x_17321:
[----:B------:R-:W-:-:S04]  /*18c30*/  ISETP.GE.AND P0, PT, R37, RZ, PT ;  /* 0x000000ff2500720c */ /* 0x000fc80003f06270 */
[----:B------:R-:W-:Y:S02]  /*18c40*/  FSEL R6, RZ, 3.37028055040000000000e+12, P0 ;  /* 0x54442d18ff067808 */ /* 0x000fe40000000000 */
[----:B------:R-:W-:-:S07]  /*18c50*/  FSEL R7, RZ, 2.1426990032196044922, P0 ;  /* 0x400921fbff077808 */ /* 0x000fce0000000000 */
.L_x_17322:
[----:B------:R-:W-:Y:S05]  /*18c60*/  BSYNC B0 ;  /* 0x0000000000007941 */ /* 0x000fea0003800000 */
.L_x_17320:
[----:B------:R-:W-:Y:S01]  /*18c70*/  DADD R2, R2, R4 ;  /* 0x0000000002027229 */ /* 0x000fe20000000004 */
[----:B------:R-:W-:Y:S01]  /*18c80*/  LOP3.LUT R5, R7, 0x80000000, R39, 0xb8, !PT ;  /* 0x8000000007057812 */ /* 0x000fe200078eb827 */
[----:B------:R-:W-:-:S06]  /*18c90*/  DMUL R30, R30, 0.5 ;  /* 0x3fe000001e1e7828 */ /* 0x000fcc0000000000 */
[----:B------:R-:W-:-:S06]  /*18ca0*/  DSETP.GTU.AND P0, PT, |R2|, +INF , PT ;  /* 0x7ff000000200742a */ /* 0x000fcc0003f0c200 */
[----:B------:R-:W-:Y:S02]  /*18cb0*/  FSEL R2, R2, R6, P0 ;  /* 0x0000000602027208 */ /* 0x000fe40000000000 */
[----:B------:R-:W-:Y:S01]  /*18cc0*/  FSEL R3, R3, R5, P0 ;  /* 0x0000000503037208 */ /* 0x000fe20000000000 */
[----:B------:R-:W-:Y:S06]  /*18cd0*/  BRA `(.L_x_17323) ;  /* 0x0000002000387947 */ /* 0x000fec0003800000 */
.L_x_17315:
        /* <DEDUP_REMOVED lines=135> */
.L_x_17325:
[----:B------:R-:W-:Y:S05]  /*19550*/  BSYNC B0 ;  /* 0x0000000000007941 */ /* 0x000fea0003800000 */
.L_x_17324:
        /* <DEDUP_REMOVED lines=8> */
.L_x_17327:
[----:B------:R-:W-:Y:S05]  /*195e0*/  BSYNC B3 ;  /* 0x0000000000037941 */ /* 0x000fea0003800000 */
.L_x_17326:
        /* <DEDUP_REMOVED lines=82> */
.L_x_17329:
[----:B------:R-:W-:-:S04]  /*19b10*/  ISETP.GE.AND P0, PT, R37, RZ, PT ;  /* 0x000000ff2500720c */ /* 0x000fc80003f06270 */
[----:B------:R-:W-:Y:S02]  /*19b20*/  FSEL R6, RZ, 3.37028055040000000000e+12, P0 ;  /* 0x54442d18ff067808 */ /* 0x000fe40000000000 */
[----:B------:R-:W-:-:S07]  /*19b30*/  FSEL R7, RZ, 2.1426990032196044922, P0 ;  /* 0x400921fbff077808 */ /* 0x000fce0000000000 */
.L_x_17330:
[----:B------:R-:W-:Y:S05]  /*19b40*/  BSYNC B0 ;  /* 0x0000000000007941 */ /* 0x000fea0003800000 */
.L_x_17328:
[----:B------:R-:W-:Y:S01]  /*19b50*/  DADD R2, R2, R4 ;  /* 0x0000000002027229 */ /* 0x000fe20000000004 */
[----:B------:R-:W-:-:S07]  /*19b60*/  LOP3.LUT R5, R7, 0x80000000, R39, 0xb8, !PT ;  /* 0x8000000007057812 */ /* 0x000fce00078eb827 */
[----:B------:R-:W-:-:S06]  /*19b70*/  DSETP.GTU.AND P0, PT, |R2|, +INF , PT ;  /* 0x7ff000000200742a */ /* 0x000fcc0003f0c200 */
[----:B------:R-:W-:Y:S02]  /*19b80*/  FSEL R2, R2, R6, P0 ;  /* 0x0000000602027208 */ /* 0x000fe40000000000 */
[----:B------:R-:W-:Y:S01]  /*19b90*/  FSEL R3, R3, R5, P0 ;  /* 0x0000000503037208 */ /* 0x000fe20000000000 */
[----:B------:R-:W-:Y:S06]  /*19ba0*/  BRA `(.L_x_17323) ;  /* 0x0000001000847947 */ /* 0x000fec0003800000 */
.L_x_17314:
        /* <DEDUP_REMOVED lines=22> */
[----:B------:R-:W-:Y:S05]  /*19d10*/  CALL.REL.NOINC `($__internal_31_$__cuda_sm20_div_rn_f64_full) ;  /* 0x0000076800b47944 */ /* 0x000fea0003c00000 */
.L_x_17332:
[----:B------:R-:W-:Y:S05]  /*19d20*/  BSYNC B3 ;  /* 0x0000000000037941 */ /* 0x000fea0003800000 */
.L_x_17331:
        /* <DEDUP_REMOVED lines=24> */
[----:B------:R-:W-:Y:S02]  /*19eb0*/  IMAD.MOV.U32 R6, RZ, RZ, R16 ;  /* 0x000000ffff067224 */ /* 0x000fe400078e0010 */
[----:B------:R-:W-:-:S07]  /*19ec0*/  IMAD.MOV.U32 R7, RZ, RZ, R17 ;  /* 0x000000ffff077224 */ /* 0x000fce00078e0011 */
.L_x_17334:
[----:B------:R-:W-:Y:S05]  /*19ed0*/  BSYNC B3 ;  /* 0x0000000000037941 */ /* 0x000fea0003800000 */
.L_x_17333:
        /* <DEDUP_REMOVED lines=136> */
.L_x_17336:
[----:B------:R-:W-:Y:S05]  /*1a760*/  BSYNC B0 ;  /* 0x0000000000007941 */ /* 0x000fea0003800000 */
.L_x_17335:
        /* <DEDUP_REMOVED lines=8> */
.L_x_17338:
[----:B------:R-:W-:Y:S05]  /*1a7f0*/  BSYNC B3 ;  /* 0x0000000000037941 */ /* 0x000fea0003800000 */
.L_x_17337:
        /* <DEDUP_REMOVED lines=82> */
.L_x_17340:
[----:B------:R-:W-:-:S04]  /*1ad20*/  ISETP.GE.AND P0, PT, R37, RZ, PT ;  /* 0x000000ff2500720c */ /* 0x000fc80003f06270 */
[----:B------:R-:W-:Y:S02]  /*1ad30*/  FSEL R6, RZ, 3.37028055040000000000e+12, P0 ;  /* 0x54442d18ff067808 */ /* 0x000fe40000000000 */
[----:B------:R-:W-:-:S07]  /*1ad40*/  FSEL R7, RZ, 2.1426990032196044922, P0 ;  /* 0x400921fbff077808 */ /* 0x000fce0000000000 */
.L_x_17341:
[----:B------:R-:W-:Y:S05]  /*1ad50*/  BSYNC B0 ;  /* 0x0000000000007941 */ /* 0x000fea0003800000 */
.L_x_17339:
[----:B------:R-:W-:Y:S01]  /*1ad60*/  DADD R2, R2, R4 ;  /* 0x0000000002027229 */ /* 0x000fe20000000004 */
[----:B------:R-:W-:Y:S01]  /*1ad70*/  LOP3.LUT R5, R7, 0x80000000, R39, 0xb8, !PT ;  /* 0x8000000007057812 */ /* 0x000fe200078eb827 */
[----:B------:R-:W-:-:S06]  /*1ad80*/  DADD R30, R30, 1 ;  /* 0x3ff000001e1e7429 */ /* 0x000fcc0000000000 */
[----:B------:R-:W-:-:S06]  /*1ad90*/  DSETP.GTU.AND P0, PT, |R2|, +INF , PT ;  /* 0x7ff000000200742a */ /* 0x000fcc0003f0c200 */
[----:B------:R-:W-:Y:S02]  /*1ada0*/  FSEL R2, R2, R6, P0 ;  /* 0x0000000602027208 */ /* 0x000fe40000000000 */
[----:B------:R-:W-:-:S07]  /*1adb0*/  FSEL R3, R3, R5, P0 ;  /* 0x0000000503037208 */ /* 0x000fce0000000000 */
.L_x_17323:
[----:B------:R-:W-:Y:S05]  /*1adc0*/  BSYNC B2 ;  /* 0x0000000000027941 */ /* 0x000fea0003800000 */
.L_x_17313:
        /* <DEDUP_REMOVED lines=9> */
.L_x_17221:
        /* <DEDUP_REMOVED lines=21> */
.L_x_17312:
[----:B------:R-:W-:Y:S05]  /*1afb0*/  BSYNC B1 ;  /* 0x0000000000017941 */ /* 0x000fea0003800000 */
.L_x_17220:
        /* <DEDUP_REMOVED lines=11> */
.L_x_17343:
[----:B------:R-:W-:Y:S01]  /*1b070*/  DSETP.GTU.AND P0, PT, |R68|, +INF , PT ;  /* 0x7ff000004400742a */ /* 0x000fe20003f0c200 */
[----:B------:R-:W-:Y:S02]  /*1b080*/  IMAD.MOV.U32 R70, RZ, RZ, R2 ;  /* 0x000000ffff467224 */ /* 0x000fe400078e0002 */
[----:B------:R-:W-:-:S11]  /*1b090*/  IMAD.MOV.U32 R71, RZ, RZ, R3 ;  /* 0x000000ffff477224 */ /* 0x000fd600078e0003 */
[----:B------:R-:W-:-:S11]  /*1b0a0*/  @!P0 DADD R68, -RZ, |R68| ;  /* 0x00000000ff448229 */ /* 0x000fd60000000544 */
.L_x_17344:
[----:B------:R-:W-:Y:S05]  /*1b0b0*/  BSYNC B0 ;  /* 0x0000000000007941 */ /* 0x000fea0003800000 */
.L_x_17342:
        /* <DEDUP_REMOVED lines=146> */
.L_x_17353:
[----:B------:R-:W-:Y:S05]  /*1b9e0*/  BSYNC B3 ;  /* 0x0000000000037941 */ /* 0x000fea0003800000 */
.L_x_17352:
        /* <DEDUP_REMOVED lines=81> */
.L_x_17351:
        /* <DEDUP_REMOVED lines=34> */
.L_x_17361:
[----:B------:R-:W-:Y:S05]  /*1c120*/  BSYNC B4 ;  /* 0x0000000000047941 */ /* 0x000fea0003800000 */
.L_x_17360:
[----:B------:R-:W-:Y:S02]  /*1c130*/  IMAD.MOV.U32 R26, RZ, RZ, R16 ;  /* 0x000000ffff1a7224 */ /* 0x000fe400078e0010 */
[----:B------:R-:W-:Y:S01]  /*1c140*/  IMAD.MOV.U32 R27, RZ, RZ, R17 ;  /* 0x000000ffff1b7224 */ /* 0x000fe200078e0011 */
[----:B------:R-:W-:Y:S06]  /*1c150*/  BRA `(.L_x_17359) ;  /* 0x0000000000047947 */ /* 0x000fec0003800000 */
.L_x_17358:
[----:B------:R-:W-:-:S11]  /*1c160*/  DADD R26, -R32, R36 ;  /* 0x00000000201a7229 */ /* 0x000fd60000000124 */
.L_x_17359:
[----:B------:R-:W-:Y:S05]  /*1c170*/  BSYNC B3 ;  /* 0x0000000000037941 */ /* 0x000fea0003800000 */
.L_x_17357:
        /* <DEDUP_REMOVED lines=28> */
[----:B------:R-:W-:Y:S05]  /*1c340*/  CALL.REL.NOINC `($__internal_31_$__cuda_sm20_div_rn_f64_full) ;  /* 0x0000074400287944 */ /* 0x000fea0003c00000 */
.L_x_17366:
[----:B------:R-:W-:Y:S05]  /*1c350*/  BSYNC B4 ;  /* 0x0000000000047941 */ /* 0x000fea0003800000 */
.L_x_17365:
[----:B------:R-:W-:Y:S05]  /*1c360*/  BRA `(.L_x_17364) ;  /* 0x0000000000047947 */ /* 0x000fea0003800000 */
.L_x_17363:
[----:B------:R-:W-:-:S11]  /*1c370*/  DADD R16, R38, -R10 ;  /* 0x0000000026107229 */ /* 0x000fd6000000080a */
.L_x_17364:
[----:B------:R-:W-:Y:S05]  /*1c380*/  BSYNC B3 ;  /* 0x0000000000037941 */ /* 0x000fea0003800000 */
.L_x_17362:
        /* <DEDUP_REMOVED lines=29> */
.L_x_17368:
[----:B------:R-:W-:Y:S05]  /*1c560*/  BSYNC B3 ;  /* 0x0000000000037941 */ /* 0x000fea0003800000 */
.L_x_17367:
        /* <DEDUP_REMOVED lines=85> */
.L_x_17369:
        /* <DEDUP_REMOVED lines=20> */
.L_x_17371:
[----:B------:R-:W-:Y:S05]  /*1cc00*/  BSYNC B3 ;  /* 0x0000000000037941 */ /* 0x000fea0003800000 */
.L_x_17370:
        /* <DEDUP_REMOVED lines=30> */
.L_x_17356:
        /* <DEDUP_REMOVED lines=24> */
.L_x_17374:
[----:B------:R-:W-:Y:S05]  /*1cf70*/  BSYNC B3 ;  /* 0x0000000000037941 */ /* 0x000fea0003800000 */
.L_x_17373:
        /* <DEDUP_REMOVED lines=25> */
.L_x_17377:
[----:B------:R-:W-:Y:S05]  /*1d110*/  BSYNC B3 ;  /* 0x0000000000037941 */ /* 0x000fea0003800000 */
.L_x_17376:
        /* <DEDUP_REMOVED lines=30> */
.L_x_17375:
        /* <DEDUP_REMOVED lines=75> */
.L_x_17378:
[----:B------:R-:W-:Y:S01]  /*1d7b0*/  IMAD.MOV.U32 R6, RZ, RZ, 0x0 ;  /* 0x00000000ff067424 */ /* 0x000fe200078e00ff */
[----:B------:R-:W-:Y:S01]  /*1d7c0*/  FSETP.NEU.FTZ.AND P0, PT, R9, RZ, PT ;  /* 0x000000ff0900720b */ /* 0x000fe20003f1d000 */
[----:B------:R-:W-:-:S06]  /*1d7d0*/  IMAD.MOV.U32 R7, RZ, RZ, 0x7ff00000 ;  /* 0x7ff00000ff077424 */ /* 0x000fcc00078e00ff */
[----:B------:R-:W-:-:S10]  /*1d7e0*/  DFMA R6, R8, R6, +INF ;  /* 0x7ff000000806742b */ /* 0x000fd40000000006 */
[----:B------:R-:W-:Y:S02]  /*1d7f0*/  FSEL R30, R6, RZ, P0 ;  /* 0x000000ff061e7208 */ /* 0x000fe40000000000 */
[----:B------:R-:W-:Y:S01]  /*1d800*/  FSEL R31, R7, -QNAN , P0 ;  /* 0xfff00000071f7808 */ /* 0x000fe20000000000 */
[----:B------:R-:W-:Y:S06]  /*1d810*/  BRA `(.L_x_17354) ;  /* 0x0000000400287947 */ /* 0x000fec0003800000 */
.L_x_17372:
        /* <DEDUP_REMOVED lines=25> */
.L_x_17380:
[----:B------:R-:W-:Y:S05]  /*1d9b0*/  BSYNC B3 ;  /* 0x0000000000037941 */ /* 0x000fea0003800000 */
.L_x_17379:
        /* <DEDUP_REMOVED lines=21> */
.L_x_17382:
[----:B------:R-:W-:Y:S05]  /*1db10*/  BSYNC B3 ;  /* 0x0000000000037941 */ /* 0x000fea0003800000 */
.L_x_17381:
[----:B------:R-:W-:Y:S02]  /*1db20*/  IMAD.MOV.U32 R30, RZ, RZ, R16 ;  /* 0x000000ffff1e7224 */ /* 0x000fe400078e0010 */
[----:B------:R-:W-:Y:S01]  /*1db30*/  IMAD.MOV.U32 R31, RZ, RZ, R17 ;  /* 0x000000ffff1f7224 */ /* 0x000fe200078e0011 */
[----:B------:R-:W-:Y:S06]  /*1db40*/  BRA `(.L_x_17354) ;  /* 0x00000000005c7947 */ /* 0x000fec0003800000 */
.L_x_17355:
        /* <DEDUP_REMOVED lines=22> */
.L_x_17383:
[----:B------:R-:W-:Y:S05]  /*1dcb0*/  BSYNC B3 ;  /* 0x0000000000037941 */ /* 0x000fea0003800000 */
.L_x_17354:
[----:B------:R-:W-:Y:S05]  /*1dcc0*/  BSYNC B2 ;  /* 0x0000000000027941 */ /* 0x000fea0003800000 */
.L_x_17350:
        /* <DEDUP_REMOVED lines=26> */
.L_x_17387:
[----:B------:R-:W-:Y:S05]  /*1de70*/  BSYNC B3 ;  /* 0x0000000000037941 */ /* 0x000fea0003800000 */
.L_x_17386:
        /* <DEDUP_REMOVED lines=39> */
.L_x_17395:
[----:B------:R-:W-:Y:S05]  /*1e0f0*/  BSYNC B4 ;  /* 0x0000000000047941 */ /* 0x000fea0003800000 */
.L_x_17394:
[----:B------:R-:W-:Y:S01]  /*1e100*/  MOV R48, R16 ;  /* 0x0000001000307202 */ /* 0x000fe20000000f00 */
[----:B------:R-:W-:Y:S01]  /*1e110*/  IMAD.MOV.U32 R49, RZ, RZ, R17 ;  /* 0x000000ffff317224 */ /* 0x000fe200078e0011 */
[----:B------:R-:W-:Y:S06]  /*1e120*/  BRA `(.L_x_17393) ;  /* 0x0000000000047947 */ /* 0x000fec0003800000 */
.L_x_17392:
[----:B------:R-:W-:-:S11]  /*1e130*/  DADD R48, -R32, R36 ;  /* 0x0000000020307229 */ /* 0x000fd60000000124 */
.L_x_17393:
[----:B------:R-:W-:Y:S05]  /*1e140*/  BSYNC B3 ;  /* 0x0000000000037941 */ /* 0x000fea0003800000 */
.L_x_17391:
        /* <DEDUP_REMOVED lines=26> */
.L_x_17400:
[----:B------:R-:W-:Y:S05]  /*1e2f0*/  BSYNC B4 ;  /* 0x0000000000047941 */ /* 0x000fea0003800000 */
.L_x_17399:
[----:B------:R-:W-:Y:S02]  /*1e300*/  IMAD.MOV.U32 R4, RZ, RZ, R16 ;  /* 0x000000ffff047224 */ /* 0x000fe400078e0010 */
[----:B------:R-:W-:Y:S01]  /*1e310*/  IMAD.MOV.U32 R5, RZ, RZ, R17 ;  /* 0x000000ffff057224 */ /* 0x000fe200078e0011 */
[----:B------:R-:W-:Y:S06]  /*1e320*/  BRA `(.L_x_17398) ;  /* 0x0000000000047947 */ /* 0x000fec0003800000 */
.L_x_17397:
[----:B------:R-:W-:-:S11]  /*1e330*/  DADD R4, -R34, R38 ;  /* 0x0000000022047229 */ /* 0x000fd60000000126 */
.L_x_17398:
[----:B------:R-:W-:Y:S05]  /*1e340*/  BSYNC B3 ;  /* 0x0000000000037941 */ /* 0x000fea0003800000 */
.L_x_17396:
        /* <DEDUP_REMOVED lines=29> */
.L_x_17402:
[----:B------:R-:W-:Y:S05]  /*1e520*/  BSYNC B3 ;  /* 0x0000000000037941 */ /* 0x000fea0003800000 */
.L_x_17401:
[----:B------:R-:W-:Y:S01]  /*1e530*/  PLOP3.LUT P0, PT, PT, PT, PT, 0x80, 0x0 ;  /* 0x000000000000781c */ /* 0x000fe20003f0f070 */
[----:B------:R-:W-:-:S12]  /*1e540*/  BRA `(.L_x_17388) ;  /* 0x0000000800587947 */ /* 0x000fd80003800000 */
.L_x_17390:
        /* <DEDUP_REMOVED lines=29> */
.L_x_17405:
[----:B------:R-:W-:Y:S05]  /*1e720*/  BSYNC B3 ;  /* 0x0000000000037941 */ /* 0x000fea0003800000 */
.L_x_17404:
[----:B------:R-:W-:Y:S01]  /*1e730*/  PLOP3.LUT P0, PT, PT, PT, PT, 0x80, 0x0 ;  /* 0x000000000000781c */ /* 0x000fe20003f0f070 */
[----:B------:R-:W-:-:S12]  /*1e740*/  BRA `(.L_x_17388) ;  /* 0x0000000400d87947 */ /* 0x000fd80003800000 */
.L_x_17403:
        /* <DEDUP_REMOVED lines=29> */
.L_x_17407:
[----:B------:R-:W-:Y:S05]  /*1e920*/  BSYNC B3 ;  /* 0x0000000000037941 */ /* 0x000fea0003800000 */
.L_x_17406:
        /* <DEDUP_REMOVED lines=21> */
.L_x_17409:
[----:B------:R-:W-:Y:S05]  /*1ea80*/  BSYNC B3 ;  /* 0x0000000000037941 */ /* 0x000fea0003800000 */
.L_x_17408:
[----:B------:R-:W-:Y:S01]  /*1ea90*/  DMUL R2, R2, 8.11296384146066816958e+31 ;  /* 0x4690000002027828 */ /* 0x000fe20000000000 */
[----:B------:R-:W-:Y:S01]  /*1eaa0*/  PLOP3.LUT P0, PT, PT, PT, PT, 0x80, 0x0 ;  /* 0x000000000000781c */ /* 0x000fe20003f0f070 */
[----:B------:R-:W-:Y:S02]  /*1eab0*/  IMAD.MOV.U32 R4, RZ, RZ, R16 ;  /* 0x000000ffff047224 */ /* 0x000fe400078e0010 */
[----:B------:R-:W-:Y:S01]  /*1eac0*/  IMAD.MOV.U32 R5, RZ, RZ, R17 ;  /* 0x000000ffff057224 */ /* 0x000fe200078e0011 */
[----:B------:R-:W-:Y:S09]  /*1ead0*/  BRA `(.L_x_17388) ;  /* 0x0000000000f47947 */ /* 0x000ff20003800000 */
.L_x_17389:
        /* <DEDUP_REMOVED lines=24> */
.L_x_17411:
[----:B------:R-:W-:Y:S05]  /*1ec60*/  BSYNC B3 ;  /* 0x0000000000037941 */ /* 0x000fea0003800000 */
.L_x_17410:
        /* <DEDUP_REMOVED lines=29> */
.L_x_17413:
[----:B------:R-:W-:Y:S05]  /*1ee40*/  BSYNC B3 ;  /* 0x0000000000037941 */ /* 0x000fea0003800000 */
.L_x_17412:
[----:B------:R-:W-:Y:S01]  /*1ee50*/  DMUL R4, R6, R16 ;  /* 0x0000001006047228 */ /* 0x000fe20000000000 */
[----:B------:R-:W-:Y:S01]  /*1ee60*/  PLOP3.LUT P0, PT, PT, PT, PT, 0x80, 0x0 ;  /* 0x000000000000781c */ /* 0x000fe20003f0f070 */
[----:B------:R-:W-:-:S12]  /*1ee70*/  BRA `(.L_x_17388) ;  /* 0x00000000000c7947 */ /* 0x000fd80003800000 */
.L_x_17385:
[----:B------:R-:W-:Y:S01]  /*1ee80*/  DMUL R4, R28, 9.00719925474099200000e+15 ;  /* 0x434000001c047828 */ /* 0x000fe20000000000 */
[----:B------:R-:W-:Y:S01]  /*1ee90*/  PLOP3.LUT P0, PT, PT, PT, PT, 0x80, 0x0 ;  /* 0x000000000000781c */ /* 0x000fe20003f0f070 */
[----:B------:R-:W-:-:S12]  /*1eea0*/  DMUL R2, R2, 9.00719925474099200000e+15 ;  /* 0x4340000002027828 */ /* 0x000fd80000000000 */
.L_x_17388:
[----:B------:R-:W-:Y:S05]  /*1eeb0*/  BSYNC B2 ;  /* 0x0000000000027941 */ /* 0x000fea0003800000 */
.L_x_17384:
        /* <DEDUP_REMOVED lines=67> */
.L_x_17419:
[----:B------:R-:W-:-:S11]  /*1f2f0*/  DMUL R2, RZ, |R26| ;  /* 0x4000001aff027228 */ /* 0x000fd60000000000 */
.L_x_17420:
[----:B------:R-:W-:Y:S05]  /*1f300*/  BSYNC B0 ;  /* 0x0000000000007941 */ /* 0x000fea0003800000 */
.L_x_17418:
        /* <DEDUP_REMOVED lines=11> */
.L_x_17417:
        /* <DEDUP_REMOVED lines=53> */
.L_x_17416:
        /* <DEDUP_REMOVED lines=62> */
.L_x_17424:
[----:B------:R-:W-:-:S11]  /*1faf0*/  DMUL R2, RZ, |R26| ;  /* 0x4000001aff027228 */ /* 0x000fd60000000000 */
.L_x_17425:
[----:B------:R-:W-:Y:S05]  /*1fb00*/  BSYNC B0 ;  /* 0x0000000000007941 */ /* 0x000fea0003800000 */
.L_x_17423:
        /* <DEDUP_REMOVED lines=11> */
.L_x_17422:
        /* <DEDUP_REMOVED lines=53> */
.L_x_17415:
        /* <DEDUP_REMOVED lines=32> */
.L_x_17428:
[----:B------:R-:W-:Y:S05]  /*20110*/  BSYNC B3 ;  /* 0x0000000000037941 */ /* 0x000fea0003800000 */
.L_x_17427:
        /* <DEDUP_REMOVED lines=82> */
.L_x_17430:
[----:B------:R-:W-:Y:S02]  /*20640*/  FSEL R6, RZ, 3.37028055040000000000e+12, P1 ;  /* 0x54442d18ff067808 */ /* 0x000fe40000800000 */
[----:B------:R-:W-:-:S07]  /*20650*/  FSEL R7, RZ, 2.1426990032196044922, P1 ;  /* 0x400921fbff077808 */ /* 0x000fce0000800000 */
.L_x_17431:
[----:B------:R-:W-:Y:S05]  /*20660*/  BSYNC B0 ;  /* 0x0000000000007941 */ /* 0x000fea0003800000 */
.L_x_17429:
[----:B------:R-:W-:Y:S01]  /*20670*/  DADD R2, |R4|, |R2| ;  /* 0x0000000004027229 */ /* 0x000fe20000000602 */
[----:B------:R-:W-:-:S07]  /*20680*/  LOP3.LUT R5, R7, 0x80000000, R5, 0xb8, !PT ;  /* 0x8000000007057812 */ /* 0x000fce00078eb805 */
[----:B------:R-:W-:-:S06]  /*20690*/  DSETP.GTU.AND P0, PT, |R2|, +INF , PT ;  /* 0x7ff000000200742a */ /* 0x000fcc0003f0c200 */
[----:B------:R-:W-:Y:S02]  /*206a0*/  FSEL R2, R2, R6, P0 ;  /* 0x0000000602027208 */ /* 0x000fe40000000000 */
[----:B------:R-:W-:Y:S01]  /*206b0*/  FSEL R3, R3, R5, P0 ;  /* 0x0000000503037208 */ /* 0x000fe20000000000 */
[----:B------:R-:W-:Y:S06]  /*206c0*/  BRA `(.L_x_17421) ;  /* 0x0000000400dc7947 */ /* 0x000fec0003800000 */
.L_x_17426:
        /* <DEDUP_REMOVED lines=28> */
.L_x_17433:
[----:B------:R-:W-:Y:S05]  /*20890*/  BSYNC B3 ;  /* 0x0000000000037941 */ /* 0x000fea0003800000 */
.L_x_17432:
        /* <DEDUP_REMOVED lines=82> */
.L_x_17435:
[----:B------:R-:W-:Y:S02]  /*20dc0*/  FSEL R6, RZ, 3.37028055040000000000e+12, P1 ;  /* 0x54442d18ff067808 */ /* 0x000fe40000800000 */
[----:B------:R-:W-:-:S07]  /*20dd0*/  FSEL R7, RZ, 2.1426990032196044922, P1 ;  /* 0x400921fbff077808 */ /* 0x000fce0000800000 */
.L_x_17436:
[----:B------:R-:W-:Y:S05]  /*20de0*/  BSYNC B0 ;  /* 0x0000000000007941 */ /* 0x000fea0003800000 */
.L_x_17434:
[----:B------:R-:W-:Y:S01]  /*20df0*/  DADD R2, |R4|, |R2| ;  /* 0x0000000004027229 */ /* 0x000fe20000000602 */
[----:B------:R-:W-:-:S07]  /*20e00*/  LOP3.LUT R5, R7, 0x80000000, R5, 0xb8, !PT ;  /* 0x8000000007057812 */ /* 0x000fce00078eb805 */
[----:B------:R-:W-:-:S06]  /*20e10*/  DSETP.GTU.AND P0, PT, |R2|, +INF , PT ;  /* 0x7ff000000200742a */ /* 0x000fcc0003f0c200 */
[----:B------:R-:W-:Y:S02]  /*20e20*/  FSEL R2, R2, R6, P0 ;  /* 0x0000000602027208 */ /* 0x000fe40000000000 */
[----:B------:R-:W-:-:S07]  /*20e30*/  FSEL R3, R3, R5, P0 ;  /* 0x0000000503037208 */ /* 0x000fce0000000000 */
.L_x_17421:
[----:B------:R-:W-:Y:S05]  /*20e40*/  BSYNC B2 ;  /* 0x0000000000027941 */ /* 0x000fea0003800000 */
.L_x_17414:
[----:B------:R-:W-:Y:S01]  /*20e50*/  DADD R4, -RZ, -R30 ;  /* 0x00000000ff047229 */ /* 0x000fe2000000091e */
[----:B------:R-:W-:-:S09]  /*20e60*/  ISETP.NE.AND P0, PT, R50, RZ, PT ;  /* 0x000000ff3200720c */ /* 0x000fd20003f05270 */
[----:B------:R-:W-:Y:S02]  /*20e70*/  FSEL R64, R4, R30, !P0 ;  /* 0x0000001e04407208 */ /* 0x000fe40004000000 */
[----:B------:R-:W-:Y:S01]  /*20e80*/  FSEL R65, R5, R31, !P0 ;  /* 0x0000001f05417208 */ /* 0x000fe20004000000 */
[----:B------:R-:W-:Y:S06]  /*20e90*/  BRA `(.L_x_17437) ;  /* 0x0000003000287947 */ /* 0x000fec0003800000 */
.L_x_17349:
[----:B------:R-:W2:Y:S01]  /*20ea0*/  LDL.64 R2, [R1+0x8] ;  /* 0x0000080001027983 */ /* 0x000ea20000100a00 */
[----:B------:R-:W-:Y:S01]  /*20eb0*/  UMOV UR4, 0x54442d18 ;  /* 0x54442d1800047882 */ /* 0x000fe20000000000 */
[----:B------:R-:W-:Y:S01]  /*20ec0*/  UMOV UR5, 0x3ff921fb ;  /* 0x3ff921fb00057882 */ /* 0x000fe20000000000 */
[----:B------:R-:W-:Y:S02]  /*20ed0*/  DADD R64, -RZ, -R42 ;  /* 0x00000000ff407229 */ /* 0x000fe4000000092a */
[----:B--2---:R-:W-:-:S08]  /*20ee0*/  DADD R2, -R40, R2 ;  /* 0x0000000028027229 */ /* 0x004fd00000000102 */
[----:B------:R-:W-:Y:S01]  /*20ef0*/  DADD R2, R2, UR4 ;  /* 0x0000000402027e29 */ /* 0x000fe20008000000 */
[----:B------:R-:W-:Y:S10]  /*20f00*/  BRA `(.L_x_17437) ;  /* 0x00000030000c7947 */ /* 0x000ff40003800000 */
.L_x_17348:
[----:B------:R-:W-:Y:S01]  /*20f10*/  DADD R64, -RZ, -R42 ;  /* 0x00000000ff407229 */ /* 0x000fe2000000092a */
[----:B------:R-:W-:Y:S01]  /*20f20*/  CS2R R2, SRZ ;  /* 0x0000000000027805 */ /* 0x000fe2000001ff00 */
[----:B------:R-:W-:Y:S09]  /*20f30*/  BRA `(.L_x_17437) ;  /* 0x0000003000007947 */ /* 0x000ff20003800000 */
.L_x_17347:
        /* <DEDUP_REMOVED lines=108> */
.L_x_17442:
[----:B------:R-:W-:Y:S05]  /*21600*/  BSYNC B0 ;  /* 0x0000000000007941 */ /* 0x000fea0003800000 */
.L_x_17441:
        /* <DEDUP_REMOVED lines=8> */
.L_x_17444:
[----:B------:R-:W-:Y:S05]  /*21690*/  BSYNC B3 ;  /* 0x0000000000037941 */ /* 0x000fea0003800000 */
.L_x_17443:
        /* <DEDUP_REMOVED lines=82> */
.L_x_17446:
[----:B------:R-:W-:-:S04]  /*21bc0*/  ISETP.GE.AND P0, PT, R41, RZ, PT ;  /* 0x000000ff2900720c */ /* 0x000fc80003f06270 */
[----:B------:R-:W-:Y:S02]  /*21bd0*/  FSEL R6, RZ, 3.37028055040000000000e+12, P0 ;  /* 0x54442d18ff067808 */ /* 0x000fe40000000000 */
[----:B------:R-:W-:-:S07]  /*21be0*/  FSEL R7, RZ, 2.1426990032196044922, P0 ;  /* 0x400921fbff077808 */ /* 0x000fce0000000000 */
.L_x_17447:
[----:B------:R-:W-:Y:S05]  /*21bf0*/  BSYNC B0 ;  /* 0x0000000000007941 */ /* 0x000fea0003800000 */
.L_x_17445:
[----:B------:R-:W-:Y:S01]  /*21c00*/  DADD R2, R2, R4 ;  /* 0x0000000002027229 */ /* 0x000fe20000000004 */
[----:B------:R-:W-:Y:S01]  /*21c10*/  LOP3.LUT R5, R7, 0x80000000, R43, 0xb8, !PT ;  /* 0x8000000007057812 */ /* 0x000fe200078eb82b */
[----:B------:R-:W-:-:S06]  /*21c20*/  DMUL R30, R30, 0.5 ;  /* 0x3fe000001e1e7828 */ /* 0x000fcc0000000000 */
[----:B------:R-:W-:-:S06]  /*21c30*/  DSETP.GTU.AND P0, PT, |R2|, +INF , PT ;  /* 0x7ff000000200742a */ /* 0x000fcc0003f0c200 */
[----:B------:R-:W-:Y:S02]  /*21c40*/  FSEL R2, R2, R6, P0 ;  /* 0x0000000602027208 */ /* 0x000fe40000000000 */
[----:B------:R-:W-:Y:S01]  /*21c50*/  FSEL R3, R3, R5, P0 ;  /* 0x0000000503037208 */ /* 0x000fe20000000000 */
[----:B------:R-:W-:Y:S06]  /*21c60*/  BRA `(.L_x_17448) ;  /* 0x0000002000387947 */ /* 0x000fec0003800000 */
.L_x_17440:
        /* <DEDUP_REMOVED lines=135> */
.L_x_17450:
[----:B------:R-:W-:Y:S05]  /*224e0*/  BSYNC B0 ;  /* 0x0000000000007941 */ /* 0x000fea0003800000 */
.L_x_17449:
        /* <DEDUP_REMOVED lines=8> */
.L_x_17452:
[----:B------:R-:W-:Y:S05]  /*22570*/  BSYNC B3 ;  /* 0x0000000000037941 */ /* 0x000fea0003800000 */
.L_x_17451:
        /* <DEDUP_REMOVED lines=82> */
.L_x_17454:
[----:B------:R-:W-:-:S04]  /*22aa0*/  ISETP.GE.AND P0, PT, R41, RZ, PT ;  /* 0x000000ff2900720c */ /* 0x000fc80003f06270 */
[----:B------:R-:W-:Y:S02]  /*22ab0*/  FSEL R6, RZ, 3.37028055040000000000e+12, P0 ;  /* 0x54442d18ff067808 */ /* 0x000fe40000000000 */
[----:B------:R-:W-:-:S07]  /*22ac0*/  FSEL R7, RZ, 2.1426990032196044922, P0 ;  /* 0x400921fbff077808 */ /* 0x000fce0000000000 */
.L_x_17455:
[----:B------:R-:W-:Y:S05]  /*22ad0*/  BSYNC B0 ;  /* 0x0000000000007941 */ /* 0x000fea0003800000 */
.L_x_17453:
[----:B------:R-:W-:Y:S01]  /*22ae0*/  DADD R2, R2, R4 ;  /* 0x0000000002027229 */ /* 0x000fe20000000004 */
[----:B------:R-:W-:-:S07]  /*22af0*/  LOP3.LUT R5, R7, 0x80000000, R43, 0xb8, !PT ;  /* 0x8000000007057812 */ /* 0x000fce00078eb82b */
[----:B------:R-:W-:-:S06]  /*22b00*/  DSETP.GTU.AND P0, PT, |R2|, +INF , PT ;  /* 0x7ff000000200742a */ /* 0x000fcc0003f0c200 */
[----:B------:R-:W-:Y:S02]  /*22b10*/  FSEL R2, R2, R6, P0 ;  /* 0x0000000602027208 */ /* 0x000fe40000000000 */
[----:B------:R-:W-:Y:S01]  /*22b20*/  FSEL R3, R3, R5, P0 ;  /* 0x0000000503037208 */ /* 0x000fe20000000000 */
[----:B------:R-:W-:Y:S06]  /*22b30*/  BRA `(.L_x_17448) ;  /* 0x0000001000847947 */ /* 0x000fec0003800000 */
.L_x_17439:
        /* <DEDUP_REMOVED lines=23> */
.L_x_17457:
[----:B------:R-:W-:Y:S05]  /*22cb0*/  BSYNC B3 ;  /* 0x0000000000037941 */ /* 0x000fea0003800000 */
.L_x_17456:
        /* <DEDUP_REMOVED lines=23> */
[----:B------:R-:W-:Y:S05]  /*22e30*/  CALL.REL.NOINC `($__internal_31_$__cuda_sm20_div_rn_f64_full) ;  /* 0x000006d8006c7944 */ /* 0x000fea0003c00000 */
[----:B------:R-:W-:Y:S02]  /*22e40*/  IMAD.MOV.U32 R6, RZ, RZ, R16 ;  /* 0x000000ffff067224 */ /* 0x000fe400078e0010 */
[----:B------:R-:W-:-:S07]  /*22e50*/  IMAD.MOV.U32 R7, RZ, RZ, R17 ;  /* 0x000000ffff077224 */ /* 0x000fce00078e0011 */
.L_x_17459:
[----:B------:R-:W-:Y:S05]  /*22e60*/  BSYNC B3 ;  /* 0x0000000000037941 */ /* 0x000fea0003800000 */
.L_x_17458:
        /* <DEDUP_REMOVED lines=136> */
.L_x_17461:
[----:B------:R-:W-:Y:S05]  /*236f0*/  BSYNC B0 ;  /* 0x0000000000007941 */ /* 0x000fea0003800000 */
.L_x_17460:
        /* <DEDUP_REMOVED lines=8> */
.L_x_17463:
[----:B------:R-:W-:Y:S05]  /*23780*/  BSYNC B3 ;  /* 0x0000000000037941 */ /* 0x000fea0003800000 */
.L_x_17462:
        /* <DEDUP_REMOVED lines=82> */
.L_x_17465:
[----:B------:R-:W-:-:S04]  /*23cb0*/  ISETP.GE.AND P0, PT, R41, RZ, PT ;  /* 0x000000ff2900720c */ /* 0x000fc80003f06270 */
[----:B------:R-:W-:Y:S02]  /*23cc0*/  FSEL R6, RZ, 3.37028055040000000000e+12, P0 ;  /* 0x54442d18ff067808 */ /* 0x000fe40000000000 */
[----:B------:R-:W-:-:S07]  /*23cd0*/  FSEL R7, RZ, 2.1426990032196044922, P0 ;  /* 0x400921fbff077808 */ /* 0x000fce0000000000 */
.L_x_17466:
[----:B------:R-:W-:Y:S05]  /*23ce0*/  BSYNC B0 ;  /* 0x0000000000007941 */ /* 0x000fea0003800000 */
.L_x_17464:
[----:B------:R-:W-:Y:S01]  /*23cf0*/  DADD R2, R2, R4 ;  /* 0x0000000002027229 */ /* 0x000fe20000000004 */
[----:B------:R-:W-:Y:S01]  /*23d00*/  LOP3.LUT R5, R7, 0x80000000, R43, 0xb8, !PT ;  /* 0x8000000007057812 */ /* 0x000fe200078eb82b */
[----:B------:R-:W-:-:S06]  /*23d10*/  DADD R30, R30, 1 ;  /* 0x3ff000001e1e7429 */ /* 0x000fcc0000000000 */
[----:B------:R-:W-:-:S06]  /*23d20*/  DSETP.GTU.AND P0, PT, |R2|, +INF , PT ;  /* 0x7ff000000200742a */ /* 0x000fcc0003f0c200 */
[----:B------:R-:W-:Y:S02]  /*23d30*/  FSEL R2, R2, R6, P0 ;  /* 0x0000000602027208 */ /* 0x000fe40000000000 */
[----:B------:R-:W-:-:S07]  /*23d40*/  FSEL R3, R3, R5, P0 ;  /* 0x0000000503037208 */ /* 0x000fce0000000000 */
.L_x_17448:
[----:B------:R-:W-:Y:S05]  /*23d50*/  BSYNC B2 ;  /* 0x0000000000027941 */ /* 0x000fea0003800000 */
.L_x_17438:
        /* <DEDUP_REMOVED lines=9> */
.L_x_17346:
        /* <DEDUP_REMOVED lines=21> */
.L_x_17437:
[----:B------:R-:W-:Y:S05]  /*23f40*/  BSYNC B1 ;  /* 0x0000000000017941 */ /* 0x000fea0003800000 */
.L_x_17345:
        /* <DEDUP_REMOVED lines=11> */
.L_x_17468:
[----:B------:R-:W-:Y:S01]  /*24000*/  DSETP.GTU.AND P0, PT, |R64|, +INF , PT ;  /* 0x7ff000004000742a */ /* 0x000fe20003f0c200 */
[----:B------:R-:W-:Y:S02]  /*24010*/  IMAD.MOV.U32 R66, RZ, RZ, R2 ;  /* 0x000000ffff427224 */ /* 0x000fe400078e0002 */
[----:B------:R-:W-:-:S11]  /*24020*/  IMAD.MOV.U32 R67, RZ, RZ, R3 ;  /* 0x000000ffff437224 */ /* 0x000fd600078e0003 */
[----:B------:R-:W-:-:S11]  /*24030*/  @!P0 DADD R64, -RZ, |R64| ;  /* 0x00000000ff408229 */ /* 0x000fd60000000540 */
.L_x_17469:
[----:B------:R-:W-:Y:S05]  /*24040*/  BSYNC B0 ;  /* 0x0000000000007941 */ /* 0x000fea0003800000 */
.L_x_17467:
        /* <DEDUP_REMOVED lines=146> */
.L_x_17478:
[----:B------:R-:W-:Y:S05]  /*24970*/  BSYNC B3 ;  /* 0x0000000000037941 */ /* 0x000fea0003800000 */
.L_x_17477:
        /* <DEDUP_REMOVED lines=81> */
.L_x_17476:
        /* <DEDUP_REMOVED lines=34> */
.L_x_17486:
[----:B------:R-:W-:Y:S05]  /*250b0*/  BSYNC B4 ;  /* 0x0000000000047941 */ /* 0x000fea0003800000 */
.L_x_17485:
[----:B------:R-:W-:Y:S01]  /*250c0*/  IMAD.MOV.U32 R26, RZ, RZ, R16 ;  /* 0x000000ffff1a7224 */ /* 0x000fe200078e0010 */
[----:B------:R-:W-:Y:S01]  /*250d0*/  MOV R27, R17 ;  /* 0x00000011001b7202 */ /* 0x000fe20000000f00 */
[----:B------:R-:W-:Y:S06]  /*250e0*/  BRA `(.L_x_17484) ;  /* 0x0000000000047947 */ /* 0x000fec0003800000 */
.L_x_17483:
[----:B------:R-:W-:-:S11]  /*250f0*/  DADD R26, -R32, R36 ;  /* 0x00000000201a7229 */ /* 0x000fd60000000124 */
.L_x_17484:
[----:B------:R-:W-:Y:S05]  /*25100*/  BSYNC B3 ;  /* 0x0000000000037941 */ /* 0x000fea0003800000 */
.L_x_17482:
        /* <DEDUP_REMOVED lines=29> */
.L_x_17491:
[----:B------:R-:W-:Y:S05]  /*252e0*/  BSYNC B4 ;  /* 0x0000000000047941 */ /* 0x000fea0003800000 */
.L_x_17490:
[----:B------:R-:W-:Y:S05]  /*252f0*/  BRA `(.L_x_17489) ;  /* 0x0000000000047947 */ /* 0x000fea0003800000 */
.L_x_17488:
[----:B------:R-:W-:-:S11]  /*25300*/  DADD R16, R38, -R10 ;  /* 0x0000000026107229 */ /* 0x000fd6000000080a */
.L_x_17489:
[----:B------:R-:W-:Y:S05]  /*25310*/  BSYNC B3 ;  /* 0x0000000000037941 */ /* 0x000fea0003800000 */
.L_x_17487:
        /* <DEDUP_REMOVED lines=29> */
.L_x_17493:
[----:B------:R-:W-:Y:S05]  /*254f0*/  BSYNC B3 ;  /* 0x0000000000037941 */ /* 0x000fea0003800000 */
.L_x_17492:
        /* <DEDUP_REMOVED lines=85> */
.L_x_17494:
        /* <DEDUP_REMOVED lines=20> */
.L_x_17496:
[----:B------:R-:W-:Y:S05]  /*25b90*/  BSYNC B3 ;  /* 0x0000000000037941 */ /* 0x000fea0003800000 */
.L_x_17495:
        /* <DEDUP_REMOVED lines=30> */
.L_x_17481:
        /* <DEDUP_REMOVED lines=22> */
[----:B------:R-:W-:Y:S01]  /*25ee0*/  IMAD.MOV.U32 R26, RZ, RZ, R0 ;  /* 0x000000ffff1a7224 */ /* 0x000fe200078e0000 */
[----:B------:R-:W-:-:S07]  /*25ef0*/  MOV R27, R7 ;  /* 0x00000007001b7202 */ /* 0x000fce0000000f00 */
.L_x_17499:
[----:B------:R-:W-:Y:S05]  /*25f00*/  BSYNC B3 ;  /* 0x0000000000037941 */ /* 0x000fea0003800000 */
.L_x_17498:
        /* <DEDUP_REMOVED lines=25> */
.L_x_17502:
[----:B------:R-:W-:Y:S05]  /*260a0*/  BSYNC B3 ;  /* 0x0000000000037941 */ /* 0x000fea0003800000 */
.L_x_17501:
        /* <DEDUP_REMOVED lines=30> */
.L_x_17500:
        /* <DEDUP_REMOVED lines=75> */
.L_x_17503:
[----:B------:R-:W-:Y:S01]  /*26740*/  IMAD.MOV.U32 R6, RZ, RZ, 0x0 ;  /* 0x00000000ff067424 */ /* 0x000fe200078e00ff */
[----:B------:R-:W-:Y:S01]  /*26750*/  FSETP.NEU.FTZ.AND P0, PT, R9, RZ, PT ;  /* 0x000000ff0900720b */ /* 0x000fe20003f1d000 */
[----:B------:R-:W-:-:S06]  /*26760*/  IMAD.MOV.U32 R7, RZ, RZ, 0x7ff00000 ;  /* 0x7ff00000ff077424 */ /* 0x000fcc00078e00ff */
[----:B------:R-:W-:-:S10]  /*26770*/  DFMA R6, R8, R6, +INF ;  /* 0x7ff000000806742b */ /* 0x000fd40000000006 */
[----:B------:R-:W-:Y:S02]  /*26780*/  FSEL R30, R6, RZ, P0 ;  /* 0x000000ff061e7208 */ /* 0x000fe40000000000 */
[----:B------:R-:W-:Y:S01]  /*26790*/  FSEL R31, R7, -QNAN , P0 ;  /* 0xfff00000071f7808 */ /* 0x000fe20000000000 */
[----:B------:R-:W-:Y:S06]  /*267a0*/  BRA `(.L_x_17479) ;  /* 0x0000000400287947 */ /* 0x000fec0003800000 */
.L_x_17497:
        /* <DEDUP_REMOVED lines=25> */
.L_x_17505:
[----:B------:R-:W-:Y:S05]  /*26940*/  BSYNC B3 ;  /* 0x0000000000037941 */ /* 0x000fea0003800000 */
.L_x_17504:
        /* <DEDUP_REMOVED lines=21> */
.L_x_17507:
[----:B------:R-:W-:Y:S05]  /*26aa0*/  BSYNC B3 ;  /* 0x0000000000037941 */ /* 0x000fea0003800000 */
.L_x_17506:
[----:B------:R-:W-:Y:S02]  /*26ab0*/  IMAD.MOV.U32 R30, RZ, RZ, R16 ;  /* 0x000000ffff1e7224 */ /* 0x000fe400078e0010 */
[----:B------:R-:W-:Y:S01]  /*26ac0*/  IMAD.MOV.U32 R31, RZ, RZ, R17 ;  /* 0x000000ffff1f7224 */ /* 0x000fe200078e0011 */
[----:B------:R-:W-:Y:S06]  /*26ad0*/  BRA `(.L_x_17479) ;  /* 0x00000000005c7947 */ /* 0x000fec0003800000 */
.L_x_17480:
        /* <DEDUP_REMOVED lines=20> */
[----:B------:R-:W-:Y:S01]  /*26c20*/  MOV R30, R0 ;  /* 0x00000000001e7202 */ /* 0x000fe20000000f00 */
[----:B------:R-:W-:-:S07]  /*26c30*/  IMAD.MOV.U32 R31, RZ, RZ, R7 ;  /* 0x000000ffff1f7224 */ /* 0x000fce00078e0007 */
.L_x_17508:
[----:B------:R-:W-:Y:S05]  /*26c40*/  BSYNC B3 ;  /* 0x0000000000037941 */ /* 0x000fea0003800000 */
.L_x_17479:
[----:B------:R-:W-:Y:S05]  /*26c50*/  BSYNC B2 ;  /* 0x0000000000027941 */ /* 0x000fea0003800000 */
.L_x_17475:
        /* <DEDUP_REMOVED lines=26> */
.L_x_17512:
[----:B------:R-:W-:Y:S05]  /*26e00*/  BSYNC B3 ;  /* 0x0000000000037941 */ /* 0x000fea0003800000 */
.L_x_17511:
        /* <DEDUP_REMOVED lines=39> */
.L_x_17520:
[----:B------:R-:W-:Y:S05]  /*27080*/  BSYNC B4 ;  /* 0x0000000000047941 */ /* 0x000fea0003800000 */
.L_x_17519:
[----:B------:R-:W-:Y:S02]  /*27090*/  IMAD.MOV.U32 R40, RZ, RZ, R16 ;  /* 0x000000ffff287224 */ /* 0x000fe400078e0010 */
[----:B------:R-:W-:Y:S01]  /*270a0*/  IMAD.MOV.U32 R41, RZ, RZ, R17 ;  /* 0x000000ffff297224 */ /* 0x000fe200078e0011 */
[----:B------:R-:W-:Y:S06]  /*270b0*/  BRA `(.L_x_17518) ;  /* 0x0000000000047947 */ /* 0x000fec0003800000 */
.L_x_17517:
[----:B------:R-:W-:-:S11]  /*270c0*/  DADD R40, -R32, R36 ;  /* 0x0000000020287229 */ /* 0x000fd60000000124 */
.L_x_17518:
[----:B------:R-:W-:Y:S05]  /*270d0*/  BSYNC B3 ;  /* 0x0000000000037941 */ /* 0x000fea0003800000 */
.L_x_17516:
        /* <DEDUP_REMOVED lines=26> */
.L_x_17525:
[----:B------:R-:W-:Y:S05]  /*27280*/  BSYNC B4 ;  /* 0x0000000000047941 */ /* 0x000fea0003800000 */
.L_x_17524:
[----:B------:R-:W-:Y:S02]  /*27290*/  IMAD.MOV.U32 R4, RZ, RZ, R16 ;  /* 0x000000ffff047224 */ /* 0x000fe400078e0010 */
[----:B------:R-:W-:Y:S01]  /*272a0*/  IMAD.MOV.U32 R5, RZ, RZ, R17 ;  /* 0x000000ffff057224 */ /* 0x000fe200078e0011 */
[----:B------:R-:W-:Y:S06]  /*272b0*/  BRA `(.L_x_17523) ;  /* 0x0000000000047947 */ /* 0x000fec0003800000 */
.L_x_17522:
[----:B------:R-:W-:-:S11]  /*272c0*/  DADD R4, -R34, R38 ;  /* 0x0000000022047229 */ /* 0x000fd60000000126 */
.L_x_17523:
[----:B------:R-:W-:Y:S05]  /*272d0*/  BSYNC B3 ;  /* 0x0000000000037941 */ /* 0x000fea0003800000 */
.L_x_17521:
        /* <DEDUP_REMOVED lines=29> */
.L_x_17527:
[----:B------:R-:W-:Y:S05]  /*274b0*/  BSYNC B3 ;  /* 0x0000000000037941 */ /* 0x000fea0003800000 */
.L_x_17526:
[----:B------:R-:W-:Y:S01]  /*274c0*/  PLOP3.LUT P0, PT, PT, PT, PT, 0x80, 0x0 ;  /* 0x000000000000781c */ /* 0x000fe20003f0f070 */
[----:B------:R-:W-:-:S12]  /*274d0*/  BRA `(.L_x_17513) ;  /* 0x0000000800587947 */ /* 0x000fd80003800000 */
.L_x_17515:
        /* <DEDUP_REMOVED lines=29> */
.L_x_17530:
[----:B------:R-:W-:Y:S05]  /*276b0*/  BSYNC B3 ;  /* 0x0000000000037941 */ /* 0x000fea0003800000 */
.L_x_17529:
[----:B------:R-:W-:Y:S01]  /*276c0*/  PLOP3.LUT P0, PT, PT, PT, PT, 0x80, 0x0 ;  /* 0x000000000000781c */ /* 0x000fe20003f0f070 */
[----:B------:R-:W-:-:S12]  /*276d0*/  BRA `(.L_x_17513) ;  /* 0x0000000400d87947 */ /* 0x000fd80003800000 */
.L_x_17528:
        /* <DEDUP_REMOVED lines=28> */
[----:B------:R-:W-:-:S07]  /*278a0*/  MOV R6, R0 ;  /* 0x0000000000067202 */ /* 0x000fce0000000f00 */
.L_x_17532:
[----:B------:R-:W-:Y:S05]  /*278b0*/  BSYNC B3 ;  /* 0x0000000000037941 */ /* 0x000fea0003800000 */
.L_x_17531:
        /* <DEDUP_REMOVED lines=21> */
.L_x_17534:
[----:B------:R-:W-:Y:S05]  /*27a10*/  BSYNC B3 ;  /* 0x0000000000037941 */ /* 0x000fea0003800000 */
.L_x_17533:
[----:B------:R-:W-:Y:S01]  /*27a20*/  DMUL R2, R2, 8.11296384146066816958e+31 ;  /* 0x4690000002027828 */ /* 0x000fe20000000000 */
[----:B------:R-:W-:Y:S01]  /*27a30*/  PLOP3.LUT P0, PT, PT, PT, PT, 0x80, 0x0 ;  /* 0x000000000000781c */ /* 0x000fe20003f0f070 */
[----:B------:R-:W-:Y:S02]  /*27a40*/  IMAD.MOV.U32 R4, RZ, RZ, R16 ;  /* 0x000000ffff047224 */ /* 0x000fe400078e0010 */
[----:B------:R-:W-:Y:S01]  /*27a50*/  IMAD.MOV.U32 R5, RZ, RZ, R17 ;  /* 0x000000ffff057224 */ /* 0x000fe200078e0011 */
[----:B------:R-:W-:Y:S09]  /*27a60*/  BRA `(.L_x_17513) ;  /* 0x0000000000f47947 */ /* 0x000ff20003800000 */
.L_x_17514:
        /* <DEDUP_REMOVED lines=24> */
.L_x_17536:
[----:B------:R-:W-:Y:S05]  /*27bf0*/  BSYNC B3 ;  /* 0x0000000000037941 */ /* 0x000fea0003800000 */
.L_x_17535:
        /* <DEDUP_REMOVED lines=29> */
.L_x_17538:
[----:B------:R-:W-:Y:S05]  /*27dd0*/  BSYNC B3 ;  /* 0x0000000000037941 */ /* 0x000fea0003800000 */
.L_x_17537:
[----:B------:R-:W-:Y:S01]  /*27de0*/  DMUL R4, R6, R16 ;  /* 0x0000001006047228 */ /* 0x000fe20000000000 */
[----:B------:R-:W-:Y:S01]  /*27df0*/  PLOP3.LUT P0, PT, PT, PT, PT, 0x80, 0x0 ;  /* 0x000000000000781c */ /* 0x000fe20003f0f070 */
[----:B------:R-:W-:-:S12]  /*27e00*/  BRA `(.L_x_17513) ;  /* 0x00000000000c7947 */ /* 0x000fd80003800000 */
.L_x_17510:
[----:B------:R-:W-:Y:S01]  /*27e10*/  DMUL R4, R28, 9.00719925474099200000e+15 ;  /* 0x434000001c047828 */ /* 0x000fe20000000000 */
[----:B------:R-:W-:Y:S01]  /*27e20*/  PLOP3.LUT P0, PT, PT, PT, PT, 0x80, 0x0 ;  /* 0x000000000000781c */ /* 0x000fe20003f0f070 */
[----:B------:R-:W-:-:S12]  /*27e30*/  DMUL R2, R2, 9.00719925474099200000e+15 ;  /* 0x4340000002027828 */ /* 0x000fd80000000000 */
.L_x_17513:
[----:B------:R-:W-:Y:S05]  /*27e40*/  BSYNC B2 ;  /* 0x0000000000027941 */ /* 0x000fea0003800000 */
.L_x_17509:
        /* <DEDUP_REMOVED lines=67> */
.L_x_17544:
[----:B------:R-:W-:-:S11]  /*28280*/  DMUL R2, RZ, |R26| ;  /* 0x4000001aff027228 */ /* 0x000fd60000000000 */
.L_x_17545:
[----:B------:R-:W-:Y:S05]  /*28290*/  BSYNC B0 ;  /* 0x0000000000007941 */ /* 0x000fea0003800000 */
.L_x_17543:
        /* <DEDUP_REMOVED lines=11> */
.L_x_17542:
        /* <DEDUP_REMOVED lines=53> */
.L_x_17541:
        /* <DEDUP_REMOVED lines=62> */
.L_x_17549:
[----:B------:R-:W-:-:S11]  /*28a80*/  DMUL R2, RZ, |R26| ;  /* 0x4000001aff027228 */ /* 0x000fd60000000000 */
.L_x_17550:
[----:B------:R-:W-:Y:S05]  /*28a90*/  BSYNC B0 ;  /* 0x0000000000007941 */ /* 0x000fea0003800000 */
.L_x_17548:
        /* <DEDUP_REMOVED lines=11> */
.L_x_17547:
        /* <DEDUP_REMOVED lines=53> */
.L_x_17540:
        /* <DEDUP_REMOVED lines=32> */
.L_x_17553:
[----:B------:R-:W-:Y:S05]  /*290a0*/  BSYNC B3 ;  /* 0x0000000000037941 */ /* 0x000fea0003800000 */
.L_x_17552:
        /* <DEDUP_REMOVED lines=82> */
.L_x_17555:
[----:B------:R-:W-:Y:S02]  /*295d0*/  FSEL R6, RZ, 3.37028055040000000000e+12, P1 ;  /* 0x54442d18ff067808 */ /* 0x000fe40000800000 */
[----:B------:R-:W-:-:S07]  /*295e0*/  FSEL R7, RZ, 2.1426990032196044922, P1 ;  /* 0x400921fbff077808 */ /* 0x000fce0000800000 */
.L_x_17556:
[----:B------:R-:W-:Y:S05]  /*295f0*/  BSYNC B0 ;  /* 0x0000000000007941 */ /* 0x000fea0003800000 */
.L_x_17554:
[----:B------:R-:W-:Y:S01]  /*29600*/  DADD R2, |R4|, |R2| ;  /* 0x0000000004027229 */ /* 0x000fe20000000602 */
[----:B------:R-:W-:-:S07]  /*29610*/  LOP3.LUT R5, R7, 0x80000000, R5, 0xb8, !PT ;  /* 0x8000000007057812 */ /* 0x000fce00078eb805 */
[----:B------:R-:W-:-:S06]  /*29620*/  DSETP.GTU.AND P0, PT, |R2|, +INF , PT ;  /* 0x7ff000000200742a */ /* 0x000fcc0003f0c200 */
[----:B------:R-:W-:Y:S02]  /*29630*/  FSEL R2, R2, R6, P0 ;  /* 0x0000000602027208 */ /* 0x000fe40000000000 */
[----:B------:R-:W-:Y:S01]  /*29640*/  FSEL R3, R3, R5, P0 ;  /* 0x0000000503037208 */ /* 0x000fe20000000000 */
[----:B------:R-:W-:Y:S06]  /*29650*/  BRA `(.L_x_17546) ;  /* 0x0000000400dc7947 */ /* 0x000fec0003800000 */
.L_x_17551:
        /* <DEDUP_REMOVED lines=28> */
.L_x_17558:
[----:B------:R-:W-:Y:S05]  /*29820*/  BSYNC B3 ;  /* 0x0000000000037941 */ /* 0x000fea0003800000 */
.L_x_17557:
        /* <DEDUP_REMOVED lines=82> */
.L_x_17560:
[----:B------:R-:W-:Y:S02]  /*29d50*/  FSEL R6, RZ, 3.37028055040000000000e+12, P1 ;  /* 0x54442d18ff067808 */ /* 0x000fe40000800000 */
[----:B------:R-:W-:-:S07]  /*29d60*/  FSEL R7, RZ, 2.1426990032196044922, P1 ;  /* 0x400921fbff077808 */ /* 0x000fce0000800000 */
.L_x_17561:
[----:B------:R-:W-:Y:S05]  /*29d70*/  BSYNC B0 ;  /* 0x0000000000007941 */ /* 0x000fea0003800000 */
.L_x_17559:
[----:B------:R-:W-:Y:S01]  /*29d80*/  DADD R2, |R4|, |R2| ;  /* 0x0000000004027229 */ /* 0x000fe20000000602 */
[----:B------:R-:W-:-:S07]  /*29d90*/  LOP3.LUT R5, R7, 0x80000000, R5, 0xb8, !PT ;  /* 0x8000000007057812 */ /* 0x000fce00078eb805 */
[----:B------:R-:W-:-:S06]  /*29da0*/  DSETP.GTU.AND P0, PT, |R2|, +INF , PT ;  /* 0x7ff000000200742a */ /* 0x000fcc0003f0c200 */
[----:B------:R-:W-:Y:S02]  /*29db0*/  FSEL R2, R2, R6, P0 ;  /* 0x0000000602027208 */ /* 0x000fe40000000000 */
[----:B------:R-:W-:-:S07]  /*29dc0*/  FSEL R3, R3, R5, P0 ;  /* 0x0000000503037208 */ /* 0x000fce0000000000 */
.L_x_17546:
[----:B------:R-:W-:Y:S05]  /*29dd0*/  BSYNC B2 ;  /* 0x0000000000027941 */ /* 0x000fea0003800000 */
.L_x_17539:
[----:B------:R-:W-:Y:S01]  /*29de0*/  DADD R4, -RZ, -R30 ;  /* 0x00000000ff047229 */ /* 0x000fe2000000091e */
[----:B------:R-:W-:-:S09]  /*29df0*/  ISETP.NE.AND P0, PT, R42, RZ, PT ;  /* 0x000000ff2a00720c */ /* 0x000fd20003f05270 */
[----:B------:R-:W-:Y:S02]  /*29e00*/  FSEL R48, R4, R30, !P0 ;  /* 0x0000001e04307208 */ /* 0x000fe40004000000 */
[----:B------:R-:W-:Y:S01]  /*29e10*/  FSEL R49, R5, R31, !P0 ;  /* 0x0000001f05317208 */ /* 0x000fe20004000000 */
[----:B------:R-:W-:Y:S06]  /*29e20*/  BRA `(.L_x_17562) ;  /* 0x0000003000287947 */ /* 0x000fec0003800000 */
.L_x_17474:
[----:B------:R-:W2:Y:S01]  /*29e30*/  LDL.64 R2, [R1+0x8] ;  /* 0x0000080001027983 */ /* 0x000ea20000100a00 */
[----:B------:R-:W-:Y:S01]  /*29e40*/  UMOV UR4, 0x54442d18 ;  /* 0x54442d1800047882 */ /* 0x000fe20000000000 */
[----:B------:R-:W-:Y:S01]  /*29e50*/  UMOV UR5, 0x3ff921fb ;  /* 0x3ff921fb00057882 */ /* 0x000fe20000000000 */
[----:B------:R-:W-:Y:S02]  /*29e60*/  DADD R48, -RZ, -R46 ;  /* 0x00000000ff307229 */ /* 0x000fe4000000092e */
[----:B--2---:R-:W-:-:S08]  /*29e70*/  DADD R2, -R44, R2 ;  /* 0x000000002c027229 */ /* 0x004fd00000000102 */
[----:B------:R-:W-:Y:S01]  /*29e80*/  DADD R2, R2, UR4 ;  /* 0x0000000402027e29 */ /* 0x000fe20008000000 */
[----:B------:R-:W-:Y:S10]  /*29e90*/  BRA `(.L_x_17562) ;  /* 0x00000030000c7947 */ /* 0x000ff40003800000 */
.L_x_17473:
[----:B------:R-:W-:Y:S01]  /*29ea0*/  DADD R48, -RZ, -R46 ;  /* 0x00000000ff307229 */ /* 0x000fe2000000092e */
[----:B------:R-:W-:Y:S01]  /*29eb0*/  CS2R R2, SRZ ;  /* 0x0000000000027805 */ /* 0x000fe2000001ff00 */
[----:B------:R-:W-:Y:S09]  /*29ec0*/  BRA `(.L_x_17562) ;  /* 0x0000003000007947 */ /* 0x000ff20003800000 */
.L_x_17472:
        /* <DEDUP_REMOVED lines=108> */
.L_x_17567:
[----:B------:R-:W-:Y:S05]  /*2a590*/  BSYNC B0 ;  /* 0x0000000000007941 */ /* 0x000fea0003800000 */
.L_x_17566:
        /* <DEDUP_REMOVED lines=8> */
.L_x_17569:
[----:B------:R-:W-:Y:S05]  /*2a620*/  BSYNC B3 ;  /* 0x0000000000037941 */ /* 0x000fea0003800000 */
.L_x_17568:
        /* <DEDUP_REMOVED lines=82> */
.L_x_17571:
[----:B------:R-:W-:-:S04]  /*2ab50*/  ISETP.GE.AND P0, PT, R45, RZ, PT ;  /* 0x000000ff2d00720c */ /* 0x000fc80003f06270 */
[----:B------:R-:W-:Y:S02]  /*2ab60*/  FSEL R6, RZ, 3.37028055040000000000e+12, P0 ;  /* 0x54442d18ff067808 */ /* 0x000fe40000000000 */
[----:B------:R-:W-:-:S07]  /*2ab70*/  FSEL R7, RZ, 2.1426990032196044922, P0 ;  /* 0x400921fbff077808 */ /* 0x000fce0000000000 */
.L_x_17572:
[----:B------:R-:W-:Y:S05]  /*2ab80*/  BSYNC B0 ;  /* 0x0000000000007941 */ /* 0x000fea0003800000 */
.L_x_17570:
[----:B------:R-:W-:Y:S01]  /*2ab90*/  DADD R2, R2, R4 ;  /* 0x0000000002027229 */ /* 0x000fe20000000004 */
[----:B------:R-:W-:Y:S01]  /*2aba0*/  LOP3.LUT R5, R7, 0x80000000, R47, 0xb8, !PT ;  /* 0x8000000007057812 */ /* 0x000fe200078eb82f */
[----:B------:R-:W-:-:S06]  /*2abb0*/  DMUL R30, R30, 0.5 ;  /* 0x3fe000001e1e7828 */ /* 0x000fcc0000000000 */
[----:B------:R-:W-:-:S06]  /*2abc0*/  DSETP.GTU.AND P0, PT, |R2|, +INF , PT ;  /* 0x7ff000000200742a */ /* 0x000fcc0003f0c200 */
[----:B------:R-:W-:Y:S02]  /*2abd0*/  FSEL R2, R2, R6, P0 ;  /* 0x0000000602027208 */ /* 0x000fe40000000000 */
[----:B------:R-:W-:Y:S01]  /*2abe0*/  FSEL R3, R3, R5, P0 ;  /* 0x0000000503037208 */ /* 0x000fe20000000000 */
[----:B------:R-:W-:Y:S06]  /*2abf0*/  BRA `(.L_x_17573) ;  /* 0x0000002000387947 */ /* 0x000fec0003800000 */
.L_x_17565:
        /* <DEDUP_REMOVED lines=135> */
.L_x_17575:
[----:B------:R-:W-:Y:S05]  /*2b470*/  BSYNC B0 ;  /* 0x0000000000007941 */ /* 0x000fea0003800000 */
.L_x_17574:
        /* <DEDUP_REMOVED lines=8> */
.L_x_17577:
[----:B------:R-:W-:Y:S05]  /*2b500*/  BSYNC B3 ;  /* 0x0000000000037941 */ /* 0x000fea0003800000 */
.L_x_17576:
        /* <DEDUP_REMOVED lines=82> */
.L_x_17579:
[----:B------:R-:W-:-:S04]  /*2ba30*/  ISETP.GE.AND P0, PT, R45, RZ, PT ;  /* 0x000000ff2d00720c */ /* 0x000fc80003f06270 */
[----:B------:R-:W-:Y:S02]  /*2ba40*/  FSEL R6, RZ, 3.37028055040000000000e+12, P0 ;  /* 0x54442d18ff067808 */ /* 0x000fe40000000000 */
[----:B------:R-:W-:-:S07]  /*2ba50*/  FSEL R7, RZ, 2.1426990032196044922, P0 ;  /* 0x400921fbff077808 */ /* 0x000fce0000000000 */
.L_x_17580:
[----:B------:R-:W-:Y:S05]  /*2ba60*/  BSYNC B0 ;  /* 0x0000000000007941 */ /* 0x000fea0003800000 */
.L_x_17578:
[----:B------:R-:W-:Y:S01]  /*2ba70*/  DADD R2, R2, R4 ;  /* 0x0000000002027229 */ /* 0x000fe20000000004 */
[----:B------:R-:W-:-:S07]  /*2ba80*/  LOP3.LUT R5, R7, 0x80000000, R47, 0xb8, !PT ;  /* 0x8000000007057812 */ /* 0x000fce00078eb82f */
[----:B------:R-:W-:-:S06]  /*2ba90*/  DSETP.GTU.AND P0, PT, |R2|, +INF , PT ;  /* 0x7ff000000200742a */ /* 0x000fcc0003f0c200 */
[----:B------:R-:W-:Y:S02]  /*2baa0*/  FSEL R2, R2, R6, P0 ;  /* 0x0000000602027208 */ /* 0x000fe40000000000 */
[----:B------:R-:W-:Y:S01]  /*2bab0*/  FSEL R3, R3, R5, P0 ;  /* 0x0000000503037208 */ /* 0x000fe20000000000 */
[----:B------:R-:W-:Y:S06]  /*2bac0*/  BRA `(.L_x_17573) ;  /* 0x0000001000847947 */ /* 0x000fec0003800000 */
.L_x_17564:
        /* <DEDUP_REMOVED lines=22> */
[----:B------:R-:W-:Y:S05]  /*2bc30*/  CALL.REL.NOINC `($__internal_31_$__cuda_sm20_div_rn_f64_full) ;  /* 0x0000064800ec7944 */ /* 0x000fea0003c00000 */
.L_x_17582:
[----:B------:R-:W-:Y:S05]  /*2bc40*/  BSYNC B3 ;  /* 0x0000000000037941 */ /* 0x000fea0003800000 */
.L_x_17581:
        /* <DEDUP_REMOVED lines=24> */
[----:B------:R-:W-:Y:S01]  /*2bdd0*/  IMAD.MOV.U32 R6, RZ, RZ, R16 ;  /* 0x000000ffff067224 */ /* 0x000fe200078e0010 */
[----:B------:R-:W-:-:S07]  /*2bde0*/  MOV R7, R17 ;  /* 0x0000001100077202 */ /* 0x000fce0000000f00 */
.L_x_17584:
[----:B------:R-:W-:Y:S05]  /*2bdf0*/  BSYNC B3 ;  /* 0x0000000000037941 */ /* 0x000fea0003800000 */
.L_x_17583:
        /* <DEDUP_REMOVED lines=136> */
.L_x_17586:
[----:B------:R-:W-:Y:S05]  /*2c680*/  BSYNC B0 ;  /* 0x0000000000007941 */ /* 0x000fea0003800000 */
.L_x_17585:
        /* <DEDUP_REMOVED lines=8> */
.L_x_17588:
[----:B------:R-:W-:Y:S05]  /*2c710*/  BSYNC B3 ;  /* 0x0000000000037941 */ /* 0x000fea0003800000 */
.L_x_17587:
        /* <DEDUP_REMOVED lines=82> */
.L_x_17590:
[----:B------:R-:W-:-:S04]  /*2cc40*/  ISETP.GE.AND P0, PT, R45, RZ, PT ;  /* 0x000000ff2d00720c */ /* 0x000fc80003f06270 */
[----:B------:R-:W-:Y:S02]  /*2cc50*/  FSEL R6, RZ, 3.37028055040000000000e+12, P0 ;  /* 0x54442d18ff067808 */ /* 0x000fe40000000000 */
[----:B------:R-:W-:-:S07]  /*2cc60*/  FSEL R7, RZ, 2.1426990032196044922, P0 ;  /* 0x400921fbff077808 */ /* 0x000fce0000000000 */
.L_x_17591:
[----:B------:R-:W-:Y:S05]  /*2cc70*/  BSYNC B0 ;  /* 0x0000000000007941 */ /* 0x000fea0003800000 */
.L_x_17589:
[----:B------:R-:W-:Y:S01]  /*2cc80*/  DADD R2, R2, R4 ;  /* 0x0000000002027229 */ /* 0x000fe20000000004 */
[----:B------:R-:W-:Y:S01]  /*2cc90*/  LOP3.LUT R5, R7, 0x80000000, R47, 0xb8, !PT ;  /* 0x8000000007057812 */ /* 0x000fe200078eb82f */
[----:B------:R-:W-:-:S06]  /*2cca0*/  DADD R30, R30, 1 ;  /* 0x3ff000001e1e7429 */ /* 0x000fcc0000000000 */
[----:B------:R-:W-:-:S06]  /*2ccb0*/  DSETP.GTU.AND P0, PT, |R2|, +INF , PT ;  /* 0x7ff000000200742a */ /* 0x000fcc0003f0c200 */
[----:B------:R-:W-:Y:S02]  /*2ccc0*/  FSEL R2, R2, R6, P0 ;  /* 0x0000000602027208 */ /* 0x000fe40000000000 */
[----:B------:R-:W-:-:S07]  /*2ccd0*/  FSEL R3, R3, R5, P0 ;  /* 0x0000000503037208 */ /* 0x000fce0000000000 */
.L_x_17573:
[----:B------:R-:W-:Y:S05]  /*2cce0*/  BSYNC B2 ;  /* 0x0000000000027941 */ /* 0x000fea0003800000 */
.L_x_17563:
        /* <DEDUP_REMOVED lines=9> */
.L_x_17471:
        /* <DEDUP_REMOVED lines=21> */
.L_x_17562:
[----:B------:R-:W-:Y:S05]  /*2ced0*/  BSYNC B1 ;  /* 0x0000000000017941 */ /* 0x000fea0003800000 */
.L_x_17470:
        /* <DEDUP_REMOVED lines=11> */
.L_x_17593:
[----:B------:R-:W-:Y:S01]  /*2cf90*/  DSETP.GTU.AND P0, PT, |R48|, +INF , PT ;  /* 0x7ff000003000742a */ /* 0x000fe20003f0c200 */
[----:B------:R-:W-:Y:S02]  /*2cfa0*/  IMAD.MOV.U32 R50, RZ, RZ, R2 ;  /* 0x000000ffff327224 */ /* 0x000fe400078e0002 */
[----:B------:R-:W-:-:S11]  /*2cfb0*/  IMAD.MOV.U32 R51, RZ, RZ, R3 ;  /* 0x000000ffff337224 */ /* 0x000fd600078e0003 */
[----:B------:R-:W-:-:S11]  /*2cfc0*/  @!P0 DADD R48, -RZ, |R48| ;  /* 0x00000000ff308229 */ /* 0x000fd60000000530 */
.L_x_17594:
[----:B------:R-:W-:Y:S05]  /*2cfd0*/  BSYNC B0 ;  /* 0x0000000000007941 */ /* 0x000fea0003800000 */
.L_x_17592:
        /* <DEDUP_REMOVED lines=146> */
.L_x_17603:
[----:B------:R-:W-:Y:S05]  /*2d900*/  BSYNC B3 ;  /* 0x0000000000037941 */ /* 0x000fea0003800000 */
.L_x_17602:
        /* <DEDUP_REMOVED lines=81> */
.L_x_17601:
        /* <DEDUP_REMOVED lines=34> */
.L_x_17611:
[----:B------:R-:W-:Y:S05]  /*2e040*/  BSYNC B4 ;  /* 0x0000000000047941 */ /* 0x000fea0003800000 */
.L_x_17610:
[----:B------:R-:W-:Y:S02]  /*2e050*/  IMAD.MOV.U32 R26, RZ, RZ, R16 ;  /* 0x000000ffff1a7224 */ /* 0x000fe400078e0010 */
[----:B------:R-:W-:Y:S01]  /*2e060*/  IMAD.MOV.U32 R27, RZ, RZ, R17 ;  /* 0x000000ffff1b7224 */ /* 0x000fe200078e0011 */
[----:B------:R-:W-:Y:S06]  /*2e070*/  BRA `(.L_x_17609) ;  /* 0x0000000000047947 */ /* 0x000fec0003800000 */
.L_x_17608:
[----:B------:R-:W-:-:S11]  /*2e080*/  DADD R26, -R32, R36 ;  /* 0x00000000201a7229 */ /* 0x000fd60000000124 */
.L_x_17609:
[----:B------:R-:W-:Y:S05]  /*2e090*/  BSYNC B3 ;  /* 0x0000000000037941 */ /* 0x000fea0003800000 */
.L_x_17607:
        /* <DEDUP_REMOVED lines=29> */
.L_x_17616:
[----:B------:R-:W-:Y:S05]  /*2e270*/  BSYNC B4 ;  /* 0x0000000000047941 */ /* 0x000fea0003800000 */
.L_x_17615:
[----:B------:R-:W-:Y:S05]  /*2e280*/  BRA `(.L_x_17614) ;  /* 0x0000000000047947 */ /* 0x000fea0003800000 */
.L_x_17613:
[----:B------:R-:W-:-:S11]  /*2e290*/  DADD R16, R38, -R10 ;  /* 0x0000000026107229 */ /* 0x000fd6000000080a */
.L_x_17614:
[----:B------:R-:W-:Y:S05]  /*2e2a0*/  BSYNC B3 ;  /* 0x0000000000037941 */ /* 0x000fea0003800000 */
.L_x_17612:
        /* <DEDUP_REMOVED lines=29> */
.L_x_17618:
[----:B------:R-:W-:Y:S05]  /*2e480*/  BSYNC B3 ;  /* 0x0000000000037941 */ /* 0x000fea0003800000 */
.L_x_17617:
        /* <DEDUP_REMOVED lines=85> */
.L_x_17619:
        /* <DEDUP_REMOVED lines=20> */
.L_x_17621:
[----:B------:R-:W-:Y:S05]  /*2eb20*/  BSYNC B3 ;  /* 0x0000000000037941 */ /* 0x000fea0003800000 */
.L_x_17620:
        /* <DEDUP_REMOVED lines=30> */
.L_x_17606:
        /* <DEDUP_REMOVED lines=24> */
.L_x_17624:
[----:B------:R-:W-:Y:S05]  /*2ee90*/  BSYNC B3 ;  /* 0x0000000000037941 */ /* 0x000fea0003800000 */
.L_x_17623:
        /* <DEDUP_REMOVED lines=25> */
.L_x_17627:
[----:B------:R-:W-:Y:S05]  /*2f030*/  BSYNC B3 ;  /* 0x0000000000037941 */ /* 0x000fea0003800000 */
.L_x_17626:
        /* <DEDUP_REMOVED lines=30> */
.L_x_17625:
        /* <DEDUP_REMOVED lines=75> */
.L_x_17628:
[----:B------:R-:W-:Y:S01]  /*2f6d0*/  IMAD.MOV.U32 R6, RZ, RZ, 0x0 ;  /* 0x00000000ff067424 */ /* 0x000fe200078e00ff */
[----:B------:R-:W-:Y:S02]  /*2f6e0*/  MOV R7, 0x7ff00000 ;  /* 0x7ff0000000077802 */ /* 0x000fe40000000f00 */
[----:B------:R-:W-:-:S04]  /*2f6f0*/  FSETP.NEU.FTZ.AND P0, PT, R9, RZ, PT ;  /* 0x000000ff0900720b */ /* 0x000fc80003f1d000 */
[----:B------:R-:W-:-:S10]  /*2f700*/  DFMA R6, R8, R6, +INF ;  /* 0x7ff000000806742b */ /* 0x000fd40000000006 */
[----:B------:R-:W-:Y:S02]  /*2f710*/  FSEL R30, R6, RZ, P0 ;  /* 0x000000ff061e7208 */ /* 0x000fe40000000000 */
[----:B------:R-:W-:Y:S01]  /*2f720*/  FSEL R31, R7, -QNAN , P0 ;  /* 0xfff00000071f7808 */ /* 0x000fe20000000000 */
[----:B------:R-:W-:Y:S06]  /*2f730*/  BRA `(.L_x_17604) ;  /* 0x0000000400287947 */ /* 0x000fec0003800000 */
.L_x_17622:
        /* <DEDUP_REMOVED lines=25> */
.L_x_17630:
[----:B------:R-:W-:Y:S05]  /*2f8d0*/  BSYNC B3 ;  /* 0x0000000000037941 */ /* 0x000fea0003800000 */
.L_x_17629:
        /* <DEDUP_REMOVED lines=21> */
.L_x_17632:
[----:B------:R-:W-:Y:S05]  /*2fa30*/  BSYNC B3 ;  /* 0x0000000000037941 */ /* 0x000fea0003800000 */
.L_x_17631:
[----:B------:R-:W-:Y:S02]  /*2fa40*/  IMAD.MOV.U32 R30, RZ, RZ, R16 ;  /* 0x000000ffff1e7224 */ /* 0x000fe400078e0010 */
[----:B------:R-:W-:Y:S01]  /*2fa50*/  IMAD.MOV.U32 R31, RZ, RZ, R17 ;  /* 0x000000ffff1f7224 */ /* 0x000fe200078e0011 */
[----:B------:R-:W-:Y:S06]  /*2fa60*/  BRA `(.L_x_17604) ;  /* 0x00000000005c7947 */ /* 0x000fec0003800000 */
.L_x_17605:
        /* <DEDUP_REMOVED lines=22> */
.L_x_17633:
[----:B------:R-:W-:Y:S05]  /*2fbd0*/  BSYNC B3 ;  /* 0x0000000000037941 */ /* 0x000fea0003800000 */
.L_x_17604:
[----:B------:R-:W-:Y:S05]  /*2fbe0*/  BSYNC B2 ;  /* 0x0000000000027941 */ /* 0x000fea0003800000 */
.L_x_17600:
        /* <DEDUP_REMOVED lines=26> */
.L_x_17637:
[----:B------:R-:W-:Y:S05]  /*2fd90*/  BSYNC B3 ;  /* 0x0000000000037941 */ /* 0x000fea0003800000 */
.L_x_17636:
        /* <DEDUP_REMOVED lines=39> */
.L_x_17645:
[----:B------:R-:W-:Y:S05]  /*30010*/  BSYNC B4 ;  /* 0x0000000000047941 */ /* 0x000fea0003800000 */
.L_x_17644:
[----:B------:R-:W-:Y:S02]  /*30020*/  IMAD.MOV.U32 R40, RZ, RZ, R16 ;  /* 0x000000ffff287224 */ /* 0x000fe400078e0010 */
[----:B------:R-:W-:Y:S01]  /*30030*/  IMAD.MOV.U32 R41, RZ, RZ, R17 ;  /* 0x000000ffff297224 */ /* 0x000fe200078e0011 */
[----:B------:R-:W-:Y:S06]  /*30040*/  BRA `(.L_x_17643) ;  /* 0x0000000000047947 */ /* 0x000fec0003800000 */
.L_x_17642:
[----:B------:R-:W-:-:S11]  /*30050*/  DADD R40, -R32, R36 ;  /* 0x0000000020287229 */ /* 0x000fd60000000124 */
.L_x_17643:
[----:B------:R-:W-:Y:S05]  /*30060*/  BSYNC B3 ;  /* 0x0000000000037941 */ /* 0x000fea0003800000 */
.L_x_17641:
        /* <DEDUP_REMOVED lines=26> */
.L_x_17650:
[----:B------:R-:W-:Y:S05]  /*30210*/  BSYNC B4 ;  /* 0x0000000000047941 */ /* 0x000fea0003800000 */
.L_x_17649:
[----:B------:R-:W-:Y:S02]  /*30220*/  IMAD.MOV.U32 R4, RZ, RZ, R16 ;  /* 0x000000ffff047224 */ /* 0x000fe400078e0010 */
[----:B------:R-:W-:Y:S01]  /*30230*/  IMAD.MOV.U32 R5, RZ, RZ, R17 ;  /* 0x000000ffff057224 */ /* 0x000fe200078e0011 */
[----:B------:R-:W-:Y:S06]  /*30240*/  BRA `(.L_x_17648) ;  /* 0x0000000000047947 */ /* 0x000fec0003800000 */
.L_x_17647:
[----:B------:R-:W-:-:S11]  /*30250*/  DADD R4, -R34, R38 ;  /* 0x0000000022047229 */ /* 0x000fd60000000126 */
.L_x_17648:
[----:B------:R-:W-:Y:S05]  /*30260*/  BSYNC B3 ;  /* 0x0000000000037941 */ /* 0x000fea0003800000 */
.L_x_17646:
        /* <DEDUP_REMOVED lines=29> */
.L_x_17652:
[----:B------:R-:W-:Y:S05]  /*30440*/  BSYNC B3 ;  /* 0x0000000000037941 */ /* 0x000fea0003800000 */
.L_x_17651:
[----:B------:R-:W-:Y:S01]  /*30450*/  PLOP3.LUT P0, PT, PT, PT, PT, 0x80, 0x0 ;  /* 0x000000000000781c */ /* 0x000fe20003f0f070 */
[----:B------:R-:W-:-:S12]  /*30460*/  BRA `(.L_x_17638) ;  /* 0x0000000800587947 */ /* 0x000fd80003800000 */
.L_x_17640:
        /* <DEDUP_REMOVED lines=29> */
.L_x_17655:
[----:B------:R-:W-:Y:S05]  /*30640*/  BSYNC B3 ;  /* 0x0000000000037941 */ /* 0x000fea0003800000 */
.L_x_17654:
[----:B------:R-:W-:Y:S01]  /*30650*/  PLOP3.LUT P0, PT, PT, PT, PT, 0x80, 0x0 ;  /* 0x000000000000781c */ /* 0x000fe20003f0f070 */
[----:B------:R-:W-:-:S12]  /*30660*/  BRA `(.L_x_17638) ;  /* 0x0000000400d87947 */ /* 0x000fd80003800000 */
.L_x_17653:
        /* <DEDUP_REMOVED lines=29> */
.L_x_17657:
[----:B------:R-:W-:Y:S05]  /*30840*/  BSYNC B3 ;  /* 0x0000000000037941 */ /* 0x000fea0003800000 */
.L_x_17656:
        /* <DEDUP_REMOVED lines=21> */
.L_x_17659:
[----:B------:R-:W-:Y:S05]  /*309a0*/  BSYNC B3 ;  /* 0x0000000000037941 */ /* 0x000fea0003800000 */
.L_x_17658:
[----:B------:R-:W-:Y:S01]  /*309b0*/  DMUL R2, R2, 8.11296384146066816958e+31 ;  /* 0x4690000002027828 */ /* 0x000fe20000000000 */
[----:B------:R-:W-:Y:S01]  /*309c0*/  PLOP3.LUT P0, PT, PT, PT, PT, 0x80, 0x0 ;  /* 0x000000000000781c */ /* 0x000fe20003f0f070 */
[----:B------:R-:W-:Y:S02]  /*309d0*/  IMAD.MOV.U32 R4, RZ, RZ, R16 ;  /* 0x000000ffff047224 */ /* 0x000fe400078e0010 */
[----:B------:R-:W-:Y:S01]  /*309e0*/  IMAD.MOV.U32 R5, RZ, RZ, R17 ;  /* 0x000000ffff057224 */ /* 0x000fe200078e0011 */
[----:B------:R-:W-:Y:S09]  /*309f0*/  BRA `(.L_x_17638) ;  /* 0x0000000000f47947 */ /* 0x000ff20003800000 */
.L_x_17639:
        /* <DEDUP_REMOVED lines=24> */
.L_x_17661:
[----:B------:R-:W-:Y:S05]  /*30b80*/  BSYNC B3 ;  /* 0x0000000000037941 */ /* 0x000fea0003800000 */
.L_x_17660:
        /* <DEDUP_REMOVED lines=29> */
.L_x_17663:
[----:B------:R-:W-:Y:S05]  /*30d60*/  BSYNC B3 ;  /* 0x0000000000037941 */ /* 0x000fea0003800000 */
.L_x_17662:
[----:B------:R-:W-:Y:S01]  /*30d70*/  DMUL R4, R6, R16 ;  /* 0x0000001006047228 */ /* 0x000fe20000000000 */
[----:B------:R-:W-:Y:S01]  /*30d80*/  PLOP3.LUT P0, PT, PT, PT, PT, 0x80, 0x0 ;  /* 0x000000000000781c */ /* 0x000fe20003f0f070 */
[----:B------:R-:W-:-:S12]  /*30d90*/  BRA `(.L_x_17638) ;  /* 0x00000000000c7947 */ /* 0x000fd80003800000 */
.L_x_17635:
[----:B------:R-:W-:Y:S01]  /*30da0*/  DMUL R4, R28, 9.00719925474099200000e+15 ;  /* 0x434000001c047828 */ /* 0x000fe20000000000 */
[----:B------:R-:W-:Y:S01]  /*30db0*/  PLOP3.LUT P0, PT, PT, PT, PT, 0x80, 0x0 ;  /* 0x000000000000781c */ /* 0x000fe20003f0f070 */
[----:B------:R-:W-:-:S12]  /*30dc0*/  DMUL R2, R2, 9.00719925474099200000e+15 ;  /* 0x4340000002027828 */ /* 0x000fd80000000000 */
.L_x_17638:
[----:B------:R-:W-:Y:S05]  /*30dd0*/  BSYNC B2 ;  /* 0x0000000000027941 */ /* 0x000fea0003800000 */
.L_x_17634:
        /* <DEDUP_REMOVED lines=67> */
.L_x_17669:
[----:B------:R-:W-:-:S11]  /*31210*/  DMUL R2, RZ, |R26| ;  /* 0x4000001aff027228 */ /* 0x000fd60000000000 */
.L_x_17670:
[----:B------:R-:W-:Y:S05]  /*31220*/  BSYNC B0 ;  /* 0x0000000000007941 */ /* 0x000fea0003800000 */
.L_x_17668:
        /* <DEDUP_REMOVED lines=11> */
.L_x_17667:
        /* <DEDUP_REMOVED lines=53> */
.L_x_17666:
        /* <DEDUP_REMOVED lines=62> */
.L_x_17674:
[----:B------:R-:W-:-:S11]  /*31a10*/  DMUL R2, RZ, |R26| ;  /* 0x4000001aff027228 */ /* 0x000fd60000000000 */
.L_x_17675:
[----:B------:R-:W-:Y:S05]  /*31a20*/  BSYNC B0 ;  /* 0x0000000000007941 */ /* 0x000fea0003800000 */
.L_x_17673:
        /* <DEDUP_REMOVED lines=11> */
.L_x_17672:
        /* <DEDUP_REMOVED lines=53> */
.L_x_17665:
        /* <DEDUP_REMOVED lines=32> */
.L_x_17678:
[----:B------:R-:W-:Y:S05]  /*32030*/  BSYNC B3 ;  /* 0x0000000000037941 */ /* 0x000fea0003800000 */
.L_x_17677:
        /* <DEDUP_REMOVED lines=82> */
.L_x_17680:
[----:B------:R-:W-:Y:S02]  /*32560*/  FSEL R6, RZ, 3.37028055040000000000e+12, P1 ;  /* 0x54442d18ff067808 */ /* 0x000fe40000800000 */
[----:B------:R-:W-:-:S07]  /*32570*/  FSEL R7, RZ, 2.1426990032196044922, P1 ;  /* 0x400921fbff077808 */ /* 0x000fce0000800000 */
.L_x_17681:
[----:B------:R-:W-:Y:S05]  /*32580*/  BSYNC B0 ;  /* 0x0000000000007941 */ /* 0x000fea0003800000 */
.L_x_17679:
[----:B------:R-:W-:Y:S01]  /*32590*/  DADD R2, |R4|, |R2| ;  /* 0x0000000004027229 */ /* 0x000fe20000000602 */
[----:B------:R-:W-:-:S07]  /*325a0*/  LOP3.LUT R5, R7, 0x80000000, R5, 0xb8, !PT ;  /* 0x8000000007057812 */ /* 0x000fce00078eb805 */
[----:B------:R-:W-:-:S06]  /*325b0*/  DSETP.GTU.AND P0, PT, |R2|, +INF , PT ;  /* 0x7ff000000200742a */ /* 0x000fcc0003f0c200 */
[----:B------:R-:W-:Y:S02]  /*325c0*/  FSEL R2, R2, R6, P0 ;  /* 0x0000000602027208 */ /* 0x000fe40000000000 */
[----:B------:R-:W-:Y:S01]  /*325d0*/  FSEL R3, R3, R5, P0 ;  /* 0x0000000503037208 */ /* 0x000fe20000000000 */
[----:B------:R-:W-:Y:S06]  /*325e0*/  BRA `(.L_x_17671) ;  /* 0x0000000400dc7947 */ /* 0x000fec0003800000 */
.L_x_17676:
        /* <DEDUP_REMOVED lines=28> */
.L_x_17683:
[----:B------:R-:W-:Y:S05]  /*327b0*/  BSYNC B3 ;  /* 0x0000000000037941 */ /* 0x000fea0003800000 */
.L_x_17682:
        /* <DEDUP_REMOVED lines=82> */
.L_x_17685:
[----:B------:R-:W-:Y:S02]  /*32ce0*/  FSEL R6, RZ, 3.37028055040000000000e+12, P1 ;  /* 0x54442d18ff067808 */ /* 0x000fe40000800000 */
[----:B------:R-:W-:-:S07]  /*32cf0*/  FSEL R7, RZ, 2.1426990032196044922, P1 ;  /* 0x400921fbff077808 */ /* 0x000fce0000800000 */
.L_x_17686:
[----:B------:R-:W-:Y:S05]  /*32d00*/  BSYNC B0 ;  /* 0x0000000000007941 */ /* 0x000fea0003800000 */
.L_x_17684:
[----:B------:R-:W-:Y:S01]  /*32d10*/  DADD R2, |R4|, |R2| ;  /* 0x0000000004027229 */ /* 0x000fe20000000602 */
[----:B------:R-:W-:-:S07]  /*32d20*/  LOP3.LUT R5, R7, 0x80000000, R5, 0xb8, !PT ;  /* 0x8000000007057812 */ /* 0x000fce00078eb805 */
[----:B------:R-:W-:-:S06]  /*32d30*/  DSETP.GTU.AND P0, PT, |R2|, +INF , PT ;  /* 0x7ff000000200742a */ /* 0x000fcc0003f0c200 */
[----:B------:R-:W-:Y:S02]  /*32d40*/  FSEL R2, R2, R6, P0 ;  /* 0x0000000602027208 */ /* 0x000fe40000000000 */
[----:B------:R-:W-:-:S07]  /*32d50*/  FSEL R3, R3, R5, P0 ;  /* 0x0000000503037208 */ /* 0x000fce0000000000 */
.L_x_17671:
[----:B------:R-:W-:Y:S05]  /*32d60*/  BSYNC B2 ;  /* 0x0000000000027941 */ /* 0x000fea0003800000 */
.L_x_17664:
[----:B------:R-:W-:Y:S01]  /*32d70*/  DADD R4, -RZ, -R30 ;  /* 0x00000000ff047229 */ /* 0x000fe2000000091e */
[----:B------:R-:W-:-:S09]  /*32d80*/  ISETP.NE.AND P0, PT, R42, RZ, PT ;  /* 0x000000ff2a00720c */ /* 0x000fd20003f05270 */
[----:B------:R-:W-:Y:S02]  /*32d90*/  FSEL R40, R4, R30, !P0 ;  /* 0x0000001e04287208 */ /* 0x000fe40004000000 */
[----:B------:R-:W-:Y:S01]  /*32da0*/  FSEL R41, R5, R31, !P0 ;  /* 0x0000001f05297208 */ /* 0x000fe20004000000 */
[----:B------:R-:W-:Y:S06]  /*32db0*/  BRA `(.L_x_17687) ;  /* 0x0000003000287947 */ /* 0x000fec0003800000 */
.L_x_17599:
[----:B------:R-:W2:Y:S01]  /*32dc0*/  LDL.64 R2, [R1+0x8] ;  /* 0x0000080001027983 */ /* 0x000ea20000100a00 */
[----:B------:R-:W-:Y:S01]  /*32dd0*/  UMOV UR4, 0x54442d18 ;  /* 0x54442d1800047882 */ /* 0x000fe20000000000 */
[----:B------:R-:W-:Y:S01]  /*32de0*/  UMOV UR5, 0x3ff921fb ;  /* 0x3ff921fb00057882 */ /* 0x000fe20000000000 */
[----:B------:R-:W-:Y:S02]  /*32df0*/  DADD R40, -RZ, -R54 ;  /* 0x00000000ff287229 */ /* 0x000fe40000000936 */
[----:B--2---:R-:W-:-:S08]  /*32e00*/  DADD R2, -R52, R2 ;  /* 0x0000000034027229 */ /* 0x004fd00000000102 */
[----:B------:R-:W-:Y:S01]  /*32e10*/  DADD R2, R2, UR4 ;  /* 0x0000000402027e29 */ /* 0x000fe20008000000 */
[----:B------:R-:W-:Y:S10]  /*32e20*/  BRA `(.L_x_17687) ;  /* 0x00000030000c7947 */ /* 0x000ff40003800000 */
.L_x_17598:
[----:B------:R-:W-:Y:S01]  /*32e30*/  DADD R40, -RZ, -R54 ;  /* 0x00000000ff287229 */ /* 0x000fe20000000936 */
[----:B------:R-:W-:Y:S01]  /*32e40*/  CS2R R2, SRZ ;  /* 0x0000000000027805 */ /* 0x000fe2000001ff00 */
[----:B------:R-:W-:Y:S09]  /*32e50*/  BRA `(.L_x_17687) ;  /* 0x0000003000007947 */ /* 0x000ff20003800000 */
.L_x_17597:
        /* <DEDUP_REMOVED lines=108> */
.L_x_17692:
[----:B------:R-:W-:Y:S05]  /*33520*/  BSYNC B0 ;  /* 0x0000000000007941 */ /* 0x000fea0003800000 */
.L_x_17691:
        /* <DEDUP_REMOVED lines=8> */
.L_x_17694:
[----:B------:R-:W-:Y:S05]  /*335b0*/  BSYNC B3 ;  /* 0x0000000000037941 */ /* 0x000fea0003800000 */
.L_x_17693:
        /* <DEDUP_REMOVED lines=82> */
.L_x_17696:
[----:B------:R-:W-:-:S04]  /*33ae0*/  ISETP.GE.AND P0, PT, R53, RZ, PT ;  /* 0x000000ff3500720c */ /* 0x000fc80003f06270 */
[----:B------:R-:W-:Y:S02]  /*33af0*/  FSEL R6, RZ, 3.37028055040000000000e+12, P0 ;  /* 0x54442d18ff067808 */ /* 0x000fe40000000000 */
[----:B------:R-:W-:-:S07]  /*33b00*/  FSEL R7, RZ, 2.1426990032196044922, P0 ;  /* 0x400921fbff077808 */ /* 0x000fce0000000000 */
.L_x_17697:
[----:B------:R-:W-:Y:S05]  /*33b10*/  BSYNC B0 ;  /* 0x0000000000007941 */ /* 0x000fea0003800000 */
.L_x_17695:
[----:B------:R-:W-:Y:S01]  /*33b20*/  DADD R2, R2, R4 ;  /* 0x0000000002027229 */ /* 0x000fe20000000004 */
[----:B------:R-:W-:Y:S01]  /*33b30*/  LOP3.LUT R5, R7, 0x80000000, R55, 0xb8, !PT ;  /* 0x8000000007057812 */ /* 0x000fe200078eb837 */
[----:B------:R-:W-:-:S06]  /*33b40*/  DMUL R30, R30, 0.5 ;  /* 0x3fe000001e1e7828 */ /* 0x000fcc0000000000 */
[----:B------:R-:W-:-:S06]  /*33b50*/  DSETP.GTU.AND P0, PT, |R2|, +INF , PT ;  /* 0x7ff000000200742a */ /* 0x000fcc0003f0c200 */
[----:B------:R-:W-:Y:S02]  /*33b60*/  FSEL R2, R2, R6, P0 ;  /* 0x0000000602027208 */ /* 0x000fe40000000000 */
[----:B------:R-:W-:Y:S01]  /*33b70*/  FSEL R3, R3, R5, P0 ;  /* 0x0000000503037208 */ /* 0x000fe20000000000 */
[----:B------:R-:W-:Y:S06]  /*33b80*/  BRA `(.L_x_17698) ;  /* 0x0000002000387947 */ /* 0x000fec0003800000 */
.L_x_17690:
        /* <DEDUP_REMOVED lines=135> */
.L_x_17700:
[----:B------:R-:W-:Y:S05]  /*34400*/  BSYNC B0 ;  /* 0x0000000000007941 */ /* 0x000fea0003800000 */
.L_x_17699:
        /* <DEDUP_REMOVED lines=8> */
.L_x_17702:
[----:B------:R-:W-:Y:S05]  /*34490*/  BSYNC B3 ;  /* 0x0000000000037941 */ /* 0x000fea0003800000 */
.L_x_17701:
        /* <DEDUP_REMOVED lines=82> */
.L_x_17704:
[----:B------:R-:W-:-:S04]  /*349c0*/  ISETP.GE.AND P0, PT, R53, RZ, PT ;  /* 0x000000ff3500720c */ /* 0x000fc80003f06270 */
[----:B------:R-:W-:Y:S02]  /*349d0*/  FSEL R6, RZ, 3.37028055040000000000e+12, P0 ;  /* 0x54442d18ff067808 */ /* 0x000fe40000000000 */
[----:B------:R-:W-:-:S07]  /*349e0*/  FSEL R7, RZ, 2.1426990032196044922, P0 ;  /* 0x400921fbff077808 */ /* 0x000fce0000000000 */
.L_x_17705:
[----:B------:R-:W-:Y:S05]  /*349f0*/  BSYNC B0 ;  /* 0x0000000000007941 */ /* 0x000fea0003800000 */
.L_x_17703:
[----:B------:R-:W-:Y:S01]  /*34a00*/  DADD R2, R2, R4 ;  /* 0x0000000002027229 */ /* 0x000fe20000000004 */
[----:B------:R-:W-:-:S07]  /*34a10*/  LOP3.LUT R5, R7, 0x80000000, R55, 0xb8, !PT ;  /* 0x8000000007057812 */ /* 0x000fce00078eb837 */
[----:B------:R-:W-:-:S06]  /*34a20*/  DSETP.GTU.AND P0, PT, |R2|, +INF , PT ;  /* 0x7ff000000200742a */ /* 0x000fcc0003f0c200 */
[----:B------:R-:W-:Y:S02]  /*34a30*/  FSEL R2, R2, R6, P0 ;  /* 0x0000000602027208 */ /* 0x000fe40000000000 */
[----:B------:R-:W-:Y:S01]  /*34a40*/  FSEL R3, R3, R5, P0 ;  /* 0x0000000503037208 */ /* 0x000fe20000000000 */
[----:B------:R-:W-:Y:S06]  /*34a50*/  BRA `(.L_x_17698) ;  /* 0x0000001000847947 */ /* 0x000fec0003800000 */
.L_x_17689:
        /* <DEDUP_REMOVED lines=23> */
.L_x_17707:
[----:B------:R-:W-:Y:S05]  /*34bd0*/  BSYNC B3 ;  /* 0x0000000000037941 */ /* 0x000fea0003800000 */
.L_x_17706:
        /* <DEDUP_REMOVED lines=24> */
[----:B------:R-:W-:Y:S02]  /*34d60*/  IMAD.MOV.U32 R6, RZ, RZ, R16 ;  /* 0x000000ffff067224 */ /* 0x000fe400078e0010 */
[----:B------:R-:W-:-:S07]  /*34d70*/  IMAD.MOV.U32 R7, RZ, RZ, R17 ;  /* 0x000000ffff077224 */ /* 0x000fce00078e0011 */
.L_x_17709:
[----:B------:R-:W-:Y:S05]  /*34d80*/  BSYNC B3 ;  /* 0x0000000000037941 */ /* 0x000fea0003800000 */
.L_x_17708:
        /* <DEDUP_REMOVED lines=136> */
.L_x_17711:
[----:B------:R-:W-:Y:S05]  /*35610*/  BSYNC B0 ;  /* 0x0000000000007941 */ /* 0x000fea0003800000 */
.L_x_17710:
        /* <DEDUP_REMOVED lines=8> */
.L_x_17713:
[----:B------:R-:W-:Y:S05]  /*356a0*/  BSYNC B3 ;  /* 0x0000000000037941 */ /* 0x000fea0003800000 */
.L_x_17712:
        /* <DEDUP_REMOVED lines=82> */
.L_x_17715:
[----:B------:R-:W-:-:S04]  /*35bd0*/  ISETP.GE.AND P0, PT, R53, RZ, PT ;  /* 0x000000ff3500720c */ /* 0x000fc80003f06270 */
[----:B------:R-:W-:Y:S02]  /*35be0*/  FSEL R6, RZ, 3.37028055040000000000e+12, P0 ;  /* 0x54442d18ff067808 */ /* 0x000fe40000000000 */
[----:B------:R-:W-:-:S07]  /*35bf0*/  FSEL R7, RZ, 2.1426990032196044922, P0 ;  /* 0x400921fbff077808 */ /* 0x000fce0000000000 */
.L_x_17716:
[----:B------:R-:W-:Y:S05]  /*35c00*/  BSYNC B0 ;  /* 0x0000000000007941 */ /* 0x000fea0003800000 */
.L_x_17714:
[----:B------:R-:W-:Y:S01]  /*35c10*/  DADD R2, R2, R4 ;  /* 0x0000000002027229 */ /* 0x000fe20000000004 */
[----:B------:R-:W-:Y:S01]  /*35c20*/  LOP3.LUT R5, R7, 0x80000000, R55, 0xb8, !PT ;  /* 0x8000000007057812 */ /* 0x000fe200078eb837 */
[----:B------:R-:W-:-:S06]  /*35c30*/  DADD R30, R30, 1 ;  /* 0x3ff000001e1e7429 */ /* 0x000fcc0000000000 */
[----:B------:R-:W-:-:S06]  /*35c40*/  DSETP.GTU.AND P0, PT, |R2|, +INF , PT ;  /* 0x7ff000000200742a */ /* 0x000fcc0003f0c200 */
[----:B------:R-:W-:Y:S02]  /*35c50*/  FSEL R2, R2, R6, P0 ;  /* 0x0000000602027208 */ /* 0x000fe40000000000 */
[----:B------:R-:W-:-:S07]  /*35c60*/  FSEL R3, R3, R5, P0 ;  /* 0x0000000503037208 */ /* 0x000fce0000000000 */
.L_x_17698:
[----:B------:R-:W-:Y:S05]  /*35c70*/  BSYNC B2 ;  /* 0x0000000000027941 */ /* 0x000fea0003800000 */
.L_x_17688:
        /* <DEDUP_REMOVED lines=9> */
.L_x_17596:
        /* <DEDUP_REMOVED lines=21> */
.L_x_17687:
[----:B------:R-:W-:Y:S05]  /*35e60*/  BSYNC B1 ;  /* 0x0000000000017941 */ /* 0x000fea0003800000 */
.L_x_17595:
        /* <DEDUP_REMOVED lines=11> */
.L_x_17718:
[----:B------:R-:W-:Y:S01]  /*35f20*/  DSETP.GTU.AND P0, PT, |R40|, +INF , PT ;  /* 0x7ff000002800742a */ /* 0x000fe20003f0c200 */
[----:B------:R-:W-:Y:S02]  /*35f30*/  IMAD.MOV.U32 R42, RZ, RZ, R2 ;  /* 0x000000ffff2a7224 */ /* 0x000fe400078e0002 */
[----:B------:R-:W-:-:S11]  /*35f40*/  IMAD.MOV.U32 R43, RZ, RZ, R3 ;  /* 0x000000ffff2b7224 */ /* 0x000fd600078e0003 */
[----:B------:R-:W-:-:S11]  /*35f50*/  @!P0 DADD R40, -RZ, |R40| ;  /* 0x00000000ff288229 */ /* 0x000fd60000000528 */
.L_x_17719:
[----:B------:R-:W-:Y:S05]  /*35f60*/  BSYNC B0 ;  /* 0x0000000000007941 */ /* 0x000fea0003800000 */
.L_x_17717:
        /* <DEDUP_REMOVED lines=146> */
.L_x_17728:
[----:B------:R-:W-:Y:S05]  /*36890*/  BSYNC B3 ;  /* 0x0000000000037941 */ /* 0x000fea0003800000 */
.L_x_17727:
        /* <DEDUP_REMOVED lines=81> */
.L_x_17726:
        /* <DEDUP_REMOVED lines=34> */
.L_x_17736:
[----:B------:R-:W-:Y:S05]  /*36fd0*/  BSYNC B4 ;  /* 0x0000000000047941 */ /* 0x000fea0003800000 */
.L_x_17735:
[----:B------:R-:W-:Y:S01]  /*36fe0*/  MOV R26, R16 ;  /* 0x00000010001a7202 */ /* 0x000fe20000000f00 */
[----:B------:R-:W-:Y:S01]  /*36ff0*/  IMAD.MOV.U32 R27, RZ, RZ, R17 ;  /* 0x000000ffff1b7224 */ /* 0x000fe200078e0011 */
[----:B------:R-:W-:Y:S06]  /*37000*/  BRA `(.L_x_17734) ;  /* 0x0000000000047947 */ /* 0x000fec0003800000 */
.L_x_17733:
[----:B------:R-:W-:-:S11]  /*37010*/  DADD R26, -R32, R36 ;  /* 0x00000000201a7229 */ /* 0x000fd60000000124 */
.L_x_17734:
[----:B------:R-:W-:Y:S05]  /*37020*/  BSYNC B3 ;  /* 0x0000000000037941 */ /* 0x000fea0003800000 */
.L_x_17732:
        /* <DEDUP_REMOVED lines=29> */
.L_x_17741:
[----:B------:R-:W-:Y:S05]  /*37200*/  BSYNC B4 ;  /* 0x0000000000047941 */ /* 0x000fea0003800000 */
.L_x_17740:
[----:B------:R-:W-:Y:S05]  /*37210*/  BRA `(.L_x_17739) ;  /* 0x0000000000047947 */ /* 0x000fea0003800000 */
.L_x_17738:
[----:B------:R-:W-:-:S11]  /*37220*/  DADD R16, R38, -R10 ;  /* 0x0000000026107229 */ /* 0x000fd6000000080a */
.L_x_17739:
[----:B------:R-:W-:Y:S05]  /*37230*/  BSYNC B3 ;  /* 0x0000000000037941 */ /* 0x000fea0003800000 */
.L_x_17737:
        /* <DEDUP_REMOVED lines=29> */
.L_x_17743:
[----:B------:R-:W-:Y:S05]  /*37410*/  BSYNC B3 ;  /* 0x0000000000037941 */ /* 0x000fea0003800000 */
.L_x_17742:
        /* <DEDUP_REMOVED lines=85> */
.L_x_17744:
        /* <DEDUP_REMOVED lines=20> */
.L_x_17746:
[----:B------:R-:W-:Y:S05]  /*37ab0*/  BSYNC B3 ;  /* 0x0000000000037941 */ /* 0x000fea0003800000 */
.L_x_17745:
        /* <DEDUP_REMOVED lines=30> */
.L_x_17731:
        /* <DEDUP_REMOVED lines=22> */
[----:B------:R-:W-:Y:S01]  /*37e00*/  MOV R26, R0 ;  /* 0x00000000001a7202 */ /* 0x000fe20000000f00 */
[----:B------:R-:W-:-:S07]  /*37e10*/  IMAD.MOV.U32 R27, RZ, RZ, R7 ;  /* 0x000000ffff1b7224 */ /* 0x000fce00078e0007 */
.L_x_17749:
[----:B------:R-:W-:Y:S05]  /*37e20*/  BSYNC B3 ;  /* 0x0000000000037941 */ /* 0x000fea0003800000 */
.L_x_17748:
        /* <DEDUP_REMOVED lines=25> */
.L_x_17752:
[----:B------:R-:W-:Y:S05]  /*37fc0*/  BSYNC B3 ;  /* 0x0000000000037941 */ /* 0x000fea0003800000 */
.L_x_17751:
        /* <DEDUP_REMOVED lines=30> */
.L_x_17750:
        /* <DEDUP_REMOVED lines=75> */
.L_x_17753:
[----:B------:R-:W-:Y:S01]  /*38660*/  IMAD.MOV.U32 R6, RZ, RZ, 0x0 ;  /* 0x00000000ff067424 */ /* 0x000fe200078e00ff */
[----:B------:R-:W-:Y:S01]  /*38670*/  FSETP.NEU.FTZ.AND P0, PT, R9, RZ, PT ;  /* 0x000000ff0900720b */ /* 0x000fe20003f1d000 */
[----:B------:R-:W-:-:S06]  /*38680*/  IMAD.MOV.U32 R7, RZ, RZ, 0x7ff00000 ;  /* 0x7ff00000ff077424 */ /* 0x000fcc00078e00ff */
[----:B------:R-:W-:-:S10]  /*38690*/  DFMA R6, R8, R6, +INF ;  /* 0x7ff000000806742b */ /* 0x000fd40000000006 */
[----:B------:R-:W-:Y:S02]  /*386a0*/  FSEL R30, R6, RZ, P0 ;  /* 0x000000ff061e7208 */ /* 0x000fe40000000000 */
[----:B------:R-:W-:Y:S01]  /*386b0*/  FSEL R31, R7, -QNAN , P0 ;  /* 0xfff00000071f7808 */ /* 0x000fe20000000000 */
[----:B------:R-:W-:Y:S06]  /*386c0*/  BRA `(.L_x_17729) ;  /* 0x0000000400287947 */ /* 0x000fec0003800000 */
.L_x_17747:
        /* <DEDUP_REMOVED lines=25> */
.L_x_17755:
[----:B------:R-:W-:Y:S05]  /*38860*/  BSYNC B3 ;  /* 0x0000000000037941 */ /* 0x000fea0003800000 */
.L_x_17754:
        /* <DEDUP_REMOVED lines=21> */
.L_x_17757:
[----:B------:R-:W-:Y:S05]  /*389c0*/  BSYNC B3 ;  /* 0x0000000000037941 */ /* 0x000fea0003800000 */
.L_x_17756:
[----:B------:R-:W-:Y:S02]  /*389d0*/  IMAD.MOV.U32 R30, RZ, RZ, R16 ;  /* 0x000000ffff1e7224 */ /* 0x000fe400078e0010 */
[----:B------:R-:W-:Y:S01]  /*389e0*/  IMAD.MOV.U32 R31, RZ, RZ, R17 ;  /* 0x000000ffff1f7224 */ /* 0x000fe200078e0011 */
[----:B------:R-:W-:Y:S06]  /*389f0*/  BRA `(.L_x_17729) ;  /* 0x00000000005c7947 */ /* 0x000fec0003800000 */
.L_x_17730:
        /* <DEDUP_REMOVED lines=22> */
.L_x_17758:
[----:B------:R-:W-:Y:S05]  /*38b60*/  BSYNC B3 ;  /* 0x0000000000037941 */ /* 0x000fea0003800000 */
.L_x_17729:
[----:B------:R-:W-:Y:S05]  /*38b70*/  BSYNC B2 ;  /* 0x0000000000027941 */ /* 0x000fea0003800000 */
.L_x_17725:
        /* <DEDUP_REMOVED lines=24> */
[----:B------:R-:W-:Y:S01]  /*38d00*/  IMAD.MOV.U32 R26, RZ, RZ, R16 ;  /* 0x000000ffff1a7224 */ /* 0x000fe200078e0010 */
[----:B------:R-:W-:-:S07]  /*38d10*/  MOV R27, R17 ;  /* 0x00000011001b7202 */ /* 0x000fce0000000f00 */
.L_x_17762:
[----:B------:R-:W-:Y:S05]  /*38d20*/  BSYNC B3 ;  /* 0x0000000000037941 */ /* 0x000fea0003800000 */
.L_x_17761:
        /* <DEDUP_REMOVED lines=39> */
.L_x_17770:
[----:B------:R-:W-:Y:S05]  /*38fa0*/  BSYNC B4 ;  /* 0x0000000000047941 */ /* 0x000fea0003800000 */
.L_x_17769:
[----:B------:R-:W-:Y:S02]  /*38fb0*/  IMAD.MOV.U32 R44, RZ, RZ, R16 ;  /* 0x000000ffff2c7224 */ /* 0x000fe400078e0010 */
[----:B------:R-:W-:Y:S01]  /*38fc0*/  IMAD.MOV.U32 R45, RZ, RZ, R17 ;  /* 0x000000ffff2d7224 */ /* 0x000fe200078e0011 */
[----:B------:R-:W-:Y:S06]  /*38fd0*/  BRA `(.L_x_17768) ;  /* 0x0000000000047947 */ /* 0x000fec0003800000 */
.L_x_17767:
[----:B------:R-:W-:-:S11]  /*38fe0*/  DADD R44, -R32, R36 ;  /* 0x00000000202c7229 */ /* 0x000fd60000000124 */
.L_x_17768:
[----:B------:R-:W-:Y:S05]  /*38ff0*/  BSYNC B3 ;  /* 0x0000000000037941 */ /* 0x000fea0003800000 */
.L_x_17766:
        /* <DEDUP_REMOVED lines=26> */
.L_x_17775:
[----:B------:R-:W-:Y:S05]  /*391a0*/  BSYNC B4 ;  /* 0x0000000000047941 */ /* 0x000fea0003800000 */
.L_x_17774:
[----:B------:R-:W-:Y:S02]  /*391b0*/  IMAD.MOV.U32 R4, RZ, RZ, R16 ;  /* 0x000000ffff047224 */ /* 0x000fe400078e0010 */
[----:B------:R-:W-:Y:S01]  /*391c0*/  IMAD.MOV.U32 R5, RZ, RZ, R17 ;  /* 0x000000ffff057224 */ /* 0x000fe200078e0011 */
[----:B------:R-:W-:Y:S06]  /*391d0*/  BRA `(.L_x_17773) ;  /* 0x0000000000047947 */ /* 0x000fec0003800000 */
.L_x_17772:
[----:B------:R-:W-:-:S11]  /*391e0*/  DADD R4, -R34, R38 ;  /* 0x0000000022047229 */ /* 0x000fd60000000126 */
.L_x_17773:
[----:B------:R-:W-:Y:S05]  /*391f0*/  BSYNC B3 ;  /* 0x0000000000037941 */ /* 0x000fea0003800000 */
.L_x_17771:
        /* <DEDUP_REMOVED lines=29> */
.L_x_17777:
[----:B------:R-:W-:Y:S05]  /*393d0*/  BSYNC B3 ;  /* 0x0000000000037941 */ /* 0x000fea0003800000 */
.L_x_17776:
[----:B------:R-:W-:Y:S01]  /*393e0*/  PLOP3.LUT P0, PT, PT, PT, PT, 0x80, 0x0 ;  /* 0x000000000000781c */ /* 0x000fe20003f0f070 */
[----:B------:R-:W-:-:S12]  /*393f0*/  BRA `(.L_x_17763) ;  /* 0x0000000800587947 */ /* 0x000fd80003800000 */
.L_x_17765:
        /* <DEDUP_REMOVED lines=29> */
.L_x_17780:
[----:B------:R-:W-:Y:S05]  /*395d0*/  BSYNC B3 ;  /* 0x0000000000037941 */ /* 0x000fea0003800000 */
.L_x_17779:
[----:B------:R-:W-:Y:S01]  /*395e0*/  PLOP3.LUT P0, PT, PT, PT, PT, 0x80, 0x0 ;  /* 0x000000000000781c */ /* 0x000fe20003f0f070 */
[----:B------:R-:W-:-:S12]  /*395f0*/  BRA `(.L_x_17763) ;  /* 0x0000000400d87947 */ /* 0x000fd80003800000 */
.L_x_17778:
        /* <DEDUP_REMOVED lines=29> */
.L_x_17782:
[----:B------:R-:W-:Y:S05]  /*397d0*/  BSYNC B3 ;  /* 0x0000000000037941 */ /* 0x000fea0003800000 */
.L_x_17781:
        /* <DEDUP_REMOVED lines=21> */
.L_x_17784:
[----:B------:R-:W-:Y:S05]  /*39930*/  BSYNC B3 ;  /* 0x0000000000037941 */ /* 0x000fea0003800000 */
.L_x_17783:
[----:B------:R-:W-:Y:S01]  /*39940*/  DMUL R2, R2, 8.11296384146066816958e+31 ;  /* 0x4690000002027828 */ /* 0x000fe20000000000 */
[----:B------:R-:W-:Y:S01]  /*39950*/  PLOP3.LUT P0, PT, PT, PT, PT, 0x80, 0x0 ;  /* 0x000000000000781c */ /* 0x000fe20003f0f070 */
[----:B------:R-:W-:Y:S02]  /*39960*/  IMAD.MOV.U32 R4, RZ, RZ, R16 ;  /* 0x000000ffff047224 */ /* 0x000fe400078e0010 */
[----:B------:R-:W-:Y:S01]  /*39970*/  IMAD.MOV.U32 R5, RZ, RZ, R17 ;  /* 0x000000ffff057224 */ /* 0x000fe200078e0011 */
[----:B------:R-:W-:Y:S09]  /*39980*/  BRA `(.L_x_17763) ;  /* 0x0000000000f47947 */ /* 0x000ff20003800000 */
.L_x_17764:
        /* <DEDUP_REMOVED lines=24> */
.L_x_17786:
[----:B------:R-:W-:Y:S05]  /*39b10*/  BSYNC B3 ;  /* 0x0000000000037941 */ /* 0x000fea0003800000 */
.L_x_17785:
        /* <DEDUP_REMOVED lines=29> */
.L_x_17788:
[----:B------:R-:W-:Y:S05]  /*39cf0*/  BSYNC B3 ;  /* 0x0000000000037941 */ /* 0x000fea0003800000 */
.L_x_17787:
[----:B------:R-:W-:Y:S01]  /*39d00*/  DMUL R4, R6, R16 ;  /* 0x0000001006047228 */ /* 0x000fe20000000000 */
[----:B------:R-:W-:Y:S01]  /*39d10*/  PLOP3.LUT P0, PT, PT, PT, PT, 0x80, 0x0 ;  /* 0x000000000000781c */ /* 0x000fe20003f0f070 */
[----:B------:R-:W-:-:S12]  /*39d20*/  BRA `(.L_x_17763) ;  /* 0x00000000000c7947 */ /* 0x000fd80003800000 */
.L_x_17760:
[----:B------:R-:W-:Y:S01]  /*39d30*/  DMUL R4, R28, 9.00719925474099200000e+15 ;  /* 0x434000001c047828 */ /* 0x000fe20000000000 */
[----:B------:R-:W-:Y:S01]  /*39d40*/  PLOP3.LUT P0, PT, PT, PT, PT, 0x80, 0x0 ;  /* 0x000000000000781c */ /* 0x000fe20003f0f070 */
[----:B------:R-:W-:-:S12]  /*39d50*/  DMUL R2, R2, 9.00719925474099200000e+15 ;  /* 0x4340000002027828 */ /* 0x000fd80000000000 */
.L_x_17763:
[----:B------:R-:W-:Y:S05]  /*39d60*/  BSYNC B2 ;  /* 0x0000000000027941 */ /* 0x000fea0003800000 */
.L_x_17759:
        /* <DEDUP_REMOVED lines=67> */
.L_x_17794:
[----:B------:R-:W-:-:S11]  /*3a1a0*/  DMUL R2, RZ, |R26| ;  /* 0x4000001aff027228 */ /* 0x000fd60000000000 */
.L_x_17795:
[----:B------:R-:W-:Y:S05]  /*3a1b0*/  BSYNC B0 ;  /* 0x0000000000007941 */ /* 0x000fea0003800000 */
.L_x_17793:
        /* <DEDUP_REMOVED lines=11> */
.L_x_17792:
        /* <DEDUP_REMOVED lines=53> */
.L_x_17791:
        /* <DEDUP_REMOVED lines=62> */
.L_x_17799:
[----:B------:R-:W-:-:S11]  /*3a9a0*/  DMUL R2, RZ, |R26| ;  /* 0x4000001aff027228 */ /* 0x000fd60000000000 */
.L_x_17800:
[----:B------:R-:W-:Y:S05]  /*3a9b0*/  BSYNC B0 ;  /* 0x0000000000007941 */ /* 0x000fea0003800000 */
.L_x_17798:
        /* <DEDUP_REMOVED lines=11> */
.L_x_17797:
        /* <DEDUP_REMOVED lines=53> */
.L_x_17790:
        /* <DEDUP_REMOVED lines=32> */
.L_x_17803:
[----:B------:R-:W-:Y:S05]  /*3afc0*/  BSYNC B3 ;  /* 0x0000000000037941 */ /* 0x000fea0003800000 */
.L_x_17802:
        /* <DEDUP_REMOVED lines=82> */
.L_x_17805:
[----:B------:R-:W-:Y:S02]  /*3b4f0*/  FSEL R6, RZ, 3.37028055040000000000e+12, P1 ;  /* 0x54442d18ff067808 */ /* 0x000fe40000800000 */
[----:B------:R-:W-:-:S07]  /*3b500*/  FSEL R7, RZ, 2.1426990032196044922, P1 ;  /* 0x400921fbff077808 */ /* 0x000fce0000800000 */
.L_x_17806:
[----:B------:R-:W-:Y:S05]  /*3b510*/  BSYNC B0 ;  /* 0x0000000000007941 */ /* 0x000fea0003800000 */
.L_x_17804:
[----:B------:R-:W-:Y:S01]  /*3b520*/  DADD R2, |R4|, |R2| ;  /* 0x0000000004027229 */ /* 0x000fe20000000602 */
[----:B------:R-:W-:-:S07]  /*3b530*/  LOP3.LUT R5, R7, 0x80000000, R5, 0xb8, !PT ;  /* 0x8000000007057812 */ /* 0x000fce00078eb805 */
[----:B------:R-:W-:-:S06]  /*3b540*/  DSETP.GTU.AND P0, PT, |R2|, +INF , PT ;  /* 0x7ff000000200742a */ /* 0x000fcc0003f0c200 */
[----:B------:R-:W-:Y:S02]  /*3b550*/  FSEL R2, R2, R6, P0 ;  /* 0x0000000602027208 */ /* 0x000fe40000000000 */
[----:B------:R-:W-:Y:S01]  /*3b560*/  FSEL R3, R3, R5, P0 ;  /* 0x0000000503037208 */ /* 0x000fe20000000000 */
[----:B------:R-:W-:Y:S06]  /*3b570*/  BRA `(.L_x_17796) ;  /* 0x0000000400dc7947 */ /* 0x000fec0003800000 */
.L_x_17801:
        /* <DEDUP_REMOVED lines=28> */
.L_x_17808:
[----:B------:R-:W-:Y:S05]  /*3b740*/  BSYNC B3 ;  /* 0x0000000000037941 */ /* 0x000fea0003800000 */
.L_x_17807:
        /* <DEDUP_REMOVED lines=82> */
.L_x_17810:
[----:B------:R-:W-:Y:S02]  /*3bc70*/  FSEL R6, RZ, 3.37028055040000000000e+12, P1 ;  /* 0x54442d18ff067808 */ /* 0x000fe40000800000 */
[----:B------:R-:W-:-:S07]  /*3bc80*/  FSEL R7, RZ, 2.1426990032196044922, P1 ;  /* 0x400921fbff077808 */ /* 0x000fce0000800000 */
.L_x_17811:
[----:B------:R-:W-:Y:S05]  /*3bc90*/  BSYNC B0 ;  /* 0x0000000000007941 */ /* 0x000fea0003800000 */
.L_x_17809:
[----:B------:R-:W-:Y:S01]  /*3bca0*/  DADD R2, |R4|, |R2| ;  /* 0x0000000004027229 */ /* 0x000fe20000000602 */
[----:B------:R-:W-:-:S07]  /*3bcb0*/  LOP3.LUT R5, R7, 0x80000000, R5, 0xb8, !PT ;  /* 0x8000000007057812 */ /* 0x000fce00078eb805 */
[----:B------:R-:W-:-:S06]  /*3bcc0*/  DSETP.GTU.AND P0, PT, |R2|, +INF , PT ;  /* 0x7ff000000200742a */ /* 0x000fcc0003f0c200 */
[----:B------:R-:W-:Y:S02]  /*3bcd0*/  FSEL R2, R2, R6, P0 ;  /* 0x0000000602027208 */ /* 0x000fe40000000000 */
[----:B------:R-:W-:-:S07]  /*3bce0*/  FSEL R3, R3, R5, P0 ;  /* 0x0000000503037208 */ /* 0x000fce0000000000 */
.L_x_17796:
[----:B------:R-:W-:Y:S05]  /*3bcf0*/  BSYNC B2 ;  /* 0x0000000000027941 */ /* 0x000fea0003800000 */
.L_x_17789:
[----:B------:R-:W-:Y:S01]  /*3bd00*/  DADD R4, -RZ, -R30 ;  /* 0x00000000ff047229 */ /* 0x000fe2000000091e */
[----:B------:R-:W-:-:S09]  /*3bd10*/  ISETP.NE.AND P0, PT, R46, RZ, PT ;  /* 0x000000ff2e00720c */ /* 0x000fd20003f05270 */
[----:B------:R-:W-:Y:S02]  /*3bd20*/  FSEL R36, R4, R30, !P0 ;  /* 0x0000001e04247208 */ /* 0x000fe40004000000 */
[----:B------:R-:W-:Y:S01]  /*3bd30*/  FSEL R37, R5, R31, !P0 ;  /* 0x0000001f05257208 */ /* 0x000fe20004000000 */
[----:B------:R-:W-:Y:S06]  /*3bd40*/  BRA `(.L_x_17812) ;  /* 0x0000003000287947 */ /* 0x000fec0003800000 */
.L_x_17724:
[----:B------:R-:W2:Y:S01]  /*3bd50*/  LDL.64 R2, [R1+0x8] ;  /* 0x0000080001027983 */ /* 0x000ea20000100a00 */
[----:B------:R-:W-:Y:S01]  /*3bd60*/  UMOV UR4, 0x54442d18 ;  /* 0x54442d1800047882 */ /* 0x000fe20000000000 */
[----:B------:R-:W-:Y:S01]  /*3bd70*/  UMOV UR5, 0x3ff921fb ;  /* 0x3ff921fb00057882 */ /* 0x000fe20000000000 */
[----:B------:R-:W-:Y:S02]  /*3bd80*/  DADD R36, -RZ, -R58 ;  /* 0x00000000ff247229 */ /* 0x000fe4000000093a */
[----:B--2---:R-:W-:-:S08]  /*3bd90*/  DADD R2, -R56, R2 ;  /* 0x0000000038027229 */ /* 0x004fd00000000102 */
[----:B------:R-:W-:Y:S01]  /*3bda0*/  DADD R2, R2, UR4 ;  /* 0x0000000402027e29 */ /* 0x000fe20008000000 */
[----:B------:R-:W-:Y:S10]  /*3bdb0*/  BRA `(.L_x_17812) ;  /* 0x00000030000c7947 */ /* 0x000ff40003800000 */
.L_x_17723:
[----:B------:R-:W-:Y:S01]  /*3bdc0*/  DADD R36, -RZ, -R58 ;  /* 0x00000000ff247229 */ /* 0x000fe2000000093a */
[----:B------:R-:W-:Y:S01]  /*3bdd0*/  CS2R R2, SRZ ;  /* 0x0000000000027805 */ /* 0x000fe2000001ff00 */
[----:B------:R-:W-:Y:S09]  /*3bde0*/  BRA `(.L_x_17812) ;  /* 0x0000003000007947 */ /* 0x000ff20003800000 */
.L_x_17722:
        /* <DEDUP_REMOVED lines=108> */
.L_x_17817:
[----:B------:R-:W-:Y:S05]  /*3c4b0*/  BSYNC B0 ;  /* 0x0000000000007941 */ /* 0x000fea0003800000 */
.L_x_17816:
        /* <DEDUP_REMOVED lines=8> */
.L_x_17819:
[----:B------:R-:W-:Y:S05]  /*3c540*/  BSYNC B3 ;  /* 0x0000000000037941 */ /* 0x000fea0003800000 */
.L_x_17818:
        /* <DEDUP_REMOVED lines=82> */
.L_x_17821:
[----:B------:R-:W-:-:S04]  /*3ca70*/  ISETP.GE.AND P0, PT, R57, RZ, PT ;  /* 0x000000ff3900720c */ /* 0x000fc80003f06270 */
[----:B------:R-:W-:Y:S02]  /*3ca80*/  FSEL R6, RZ, 3.37028055040000000000e+12, P0 ;  /* 0x54442d18ff067808 */ /* 0x000fe40000000000 */
[----:B------:R-:W-:-:S07]  /*3ca90*/  FSEL R7, RZ, 2.1426990032196044922, P0 ;  /* 0x400921fbff077808 */ /* 0x000fce0000000000 */
.L_x_17822:
[----:B------:R-:W-:Y:S05]  /*3caa0*/  BSYNC B0 ;  /* 0x0000000000007941 */ /* 0x000fea0003800000 */
.L_x_17820:
[----:B------:R-:W-:Y:S01]  /*3cab0*/  DADD R2, R2, R4 ;  /* 0x0000000002027229 */ /* 0x000fe20000000004 */
[----:B------:R-:W-:Y:S01]  /*3cac0*/  LOP3.LUT R5, R7, 0x80000000, R59, 0xb8, !PT ;  /* 0x8000000007057812 */ /* 0x000fe200078eb83b */
[----:B------:R-:W-:-:S06]  /*3cad0*/  DMUL R30, R30, 0.5 ;  /* 0x3fe000001e1e7828 */ /* 0x000fcc0000000000 */
[----:B------:R-:W-:-:S06]  /*3cae0*/  DSETP.GTU.AND P0, PT, |R2|, +INF , PT ;  /* 0x7ff000000200742a */ /* 0x000fcc0003f0c200 */
[----:B------:R-:W-:Y:S02]  /*3caf0*/  FSEL R2, R2, R6, P0 ;  /* 0x0000000602027208 */ /* 0x000fe40000000000 */
[----:B------:R-:W-:Y:S01]  /*3cb00*/  FSEL R3, R3, R5, P0 ;  /* 0x0000000503037208 */ /* 0x000fe20000000000 */
[----:B------:R-:W-:Y:S06]  /*3cb10*/  BRA `(.L_x_17823) ;  /* 0x0000002000387947 */ /* 0x000fec0003800000 */
.L_x_17815:
        /* <DEDUP_REMOVED lines=135> */
.L_x_17825:
[----:B------:R-:W-:Y:S05]  /*3d390*/  BSYNC B0 ;  /* 0x0000000000007941 */ /* 0x000fea0003800000 */
.L_x_17824:
        /* <DEDUP_REMOVED lines=8> */
.L_x_17827:
[----:B------:R-:W-:Y:S05]  /*3d420*/  BSYNC B3 ;  /* 0x0000000000037941 */ /* 0x000fea0003800000 */
.L_x_17826:
        /* <DEDUP_REMOVED lines=82> */
.L_x_17829:
[----:B------:R-:W-:-:S04]  /*3d950*/  ISETP.GE.AND P0, PT, R57, RZ, PT ;  /* 0x000000ff3900720c */ /* 0x000fc80003f06270 */
[----:B------:R-:W-:Y:S02]  /*3d960*/  FSEL R6, RZ, 3.37028055040000000000e+12, P0 ;  /* 0x54442d18ff067808 */ /* 0x000fe40000000000 */
[----:B------:R-:W-:-:S07]  /*3d970*/  FSEL R7, RZ, 2.1426990032196044922, P0 ;  /* 0x400921fbff077808 */ /* 0x000fce0000000000 */
.L_x_17830:
[----:B------:R-:W-:Y:S05]  /*3d980*/  BSYNC B0 ;  /* 0x0000000000007941 */ /* 0x000fea0003800000 */
.L_x_17828:
[----:B------:R-:W-:Y:S01]  /*3d990*/  DADD R2, R2, R4 ;  /* 0x0000000002027229 */ /* 0x000fe20000000004 */
[----:B------:R-:W-:-:S07]  /*3d9a0*/  LOP3.LUT R5, R7, 0x80000000, R59, 0xb8, !PT ;  /* 0x8000000007057812 */ /* 0x000fce00078eb83b */
[----:B------:R-:W-:-:S06]  /*3d9b0*/  DSETP.GTU.AND P0, PT, |R2|, +INF , PT ;  /* 0x7ff000000200742a */ /* 0x000fcc0003f0c200 */
[----:B------:R-:W-:Y:S02]  /*3d9c0*/  FSEL R2, R2, R6, P0 ;  /* 0x0000000602027208 */ /* 0x000fe40000000000 */
[----:B------:R-:W-:Y:S01]  /*3d9d0*/  FSEL R3, R3, R5, P0 ;  /* 0x0000000503037208 */ /* 0x000fe20000000000 */
[----:B------:R-:W-:Y:S06]  /*3d9e0*/  BRA `(.L_x_17823) ;  /* 0x0000001000847947 */ /* 0x000fec0003800000 */
.L_x_17814:
        /* <DEDUP_REMOVED lines=23> */
.L_x_17832:
[----:B------:R-:W-:Y:S05]  /*3db60*/  BSYNC B3 ;  /* 0x0000000000037941 */ /* 0x000fea0003800000 */
.L_x_17831:
        /* <DEDUP_REMOVED lines=24> */
[----:B------:R-:W-:Y:S01]  /*3dcf0*/  MOV R6, R16 ;  /* 0x0000001000067202 */ /* 0x000fe20000000f00 */
[----:B------:R-:W-:-:S07]  /*3dd00*/  IMAD.MOV.U32 R7, RZ, RZ, R17 ;  /* 0x000000ffff077224 */ /* 0x000fce00078e0011 */
.L_x_17834:
[----:B------:R-:W-:Y:S05]  /*3dd10*/  BSYNC B3 ;  /* 0x0000000000037941 */ /* 0x000fea0003800000 */
.L_x_17833:
        /* <DEDUP_REMOVED lines=136> */
.L_x_17836:
[----:B------:R-:W-:Y:S05]  /*3e5a0*/  BSYNC B0 ;  /* 0x0000000000007941 */ /* 0x000fea0003800000 */
.L_x_17835:
        /* <DEDUP_REMOVED lines=8> */
.L_x_17838:
[----:B------:R-:W-:Y:S05]  /*3e630*/  BSYNC B3 ;  /* 0x0000000000037941 */ /* 0x000fea0003800000 */
.L_x_17837:
        /* <DEDUP_REMOVED lines=82> */
.L_x_17840:
[----:B------:R-:W-:-:S04]  /*3eb60*/  ISETP.GE.AND P0, PT, R57, RZ, PT ;  /* 0x000000ff3900720c */ /* 0x000fc80003f06270 */
[----:B------:R-:W-:Y:S02]  /*3eb70*/  FSEL R6, RZ, 3.37028055040000000000e+12, P0 ;  /* 0x54442d18ff067808 */ /* 0x000fe40000000000 */
[----:B------:R-:W-:-:S07]  /*3eb80*/  FSEL R7, RZ, 2.1426990032196044922, P0 ;  /* 0x400921fbff077808 */ /* 0x000fce0000000000 */
.L_x_17841:
[----:B------:R-:W-:Y:S05]  /*3eb90*/  BSYNC B0 ;  /* 0x0000000000007941 */ /* 0x000fea0003800000 */
.L_x_17839:
[----:B------:R-:W-:Y:S01]  /*3eba0*/  DADD R2, R2, R4 ;  /* 0x0000000002027229 */ /* 0x000fe20000000004 */
[----:B------:R-:W-:Y:S01]  /*3ebb0*/  LOP3.LUT R5, R7, 0x80000000, R59, 0xb8, !PT ;  /* 0x8000000007057812 */ /* 0x000fe200078eb83b */
[----:B------:R-:W-:-:S06]  /*3ebc0*/  DADD R30, R30, 1 ;  /* 0x3ff000001e1e7429 */ /* 0x000fcc0000000000 */
[----:B------:R-:W-:-:S06]  /*3ebd0*/  DSETP.GTU.AND P0, PT, |R2|, +INF , PT ;  /* 0x7ff000000200742a */ /* 0x000fcc0003f0c200 */
[----:B------:R-:W-:Y:S02]  /*3ebe0*/  FSEL R2, R2, R6, P0 ;  /* 0x0000000602027208 */ /* 0x000fe40000000000 */
[----:B------:R-:W-:-:S07]  /*3ebf0*/  FSEL R3, R3, R5, P0 ;  /* 0x0000000503037208 */ /* 0x000fce0000000000 */
.L_x_17823:
[----:B------:R-:W-:Y:S05]  /*3ec00*/  BSYNC B2 ;  /* 0x0000000000027941 */ /* 0x000fea0003800000 */
.L_x_17813:
        /* <DEDUP_REMOVED lines=9> */
.L_x_17721:
        /* <DEDUP_REMOVED lines=21> */
.L_x_17812:
[----:B------:R-:W-:Y:S05]  /*3edf0*/  BSYNC B1 ;  /* 0x0000000000017941 */ /* 0x000fea0003800000 */
.L_x_17720:
        /* <DEDUP_REMOVED lines=11> */
.L_x_17843:
[----:B------:R-:W-:Y:S01]  /*3eeb0*/  DSETP.GTU.AND P0, PT, |R36|, +INF , PT ;  /* 0x7ff000002400742a */ /* 0x000fe20003f0c200 */
[----:B------:R-:W-:Y:S02]  /*3eec0*/  IMAD.MOV.U32 R38, RZ, RZ, R2 ;  /* 0x000000ffff267224 */ /* 0x000fe400078e0002 */
[----:B------:R-:W-:-:S11]  /*3eed0*/  IMAD.MOV.U32 R39, RZ, RZ, R3 ;  /* 0x000000ffff277224 */ /* 0x000fd600078e0003 */
[----:B------:R-:W-:-:S11]  /*3eee0*/  @!P0 DADD R36, -RZ, |R36| ;  /* 0x00000000ff248229 */ /* 0x000fd60000000524 */
.L_x_17844:
[----:B------:R-:W-:Y:S05]  /*3eef0*/  BSYNC B0 ;  /* 0x0000000000007941 */ /* 0x000fea0003800000 */
.L_x_17842:
        /* <DEDUP_REMOVED lines=146> */
.L_x_17853:
[----:B------:R-:W-:Y:S05]  /*3f820*/  BSYNC B3 ;  /* 0x0000000000037941 */ /* 0x000fea0003800000 */
.L_x_17852:
        /* <DEDUP_REMOVED lines=81> */
.L_x_17851:
        /* <DEDUP_REMOVED lines=34> */
.L_x_17861:
[----:B------:R-:W-:Y:S05]  /*3ff60*/  BSYNC B4 ;  /* 0x0000000000047941 */ /* 0x000fea0003800000 */
.L_x_17860:
[----:B------:R-:W-:Y:S02]  /*3ff70*/  IMAD.MOV.U32 R26, RZ, RZ, R16 ;  /* 0x000000ffff1a7224 */ /* 0x000fe400078e0010 */
[----:B------:R-:W-:Y:S01]  /*3ff80*/  IMAD.MOV.U32 R27, RZ, RZ, R17 ;  /* 0x000000ffff1b7224 */ /* 0x000fe200078e0011 */
[----:B------:R-:W-:Y:S06]  /*3ff90*/  BRA `(.L_x_17859) ;  /* 0x0000000000047947 */ /* 0x000fec0003800000 */
.L_x_17858:
[----:B------:R-:W-:-:S11]  /*3ffa0*/  DADD R26, -R32, R44 ;  /* 0x00000000201a7229 */ /* 0x000fd6000000012c */
.L_x_17859:
[----:B------:R-:W-:Y:S05]  /*3ffb0*/  BSYNC B3 ;  /* 0x0000000000037941 */ /* 0x000fea0003800000 */
.L_x_17857:
        /* <DEDUP_REMOVED lines=29> */
.L_x_17866:
[----:B------:R-:W-:Y:S05]  /*40190*/  BSYNC B4 ;  /* 0x0000000000047941 */ /* 0x000fea0003800000 */
.L_x_17865:
[----:B------:R-:W-:Y:S05]  /*401a0*/  BRA `(.L_x_17864) ;  /* 0x0000000000047947 */ /* 0x000fea0003800000 */
.L_x_17863:
[----:B------:R-:W-:-:S11]  /*401b0*/  DADD R16, R46, -R10 ;  /* 0x000000002e107229 */ /* 0x000fd6000000080a */
.L_x_17864:
[----:B------:R-:W-:Y:S05]  /*401c0*/  BSYNC B3 ;  /* 0x0000000000037941 */ /* 0x000fea0003800000 */
.L_x_17862:
        /* <DEDUP_REMOVED lines=29> */
.L_x_17868:
[----:B------:R-:W-:Y:S05]  /*403a0*/  BSYNC B3 ;  /* 0x0000000000037941 */ /* 0x000fea0003800000 */
.L_x_17867:
        /* <DEDUP_REMOVED lines=85> */
.L_x_17869:
        /* <DEDUP_REMOVED lines=20> */
.L_x_17871:
[----:B------:R-:W-:Y:S05]  /*40a40*/  BSYNC B3 ;  /* 0x0000000000037941 */ /* 0x000fea0003800000 */
.L_x_17870:
        /* <DEDUP_REMOVED lines=30> */
.L_x_17856:
        /* <DEDUP_REMOVED lines=24> */
.L_x_17874:
[----:B------:R-:W-:Y:S05]  /*40db0*/  BSYNC B3 ;  /* 0x0000000000037941 */ /* 0x000fea0003800000 */
.L_x_17873:
        /* <DEDUP_REMOVED lines=25> */
.L_x_17877:
[----:B------:R-:W-:Y:S05]  /*40f50*/  BSYNC B3 ;  /* 0x0000000000037941 */ /* 0x000fea0003800000 */
.L_x_17876:
        /* <DEDUP_REMOVED lines=30> */
.L_x_17875:
        /* <DEDUP_REMOVED lines=75> */
.L_x_17878:
[----:B------:R-:W-:Y:S01]  /*415f0*/  MOV R6, 0x0 ;  /* 0x0000000000067802 */ /* 0x000fe20000000f00 */
[----:B------:R-:W-:Y:S01]  /*41600*/  IMAD.MOV.U32 R7, RZ, RZ, 0x7ff00000 ;  /* 0x7ff00000ff077424 */ /* 0x000fe200078e00ff */
[----:B------:R-:W-:-:S05]  /*41610*/  FSETP.NEU.FTZ.AND P0, PT, R9, RZ, PT ;  /* 0x000000ff0900720b */ /* 0x000fca0003f1d000 */
[----:B------:R-:W-:-:S10]  /*41620*/  DFMA R6, R8, R6, +INF ;  /* 0x7ff000000806742b */ /* 0x000fd40000000006 */
[----:B------:R-:W-:Y:S02]  /*41630*/  FSEL R30, R6, RZ, P0 ;  /* 0x000000ff061e7208 */ /* 0x000fe40000000000 */
[----:B------:R-:W-:Y:S01]  /*41640*/  FSEL R31, R7, -QNAN , P0 ;  /* 0xfff00000071f7808 */ /* 0x000fe20000000000 */
[----:B------:R-:W-:Y:S06]  /*41650*/  BRA `(.L_x_17854) ;  /* 0x0000000400287947 */ /* 0x000fec0003800000 */
.L_x_17872:
        /* <DEDUP_REMOVED lines=25> */
.L_x_17880:
[----:B------:R-:W-:Y:S05]  /*417f0*/  BSYNC B3 ;  /* 0x0000000000037941 */ /* 0x000fea0003800000 */
.L_x_17879:
        /* <DEDUP_REMOVED lines=21> */
.L_x_17882:
[----:B------:R-:W-:Y:S05]  /*41950*/  BSYNC B3 ;  /* 0x0000000000037941 */ /* 0x000fea0003800000 */
.L_x_17881:
[----:B------:R-:W-:Y:S02]  /*41960*/  IMAD.MOV.U32 R30, RZ, RZ, R16 ;  /* 0x000000ffff1e7224 */ /* 0x000fe400078e0010 */
[----:B------:R-:W-:Y:S01]  /*41970*/  IMAD.MOV.U32 R31, RZ, RZ, R17 ;  /* 0x000000ffff1f7224 */ /* 0x000fe200078e0011 */
[----:B------:R-:W-:Y:S06]  /*41980*/  BRA `(.L_x_17854) ;  /* 0x00000000005c7947 */ /* 0x000fec0003800000 */
.L_x_17855:
        /* <DEDUP_REMOVED lines=22> */
.L_x_17883:
[----:B------:R-:W-:Y:S05]  /*41af0*/  BSYNC B3 ;  /* 0x0000000000037941 */ /* 0x000fea0003800000 */
.L_x_17854:
[----:B------:R-:W-:Y:S05]  /*41b00*/  BSYNC B2 ;  /* 0x0000000000027941 */ /* 0x000fea0003800000 */
.L_x_17850:
        /* <DEDUP_REMOVED lines=24> */
[----:B------:R-:W-:Y:S02]  /*41c90*/  IMAD.MOV.U32 R26, RZ, RZ, R16 ;  /* 0x000000ffff1a7224 */ /* 0x000fe400078e0010 */
[----:B------:R-:W-:-:S07]  /*41ca0*/  IMAD.MOV.U32 R27, RZ, RZ, R17 ;  /* 0x000000ffff1b7224 */ /* 0x000fce00078e0011 */
.L_x_17887:
[----:B------:R-:W-:Y:S05]  /*41cb0*/  BSYNC B3 ;  /* 0x0000000000037941 */ /* 0x000fea0003800000 */
.L_x_17886:
        /* <DEDUP_REMOVED lines=39> */
.L_x_17895:
[----:B------:R-:W-:Y:S05]  /*41f30*/  BSYNC B4 ;  /* 0x0000000000047941 */ /* 0x000fea0003800000 */
.L_x_17894:
[----:B------:R-:W-:Y:S02]  /*41f40*/  IMAD.MOV.U32 R52, RZ, RZ, R16 ;  /* 0x000000ffff347224 */ /* 0x000fe400078e0010 */
[----:B------:R-:W-:Y:S01]  /*41f50*/  IMAD.MOV.U32 R53, RZ, RZ, R17 ;  /* 0x000000ffff357224 */ /* 0x000fe200078e0011 */
[----:B------:R-:W-:Y:S06]  /*41f60*/  BRA `(.L_x_17893) ;  /* 0x0000000000047947 */ /* 0x000fec0003800000 */
.L_x_17892:
[----:B------:R-:W-:-:S11]  /*41f70*/  DADD R52, -R32, R44 ;  /* 0x0000000020347229 */ /* 0x000fd6000000012c */
.L_x_17893:
[----:B------:R-:W-:Y:S05]  /*41f80*/  BSYNC B3 ;  /* 0x0000000000037941 */ /* 0x000fea0003800000 */
.L_x_17891:
        /* <DEDUP_REMOVED lines=26> */
.L_x_17900:
[----:B------:R-:W-:Y:S05]  /*42130*/  BSYNC B4 ;  /* 0x0000000000047941 */ /* 0x000fea0003800000 */
.L_x_17899:
[----:B------:R-:W-:Y:S02]  /*42140*/  IMAD.MOV.U32 R4, RZ, RZ, R16 ;  /* 0x000000ffff047224 */ /* 0x000fe400078e0010 */
[----:B------:R-:W-:Y:S01]  /*42150*/  IMAD.MOV.U32 R5, RZ, RZ, R17 ;  /* 0x000000ffff057224 */ /* 0x000fe200078e0011 */
[----:B------:R-:W-:Y:S06]  /*42160*/  BRA `(.L_x_17898) ;  /* 0x0000000000047947 */ /* 0x000fec0003800000 */
.L_x_17897:
[----:B------:R-:W-:-:S11]  /*42170*/  DADD R4, -R34, R46 ;  /* 0x0000000022047229 */ /* 0x000fd6000000012e */
.L_x_17898:
[----:B------:R-:W-:Y:S05]  /*42180*/  BSYNC B3 ;  /* 0x0000000000037941 */ /* 0x000fea0003800000 */
.L_x_17896:
        /* <DEDUP_REMOVED lines=29> */
.L_x_17902:
[----:B------:R-:W-:Y:S05]  /*42360*/  BSYNC B3 ;  /* 0x0000000000037941 */ /* 0x000fea0003800000 */
.L_x_17901:
[----:B------:R-:W-:Y:S01]  /*42370*/  PLOP3.LUT P0, PT, PT, PT, PT, 0x80, 0x0 ;  /* 0x000000000000781c */ /* 0x000fe20003f0f070 */
[----:B------:R-:W-:-:S12]  /*42380*/  BRA `(.L_x_17888) ;  /* 0x0000000800587947 */ /* 0x000fd80003800000 */
.L_x_17890:
        /* <DEDUP_REMOVED lines=29> */
.L_x_17905:
[----:B------:R-:W-:Y:S05]  /*42560*/  BSYNC B3 ;  /* 0x0000000000037941 */ /* 0x000fea0003800000 */
.L_x_17904:
[----:B------:R-:W-:Y:S01]  /*42570*/  PLOP3.LUT P0, PT, PT, PT, PT, 0x80, 0x0 ;  /* 0x000000000000781c */ /* 0x000fe20003f0f070 */
[----:B------:R-:W-:-:S12]  /*42580*/  BRA `(.L_x_17888) ;  /* 0x0000000400d87947 */ /* 0x000fd80003800000 */
.L_x_17903:
        /* <DEDUP_REMOVED lines=29> */
.L_x_17907:
[----:B------:R-:W-:Y:S05]  /*42760*/  BSYNC B3 ;  /* 0x0000000000037941 */ /* 0x000fea0003800000 */
.L_x_17906:
        /* <DEDUP_REMOVED lines=21> */
.L_x_17909:
[----:B------:R-:W-:Y:S05]  /*428c0*/  BSYNC B3 ;  /* 0x0000000000037941 */ /* 0x000fea0003800000 */
.L_x_17908:
[----:B------:R-:W-:Y:S01]  /*428d0*/  DMUL R2, R2, 8.11296384146066816958e+31 ;  /* 0x4690000002027828 */ /* 0x000fe20000000000 */
[----:B------:R-:W-:Y:S01]  /*428e0*/  PLOP3.LUT P0, PT, PT, PT, PT, 0x80, 0x0 ;  /* 0x000000000000781c */ /* 0x000fe20003f0f070 */
[----:B------:R-:W-:Y:S02]  /*428f0*/  IMAD.MOV.U32 R4, RZ, RZ, R16 ;  /* 0x000000ffff047224 */ /* 0x000fe400078e0010 */
[----:B------:R-:W-:Y:S01]  /*42900*/  IMAD.MOV.U32 R5, RZ, RZ, R17 ;  /* 0x000000ffff057224 */ /* 0x000fe200078e0011 */
[----:B------:R-:W-:Y:S09]  /*42910*/  BRA `(.L_x_17888) ;  /* 0x0000000000f47947 */ /* 0x000ff20003800000 */
.L_x_17889:
        /* <DEDUP_REMOVED lines=24> */
.L_x_17911:
[----:B------:R-:W-:Y:S05]  /*42aa0*/  BSYNC B3 ;  /* 0x0000000000037941 */ /* 0x000fea0003800000 */
.L_x_17910:
        /* <DEDUP_REMOVED lines=28> */
[----:B------:R-:W-:-:S07]  /*42c70*/  MOV R6, R0 ;  /* 0x0000000000067202 */ /* 0x000fce0000000f00 */
.L_x_17913:
[----:B------:R-:W-:Y:S05]  /*42c80*/  BSYNC B3 ;  /* 0x0000000000037941 */ /* 0x000fea0003800000 */
.L_x_17912:
[----:B------:R-:W-:Y:S01]  /*42c90*/  DMUL R4, R6, R16 ;  /* 0x0000001006047228 */ /* 0x000fe20000000000 */
[----:B------:R-:W-:Y:S01]  /*42ca0*/  PLOP3.LUT P0, PT, PT, PT, PT, 0x80, 0x0 ;  /* 0x000000000000781c */ /* 0x000fe20003f0f070 */
[----:B------:R-:W-:-:S12]  /*42cb0*/  BRA `(.L_x_17888) ;  /* 0x00000000000c7947 */ /* 0x000fd80003800000 */
.L_x_17885:
[----:B------:R-:W-:Y:S01]  /*42cc0*/  DMUL R4, R28, 9.00719925474099200000e+15 ;  /* 0x434000001c047828 */ /* 0x000fe20000000000 */
[----:B------:R-:W-:Y:S01]  /*42cd0*/  PLOP3.LUT P0, PT, PT, PT, PT, 0x80, 0x0 ;  /* 0x000000000000781c */ /* 0x000fe20003f0f070 */
[----:B------:R-:W-:-:S12]  /*42ce0*/  DMUL R2, R2, 9.00719925474099200000e+15 ;  /* 0x4340000002027828 */ /* 0x000fd80000000000 */
.L_x_17888:
[----:B------:R-:W-:Y:S05]  /*42cf0*/  BSYNC B2 ;  /* 0x0000000000027941 */ /* 0x000fea0003800000 */
.L_x_17884:
        /* <DEDUP_REMOVED lines=67> */
.L_x_17919:
[----:B------:R-:W-:-:S11]  /*43130*/  DMUL R2, RZ, |R26| ;  /* 0x4000001aff027228 */ /* 0x000fd60000000000 */
.L_x_17920:
[----:B------:R-:W-:Y:S05]  /*43140*/  BSYNC B0 ;  /* 0x0000000000007941 */ /* 0x000fea0003800000 */
.L_x_17918:
        /* <DEDUP_REMOVED lines=11> */
.L_x_17917:
        /* <DEDUP_REMOVED lines=53> */
.L_x_17916:
        /* <DEDUP_REMOVED lines=62> */
.L_x_17924:
[----:B------:R-:W-:-:S11]  /*43930*/  DMUL R2, RZ, |R26| ;  /* 0x4000001aff027228 */ /* 0x000fd60000000000 */
.L_x_17925:
[----:B------:R-:W-:Y:S05]  /*43940*/  BSYNC B0 ;  /* 0x0000000000007941 */ /* 0x000fea0003800000 */
.L_x_17923:
        /* <DEDUP_REMOVED lines=11> */
.L_x_17922:
        /* <DEDUP_REMOVED lines=53> */
.L_x_17915:
        /* <DEDUP_REMOVED lines=32> */
.L_x_17928:
[----:B------:R-:W-:Y:S05]  /*43f50*/  BSYNC B3 ;  /* 0x0000000000037941 */ /* 0x000fea0003800000 */
.L_x_17927:
        /* <DEDUP_REMOVED lines=82> */
.L_x_17930:
[----:B------:R-:W-:Y:S02]  /*44480*/  FSEL R6, RZ, 3.37028055040000000000e+12, P1 ;  /* 0x54442d18ff067808 */ /* 0x000fe40000800000 */
[----:B------:R-:W-:-:S07]  /*44490*/  FSEL R7, RZ, 2.1426990032196044922, P1 ;  /* 0x400921fbff077808 */ /* 0x000fce0000800000 */
.L_x_17931:
[----:B------:R-:W-:Y:S05]  /*444a0*/  BSYNC B0 ;  /* 0x0000000000007941 */ /* 0x000fea0003800000 */
.L_x_17929:
[----:B------:R-:W-:Y:S01]  /*444b0*/  DADD R2, |R4|, |R2| ;  /* 0x0000000004027229 */ /* 0x000fe20000000602 */
[----:B------:R-:W-:-:S07]  /*444c0*/  LOP3.LUT R5, R7, 0x80000000, R5, 0xb8, !PT ;  /* 0x8000000007057812 */ /* 0x000fce00078eb805 */
[----:B------:R-:W-:-:S06]  /*444d0*/  DSETP.GTU.AND P0, PT, |R2|, +INF , PT ;  /* 0x7ff000000200742a */ /* 0x000fcc0003f0c200 */
[----:B------:R-:W-:Y:S02]  /*444e0*/  FSEL R2, R2, R6, P0 ;  /* 0x0000000602027208 */ /* 0x000fe40000000000 */
[----:B------:R-:W-:Y:S01]  /*444f0*/  FSEL R3, R3, R5, P0 ;  /* 0x0000000503037208 */ /* 0x000fe20000000000 */
[----:B------:R-:W-:Y:S06]  /*44500*/  BRA `(.L_x_17921) ;  /* 0x0000000400dc7947 */ /* 0x000fec0003800000 */
.L_x_17926:
        /* <DEDUP_REMOVED lines=28> */
.L_x_17933:
[----:B------:R-:W-:Y:S05]  /*446d0*/  BSYNC B3 ;  /* 0x0000000000037941 */ /* 0x000fea0003800000 */
.L_x_17932:
        /* <DEDUP_REMOVED lines=82> */
.L_x_17935:
[----:B------:R-:W-:Y:S02]  /*44c00*/  FSEL R6, RZ, 3.37028055040000000000e+12, P1 ;  /* 0x54442d18ff067808 */ /* 0x000fe40000800000 */
[----:B------:R-:W-:-:S07]  /*44c10*/  FSEL R7, RZ, 2.1426990032196044922, P1 ;  /* 0x400921fbff077808 */ /* 0x000fce0000800000 */
.L_x_17936:
[----:B------:R-:W-:Y:S05]  /*44c20*/  BSYNC B0 ;  /* 0x0000000000007941 */ /* 0x000fea0003800000 */
.L_x_17934:
[----:B------:R-:W-:Y:S01]  /*44c30*/  DADD R2, |R4|, |R2| ;  /* 0x0000000004027229 */ /* 0x000fe20000000602 */
[----:B------:R-:W-:-:S07]  /*44c40*/  LOP3.LUT R5, R7, 0x80000000, R5, 0xb8, !PT ;  /* 0x8000000007057812 */ /* 0x000fce00078eb805 */
[----:B------:R-:W-:-:S06]  /*44c50*/  DSETP.GTU.AND P0, PT, |R2|, +INF , PT ;  /* 0x7ff000000200742a */ /* 0x000fcc0003f0c200 */
[----:B------:R-:W-:Y:S02]  /*44c60*/  FSEL R2, R2, R6, P0 ;  /* 0x0000000602027208 */ /* 0x000fe40000000000 */
[----:B------:R-:W-:-:S07]  /*44c70*/  FSEL R3, R3, R5, P0 ;  /* 0x0000000503037208 */ /* 0x000fce0000000000 */
.L_x_17921:
[----:B------:R-:W-:Y:S05]  /*44c80*/  BSYNC B2 ;  /* 0x0000000000027941 */ /* 0x000fea0003800000 */
.L_x_17914:
[----:B------:R-:W-:Y:S01]  /*44c90*/  DADD R4, -RZ, -R30 ;  /* 0x00000000ff047229 */ /* 0x000fe2000000091e */
[----:B------:R-:W-:-:S09]  /*44ca0*/  ISETP.NE.AND P0, PT, R54, RZ, PT ;  /* 0x000000ff3600720c */ /* 0x000fd20003f05270 */
[----:B------:R-:W-:Y:S02]  /*44cb0*/  FSEL R8, R4, R30, !P0 ;  /* 0x0000001e04087208 */ /* 0x000fe40004000000 */
[----:B------:R-:W-:Y:S01]  /*44cc0*/  FSEL R9, R5, R31, !P0 ;  /* 0x0000001f05097208 */ /* 0x000fe20004000000 */
[----:B------:R-:W-:Y:S06]  /*44cd0*/  BRA `(.L_x_17937) ;  /* 0x0000003000287947 */ /* 0x000fec0003800000 */
.L_x_17849:
[----:B------:R-:W2:Y:S01]  /*44ce0*/  LDL.64 R2, [R1+0x8] ;  /* 0x0000080001027983 */ /* 0x000ea20000100a00 */
[----:B------:R-:W-:Y:S01]  /*44cf0*/  UMOV UR4, 0x54442d18 ;  /* 0x54442d1800047882 */ /* 0x000fe20000000000 */
[----:B------:R-:W-:Y:S01]  /*44d00*/  UMOV UR5, 0x3ff921fb ;  /* 0x3ff921fb00057882 */ /* 0x000fe20000000000 */
[----:B------:R-:W-:Y:S02]  /*44d10*/  DADD R8, -RZ, -R62 ;  /* 0x00000000ff087229 */ /* 0x000fe4000000093e */
[----:B--2---:R-:W-:-:S08]  /*44d20*/  DADD R2, -R60, R2 ;  /* 0x000000003c027229 */ /* 0x004fd00000000102 */
[----:B------:R-:W-:Y:S01]  /*44d30*/  DADD R2, R2, UR4 ;  /* 0x0000000402027e29 */ /* 0x000fe20008000000 */
[----:B------:R-:W-:Y:S10]  /*44d40*/  BRA `(.L_x_17937) ;  /* 0x00000030000c7947 */ /* 0x000ff40003800000 */
.L_x_17848:
[----:B------:R-:W-:Y:S01]  /*44d50*/  DADD R8, -RZ, -R62 ;  /* 0x00000000ff087229 */ /* 0x000fe2000000093e */
[----:B------:R-:W-:Y:S01]  /*44d60*/  CS2R R2, SRZ ;  /* 0x0000000000027805 */ /* 0x000fe2000001ff00 */
[----:B------:R-:W-:Y:S09]  /*44d70*/  BRA `(.L_x_17937) ;  /* 0x0000003000007947 */ /* 0x000ff20003800000 */
.L_x_17847:
        /* <DEDUP_REMOVED lines=108> */
.L_x_17942:
[----:B------:R-:W-:Y:S05]  /*45440*/  BSYNC B0 ;  /* 0x0000000000007941 */ /* 0x000fea0003800000 */
.L_x_17941:
        /* <DEDUP_REMOVED lines=8> */
.L_x_17944:
[----:B------:R-:W-:Y:S05]  /*454d0*/  BSYNC B3 ;  /* 0x0000000000037941 */ /* 0x000fea0003800000 */
.L_x_17943:
        /* <DEDUP_REMOVED lines=82> */
.L_x_17946:
[----:B------:R-:W-:-:S04]  /*45a00*/  ISETP.GE.AND P0, PT, R61, RZ, PT ;  /* 0x000000ff3d00720c */ /* 0x000fc80003f06270 */
[----:B------:R-:W-:Y:S02]  /*45a10*/  FSEL R6, RZ, 3.37028055040000000000e+12, P0 ;  /* 0x54442d18ff067808 */ /* 0x000fe40000000000 */
[----:B------:R-:W-:-:S07]  /*45a20*/  FSEL R7, RZ, 2.1426990032196044922, P0 ;  /* 0x400921fbff077808 */ /* 0x000fce0000000000 */
.L_x_17947:
[----:B------:R-:W-:Y:S05]  /*45a30*/  BSYNC B0 ;  /* 0x0000000000007941 */ /* 0x000fea0003800000 */
.L_x_17945:
[----:B------:R-:W-:Y:S01]  /*45a40*/  DADD R2, R2, R4 ;  /* 0x0000000002027229 */ /* 0x000fe20000000004 */
[----:B------:R-:W-:Y:S01]  /*45a50*/  LOP3.LUT R5, R7, 0x80000000, R63, 0xb8, !PT ;  /* 0x8000000007057812 */ /* 0x000fe200078eb83f */
[----:B------:R-:W-:-:S06]  /*45a60*/  DMUL R30, R30, 0.5 ;  /* 0x3fe000001e1e7828 */ /* 0x000fcc0000000000 */
[----:B------:R-:W-:-:S06]  /*45a70*/  DSETP.GTU.AND P0, PT, |R2|, +INF , PT ;  /* 0x7ff000000200742a */ /* 0x000fcc0003f0c200 */
[----:B------:R-:W-:Y:S02]  /*45a80*/  FSEL R2, R2, R6, P0 ;  /* 0x0000000602027208 */ /* 0x000fe40000000000 */
[----:B------:R-:W-:Y:S01]  /*45a90*/  FSEL R3, R3, R5, P0 ;  /* 0x0000000503037208 */ /* 0x000fe20000000000 */
[----:B------:R-:W-:Y:S06]  /*45aa0*/  BRA `(.L_x_17948) ;  /* 0x0000002000387947 */ /* 0x000fec0003800000 */
.L_x_17940:
        /* <DEDUP_REMOVED lines=135> */
.L_x_17950:
[----:B------:R-:W-:Y:S05]  /*46320*/  BSYNC B0 ;  /* 0x0000000000007941 */ /* 0x000fea0003800000 */
.L_x_17949:
        /* <DEDUP_REMOVED lines=8> */
.L_x_17952:
[----:B------:R-:W-:Y:S05]  /*463b0*/  BSYNC B3 ;  /* 0x0000000000037941 */ /* 0x000fea0003800000 */
.L_x_17951:
        /* <DEDUP_REMOVED lines=82> */
.L_x_17954:
[----:B------:R-:W-:-:S04]  /*468e0*/  ISETP.GE.AND P0, PT, R61, RZ, PT ;  /* 0x000000ff3d00720c */ /* 0x000fc80003f06270 */
[----:B------:R-:W-:Y:S02]  /*468f0*/  FSEL R6, RZ, 3.37028055040000000000e+12, P0 ;  /* 0x54442d18ff067808 */ /* 0x000fe40000000000 */
[----:B------:R-:W-:-:S07]  /*46900*/  FSEL R7, RZ, 2.1426990032196044922, P0 ;  /* 0x400921fbff077808 */ /* 0x000fce0000000000 */
.L_x_17955:
[----:B------:R-:W-:Y:S05]  /*46910*/  BSYNC B0 ;  /* 0x0000000000007941 */ /* 0x000fea0003800000 */
.L_x_17953:
[----:B------:R-:W-:Y:S01]  /*46920*/  DADD R2, R2, R4 ;  /* 0x0000000002027229 */ /* 0x000fe20000000004 */
[----:B------:R-:W-:-:S07]  /*46930*/  LOP3.LUT R5, R7, 0x80000000, R63, 0xb8, !PT ;  /* 0x8000000007057812 */ /* 0x000fce00078eb83f */
[----:B------:R-:W-:-:S06]  /*46940*/  DSETP.GTU.AND P0, PT, |R2|, +INF , PT ;  /* 0x7ff000000200742a */ /* 0x000fcc0003f0c200 */
[----:B------:R-:W-:Y:S02]  /*46950*/  FSEL R2, R2, R6, P0 ;  /* 0x0000000602027208 */ /* 0x000fe40000000000 */
[----:B------:R-:W-:Y:S01]  /*46960*/  FSEL R3, R3, R5, P0 ;  /* 0x0000000503037208 */ /* 0x000fe20000000000 */
[----:B------:R-:W-:Y:S06]  /*46970*/  BRA `(.L_x_17948) ;  /* 0x0000001000847947 */ /* 0x000fec0003800000 */
.L_x_17939:
        /* <DEDUP_REMOVED lines=23> */
.L_x_17957:
[----:B------:R-:W-:Y:S05]  /*46af0*/  BSYNC B3 ;  /* 0x0000000000037941 */ /* 0x000fea0003800000 */
.L_x_17956:
        /* <DEDUP_REMOVED lines=26> */
.L_x_17959:
[----:B------:R-:W-:Y:S05]  /*46ca0*/  BSYNC B3 ;  /* 0x0000000000037941 */ /* 0x000fea0003800000 */
.L_x_17958:
        /* <DEDUP_REMOVED lines=136> */
.L_x_17961:
[----:B------:R-:W-:Y:S05]  /*47530*/  BSYNC B0 ;  /* 0x0000000000007941 */ /* 0x000fea0003800000 */
.L_x_17960:
        /* <DEDUP_REMOVED lines=8> */
.L_x_17963:
[----:B------:R-:W-:Y:S05]  /*475c0*/  BSYNC B3 ;  /* 0x0000000000037941 */ /* 0x000fea0003800000 */
.L_x_17962:
        /* <DEDUP_REMOVED lines=82> */
.L_x_17965:
[----:B------:R-:W-:-:S04]  /*47af0*/  ISETP.GE.AND P0, PT, R61, RZ, PT ;  /* 0x000000ff3d00720c */ /* 0x000fc80003f06270 */
[----:B------:R-:W-:Y:S02]  /*47b00*/  FSEL R6, RZ, 3.37028055040000000000e+12, P0 ;  /* 0x54442d18ff067808 */ /* 0x000fe40000000000 */
[----:B------:R-:W-:-:S07]  /*47b10*/  FSEL R7, RZ, 2.1426990032196044922, P0 ;  /* 0x400921fbff077808 */ /* 0x000fce0000000000 */
.L_x_17966:
[----:B------:R-:W-:Y:S05]  /*47b20*/  BSYNC B0 ;  /* 0x0000000000007941 */ /* 0x000fea0003800000 */
.L_x_17964:
[----:B------:R-:W-:Y:S01]  /*47b30*/  DADD R2, R2, R4 ;  /* 0x0000000002027229 */ /* 0x000fe20000000004 */
[----:B------:R-:W-:Y:S01]  /*47b40*/  LOP3.LUT R5, R7, 0x80000000, R63, 0xb8, !PT ;  /* 0x8000000007057812 */ /* 0x000fe200078eb83f */
[----:B------:R-:W-:-:S06]  /*47b50*/  DADD R30, R30, 1 ;  /* 0x3ff000001e1e7429 */ /* 0x000fcc0000000000 */
[----:B------:R-:W-:-:S06]  /*47b60*/  DSETP.GTU.AND P0, PT, |R2|, +INF , PT ;  /* 0x7ff000000200742a */ /* 0x000fcc0003f0c200 */
[----:B------:R-:W-:Y:S02]  /*47b70*/  FSEL R2, R2, R6, P0 ;  /* 0x0000000602027208 */ /* 0x000fe40000000000 */
[----:B------:R-:W-:-:S07]  /*47b80*/  FSEL R3, R3, R5, P0 ;  /* 0x0000000503037208 */ /* 0x000fce0000000000 */
.L_x_17948:
[----:B------:R-:W-:Y:S05]  /*47b90*/  BSYNC B2 ;  /* 0x0000000000027941 */ /* 0x000fea0003800000 */
.L_x_17938:
        /* <DEDUP_REMOVED lines=9> */
.L_x_17846:
        /* <DEDUP_REMOVED lines=21> */
.L_x_17937:
[----:B------:R-:W-:Y:S05]  /*47d80*/  BSYNC B1 ;  /* 0x0000000000017941 */ /* 0x000fea0003800000 */
.L_x_17845:
        /* <DEDUP_REMOVED lines=11> */
.L_x_17968:
[----:B------:R-:W-:Y:S01]  /*47e40*/  DSETP.GTU.AND P0, PT, |R8|, +INF , PT ;  /* 0x7ff000000800742a */ /* 0x000fe20003f0c200 */
[----:B------:R-:W-:Y:S02]  /*47e50*/  IMAD.MOV.U32 R10, RZ, RZ, R2 ;  /* 0x000000ffff0a7224 */ /* 0x000fe400078e0002 */
[----:B------:R-:W-:-:S11]  /*47e60*/  IMAD.MOV.U32 R11, RZ, RZ, R3 ;  /* 0x000000ffff0b7224 */ /* 0x000fd600078e0003 */
[----:B------:R-:W-:-:S11]  /*47e70*/  @!P0 DADD R8, -RZ, |R8| ;  /* 0x00000000ff088229 */ /* 0x000fd60000000508 */
.L_x_17969:
[----:B------:R-:W-:Y:S05]  /*47e80*/  BSYNC B0 ;  /* 0x0000000000007941 */ /* 0x000fea0003800000 */
.L_x_17967:
        /* <DEDUP_REMOVED lines=14> */
.L_x_16969:
        /* <DEDUP_REMOVED lines=216> */
.L_x_17980:
[----:B------:R-:W-:Y:S05]  /*48cf0*/  BSYNC B4 ;  /* 0x0000000000047941 */ /* 0x000fea0003800000 */
.L_x_17979:
        /* <DEDUP_REMOVED lines=81> */
.L_x_17978:
        /* <DEDUP_REMOVED lines=34> */
.L_x_17988:
[----:B------:R-:W-:Y:S05]  /*49430*/  BSYNC B5 ;  /* 0x0000000000057941 */ /* 0x000fea0003800000 */
.L_x_17987:
[----:B------:R-:W-:Y:S02]  /*49440*/  IMAD.MOV.U32 R26, RZ, RZ, R16 ;  /* 0x000000ffff1a7224 */ /* 0x000fe400078e0010 */
[----:B------:R-:W-:Y:S01]  /*49450*/  IMAD.MOV.U32 R27, RZ, RZ, R17 ;  /* 0x000000ffff1b7224 */ /* 0x000fe200078e0011 */
[----:B------:R-:W-:Y:S06]  /*49460*/  BRA `(.L_x_17986) ;  /* 0x0000000000047947 */ /* 0x000fec0003800000 */
.L_x_17985:
[----:B------:R-:W-:-:S11]  /*49470*/  DADD R26, -R64, R68 ;  /* 0x00000000401a7229 */ /* 0x000fd60000000144 */
.L_x_17986:
[----:B------:R-:W-:Y:S05]  /*49480*/  BSYNC B4 ;  /* 0x0000000000047941 */ /* 0x000fea0003800000 */
.L_x_17984:
        /* <DEDUP_REMOVED lines=29> */
.L_x_17993:
[----:B------:R-:W-:Y:S05]  /*49660*/  BSYNC B5 ;  /* 0x0000000000057941 */ /* 0x000fea0003800000 */
.L_x_17992:
[----:B------:R-:W-:Y:S05]  /*49670*/  BRA `(.L_x_17991) ;  /* 0x0000000000047947 */ /* 0x000fea0003800000 */
.L_x_17990:
[----:B------:R-:W-:-:S11]  /*49680*/  DADD R16, R70, -R10 ;  /* 0x0000000046107229 */ /* 0x000fd6000000080a */
.L_x_17991:
[----:B------:R-:W-:Y:S05]  /*49690*/  BSYNC B4 ;  /* 0x0000000000047941 */ /* 0x000fea0003800000 */
.L_x_17989:
        /* <DEDUP_REMOVED lines=29> */
.L_x_17995:
[----:B------:R-:W-:Y:S05]  /*49870*/  BSYNC B4 ;  /* 0x0000000000047941 */ /* 0x000fea0003800000 */
.L_x_17994:
        /* <DEDUP_REMOVED lines=85> */
.L_x_17996:
        /* <DEDUP_REMOVED lines=20> */
.L_x_17998:
[----:B------:R-:W-:Y:S05]  /*49f10*/  BSYNC B4 ;  /* 0x0000000000047941 */ /* 0x000fea0003800000 */
.L_x_17997:
        /* <DEDUP_REMOVED lines=30> */
.L_x_17983:
        /* <DEDUP_REMOVED lines=24> */
.L_x_18001:
[----:B------:R-:W-:Y:S05]  /*4a280*/  BSYNC B4 ;  /* 0x0000000000047941 */ /* 0x000fea0003800000 */
.L_x_18000:
        /* <DEDUP_REMOVED lines=25> */
.L_x_18004:
[----:B------:R-:W-:Y:S05]  /*4a420*/  BSYNC B4 ;  /* 0x0000000000047941 */ /* 0x000fea0003800000 */
.L_x_18003:
        /* <DEDUP_REMOVED lines=30> */
.L_x_18002:
        /* <DEDUP_REMOVED lines=75> */
.L_x_18005:
[----:B------:R-:W-:Y:S01]  /*4aac0*/  IMAD.MOV.U32 R6, RZ, RZ, 0x0 ;  /* 0x00000000ff067424 */ /* 0x000fe200078e00ff */
[----:B------:R-:W-:Y:S01]  /*4aad0*/  FSETP.NEU.FTZ.AND P0, PT, R9, RZ, PT ;  /* 0x000000ff0900720b */ /* 0x000fe20003f1d000 */
[----:B------:R-:W-:-:S06]  /*4aae0*/  IMAD.MOV.U32 R7, RZ, RZ, 0x7ff00000 ;  /* 0x7ff00000ff077424 */ /* 0x000fcc00078e00ff */
[----:B------:R-:W-:-:S10]  /*4aaf0*/  DFMA R6, R8, R6, +INF ;  /* 0x7ff000000806742b */ /* 0x000fd40000000006 */
[----:B------:R-:W-:Y:S02]  /*4ab00*/  FSEL R50, R6, RZ, P0 ;  /* 0x000000ff06327208 */ /* 0x000fe40000000000 */
[----:B------:R-:W-:Y:S01]  /*4ab10*/  FSEL R51, R7, -QNAN , P0 ;  /* 0xfff0000007337808 */ /* 0x000fe20000000000 */
[----:B------:R-:W-:Y:S06]  /*4ab20*/  BRA `(.L_x_17981) ;  /* 0x00000004002c7947 */ /* 0x000fec0003800000 */
.L_x_17999:
        /* <DEDUP_REMOVED lines=26> */
.L_x_18007:
[----:B------:R-:W-:Y:S05]  /*4acd0*/  BSYNC B4 ;  /* 0x0000000000047941 */ /* 0x000fea0003800000 */
.L_x_18006:
        /* <DEDUP_REMOVED lines=21> */
.L_x_18009:
[----:B------:R-:W-:Y:S05]  /*4ae30*/  BSYNC B4 ;  /* 0x0000000000047941 */ /* 0x000fea0003800000 */
.L_x_18008:
[----:B------:R-:W-:Y:S02]  /*4ae40*/  IMAD.MOV.U32 R50, RZ, RZ, R16 ;  /* 0x000000ffff327224 */ /* 0x000fe400078e0010 */
[----:B------:R-:W-:Y:S01]  /*4ae50*/  IMAD.MOV.U32 R51, RZ, RZ, R17 ;  /* 0x000000ffff337224 */ /* 0x000fe200078e0011 */
[----:B------:R-:W-:Y:S06]  /*4ae60*/  BRA `(.L_x_17981) ;  /* 0x00000000005c7947 */ /* 0x000fec0003800000 */
.L_x_17982:
        /* <DEDUP_REMOVED lines=22> */
.L_x_18010:
[----:B------:R-:W-:Y:S05]  /*4afd0*/  BSYNC B4 ;  /* 0x0000000000047941 */ /* 0x000fea0003800000 */
.L_x_17981:
[----:B------:R-:W-:Y:S05]  /*4afe0*/  BSYNC B3 ;  /* 0x0000000000037941 */ /* 0x000fea0003800000 */
.L_x_17977:
        /* <DEDUP_REMOVED lines=26> */
.L_x_18014:
[----:B------:R-:W-:Y:S05]  /*4b190*/  BSYNC B4 ;  /* 0x0000000000047941 */ /* 0x000fea0003800000 */
.L_x_18013:
        /* <DEDUP_REMOVED lines=40> */
.L_x_18022:
[----:B------:R-:W-:Y:S05]  /*4b420*/  BSYNC B5 ;  /* 0x0000000000057941 */ /* 0x000fea0003800000 */
.L_x_18021:
[----:B------:R-:W-:Y:S02]  /*4b430*/  IMAD.MOV.U32 R72, RZ, RZ, R16 ;  /* 0x000000ffff487224 */ /* 0x000fe400078e0010 */
[----:B------:R-:W-:Y:S01]  /*4b440*/  IMAD.MOV.U32 R73, RZ, RZ, R17 ;  /* 0x000000ffff497224 */ /* 0x000fe200078e0011 */
[----:B------:R-:W-:Y:S06]  /*4b450*/  BRA `(.L_x_18020) ;  /* 0x0000000000047947 */ /* 0x000fec0003800000 */
.L_x_18019:
[----:B------:R-:W-:-:S11]  /*4b460*/  DADD R72, -R64, R68 ;  /* 0x0000000040487229 */ /* 0x000fd60000000144 */
.L_x_18020:
[----:B------:R-:W-:Y:S05]  /*4b470*/  BSYNC B4 ;  /* 0x0000000000047941 */ /* 0x000fea0003800000 */
.L_x_18018:
        /* <DEDUP_REMOVED lines=26> */
.L_x_18027:
[----:B------:R-:W-:Y:S05]  /*4b620*/  BSYNC B5 ;  /* 0x0000000000057941 */ /* 0x000fea0003800000 */
.L_x_18026:
[----:B------:R-:W-:Y:S02]  /*4b630*/  IMAD.MOV.U32 R4, RZ, RZ, R16 ;  /* 0x000000ffff047224 */ /* 0x000fe400078e0010 */
[----:B------:R-:W-:Y:S01]  /*4b640*/  IMAD.MOV.U32 R5, RZ, RZ, R17 ;  /* 0x000000ffff057224 */ /* 0x000fe200078e0011 */
[----:B------:R-:W-:Y:S06]  /*4b650*/  BRA `(.L_x_18025) ;  /* 0x0000000000047947 */ /* 0x000fec0003800000 */
.L_x_18024:
[----:B------:R-:W-:-:S11]  /*4b660*/  DADD R4, -R66, R70 ;  /* 0x0000000042047229 */ /* 0x000fd60000000146 */
.L_x_18025:
[----:B------:R-:W-:Y:S05]  /*4b670*/  BSYNC B4 ;  /* 0x0000000000047941 */ /* 0x000fea0003800000 */
.L_x_18023:
        /* <DEDUP_REMOVED lines=29> */
.L_x_18029:
[----:B------:R-:W-:Y:S05]  /*4b850*/  BSYNC B4 ;  /* 0x0000000000047941 */ /* 0x000fea0003800000 */
.L_x_18028:
[----:B------:R-:W-:Y:S01]  /*4b860*/  PLOP3.LUT P0, PT, PT, PT, PT, 0x80, 0x0 ;  /* 0x000000000000781c */ /* 0x000fe20003f0f070 */
[----:B------:R-:W-:-:S12]  /*4b870*/  BRA `(.L_x_18015) ;  /* 0x0000000800587947 */ /* 0x000fd80003800000 */
.L_x_18017:
        /* <DEDUP_REMOVED lines=29> */
.L_x_18032:
[----:B------:R-:W-:Y:S05]  /*4ba50*/  BSYNC B4 ;  /* 0x0000000000047941 */ /* 0x000fea0003800000 */
.L_x_18031:
[----:B------:R-:W-:Y:S01]  /*4ba60*/  PLOP3.LUT P0, PT, PT, PT, PT, 0x80, 0x0 ;  /* 0x000000000000781c */ /* 0x000fe20003f0f070 */
[----:B------:R-:W-:-:S12]  /*4ba70*/  BRA `(.L_x_18015) ;  /* 0x0000000400d87947 */ /* 0x000fd80003800000 */
.L_x_18030:
        /* <DEDUP_REMOVED lines=29> */
.L_x_18034:
[----:B------:R-:W-:Y:S05]  /*4bc50*/  BSYNC B4 ;  /* 0x0000000000047941 */ /* 0x000fea0003800000 */
.L_x_18033:
        /* <DEDUP_REMOVED lines=21> */
.L_x_18036:
[----:B------:R-:W-:Y:S05]  /*4bdb0*/  BSYNC B4 ;  /* 0x0000000000047941 */ /* 0x000fea0003800000 */
.L_x_18035:
[----:B------:R-:W-:Y:S01]  /*4bdc0*/  DMUL R2, R2, 8.11296384146066816958e+31 ;  /* 0x4690000002027828 */ /* 0x000fe20000000000 */
[----:B------:R-:W-:Y:S01]  /*4bdd0*/  PLOP3.LUT P0, PT, PT, PT, PT, 0x80, 0x0 ;  /* 0x000000000000781c */ /* 0x000fe20003f0f070 */
[----:B------:R-:W-:Y:S02]  /*4bde0*/  IMAD.MOV.U32 R4, RZ, RZ, R16 ;  /* 0x000000ffff047224 */ /* 0x000fe400078e0010 */
[----:B------:R-:W-:Y:S01]  /*4bdf0*/  IMAD.MOV.U32 R5, RZ, RZ, R17 ;  /* 0x000000ffff057224 */ /* 0x000fe200078e0011 */
[----:B------:R-:W-:Y:S09]  /*4be00*/  BRA `(.L_x_18015) ;  /* 0x0000000000f47947 */ /* 0x000ff20003800000 */
.L_x_18016:
        /* <DEDUP_REMOVED lines=24> */
.L_x_18038:
[----:B------:R-:W-:Y:S05]  /*4bf90*/  BSYNC B4 ;  /* 0x0000000000047941 */ /* 0x000fea0003800000 */
.L_x_18037:
        /* <DEDUP_REMOVED lines=29> */
.L_x_18040:
[----:B------:R-:W-:Y:S05]  /*4c170*/  BSYNC B4 ;  /* 0x0000000000047941 */ /* 0x000fea0003800000 */
.L_x_18039:
[----:B------:R-:W-:Y:S01]  /*4c180*/  DMUL R4, R6, R16 ;  /* 0x0000001006047228 */ /* 0x000fe20000000000 */
[----:B------:R-:W-:Y:S01]  /*4c190*/  PLOP3.LUT P0, PT, PT, PT, PT, 0x80, 0x0 ;  /* 0x000000000000781c */ /* 0x000fe20003f0f070 */
[----:B------:R-:W-:-:S12]  /*4c1a0*/  BRA `(.L_x_18015) ;  /* 0x00000000000c7947 */ /* 0x000fd80003800000 */
.L_x_18012:
[----:B------:R-:W-:Y:S01]  /*4c1b0*/  DMUL R4, R48, 9.00719925474099200000e+15 ;  /* 0x4340000030047828 */ /* 0x000fe20000000000 */
[----:B------:R-:W-:Y:S01]  /*4c1c0*/  PLOP3.LUT P0, PT, PT, PT, PT, 0x80, 0x0 ;  /* 0x000000000000781c */ /* 0x000fe20003f0f070 */
[----:B------:R-:W-:-:S12]  /*4c1d0*/  DMUL R2, R2, 9.00719925474099200000e+15 ;  /* 0x4340000002027828 */ /* 0x000fd80000000000 */
.L_x_18015:
[----:B------:R-:W-:Y:S05]  /*4c1e0*/  BSYNC B3 ;  /* 0x0000000000037941 */ /* 0x000fea0003800000 */
.L_x_18011:
        /* <DEDUP_REMOVED lines=67> */
.L_x_18046:
[----:B------:R-:W-:-:S11]  /*4c620*/  DMUL R2, RZ, |R26| ;  /* 0x4000001aff027228 */ /* 0x000fd60000000000 */
.L_x_18047:
[----:B------:R-:W-:Y:S05]  /*4c630*/  BSYNC B0 ;  /* 0x0000000000007941 */ /* 0x000fea0003800000 */
.L_x_18045:
        /* <DEDUP_REMOVED lines=11> */
.L_x_18044:
        /* <DEDUP_REMOVED lines=53> */
.L_x_18043:
        /* <DEDUP_REMOVED lines=62> */
.L_x_18051:
[----:B------:R-:W-:-:S11]  /*4ce20*/  DMUL R2, RZ, |R26| ;  /* 0x4000001aff027228 */ /* 0x000fd60000000000 */
.L_x_18052:
[----:B------:R-:W-:Y:S05]  /*4ce30*/  BSYNC B0 ;  /* 0x0000000000007941 */ /* 0x000fea0003800000 */
.L_x_18050:
        /* <DEDUP_REMOVED lines=11> */
.L_x_18049:
        /* <DEDUP_REMOVED lines=53> */
.L_x_18042:
        /* <DEDUP_REMOVED lines=32> */
.L_x_18055:
[----:B------:R-:W-:Y:S05]  /*4d440*/  BSYNC B4 ;  /* 0x0000000000047941 */ /* 0x000fea0003800000 */
.L_x_18054:
        /* <DEDUP_REMOVED lines=82> */
.L_x_18057:
[----:B------:R-:W-:Y:S02]  /*4d970*/  FSEL R6, RZ, 3.37028055040000000000e+12, P1 ;  /* 0x54442d18ff067808 */ /* 0x000fe40000800000 */
[----:B------:R-:W-:-:S07]  /*4d980*/  FSEL R7, RZ, 2.1426990032196044922, P1 ;  /* 0x400921fbff077808 */ /* 0x000fce0000800000 */
.L_x_18058:
[----:B------:R-:W-:Y:S05]  /*4d990*/  BSYNC B0 ;  /* 0x0000000000007941 */ /* 0x000fea0003800000 */
.L_x_18056:
[----:B------:R-:W-:Y:S01]  /*4d9a0*/  DADD R2, |R4|, |R2| ;  /* 0x0000000004027229 */ /* 0x000fe20000000602 */
[----:B------:R-:W-:-:S07]  /*4d9b0*/  LOP3.LUT R5, R7, 0x80000000, R5, 0xb8, !PT ;  /* 0x8000000007057812 */ /* 0x000fce00078eb805 */
[----:B------:R-:W-:-:S06]  /*4d9c0*/  DSETP.GTU.AND P0, PT, |R2|, +INF , PT ;  /* 0x7ff000000200742a */ /* 0x000fcc0003f0c200 */
[----:B------:R-:W-:Y:S02]  /*4d9d0*/  FSEL R2, R2, R6, P0 ;  /* 0x0000000602027208 */ /* 0x000fe40000000000 */
[----:B------:R-:W-:Y:S01]  /*4d9e0*/  FSEL R3, R3, R5, P0 ;  /* 0x0000000503037208 */ /* 0x000fe20000000000 */
[----:B------:R-:W-:Y:S06]  /*4d9f0*/  BRA `(.L_x_18048) ;  /* 0x0000000400dc7947 */ /* 0x000fec0003800000 */
.L_x_18053:
        /* <DEDUP_REMOVED lines=28> */
.L_x_18060:
[----:B------:R-:W-:Y:S05]  /*4dbc0*/  BSYNC B4 ;  /* 0x0000000000047941 */ /* 0x000fea0003800000 */
.L_x_18059:
        /* <DEDUP_REMOVED lines=82> */
.L_x_18062:
[----:B------:R-:W-:Y:S02]  /*4e0f0*/  FSEL R6, RZ, 3.37028055040000000000e+12, P0 ;  /* 0x54442d18ff067808 */ /* 0x000fe40000000000 */
[----:B------:R-:W-:-:S07]  /*4e100*/  FSEL R7, RZ, 2.1426990032196044922, P0 ;  /* 0x400921fbff077808 */ /* 0x000fce0000000000 */
.L_x_18063:
[----:B------:R-:W-:Y:S05]  /*4e110*/  BSYNC B0 ;  /* 0x0000000000007941 */ /* 0x000fea0003800000 */
.L_x_18061:
[----:B------:R-:W-:Y:S01]  /*4e120*/  DADD R2, |R4|, |R2| ;  /* 0x0000000004027229 */ /* 0x000fe20000000602 */
[----:B------:R-:W-:-:S07]  /*4e130*/  LOP3.LUT R5, R7, 0x80000000, R5, 0xb8, !PT ;  /* 0x8000000007057812 */ /* 0x000fce00078eb805 */
[----:B------:R-:W-:-:S06]  /*4e140*/  DSETP.GTU.AND P0, PT, |R2|, +INF , PT ;  /* 0x7ff000000200742a */ /* 0x000fcc0003f0c200 */
[----:B------:R-:W-:Y:S02]  /*4e150*/  FSEL R2, R2, R6, P0 ;  /* 0x0000000602027208 */ /* 0x000fe40000000000 */
[----:B------:R-:W-:-:S07]  /*4e160*/  FSEL R3, R3, R5, P0 ;  /* 0x0000000503037208 */ /* 0x000fce0000000000 */
.L_x_18048:
[----:B------:R-:W-:Y:S05]  /*4e170*/  BSYNC B3 ;  /* 0x0000000000037941 */ /* 0x000fea0003800000 */
.L_x_18041:
        /* <DEDUP_REMOVED lines=8> */
.L_x_17976:
        /* <DEDUP_REMOVED lines=8> */
.L_x_17975:
[----:B------:R-:W-:Y:S01]  /*4e280*/  DADD R4, -RZ, -R30 ;  /* 0x00000000ff047229 */ /* 0x000fe2000000091e */
[----:B------:R-:W-:-:S06]  /*4e290*/  CS2R R2, SRZ ;  /* 0x0000000000027805 */ /* 0x000fcc000001ff00 */
[----:B------:R0:W-:Y:S01]  /*4e2a0*/  STL.64 [R1+0x10], R4 ;  /* 0x0000100401007387 */ /* 0x0001e20000100a00 */
[----:B------:R-:W-:Y:S05]  /*4e2b0*/  BRA `(.L_x_18064) ;  /* 0x0000003000187947 */ /* 0x000fea0003800000 */
.L_x_17974:
        /* <DEDUP_REMOVED lines=108> */
.L_x_18069:
[----:B------:R-:W-:Y:S05]  /*4e980*/  BSYNC B0 ;  /* 0x0000000000007941 */ /* 0x000fea0003800000 */
.L_x_18068:
        /* <DEDUP_REMOVED lines=8> */
.L_x_18071:
[----:B------:R-:W-:Y:S05]  /*4ea10*/  BSYNC B4 ;  /* 0x0000000000047941 */ /* 0x000fea0003800000 */
.L_x_18070:
        /* <DEDUP_REMOVED lines=82> */
.L_x_18073:
[----:B------:R-:W-:-:S04]  /*4ef40*/  ISETP.GE.AND P0, PT, R29, RZ, PT ;  /* 0x000000ff1d00720c */ /* 0x000fc80003f06270 */
[----:B------:R-:W-:Y:S02]  /*4ef50*/  FSEL R6, RZ, 3.37028055040000000000e+12, P0 ;  /* 0x54442d18ff067808 */ /* 0x000fe40000000000 */
[----:B------:R-:W-:-:S07]  /*4ef60*/  FSEL R7, RZ, 2.1426990032196044922, P0 ;  /* 0x400921fbff077808 */ /* 0x000fce0000000000 */
.L_x_18074:
[----:B------:R-:W-:Y:S05]  /*4ef70*/  BSYNC B0 ;  /* 0x0000000000007941 */ /* 0x000fea0003800000 */
.L_x_18072:
[----:B------:R-:W-:Y:S01]  /*4ef80*/  DADD R2, R2, R4 ;  /* 0x0000000002027229 */ /* 0x000fe20000000004 */
[----:B------:R-:W-:Y:S01]  /*4ef90*/  LOP3.LUT R5, R7, 0x80000000, R31, 0xb8, !PT ;  /* 0x8000000007057812 */ /* 0x000fe200078eb81f */
[----:B------:R-:W-:-:S06]  /*4efa0*/  DMUL R50, R50, 0.5 ;  /* 0x3fe0000032327828 */ /* 0x000fcc0000000000 */
[----:B------:R-:W-:-:S06]  /*4efb0*/  DSETP.GTU.AND P0, PT, |R2|, +INF , PT ;  /* 0x7ff000000200742a */ /* 0x000fcc0003f0c200 */
[----:B------:R-:W-:Y:S02]  /*4efc0*/  FSEL R2, R2, R6, P0 ;  /* 0x0000000602027208 */ /* 0x000fe40000000000 */
[----:B------:R-:W-:Y:S01]  /*4efd0*/  FSEL R3, R3, R5, P0 ;  /* 0x0000000503037208 */ /* 0x000fe20000000000 */
[----:B------:R-:W-:Y:S06]  /*4efe0*/  BRA `(.L_x_18075) ;  /* 0x0000002000387947 */ /* 0x000fec0003800000 */
.L_x_18067:
        /* <DEDUP_REMOVED lines=135> */
.L_x_18077:
[----:B------:R-:W-:Y:S05]  /*4f860*/  BSYNC B0 ;  /* 0x0000000000007941 */ /* 0x000fea0003800000 */
.L_x_18076:
        /* <DEDUP_REMOVED lines=8> */
.L_x_18079:
[----:B------:R-:W-:Y:S05]  /*4f8f0*/  BSYNC B4 ;  /* 0x0000000000047941 */ /* 0x000fea0003800000 */
.L_x_18078:
        /* <DEDUP_REMOVED lines=82> */
.L_x_18081:
[----:B------:R-:W-:-:S04]  /*4fe20*/  ISETP.GE.AND P0, PT, R29, RZ, PT ;  /* 0x000000ff1d00720c */ /* 0x000fc80003f06270 */
[----:B------:R-:W-:Y:S02]  /*4fe30*/  FSEL R6, RZ, 3.37028055040000000000e+12, P0 ;  /* 0x54442d18ff067808 */ /* 0x000fe40000000000 */
[----:B------:R-:W-:-:S07]  /*4fe40*/  FSEL R7, RZ, 2.1426990032196044922, P0 ;  /* 0x400921fbff077808 */ /* 0x000fce0000000000 */
.L_x_18082:
[----:B------:R-:W-:Y:S05]  /*4fe50*/  BSYNC B0 ;  /* 0x0000000000007941 */ /* 0x000fea0003800000 */
.L_x_18080:
[----:B------:R-:W-:Y:S01]  /*4fe60*/  DADD R2, R2, R4 ;  /* 0x0000000002027229 */ /* 0x000fe20000000004 */
[----:B------:R-:W-:-:S07]  /*4fe70*/  LOP3.LUT R5, R7, 0x80000000, R31, 0xb8, !PT ;  /* 0x8000000007057812 */ /* 0x000fce00078eb81f */
[----:B------:R-:W-:-:S06]  /*4fe80*/  DSETP.GTU.AND P0, PT, |R2|, +INF , PT ;  /* 0x7ff000000200742a */ /* 0x000fcc0003f0c200 */
[----:B------:R-:W-:Y:S02]  /*4fe90*/  FSEL R2, R2, R6, P0 ;  /* 0x0000000602027208 */ /* 0x000fe40000000000 */
[----:B------:R-:W-:Y:S01]  /*4fea0*/  FSEL R3, R3, R5, P0 ;  /* 0x0000000503037208 */ /* 0x000fe20000000000 */
[----:B------:R-:W-:Y:S06]  /*4feb0*/  BRA `(.L_x_18075) ;  /* 0x0000001000847947 */ /* 0x000fec0003800000 */
.L_x_18066:
        /* <DEDUP_REMOVED lines=23> */
.L_x_18084:
[----:B------:R-:W-:Y:S05]  /*50030*/  BSYNC B4 ;  /* 0x0000000000047941 */ /* 0x000fea0003800000 */
.L_x_18083:
        /* <DEDUP_REMOVED lines=26> */
.L_x_18086:
[----:B------:R-:W-:Y:S05]  /*501e0*/  BSYNC B4 ;  /* 0x0000000000047941 */ /* 0x000fea0003800000 */
.L_x_18085:
        /* <DEDUP_REMOVED lines=136> */
.L_x_18088:
[----:B------:R-:W-:Y:S05]  /*50a70*/  BSYNC B0 ;  /* 0x0000000000007941 */ /* 0x000fea0003800000 */
.L_x_18087:
        /* <DEDUP_REMOVED lines=8> */
.L_x_18090:
[----:B------:R-:W-:Y:S05]  /*50b00*/  BSYNC B4 ;  /* 0x0000000000047941 */ /* 0x000fea0003800000 */
.L_x_18089:
        /* <DEDUP_REMOVED lines=82> */
.L_x_18092:
[----:B------:R-:W-:-:S04]  /*51030*/  ISETP.GE.AND P0, PT, R29, RZ, PT ;  /* 0x000000ff1d00720c */ /* 0x000fc80003f06270 */
[----:B------:R-:W-:Y:S02]  /*51040*/  FSEL R6, RZ, 3.37028055040000000000e+12, P0 ;  /* 0x54442d18ff067808 */ /* 0x000fe40000000000 */
[----:B------:R-:W-:-:S07]  /*51050*/  FSEL R7, RZ, 2.1426990032196044922, P0 ;  /* 0x400921fbff077808 */ /* 0x000fce0000000000 */
.L_x_18093:
[----:B------:R-:W-:Y:S05]  /*51060*/  BSYNC B0 ;  /* 0x0000000000007941 */ /* 0x000fea0003800000 */
.L_x_18091:
[----:B------:R-:W-:Y:S01]  /*51070*/  DADD R2, R2, R4 ;  /* 0x0000000002027229 */ /* 0x000fe20000000004 */
[----:B------:R-:W-:Y:S01]  /*51080*/  LOP3.LUT R5, R7, 0x80000000, R31, 0xb8, !PT ;  /* 0x8000000007057812 */ /* 0x000fe200078eb81f */
[----:B------:R-:W-:-:S06]  /*51090*/  DADD R50, R50, 1 ;  /* 0x3ff0000032327429 */ /* 0x000fcc0000000000 */
[----:B------:R-:W-:-:S06]  /*510a0*/  DSETP.GTU.AND P0, PT, |R2|, +INF , PT ;  /* 0x7ff000000200742a */ /* 0x000fcc0003f0c200 */
[----:B------:R-:W-:Y:S02]  /*510b0*/  FSEL R2, R2, R6, P0 ;  /* 0x0000000602027208 */ /* 0x000fe40000000000 */
[----:B------:R-:W-:-:S07]  /*510c0*/  FSEL R3, R3, R5, P0 ;  /* 0x0000000503037208 */ /* 0x000fce0000000000 */
.L_x_18075:
[----:B------:R-:W-:Y:S05]  /*510d0*/  BSYNC B3 ;  /* 0x0000000000037941 */ /* 0x000fea0003800000 */
.L_x_18065:
        /* <DEDUP_REMOVED lines=11> */
.L_x_17973:
        /* <DEDUP_REMOVED lines=25> */
.L_x_18064:
[----:B------:R-:W-:Y:S05]  /*51320*/  BSYNC B1 ;  /* 0x0000000000017941 */ /* 0x000fea0003800000 */
.L_x_17972:
        /* <DEDUP_REMOVED lines=12> */
.L_x_18094:
[----:B-----5:R-:W-:Y:S01]  /*513f0*/  DSETP.GTU.AND P0, PT, |R4|, +INF , PT ;  /* 0x7ff000000400742a */ /* 0x020fe20003f0c200 */
[----:B------:R2:W-:-:S13]  /*51400*/  STL.64 [R1+0x18], R2 ;  /* 0x0000180201007387 */ /* 0x0005da0000100a00 */
[----:B------:R-:W-:-:S07]  /*51410*/  @!P0 DADD R4, -RZ, |R4| ;  /* 0x00000000ff048229 */ /* 0x000fce0000000504 */
[----:B------:R2:W-:Y:S04]  /*51420*/  @!P0 STL.64 [R1+0x10], R4 ;  /* 0x0000100401008387 */ /* 0x0005e80000100a00 */
.L_x_17971:
[----:B------:R-:W-:Y:S05]  /*51430*/  BSYNC B2 ;  /* 0x0000000000027941 */ /* 0x000fea0003800000 */
.L_x_17970:
        /* <DEDUP_REMOVED lines=153> */
.L_x_18105:
[----:B------:R-:W-:Y:S05]  /*51dd0*/  BSYNC B4 ;  /* 0x0000000000047941 */ /* 0x000fea0003800000 */
.L_x_18104:
        /* <DEDUP_REMOVED lines=81> */
.L_x_18103:
        /* <DEDUP_REMOVED lines=34> */
.L_x_18113:
[----:B------:R-:W-:Y:S05]  /*52510*/  BSYNC B5 ;  /* 0x0000000000057941 */ /* 0x000fea0003800000 */
.L_x_18112:
[----:B------:R-:W-:Y:S02]  /*52520*/  IMAD.MOV.U32 R26, RZ, RZ, R16 ;  /* 0x000000ffff1a7224 */ /* 0x000fe400078e0010 */
[----:B------:R-:W-:Y:S01]  /*52530*/  IMAD.MOV.U32 R27, RZ, RZ, R17 ;  /* 0x000000ffff1b7224 */ /* 0x000fe200078e0011 */
[----:B------:R-:W-:Y:S06]  /*52540*/  BRA `(.L_x_18111) ;  /* 0x0000000000047947 */ /* 0x000fec0003800000 */
.L_x_18110:
[----:B------:R-:W-:-:S11]  /*52550*/  DADD R26, -R48, R64 ;  /* 0x00000000301a7229 */ /* 0x000fd60000000140 */
.L_x_18111:
[----:B------:R-:W-:Y:S05]  /*52560*/  BSYNC B4 ;  /* 0x0000000000047941 */ /* 0x000fea0003800000 */
.L_x_18109:
        /* <DEDUP_REMOVED lines=29> */
.L_x_18118:
[----:B------:R-:W-:Y:S05]  /*52740*/  BSYNC B5 ;  /* 0x0000000000057941 */ /* 0x000fea0003800000 */
.L_x_18117:
[----:B------:R-:W-:Y:S05]  /*52750*/  BRA `(.L_x_18116) ;  /* 0x0000000000047947 */ /* 0x000fea0003800000 */
.L_x_18115:
[----:B------:R-:W-:-:S11]  /*52760*/  DADD R16, R66, -R10 ;  /* 0x0000000042107229 */ /* 0x000fd6000000080a */
.L_x_18116:
[----:B------:R-:W-:Y:S05]  /*52770*/  BSYNC B4 ;  /* 0x0000000000047941 */ /* 0x000fea0003800000 */
.L_x_18114:
        /* <DEDUP_REMOVED lines=29> */
.L_x_18120:
[----:B------:R-:W-:Y:S05]  /*52950*/  BSYNC B4 ;  /* 0x0000000000047941 */ /* 0x000fea0003800000 */
.L_x_18119:
        /* <DEDUP_REMOVED lines=85> */
.L_x_18121:
        /* <DEDUP_REMOVED lines=20> */
.L_x_18123:
[----:B------:R-:W-:Y:S05]  /*52ff0*/  BSYNC B4 ;  /* 0x0000000000047941 */ /* 0x000fea0003800000 */
.L_x_18122:
        /* <DEDUP_REMOVED lines=30> */
.L_x_18108:
        /* <DEDUP_REMOVED lines=24> */
.L_x_18126:
[----:B------:R-:W-:Y:S05]  /*53360*/  BSYNC B4 ;  /* 0x0000000000047941 */ /* 0x000fea0003800000 */
.L_x_18125:
        /* <DEDUP_REMOVED lines=25> */
.L_x_18129:
[----:B------:R-:W-:Y:S05]  /*53500*/  BSYNC B4 ;  /* 0x0000000000047941 */ /* 0x000fea0003800000 */
.L_x_18128:
        /* <DEDUP_REMOVED lines=30> */
.L_x_18127:
        /* <DEDUP_REMOVED lines=75> */
.L_x_18130:
[----:B------:R-:W-:Y:S01]  /*53ba0*/  IMAD.MOV.U32 R6, RZ, RZ, 0x0 ;  /* 0x00000000ff067424 */ /* 0x000fe200078e00ff */
[----:B------:R-:W-:Y:S01]  /*53bb0*/  FSETP.NEU.FTZ.AND P0, PT, R9, RZ, PT ;  /* 0x000000ff0900720b */ /* 0x000fe20003f1d000 */
[----:B------:R-:W-:-:S06]  /*53bc0*/  IMAD.MOV.U32 R7, RZ, RZ, 0x7ff00000 ;  /* 0x7ff00000ff077424 */ /* 0x000fcc00078e00ff */
[----:B------:R-:W-:-:S10]  /*53bd0*/  DFMA R6, R8, R6, +INF ;  /* 0x7ff000000806742b */ /* 0x000fd40000000006 */
[----:B------:R-:W-:Y:S02]  /*53be0*/  FSEL R30, R6, RZ, P0 ;  /* 0x000000ff061e7208 */ /* 0x000fe40000000000 */
[----:B------:R-:W-:Y:S01]  /*53bf0*/  FSEL R31, R7, -QNAN , P0 ;  /* 0xfff00000071f7808 */ /* 0x000fe20000000000 */
[----:B------:R-:W-:Y:S06]  /*53c00*/  BRA `(.L_x_18106) ;  /* 0x00000004002c7947 */ /* 0x000fec0003800000 */
.L_x_18124:
        /* <DEDUP_REMOVED lines=26> */
.L_x_18132:
[----:B------:R-:W-:Y:S05]  /*53db0*/  BSYNC B4 ;  /* 0x0000000000047941 */ /* 0x000fea0003800000 */
.L_x_18131:
        /* <DEDUP_REMOVED lines=21> */
.L_x_18134:
[----:B------:R-:W-:Y:S05]  /*53f10*/  BSYNC B4 ;  /* 0x0000000000047941 */ /* 0x000fea0003800000 */
.L_x_18133:
[----:B------:R-:W-:Y:S02]  /*53f20*/  IMAD.MOV.U32 R30, RZ, RZ, R16 ;  /* 0x000000ffff1e7224 */ /* 0x000fe400078e0010 */
[----:B------:R-:W-:Y:S01]  /*53f30*/  IMAD.MOV.U32 R31, RZ, RZ, R17 ;  /* 0x000000ffff1f7224 */ /* 0x000fe200078e0011 */
[----:B------:R-:W-:Y:S06]  /*53f40*/  BRA `(.L_x_18106) ;  /* 0x00000000005c7947 */ /* 0x000fec0003800000 */
.L_x_18107:
        /* <DEDUP_REMOVED lines=22> */
.L_x_18135:
[----:B------:R-:W-:Y:S05]  /*540b0*/  BSYNC B4 ;  /* 0x0000000000047941 */ /* 0x000fea0003800000 */
.L_x_18106:
[----:B------:R-:W-:Y:S05]  /*540c0*/  BSYNC B3 ;  /* 0x0000000000037941 */ /* 0x000fea0003800000 */
.L_x_18102:
        /* <DEDUP_REMOVED lines=26> */
.L_x_18139:
[----:B------:R-:W-:Y:S05]  /*54270*/  BSYNC B4 ;  /* 0x0000000000047941 */ /* 0x000fea0003800000 */
.L_x_18138:
        /* <DEDUP_REMOVED lines=40> */
.L_x_18147:
[----:B------:R-:W-:Y:S05]  /*54500*/  BSYNC B5 ;  /* 0x0000000000057941 */ /* 0x000fea0003800000 */
.L_x_18146:
[----:B------:R-:W-:Y:S02]  /*54510*/  IMAD.MOV.U32 R68, RZ, RZ, R16 ;  /* 0x000000ffff447224 */ /* 0x000fe400078e0010 */
[----:B------:R-:W-:Y:S01]  /*54520*/  IMAD.MOV.U32 R69, RZ, RZ, R17 ;  /* 0x000000ffff457224 */ /* 0x000fe200078e0011 */
[----:B------:R-:W-:Y:S06]  /*54530*/  BRA `(.L_x_18145) ;  /* 0x0000000000047947 */ /* 0x000fec0003800000 */
.L_x_18144:
[----:B------:R-:W-:-:S11]  /*54540*/  DADD R68, -R48, R64 ;  /* 0x0000000030447229 */ /* 0x000fd60000000140 */
.L_x_18145:
[----:B------:R-:W-:Y:S05]  /*54550*/  BSYNC B4 ;  /* 0x0000000000047941 */ /* 0x000fea0003800000 */
.L_x_18143:
        /* <DEDUP_REMOVED lines=26> */
.L_x_18152:
[----:B------:R-:W-:Y:S05]  /*54700*/  BSYNC B5 ;  /* 0x0000000000057941 */ /* 0x000fea0003800000 */
.L_x_18151:
[----:B------:R-:W-:Y:S02]  /*54710*/  IMAD.MOV.U32 R4, RZ, RZ, R16 ;  /* 0x000000ffff047224 */ /* 0x000fe400078e0010 */
[----:B------:R-:W-:Y:S01]  /*54720*/  IMAD.MOV.U32 R5, RZ, RZ, R17 ;  /* 0x000000ffff057224 */ /* 0x000fe200078e0011 */
[----:B------:R-:W-:Y:S06]  /*54730*/  BRA `(.L_x_18150) ;  /* 0x0000000000047947 */ /* 0x000fec0003800000 */
.L_x_18149:
[----:B------:R-:W-:-:S11]  /*54740*/  DADD R4, -R50, R66 ;  /* 0x0000000032047229 */ /* 0x000fd60000000142 */
.L_x_18150:
[----:B------:R-:W-:Y:S05]  /*54750*/  BSYNC B4 ;  /* 0x0000000000047941 */ /* 0x000fea0003800000 */
.L_x_18148:
        /* <DEDUP_REMOVED lines=29> */
.L_x_18154:
[----:B------:R-:W-:Y:S05]  /*54930*/  BSYNC B4 ;  /* 0x0000000000047941 */ /* 0x000fea0003800000 */
.L_x_18153:
[----:B------:R-:W-:Y:S01]  /*54940*/  PLOP3.LUT P0, PT, PT, PT, PT, 0x80, 0x0 ;  /* 0x000000000000781c */ /* 0x000fe20003f0f070 */
[----:B------:R-:W-:-:S12]  /*54950*/  BRA `(.L_x_18140) ;  /* 0x0000000800587947 */ /* 0x000fd80003800000 */
.L_x_18142:
        /* <DEDUP_REMOVED lines=29> */
.L_x_18157:
[----:B------:R-:W-:Y:S05]  /*54b30*/  BSYNC B4 ;  /* 0x0000000000047941 */ /* 0x000fea0003800000 */
.L_x_18156:
[----:B------:R-:W-:Y:S01]  /*54b40*/  PLOP3.LUT P0, PT, PT, PT, PT, 0x80, 0x0 ;  /* 0x000000000000781c */ /* 0x000fe20003f0f070 */
[----:B------:R-:W-:-:S12]  /*54b50*/  BRA `(.L_x_18140) ;  /* 0x0000000400d87947 */ /* 0x000fd80003800000 */
.L_x_18155:
        /* <DEDUP_REMOVED lines=29> */
.L_x_18159:
[----:B------:R-:W-:Y:S05]  /*54d30*/  BSYNC B4 ;  /* 0x0000000000047941 */ /* 0x000fea0003800000 */
.L_x_18158:
        /* <DEDUP_REMOVED lines=21> */
.L_x_18161:
[----:B------:R-:W-:Y:S05]  /*54e90*/  BSYNC B4 ;  /* 0x0000000000047941 */ /* 0x000fea0003800000 */
.L_x_18160:
[----:B------:R-:W-:Y:S01]  /*54ea0*/  DMUL R2, R2, 8.11296384146066816958e+31 ;  /* 0x4690000002027828 */ /* 0x000fe20000000000 */
[----:B------:R-:W-:Y:S01]  /*54eb0*/  PLOP3.LUT P0, PT, PT, PT, PT, 0x80, 0x0 ;  /* 0x000000000000781c */ /* 0x000fe20003f0f070 */
[----:B------:R-:W-:Y:S02]  /*54ec0*/  IMAD.MOV.U32 R4, RZ, RZ, R16 ;  /* 0x000000ffff047224 */ /* 0x000fe400078e0010 */
[----:B------:R-:W-:Y:S01]  /*54ed0*/  IMAD.MOV.U32 R5, RZ, RZ, R17 ;  /* 0x000000ffff057224 */ /* 0x000fe200078e0011 */
[----:B------:R-:W-:Y:S09]  /*54ee0*/  BRA `(.L_x_18140) ;  /* 0x0000000000f47947 */ /* 0x000ff20003800000 */
.L_x_18141:
        /* <DEDUP_REMOVED lines=24> */
.L_x_18163:
[----:B------:R-:W-:Y:S05]  /*55070*/  BSYNC B4 ;  /* 0x0000000000047941 */ /* 0x000fea0003800000 */
.L_x_18162:
        /* <DEDUP_REMOVED lines=29> */
.L_x_18165:
[----:B------:R-:W-:Y:S05]  /*55250*/  BSYNC B4 ;  /* 0x0000000000047941 */ /* 0x000fea0003800000 */
.L_x_18164:
[----:B------:R-:W-:Y:S01]  /*55260*/  DMUL R4, R6, R16 ;  /* 0x0000001006047228 */ /* 0x000fe20000000000 */
[----:B------:R-:W-:Y:S01]  /*55270*/  PLOP3.LUT P0, PT, PT, PT, PT, 0x80, 0x0 ;  /* 0x000000000000781c */ /* 0x000fe20003f0f070 */
[----:B------:R-:W-:-:S12]  /*55280*/  BRA `(.L_x_18140) ;  /* 0x00000000000c7947 */ /* 0x000fd80003800000 */
.L_x_18137:
[----:B------:R-:W-:Y:S01]  /*55290*/  DMUL R4, R28, 9.00719925474099200000e+15 ;  /* 0x434000001c047828 */ /* 0x000fe20000000000 */
[----:B------:R-:W-:Y:S01]  /*552a0*/  PLOP3.LUT P0, PT, PT, PT, PT, 0x80, 0x0 ;  /* 0x000000000000781c */ /* 0x000fe20003f0f070 */
[----:B------:R-:W-:-:S12]  /*552b0*/  DMUL R2, R2, 9.00719925474099200000e+15 ;  /* 0x4340000002027828 */ /* 0x000fd80000000000 */
.L_x_18140:
[----:B------:R-:W-:Y:S05]  /*552c0*/  BSYNC B3 ;  /* 0x0000000000037941 */ /* 0x000fea0003800000 */
.L_x_18136:
        /* <DEDUP_REMOVED lines=67> */
.L_x_18171:
[----:B------:R-:W-:-:S11]  /*55700*/  DMUL R2, RZ, |R26| ;  /* 0x4000001aff027228 */ /* 0x000fd60000000000 */
.L_x_18172:
[----:B------:R-:W-:Y:S05]  /*55710*/  BSYNC B0 ;  /* 0x0000000000007941 */ /* 0x000fea0003800000 */
.L_x_18170:
        /* <DEDUP_REMOVED lines=11> */
.L_x_18169:
        /* <DEDUP_REMOVED lines=53> */
.L_x_18168:
        /* <DEDUP_REMOVED lines=62> */
.L_x_18176:
[----:B------:R-:W-:-:S11]  /*55f00*/  DMUL R2, RZ, |R26| ;  /* 0x4000001aff027228 */ /* 0x000fd60000000000 */
.L_x_18177:
[----:B------:R-:W-:Y:S05]  /*55f10*/  BSYNC B0 ;  /* 0x0000000000007941 */ /* 0x000fea0003800000 */
.L_x_18175:
        /* <DEDUP_REMOVED lines=11> */
.L_x_18174:
        /* <DEDUP_REMOVED lines=53> */
.L_x_18167:
        /* <DEDUP_REMOVED lines=32> */
.L_x_18180:
[----:B------:R-:W-:Y:S05]  /*56520*/  BSYNC B4 ;  /* 0x0000000000047941 */ /* 0x000fea0003800000 */
.L_x_18179:
        /* <DEDUP_REMOVED lines=82> */
.L_x_18182:
[----:B------:R-:W-:Y:S02]  /*56a50*/  FSEL R6, RZ, 3.37028055040000000000e+12, P1 ;  /* 0x54442d18ff067808 */ /* 0x000fe40000800000 */
[----:B------:R-:W-:-:S07]  /*56a60*/  FSEL R7, RZ, 2.1426990032196044922, P1 ;  /* 0x400921fbff077808 */ /* 0x000fce0000800000 */
.L_x_18183:
[----:B------:R-:W-:Y:S05]  /*56a70*/  BSYNC B0 ;  /* 0x0000000000007941 */ /* 0x000fea0003800000 */
.L_x_18181:
[----:B------:R-:W-:Y:S01]  /*56a80*/  DADD R2, |R4|, |R2| ;  /* 0x0000000004027229 */ /* 0x000fe20000000602 */
[----:B------:R-:W-:-:S07]  /*56a90*/  LOP3.LUT R5, R7, 0x80000000, R5, 0xb8, !PT ;  /* 0x8000000007057812 */ /* 0x000fce00078eb805 */
[----:B------:R-:W-:-:S06]  /*56aa0*/  DSETP.GTU.AND P0, PT, |R2|, +INF , PT ;  /* 0x7ff000000200742a */ /* 0x000fcc0003f0c200 */
[----:B------:R-:W-:Y:S02]  /*56ab0*/  FSEL R2, R2, R6, P0 ;  /* 0x0000000602027208 */ /* 0x000fe40000000000 */
[----:B------:R-:W-:Y:S01]  /*56ac0*/  FSEL R3, R3, R5, P0 ;  /* 0x0000000503037208 */ /* 0x000fe20000000000 */
[----:B------:R-:W-:Y:S06]  /*56ad0*/  BRA `(.L_x_18173) ;  /* 0x0000000400dc7947 */ /* 0x000fec0003800000 */
.L_x_18178:
        /* <DEDUP_REMOVED lines=28> */
.L_x_18185:
[----:B------:R-:W-:Y:S05]  /*56ca0*/  BSYNC B4 ;  /* 0x0000000000047941 */ /* 0x000fea0003800000 */
.L_x_18184:
        /* <DEDUP_REMOVED lines=82> */
.L_x_18187:
[----:B------:R-:W-:Y:S02]  /*571d0*/  FSEL R6, RZ, 3.37028055040000000000e+12, P1 ;  /* 0x54442d18ff067808 */ /* 0x000fe40000800000 */
[----:B------:R-:W-:-:S07]  /*571e0*/  FSEL R7, RZ, 2.1426990032196044922, P1 ;  /* 0x400921fbff077808 */ /* 0x000fce0000800000 */
.L_x_18188:
[----:B------:R-:W-:Y:S05]  /*571f0*/  BSYNC B0 ;  /* 0x0000000000007941 */ /* 0x000fea0003800000 */
.L_x_18186:
[----:B------:R-:W-:Y:S01]  /*57200*/  DADD R2, |R4|, |R2| ;  /* 0x0000000004027229 */ /* 0x000fe20000000602 */
[----:B------:R-:W-:-:S07]  /*57210*/  LOP3.LUT R5, R7, 0x80000000, R5, 0xb8, !PT ;  /* 0x8000000007057812 */ /* 0x000fce00078eb805 */
[----:B------:R-:W-:-:S06]  /*57220*/  DSETP.GTU.AND P0, PT, |R2|, +INF , PT ;  /* 0x7ff000000200742a */ /* 0x000fcc0003f0c200 */
[----:B------:R-:W-:Y:S02]  /*57230*/  FSEL R2, R2, R6, P0 ;  /* 0x0000000602027208 */ /* 0x000fe40000000000 */
[----:B------:R-:W-:-:S07]  /*57240*/  FSEL R3, R3, R5, P0 ;  /* 0x0000000503037208 */ /* 0x000fce0000000000 */
.L_x_18173:
[----:B------:R-:W-:Y:S05]  /*57250*/  BSYNC B3 ;  /* 0x0000000000037941 */ /* 0x000fea0003800000 */
.L_x_18166:
[----:B------:R-:W-:Y:S01]  /*57260*/  DADD R4, -RZ, -R30 ;  /* 0x00000000ff047229 */ /* 0x000fe2000000091e */
[----:B------:R-:W-:-:S04]  /*57270*/  SHF.R.U32.HI R0, RZ, 0x1f, R35 ;  /* 0x0000001fff007819 */ /* 0x000fc80000011623 */
[----:B------:R-:W-:-:S05]  /*57280*/  ISETP.NE.AND P0, PT, R0, RZ, PT ;  /* 0x000000ff0000720c */ /* 0x000fca0003f05270 */
[----:B------:R-:W-:Y:S02]  /*57290*/  FSEL R72, R4, R30, !P0 ;  /* 0x0000001e04487208 */ /* 0x000fe40004000000 */
[----:B------:R-:W-:Y:S01]  /*572a0*/  FSEL R73, R5, R31, !P0 ;  /* 0x0000001f05497208 */ /* 0x000fe20004000000 */
[----:B------:R-:W-:Y:S06]  /*572b0*/  BRA `(.L_x_18189) ;  /* 0x0000003000287947 */ /* 0x000fec0003800000 */
.L_x_18101:
[----:B------:R-:W2:Y:S01]  /*572c0*/  LDL.64 R2, [R1+0x8] ;  /* 0x0000080001027983 */ /* 0x000ea20000100a00 */
[----:B------:R-:W-:Y:S01]  /*572d0*/  UMOV UR4, 0x54442d18 ;  /* 0x54442d1800047882 */ /* 0x000fe20000000000 */
[----:B------:R-:W-:Y:S01]  /*572e0*/  UMOV UR5, 0x3ff921fb ;  /* 0x3ff921fb00057882 */ /* 0x000fe20000000000 */
[----:B------:R-:W-:Y:S02]  /*572f0*/  DADD R72, -RZ, -R34 ;  /* 0x00000000ff487229 */ /* 0x000fe40000000922 */
[----:B--2---:R-:W-:-:S08]  /*57300*/  DADD R2, R2, -R32 ;  /* 0x0000000002027229 */ /* 0x004fd00000000820 */
[----:B------:R-:W-:Y:S01]  /*57310*/  DADD R2, R2, UR4 ;  /* 0x0000000402027e29 */ /* 0x000fe20008000000 */
[----:B------:R-:W-:Y:S10]  /*57320*/  BRA `(.L_x_18189) ;  /* 0x00000030000c7947 */ /* 0x000ff40003800000 */
.L_x_18100:
[----:B------:R-:W-:Y:S01]  /*57330*/  DADD R72, -RZ, -R34 ;  /* 0x00000000ff487229 */ /* 0x000fe20000000922 */
[----:B------:R-:W-:Y:S01]  /*57340*/  CS2R R2, SRZ ;  /* 0x0000000000027805 */ /* 0x000fe2000001ff00 */
[----:B------:R-:W-:Y:S09]  /*57350*/  BRA `(.L_x_18189) ;  /* 0x0000003000007947 */ /* 0x000ff20003800000 */
.L_x_18099:
        /* <DEDUP_REMOVED lines=108> */
.L_x_18194:
[----:B------:R-:W-:Y:S05]  /*57a20*/  BSYNC B0 ;  /* 0x0000000000007941 */ /* 0x000fea0003800000 */
.L_x_18193:
        /* <DEDUP_REMOVED lines=8> */
.L_x_18196:
[----:B------:R-:W-:Y:S05]  /*57ab0*/  BSYNC B4 ;  /* 0x0000000000047941 */ /* 0x000fea0003800000 */
.L_x_18195:
        /* <DEDUP_REMOVED lines=82> */
.L_x_18198:
[----:B------:R-:W-:-:S04]  /*57fe0*/  ISETP.GE.AND P0, PT, R33, RZ, PT ;  /* 0x000000ff2100720c */ /* 0x000fc80003f06270 */
[----:B------:R-:W-:Y:S02]  /*57ff0*/  FSEL R6, RZ, 3.37028055040000000000e+12, P0 ;  /* 0x54442d18ff067808 */ /* 0x000fe40000000000 */
[----:B------:R-:W-:-:S07]  /*58000*/  FSEL R7, RZ, 2.1426990032196044922, P0 ;  /* 0x400921fbff077808 */ /* 0x000fce0000000000 */
.L_x_18199:
[----:B------:R-:W-:Y:S05]  /*58010*/  BSYNC B0 ;  /* 0x0000000000007941 */ /* 0x000fea0003800000 */
.L_x_18197:
[----:B------:R-:W-:Y:S01]  /*58020*/  DADD R2, R2, R4 ;  /* 0x0000000002027229 */ /* 0x000fe20000000004 */
[----:B------:R-:W-:Y:S01]  /*58030*/  LOP3.LUT R5, R7, 0x80000000, R35, 0xb8, !PT ;  /* 0x8000000007057812 */ /* 0x000fe200078eb823 */
[----:B------:R-:W-:-:S06]  /*58040*/  DMUL R30, R30, 0.5 ;  /* 0x3fe000001e1e7828 */ /* 0x000fcc0000000000 */
[----:B------:R-:W-:-:S06]  /*58050*/  DSETP.GTU.AND P0, PT, |R2|, +INF , PT ;  /* 0x7ff000000200742a */ /* 0x000fcc0003f0c200 */
[----:B------:R-:W-:Y:S02]  /*58060*/  FSEL R2, R2, R6, P0 ;  /* 0x0000000602027208 */ /* 0x000fe40000000000 */
[----:B------:R-:W-:Y:S01]  /*58070*/  FSEL R3, R3, R5, P0 ;  /* 0x0000000503037208 */ /* 0x000fe20000000000 */
[----:B------:R-:W-:Y:S06]  /*58080*/  BRA `(.L_x_18200) ;  /* 0x0000002000387947 */ /* 0x000fec0003800000 */
.L_x_18192:
        /* <DEDUP_REMOVED lines=135> */
.L_x_18202:
[----:B------:R-:W-:Y:S05]  /*58900*/  BSYNC B0 ;  /* 0x0000000000007941 */ /* 0x000fea0003800000 */
.L_x_18201:
        /* <DEDUP_REMOVED lines=8> */
.L_x_18204:
[----:B------:R-:W-:Y:S05]  /*58990*/  BSYNC B4 ;  /* 0x0000000000047941 */ /* 0x000fea0003800000 */
.L_x_18203:
        /* <DEDUP_REMOVED lines=82> */
.L_x_18206:
[----:B------:R-:W-:-:S04]  /*58ec0*/  ISETP.GE.AND P0, PT, R33, RZ, PT ;  /* 0x000000ff2100720c */ /* 0x000fc80003f06270 */
[----:B------:R-:W-:Y:S02]  /*58ed0*/  FSEL R6, RZ, 3.37028055040000000000e+12, P0 ;  /* 0x54442d18ff067808 */ /* 0x000fe40000000000 */
[----:B------:R-:W-:-:S07]  /*58ee0*/  FSEL R7, RZ, 2.1426990032196044922, P0 ;  /* 0x400921fbff077808 */ /* 0x000fce0000000000 */
.L_x_18207:
[----:B------:R-:W-:Y:S05]  /*58ef0*/  BSYNC B0 ;  /* 0x0000000000007941 */ /* 0x000fea0003800000 */
.L_x_18205:
[----:B------:R-:W-:Y:S01]  /*58f00*/  DADD R2, R2, R4 ;  /* 0x0000000002027229 */ /* 0x000fe20000000004 */
[----:B------:R-:W-:-:S07]  /*58f10*/  LOP3.LUT R5, R7, 0x80000000, R35, 0xb8, !PT ;  /* 0x8000000007057812 */ /* 0x000fce00078eb823 */
[----:B------:R-:W-:-:S06]  /*58f20*/  DSETP.GTU.AND P0, PT, |R2|, +INF , PT ;  /* 0x7ff000000200742a */ /* 0x000fcc0003f0c200 */
[----:B------:R-:W-:Y:S02]  /*58f30*/  FSEL R2, R2, R6, P0 ;  /* 0x0000000602027208 */ /* 0x000fe40000000000 */
[----:B------:R-:W-:Y:S01]  /*58f40*/  FSEL R3, R3, R5, P0 ;  /* 0x0000000503037208 */ /* 0x000fe20000000000 */
[----:B------:R-:W-:Y:S06]  /*58f50*/  BRA `(.L_x_18200) ;  /* 0x0000001000847947 */ /* 0x000fec0003800000 */
.L_x_18191:
        /* <DEDUP_REMOVED lines=23> */
.L_x_18209:
[----:B------:R-:W-:Y:S05]  /*590d0*/  BSYNC B4 ;  /* 0x0000000000047941 */ /* 0x000fea0003800000 */
.L_x_18208:
        /* <DEDUP_REMOVED lines=26> */
.L_x_18211:
[----:B------:R-:W-:Y:S05]  /*59280*/  BSYNC B4 ;  /* 0x0000000000047941 */ /* 0x000fea0003800000 */
.L_x_18210:
        /* <DEDUP_REMOVED lines=136> */
.L_x_18213:
[----:B------:R-:W-:Y:S05]  /*59b10*/  BSYNC B0 ;  /* 0x0000000000007941 */ /* 0x000fea0003800000 */
.L_x_18212:
        /* <DEDUP_REMOVED lines=8> */
.L_x_18215:
[----:B------:R-:W-:Y:S05]  /*59ba0*/  BSYNC B4 ;  /* 0x0000000000047941 */ /* 0x000fea0003800000 */
.L_x_18214:
        /* <DEDUP_REMOVED lines=82> */
.L_x_18217:
[----:B------:R-:W-:-:S04]  /*5a0d0*/  ISETP.GE.AND P0, PT, R33, RZ, PT ;  /* 0x000000ff2100720c */ /* 0x000fc80003f06270 */
[----:B------:R-:W-:Y:S02]  /*5a0e0*/  FSEL R6, RZ, 3.37028055040000000000e+12, P0 ;  /* 0x54442d18ff067808 */ /* 0x000fe40000000000 */
[----:B------:R-:W-:-:S07]  /*5a0f0*/  FSEL R7, RZ, 2.1426990032196044922, P0 ;  /* 0x400921fbff077808 */ /* 0x000fce0000000000 */
.L_x_18218:
[----:B------:R-:W-:Y:S05]  /*5a100*/  BSYNC B0 ;  /* 0x0000000000007941 */ /* 0x000fea0003800000 */
.L_x_18216:
[----:B------:R-:W-:Y:S01]  /*5a110*/  DADD R2, R2, R4 ;  /* 0x0000000002027229 */ /* 0x000fe20000000004 */
[----:B------:R-:W-:Y:S01]  /*5a120*/  LOP3.LUT R5, R7, 0x80000000, R35, 0xb8, !PT ;  /* 0x8000000007057812 */ /* 0x000fe200078eb823 */
[----:B------:R-:W-:-:S06]  /*5a130*/  DADD R30, R30, 1 ;  /* 0x3ff000001e1e7429 */ /* 0x000fcc0000000000 */
[----:B------:R-:W-:-:S06]  /*5a140*/  DSETP.GTU.AND P0, PT, |R2|, +INF , PT ;  /* 0x7ff000000200742a */ /* 0x000fcc0003f0c200 */
[----:B------:R-:W-:Y:S02]  /*5a150*/  FSEL R2, R2, R6, P0 ;  /* 0x0000000602027208 */ /* 0x000fe40000000000 */
[----:B------:R-:W-:-:S07]  /*5a160*/  FSEL R3, R3, R5, P0 ;  /* 0x0000000503037208 */ /* 0x000fce0000000000 */
.L_x_18200:
[----:B------:R-:W-:Y:S05]  /*5a170*/  BSYNC B3 ;  /* 0x0000000000037941 */ /* 0x000fea0003800000 */
.L_x_18190:
        /* <DEDUP_REMOVED lines=9> */
.L_x_18098:
        /* <DEDUP_REMOVED lines=21> */
.L_x_18189:
[----:B------:R-:W-:Y:S05]  /*5a360*/  BSYNC B1 ;  /* 0x0000000000017941 */ /* 0x000fea0003800000 */
.L_x_18097:
        /* <DEDUP_REMOVED lines=10> */
.L_x_18219:
[----:B------:R-:W-:Y:S01]  /*5a410*/  DSETP.GTU.AND P0, PT, |R72|, +INF , PT ;  /* 0x7ff000004800742a */ /* 0x000fe20003f0c200 */
[----:B------:R-:W-:Y:S02]  /*5a420*/  IMAD.MOV.U32 R74, RZ, RZ, R2 ;  /* 0x000000ffff4a7224 */ /* 0x000fe400078e0002 */
[----:B------:R-:W-:-:S11]  /*5a430*/  IMAD.MOV.U32 R75, RZ, RZ, R3 ;  /* 0x000000ffff4b7224 */ /* 0x000fd600078e0003 */
[----:B------:R-:W-:-:S11]  /*5a440*/  @!P0 DADD R72, -RZ, |R72| ;  /* 0x00000000ff488229 */ /* 0x000fd60000000548 */
.L_x_18096:
[----:B------:R-:W-:Y:S05]  /*5a450*/  BSYNC B2 ;  /* 0x0000000000027941 */ /* 0x000fea0003800000 */
.L_x_18095:
        /* <DEDUP_REMOVED lines=155> */
.L_x_18230:
[----:B------:R-:W-:Y:S05]  /*5ae10*/  BSYNC B4 ;  /* 0x0000000000047941 */ /* 0x000fea0003800000 */
.L_x_18229:
        /* <DEDUP_REMOVED lines=81> */
.L_x_18228:
        /* <DEDUP_REMOVED lines=34> */
.L_x_18238:
[----:B------:R-:W-:Y:S05]  /*5b550*/  BSYNC B5 ;  /* 0x0000000000057941 */ /* 0x000fea0003800000 */
.L_x_18237:
[----:B------:R-:W-:Y:S02]  /*5b560*/  IMAD.MOV.U32 R26, RZ, RZ, R16 ;  /* 0x000000ffff1a7224 */ /* 0x000fe400078e0010 */
[----:B------:R-:W-:Y:S01]  /*5b570*/  IMAD.MOV.U32 R27, RZ, RZ, R17 ;  /* 0x000000ffff1b7224 */ /* 0x000fe200078e0011 */
[----:B------:R-:W-:Y:S06]  /*5b580*/  BRA `(.L_x_18236) ;  /* 0x0000000000047947 */ /* 0x000fec0003800000 */
.L_x_18235:
[----:B------:R-:W-:-:S11]  /*5b590*/  DADD R26, -R32, R48 ;  /* 0x00000000201a7229 */ /* 0x000fd60000000130 */
.L_x_18236:
[----:B------:R-:W-:Y:S05]  /*5b5a0*/  BSYNC B4 ;  /* 0x0000000000047941 */ /* 0x000fea0003800000 */
.L_x_18234:
        /* <DEDUP_REMOVED lines=29> */
.L_x_18243:
[----:B------:R-:W-:Y:S05]  /*5b780*/  BSYNC B5 ;  /* 0x0000000000057941 */ /* 0x000fea0003800000 */
.L_x_18242:
[----:B------:R-:W-:Y:S05]  /*5b790*/  BRA `(.L_x_18241) ;  /* 0x0000000000047947 */ /* 0x000fea0003800000 */
.L_x_18240:
[----:B------:R-:W-:-:S11]  /*5b7a0*/  DADD R16, R50, -R10 ;  /* 0x0000000032107229 */ /* 0x000fd6000000080a */
.L_x_18241:
[----:B------:R-:W-:Y:S05]  /*5b7b0*/  BSYNC B4 ;  /* 0x0000000000047941 */ /* 0x000fea0003800000 */
.L_x_18239:
        /* <DEDUP_REMOVED lines=27> */
.L_x_18245:
[----:B------:R-:W-:Y:S05]  /*5b970*/  BSYNC B4 ;  /* 0x0000000000047941 */ /* 0x000fea0003800000 */
.L_x_18244:
        /* <DEDUP_REMOVED lines=85> */
.L_x_18246:
        /* <DEDUP_REMOVED lines=20> */
.L_x_18248:
[----:B------:R-:W-:Y:S05]  /*5c010*/  BSYNC B4 ;  /* 0x0000000000047941 */ /* 0x000fea0003800000 */
.L_x_18247:
        /* <DEDUP_REMOVED lines=30> */
.L_x_18233:
        /* <DEDUP_REMOVED lines=24> */
.L_x_18251:
[----:B------:R-:W-:Y:S05]  /*5c380*/  BSYNC B4 ;  /* 0x0000000000047941 */ /* 0x000fea0003800000 */
.L_x_18250:
        /* <DEDUP_REMOVED lines=25> */
.L_x_18254:
[----:B------:R-:W-:Y:S05]  /*5c520*/  BSYNC B4 ;  /* 0x0000000000047941 */ /* 0x000fea0003800000 */
.L_x_18253:
        /* <DEDUP_REMOVED lines=30> */
.L_x_18252:
        /* <DEDUP_REMOVED lines=75> */
.L_x_18255:
[----:B------:R-:W-:Y:S01]  /*5cbc0*/  IMAD.MOV.U32 R6, RZ, RZ, 0x0 ;  /* 0x00000000ff067424 */ /* 0x000fe200078e00ff */
[----:B------:R-:W-:Y:S01]  /*5cbd0*/  FSETP.NEU.FTZ.AND P0, PT, R9, RZ, PT ;  /* 0x000000ff0900720b */ /* 0x000fe20003f1d000 */
[----:B------:R-:W-:-:S06]  /*5cbe0*/  IMAD.MOV.U32 R7, RZ, RZ, 0x7ff00000 ;  /* 0x7ff00000ff077424 */ /* 0x000fcc00078e00ff */
[----:B------:R-:W-:-:S10]  /*5cbf0*/  DFMA R6, R8, R6, +INF ;  /* 0x7ff000000806742b */ /* 0x000fd40000000006 */
[----:B------:R-:W-:Y:S02]  /*5cc00*/  FSEL R30, R6, RZ, P0 ;  /* 0x000000ff061e7208 */ /* 0x000fe40000000000 */
[----:B------:R-:W-:Y:S01]  /*5cc10*/  FSEL R31, R7, -QNAN , P0 ;  /* 0xfff00000071f7808 */ /* 0x000fe20000000000 */
[----:B------:R-:W-:Y:S06]  /*5cc20*/  BRA `(.L_x_18231) ;  /* 0x0000000400287947 */ /* 0x000fec0003800000 */
.L_x_18249:
        /* <DEDUP_REMOVED lines=25> */
.L_x_18257:
[----:B------:R-:W-:Y:S05]  /*5cdc0*/  BSYNC B4 ;  /* 0x0000000000047941 */ /* 0x000fea0003800000 */
.L_x_18256:
        /* <DEDUP_REMOVED lines=21> */
.L_x_18259:
[----:B------:R-:W-:Y:S05]  /*5cf20*/  BSYNC B4 ;  /* 0x0000000000047941 */ /* 0x000fea0003800000 */
.L_x_18258:
[----:B------:R-:W-:Y:S02]  /*5cf30*/  IMAD.MOV.U32 R30, RZ, RZ, R16 ;  /* 0x000000ffff1e7224 */ /* 0x000fe400078e0010 */
[----:B------:R-:W-:Y:S01]  /*5cf40*/  IMAD.MOV.U32 R31, RZ, RZ, R17 ;  /* 0x000000ffff1f7224 */ /* 0x000fe200078e0011 */
[----:B------:R-:W-:Y:S06]  /*5cf50*/  BRA `(.L_x_18231) ;  /* 0x00000000005c7947 */ /* 0x000fec0003800000 */
.L_x_18232:
        /* <DEDUP_REMOVED lines=22> */
.L_x_18260:
[----:B------:R-:W-:Y:S05]  /*5d0c0*/  BSYNC B4 ;  /* 0x0000000000047941 */ /* 0x000fea0003800000 */
.L_x_18231:
[----:B------:R-:W-:Y:S05]  /*5d0d0*/  BSYNC B3 ;  /* 0x0000000000037941 */ /* 0x000fea0003800000 */
.L_x_18227:
        /* <DEDUP_REMOVED lines=26> */
.L_x_18264:
[----:B------:R-:W-:Y:S05]  /*5d280*/  BSYNC B4 ;  /* 0x0000000000047941 */ /* 0x000fea0003800000 */
.L_x_18263:
        /* <DEDUP_REMOVED lines=39> */
.L_x_18272:
[----:B------:R-:W-:Y:S05]  /*5d500*/  BSYNC B5 ;  /* 0x0000000000057941 */ /* 0x000fea0003800000 */
.L_x_18271:
[----:B------:R-:W-:Y:S02]  /*5d510*/  IMAD.MOV.U32 R64, RZ, RZ, R16 ;  /* 0x000000ffff407224 */ /* 0x000fe400078e0010 */
[----:B------:R-:W-:Y:S01]  /*5d520*/  IMAD.MOV.U32 R65, RZ, RZ, R17 ;  /* 0x000000ffff417224 */ /* 0x000fe200078e0011 */
[----:B------:R-:W-:Y:S06]  /*5d530*/  BRA `(.L_x_18270) ;  /* 0x0000000000047947 */ /* 0x000fec0003800000 */
.L_x_18269:
[----:B------:R-:W-:-:S11]  /*5d540*/  DADD R64, -R32, R48 ;  /* 0x0000000020407229 */ /* 0x000fd60000000130 */
.L_x_18270:
[----:B------:R-:W-:Y:S05]  /*5d550*/  BSYNC B4 ;  /* 0x0000000000047941 */ /* 0x000fea0003800000 */
.L_x_18268:
        /* <DEDUP_REMOVED lines=26> */
.L_x_18277:
[----:B------:R-:W-:Y:S05]  /*5d700*/  BSYNC B5 ;  /* 0x0000000000057941 */ /* 0x000fea0003800000 */
.L_x_18276:
[----:B------:R-:W-:Y:S02]  /*5d710*/  IMAD.MOV.U32 R4, RZ, RZ, R16 ;  /* 0x000000ffff047224 */ /* 0x000fe400078e0010 */
[----:B------:R-:W-:Y:S01]  /*5d720*/  IMAD.MOV.U32 R5, RZ, RZ, R17 ;  /* 0x000000ffff057224 */ /* 0x000fe200078e0011 */
[----:B------:R-:W-:Y:S06]  /*5d730*/  BRA `(.L_x_18275) ;  /* 0x0000000000047947 */ /* 0x000fec0003800000 */
.L_x_18274:
[----:B------:R-:W-:-:S11]  /*5d740*/  DADD R4, -R34, R50 ;  /* 0x0000000022047229 */ /* 0x000fd60000000132 */
.L_x_18275:
[----:B------:R-:W-:Y:S05]  /*5d750*/  BSYNC B4 ;  /* 0x0000000000047941 */ /* 0x000fea0003800000 */
.L_x_18273:
        /* <DEDUP_REMOVED lines=29> */
.L_x_18279:
[----:B------:R-:W-:Y:S05]  /*5d930*/  BSYNC B4 ;  /* 0x0000000000047941 */ /* 0x000fea0003800000 */
.L_x_18278:
[----:B------:R-:W-:Y:S01]  /*5d940*/  PLOP3.LUT P0, PT, PT, PT, PT, 0x80, 0x0 ;  /* 0x000000000000781c */ /* 0x000fe20003f0f070 */
[----:B------:R-:W-:-:S12]  /*5d950*/  BRA `(.L_x_18265) ;  /* 0x0000000800587947 */ /* 0x000fd80003800000 */
.L_x_18267:
        /* <DEDUP_REMOVED lines=29> */
.L_x_18282:
[----:B------:R-:W-:Y:S05]  /*5db30*/  BSYNC B4 ;  /* 0x0000000000047941 */ /* 0x000fea0003800000 */
.L_x_18281:
[----:B------:R-:W-:Y:S01]  /*5db40*/  PLOP3.LUT P0, PT, PT, PT, PT, 0x80, 0x0 ;  /* 0x000000000000781c */ /* 0x000fe20003f0f070 */
[----:B------:R-:W-:-:S12]  /*5db50*/  BRA `(.L_x_18265) ;  /* 0x0000000400d87947 */ /* 0x000fd80003800000 */
.L_x_18280:
        /* <DEDUP_REMOVED lines=29> */
.L_x_18284:
[----:B------:R-:W-:Y:S05]  /*5dd30*/  BSYNC B4 ;  /* 0x0000000000047941 */ /* 0x000fea0003800000 */
.L_x_18283:
        /* <DEDUP_REMOVED lines=21> */
.L_x_18286:
[----:B------:R-:W-:Y:S05]  /*5de90*/  BSYNC B4 ;  /* 0x0000000000047941 */ /* 0x000fea0003800000 */
.L_x_18285:
[----:B------:R-:W-:Y:S01]  /*5dea0*/  DMUL R2, R2, 8.11296384146066816958e+31 ;  /* 0x4690000002027828 */ /* 0x000fe20000000000 */
[----:B------:R-:W-:Y:S01]  /*5deb0*/  PLOP3.LUT P0, PT, PT, PT, PT, 0x80, 0x0 ;  /* 0x000000000000781c */ /* 0x000fe20003f0f070 */
[----:B------:R-:W-:Y:S02]  /*5dec0*/  IMAD.MOV.U32 R4, RZ, RZ, R16 ;  /* 0x000000ffff047224 */ /* 0x000fe400078e0010 */
[----:B------:R-:W-:Y:S01]  /*5ded0*/  IMAD.MOV.U32 R5, RZ, RZ, R17 ;  /* 0x000000ffff057224 */ /* 0x000fe200078e0011 */
[----:B------:R-:W-:Y:S09]  /*5dee0*/  BRA `(.L_x_18265) ;  /* 0x0000000000f47947 */ /* 0x000ff20003800000 */
.L_x_18266:
        /* <DEDUP_REMOVED lines=24> */
.L_x_18288:
[----:B------:R-:W-:Y:S05]  /*5e070*/  BSYNC B4 ;  /* 0x0000000000047941 */ /* 0x000fea0003800000 */
.L_x_18287:
        /* <DEDUP_REMOVED lines=29> */
.L_x_18290:
[----:B------:R-:W-:Y:S05]  /*5e250*/  BSYNC B4 ;  /* 0x0000000000047941 */ /* 0x000fea0003800000 */
.L_x_18289:
[----:B------:R-:W-:Y:S01]  /*5e260*/  DMUL R4, R4, R16 ;  /* 0x0000001004047228 */ /* 0x000fe20000000000 */
[----:B------:R-:W-:Y:S01]  /*5e270*/  PLOP3.LUT P0, PT, PT, PT, PT, 0x80, 0x0 ;  /* 0x000000000000781c */ /* 0x000fe20003f0f070 */
[----:B------:R-:W-:-:S12]  /*5e280*/  BRA `(.L_x_18265) ;  /* 0x00000000000c7947 */ /* 0x000fd80003800000 */
.L_x_18262:
[----:B------:R-:W-:Y:S01]  /*5e290*/  DMUL R4, R28, 9.00719925474099200000e+15 ;  /* 0x434000001c047828 */ /* 0x000fe20000000000 */
[----:B------:R-:W-:Y:S01]  /*5e2a0*/  PLOP3.LUT P0, PT, PT, PT, PT, 0x80, 0x0 ;  /* 0x000000000000781c */ /* 0x000fe20003f0f070 */
[----:B------:R-:W-:-:S12]  /*5e2b0*/  DMUL R2, R2, 9.00719925474099200000e+15 ;  /* 0x4340000002027828 */ /* 0x000fd80000000000 */
.L_x_18265:
[----:B------:R-:W-:Y:S05]  /*5e2c0*/  BSYNC B3 ;  /* 0x0000000000037941 */ /* 0x000fea0003800000 */
.L_x_18261:
        /* <DEDUP_REMOVED lines=67> */
.L_x_18296:
[----:B------:R-:W-:-:S11]  /*5e700*/  DMUL R2, RZ, |R26| ;  /* 0x4000001aff027228 */ /* 0x000fd60000000000 */
.L_x_18297:
[----:B------:R-:W-:Y:S05]  /*5e710*/  BSYNC B0 ;  /* 0x0000000000007941 */ /* 0x000fea0003800000 */
.L_x_18295:
        /* <DEDUP_REMOVED lines=11> */
.L_x_18294:
        /* <DEDUP_REMOVED lines=53> */
.L_x_18293:
        /* <DEDUP_REMOVED lines=62> */
.L_x_18301:
[----:B------:R-:W-:-:S11]  /*5ef00*/  DMUL R2, RZ, |R26| ;  /* 0x4000001aff027228 */ /* 0x000fd60000000000 */
.L_x_18302:
[----:B------:R-:W-:Y:S05]  /*5ef10*/  BSYNC B0 ;  /* 0x0000000000007941 */ /* 0x000fea0003800000 */
.L_x_18300:
        /* <DEDUP_REMOVED lines=11> */
.L_x_18299:
        /* <DEDUP_REMOVED lines=53> */
.L_x_18292:
        /* <DEDUP_REMOVED lines=32> */
.L_x_18305:
[----:B------:R-:W-:Y:S05]  /*5f520*/  BSYNC B4 ;  /* 0x0000000000047941 */ /* 0x000fea0003800000 */
.L_x_18304:
        /* <DEDUP_REMOVED lines=82> */
.L_x_18307:
[----:B------:R-:W-:Y:S02]  /*5fa50*/  FSEL R6, RZ, 3.37028055040000000000e+12, P1 ;  /* 0x54442d18ff067808 */ /* 0x000fe40000800000 */
[----:B------:R-:W-:-:S07]  /*5fa60*/  FSEL R7, RZ, 2.1426990032196044922, P1 ;  /* 0x400921fbff077808 */ /* 0x000fce0000800000 */
.L_x_18308:
[----:B------:R-:W-:Y:S05]  /*5fa70*/  BSYNC B0 ;  /* 0x0000000000007941 */ /* 0x000fea0003800000 */
.L_x_18306:
[----:B------:R-:W-:Y:S01]  /*5fa80*/  DADD R2, |R4|, |R2| ;  /* 0x0000000004027229 */ /* 0x000fe20000000602 */
[----:B------:R-:W-:-:S07]  /*5fa90*/  LOP3.LUT R5, R7, 0x80000000, R5, 0xb8, !PT ;  /* 0x8000000007057812 */ /* 0x000fce00078eb805 */
[----:B------:R-:W-:-:S06]  /*5faa0*/  DSETP.GTU.AND P0, PT, |R2|, +INF , PT ;  /* 0x7ff000000200742a */ /* 0x000fcc0003f0c200 */
[----:B------:R-:W-:Y:S02]  /*5fab0*/  FSEL R2, R2, R6, P0 ;  /* 0x0000000602027208 */ /* 0x000fe40000000000 */
[----:B------:R-:W-:Y:S01]  /*5fac0*/  FSEL R3, R3, R5, P0 ;  /* 0x0000000503037208 */ /* 0x000fe20000000000 */
[----:B------:R-:W-:Y:S06]  /*5fad0*/  BRA `(.L_x_18298) ;  /* 0x0000000400dc7947 */ /* 0x000fec0003800000 */
.L_x_18303:
        /* <DEDUP_REMOVED lines=28> */
.L_x_18310:
[----:B------:R-:W-:Y:S05]  /*5fca0*/  BSYNC B4 ;  /* 0x0000000000047941 */ /* 0x000fea0003800000 */
.L_x_18309:
        /* <DEDUP_REMOVED lines=82> */
.L_x_18312:
[----:B------:R-:W-:Y:S02]  /*601d0*/  FSEL R6, RZ, 3.37028055040000000000e+12, P1 ;  /* 0x54442d18ff067808 */ /* 0x000fe40000800000 */
[----:B------:R-:W-:-:S07]  /*601e0*/  FSEL R7, RZ, 2.1426990032196044922, P1 ;  /* 0x400921fbff077808 */ /* 0x000fce0000800000 */
.L_x_18313:
[----:B------:R-:W-:Y:S05]  /*601f0*/  BSYNC B0 ;  /* 0x0000000000007941 */ /* 0x000fea0003800000 */
.L_x_18311:
[----:B------:R-:W-:Y:S01]  /*60200*/  DADD R2, |R4|, |R2| ;  /* 0x0000000004027229 */ /* 0x000fe20000000602 */
[----:B------:R-:W-:-:S07]  /*60210*/  LOP3.LUT R5, R7, 0x80000000, R5, 0xb8, !PT ;  /* 0x8000000007057812 */ /* 0x000fce00078eb805 */
[----:B------:R-:W-:-:S06]  /*60220*/  DSETP.GTU.AND P0, PT, |R2|, +INF , PT ;  /* 0x7ff000000200742a */ /* 0x000fcc0003f0c200 */
[----:B------:R-:W-:Y:S02]  /*60230*/  FSEL R2, R2, R6, P0 ;  /* 0x0000000602027208 */ /* 0x000fe40000000000 */
[----:B------:R-:W-:-:S07]  /*60240*/  FSEL R3, R3, R5, P0 ;  /* 0x0000000503037208 */ /* 0x000fce0000000000 */
.L_x_18298:
[----:B------:R-:W-:Y:S05]  /*60250*/  BSYNC B3 ;  /* 0x0000000000037941 */ /* 0x000fea0003800000 */
.L_x_18291:
[----:B------:R-:W-:Y:S01]  /*60260*/  DADD R4, -RZ, -R30 ;  /* 0x00000000ff047229 */ /* 0x000fe2000000091e */
[----:B------:R-:W-:-:S09]  /*60270*/  ISETP.NE.AND P0, PT, R68, RZ, PT ;  /* 0x000000ff4400720c */ /* 0x000fd20003f05270 */
[----:B------:R-:W-:Y:S02]  /*60280*/  FSEL R68, R4, R30, !P0 ;  /* 0x0000001e04447208 */ /* 0x000fe40004000000 */
[----:B------:R-:W-:Y:S01]  /*60290*/  FSEL R69, R5, R31, !P0 ;  /* 0x0000001f05457208 */ /* 0x000fe20004000000 */
[----:B------:R-:W-:Y:S06]  /*602a0*/  BRA `(.L_x_18314) ;  /* 0x0000003000287947 */ /* 0x000fec0003800000 */
.L_x_18226:
[----:B------:R-:W2:Y:S01]  /*602b0*/  LDL.64 R2, [R1+0x8] ;  /* 0x0000080001027983 */ /* 0x000ea20000100a00 */
[----:B------:R-:W-:Y:S01]  /*602c0*/  UMOV UR4, 0x54442d18 ;  /* 0x54442d1800047882 */ /* 0x000fe20000000000 */
[----:B------:R-:W-:Y:S01]  /*602d0*/  UMOV UR5, 0x3ff921fb ;  /* 0x3ff921fb00057882 */ /* 0x000fe20000000000 */
[----:B------:R-:W-:Y:S02]  /*602e0*/  DADD R68, -RZ, -R38 ;  /* 0x00000000ff447229 */ /* 0x000fe40000000926 */
[----:B--2---:R-:W-:-:S08]  /*602f0*/  DADD R2, R2, -R36 ;  /* 0x0000000002027229 */ /* 0x004fd00000000824 */
[----:B------:R-:W-:Y:S01]  /*60300*/  DADD R2, R2, UR4 ;  /* 0x0000000402027e29 */ /* 0x000fe20008000000 */
[----:B------:R-:W-:Y:S10]  /*60310*/  BRA `(.L_x_18314) ;  /* 0x00000030000c7947 */ /* 0x000ff40003800000 */
.L_x_18225:
[----:B------:R-:W-:Y:S01]  /*60320*/  DADD R68, -RZ, -R38 ;  /* 0x00000000ff447229 */ /* 0x000fe20000000926 */
[----:B------:R-:W-:Y:S01]  /*60330*/  CS2R R2, SRZ ;  /* 0x0000000000027805 */ /* 0x000fe2000001ff00 */
[----:B------:R-:W-:Y:S09]  /*60340*/  BRA `(.L_x_18314) ;  /* 0x0000003000007947 */ /* 0x000ff20003800000 */
.L_x_18224:
        /* <DEDUP_REMOVED lines=108> */
.L_x_18319:
[----:B------:R-:W-:Y:S05]  /*60a10*/  BSYNC B0 ;  /* 0x0000000000007941 */ /* 0x000fea0003800000 */
.L_x_18318:
        /* <DEDUP_REMOVED lines=8> */
.L_x_18321:
[----:B------:R-:W-:Y:S05]  /*60aa0*/  BSYNC B4 ;  /* 0x0000000000047941 */ /* 0x000fea0003800000 */
.L_x_18320:
        /* <DEDUP_REMOVED lines=82> */
.L_x_18323:
[----:B------:R-:W-:-:S04]  /*60fd0*/  ISETP.GE.AND P0, PT, R37, RZ, PT ;  /* 0x000000ff2500720c */ /* 0x000fc80003f06270 */
[----:B------:R-:W-:Y:S02]  /*60fe0*/  FSEL R6, RZ, 3.37028055040000000000e+12, P0 ;  /* 0x54442d18ff067808 */ /* 0x000fe40000000000 */
[----:B------:R-:W-:-:S07]  /*60ff0*/  FSEL R7, RZ, 2.1426990032196044922, P0 ;  /* 0x400921fbff077808 */ /* 0x000fce0000000000 */
.L_x_18324:
[----:B------:R-:W-:Y:S05]  /*61000*/  BSYNC B0 ;  /* 0x0000000000007941 */ /* 0x000fea0003800000 */
.L_x_18322:
[----:B------:R-:W-:Y:S01]  /*61010*/  DADD R2, R2, R4 ;  /* 0x0000000002027229 */ /* 0x000fe20000000004 */
[----:B------:R-:W-:Y:S01]  /*61020*/  LOP3.LUT R5, R7, 0x80000000, R39, 0xb8, !PT ;  /* 0x8000000007057812 */ /* 0x000fe200078eb827 */
[----:B------:R-:W-:-:S06]  /*61030*/  DMUL R30, R30, 0.5 ;  /* 0x3fe000001e1e7828 */ /* 0x000fcc0000000000 */
[----:B------:R-:W-:-:S06]  /*61040*/  DSETP.GTU.AND P0, PT, |R2|, +INF , PT ;  /* 0x7ff000000200742a */ /* 0x000fcc0003f0c200 */
[----:B------:R-:W-:Y:S02]  /*61050*/  FSEL R2, R2, R6, P0 ;  /* 0x0000000602027208 */ /* 0x000fe40000000000 */
[----:B------:R-:W-:Y:S01]  /*61060*/  FSEL R3, R3, R5, P0 ;  /* 0x0000000503037208 */ /* 0x000fe20000000000 */
[----:B------:R-:W-:Y:S06]  /*61070*/  BRA `(.L_x_18325) ;  /* 0x0000002000387947 */ /* 0x000fec0003800000 */
.L_x_18317:
        /* <DEDUP_REMOVED lines=135> */
.L_x_18327:
[----:B------:R-:W-:Y:S05]  /*618f0*/  BSYNC B0 ;  /* 0x0000000000007941 */ /* 0x000fea0003800000 */
.L_x_18326:
        /* <DEDUP_REMOVED lines=8> */
.L_x_18329:
[----:B------:R-:W-:Y:S05]  /*61980*/  BSYNC B4 ;  /* 0x0000000000047941 */ /* 0x000fea0003800000 */
.L_x_18328:
        /* <DEDUP_REMOVED lines=82> */
.L_x_18331:
[----:B------:R-:W-:-:S04]  /*61eb0*/  ISETP.GE.AND P0, PT, R37, RZ, PT ;  /* 0x000000ff2500720c */ /* 0x000fc80003f06270 */
[----:B------:R-:W-:Y:S02]  /*61ec0*/  FSEL R6, RZ, 3.37028055040000000000e+12, P0 ;  /* 0x54442d18ff067808 */ /* 0x000fe40000000000 */
[----:B------:R-:W-:-:S07]  /*61ed0*/  FSEL R7, RZ, 2.1426990032196044922, P0 ;  /* 0x400921fbff077808 */ /* 0x000fce0000000000 */
.L_x_18332:
[----:B------:R-:W-:Y:S05]  /*61ee0*/  BSYNC B0 ;  /* 0x0000000000007941 */ /* 0x000fea0003800000 */
.L_x_18330:
[----:B------:R-:W-:Y:S01]  /*61ef0*/  DADD R2, R2, R4 ;  /* 0x0000000002027229 */ /* 0x000fe20000000004 */
[----:B------:R-:W-:-:S07]  /*61f00*/  LOP3.LUT R5, R7, 0x80000000, R39, 0xb8, !PT ;  /* 0x8000000007057812 */ /* 0x000fce00078eb827 */
[----:B------:R-:W-:-:S06]  /*61f10*/  DSETP.GTU.AND P0, PT, |R2|, +INF , PT ;  /* 0x7ff000000200742a */ /* 0x000fcc0003f0c200 */
[----:B------:R-:W-:Y:S02]  /*61f20*/  FSEL R2, R2, R6, P0 ;  /* 0x0000000602027208 */ /* 0x000fe40000000000 */
[----:B------:R-:W-:Y:S01]  /*61f30*/  FSEL R3, R3, R5, P0 ;  /* 0x0000000503037208 */ /* 0x000fe20000000000 */
[----:B------:R-:W-:Y:S06]  /*61f40*/  BRA `(.L_x_18325) ;  /* 0x0000001000847947 */ /* 0x000fec0003800000 */
.L_x_18316:
        /* <DEDUP_REMOVED lines=23> */
.L_x_18334:
[----:B------:R-:W-:Y:S05]  /*620c0*/  BSYNC B4 ;  /* 0x0000000000047941 */ /* 0x000fea0003800000 */
.L_x_18333:
        /* <DEDUP_REMOVED lines=26> */
.L_x_18336:
[----:B------:R-:W-:Y:S05]  /*62270*/  BSYNC B4 ;  /* 0x0000000000047941 */ /* 0x000fea0003800000 */
.L_x_18335:
        /* <DEDUP_REMOVED lines=136> */
.L_x_18338:
[----:B------:R-:W-:Y:S05]  /*62b00*/  BSYNC B0 ;  /* 0x0000000000007941 */ /* 0x000fea0003800000 */
.L_x_18337:
        /* <DEDUP_REMOVED lines=8> */
.L_x_18340:
[----:B------:R-:W-:Y:S05]  /*62b90*/  BSYNC B4 ;  /* 0x0000000000047941 */ /* 0x000fea0003800000 */
.L_x_18339:
        /* <DEDUP_REMOVED lines=82> */
.L_x_18342:
[----:B------:R-:W-:-:S04]  /*630c0*/  ISETP.GE.AND P0, PT, R37, RZ, PT ;  /* 0x000000ff2500720c */ /* 0x000fc80003f06270 */
[----:B------:R-:W-:Y:S02]  /*630d0*/  FSEL R6, RZ, 3.37028055040000000000e+12, P0 ;  /* 0x54442d18ff067808 */ /* 0x000fe40000000000 */
[----:B------:R-:W-:-:S07]  /*630e0*/  FSEL R7, RZ, 2.1426990032196044922, P0 ;  /* 0x400921fbff077808 */ /* 0x000fce0000000000 */
.L_x_18343:
[----:B------:R-:W-:Y:S05]  /*630f0*/  BSYNC B0 ;  /* 0x0000000000007941 */ /* 0x000fea0003800000 */
.L_x_18341:
[----:B------:R-:W-:Y:S01]  /*63100*/  DADD R2, R2, R4 ;  /* 0x0000000002027229 */ /* 0x000fe20000000004 */
[----:B------:R-:W-:Y:S01]  /*63110*/  LOP3.LUT R5, R7, 0x80000000, R39, 0xb8, !PT ;  /* 0x8000000007057812 */ /* 0x000fe200078eb827 */
[----:B------:R-:W-:-:S06]  /*63120*/  DADD R30, R30, 1 ;  /* 0x3ff000001e1e7429 */ /* 0x000fcc0000000000 */
[----:B------:R-:W-:-:S06]  /*63130*/  DSETP.GTU.AND P0, PT, |R2|, +INF , PT ;  /* 0x7ff000000200742a */ /* 0x000fcc0003f0c200 */
[----:B------:R-:W-:Y:S02]  /*63140*/  FSEL R2, R2, R6, P0 ;  /* 0x0000000602027208 */ /* 0x000fe40000000000 */
[----:B------:R-:W-:-:S07]  /*63150*/  FSEL R3, R3, R5, P0 ;  /* 0x0000000503037208 */ /* 0x000fce0000000000 */
.L_x_18325:
[----:B------:R-:W-:Y:S05]  /*63160*/  BSYNC B3 ;  /* 0x0000000000037941 */ /* 0x000fea0003800000 */
.L_x_18315:
        /* <DEDUP_REMOVED lines=9> */
.L_x_18223:
        /* <DEDUP_REMOVED lines=21> */
.L_x_18314:
[----:B------:R-:W-:Y:S05]  /*63350*/  BSYNC B1 ;  /* 0x0000000000017941 */ /* 0x000fea0003800000 */
.L_x_18222:
        /* <DEDUP_REMOVED lines=10> */
.L_x_18344:
[----:B------:R-:W-:Y:S01]  /*63400*/  DSETP.GTU.AND P0, PT, |R68|, +INF , PT ;  /* 0x7ff000004400742a */ /* 0x000fe20003f0c200 */
[----:B------:R-:W-:Y:S02]  /*63410*/  IMAD.MOV.U32 R70, RZ, RZ, R2 ;  /* 0x000000ffff467224 */ /* 0x000fe400078e0002 */
[----:B------:R-:W-:-:S11]  /*63420*/  IMAD.MOV.U32 R71, RZ, RZ, R3 ;  /* 0x000000ffff477224 */ /* 0x000fd600078e0003 */
[----:B------:R-:W-:-:S11]  /*63430*/  @!P0 DADD R68, -RZ, |R68| ;  /* 0x00000000ff448229 */ /* 0x000fd60000000544 */
.L_x_18221:
[----:B------:R-:W-:Y:S05]  /*63440*/  BSYNC B2 ;  /* 0x0000000000027941 */ /* 0x000fea0003800000 */
.L_x_18220:
        /* <DEDUP_REMOVED lines=153> */
.L_x_18355:
[----:B------:R-:W-:Y:S05]  /*63de0*/  BSYNC B4 ;  /* 0x0000000000047941 */ /* 0x000fea0003800000 */
.L_x_18354:
        /* <DEDUP_REMOVED lines=81> */
.L_x_18353:
        /* <DEDUP_REMOVED lines=34> */
.L_x_18363:
[----:B------:R-:W-:Y:S05]  /*64520*/  BSYNC B5 ;  /* 0x0000000000057941 */ /* 0x000fea0003800000 */
.L_x_18362:
[----:B------:R-:W-:Y:S02]  /*64530*/  IMAD.MOV.U32 R26, RZ, RZ, R16 ;  /* 0x000000ffff1a7224 */ /* 0x000fe400078e0010 */
[----:B------:R-:W-:Y:S01]  /*64540*/  IMAD.MOV.U32 R27, RZ, RZ, R17 ;  /* 0x000000ffff1b7224 */ /* 0x000fe200078e0011 */
[----:B------:R-:W-:Y:S06]  /*64550*/  BRA `(.L_x_18361) ;  /* 0x0000000000047947 */ /* 0x000fec0003800000 */
.L_x_18360:
[----:B------:R-:W-:-:S11]  /*64560*/  DADD R26, -R32, R36 ;  /* 0x00000000201a7229 */ /* 0x000fd60000000124 */
.L_x_18361:
[----:B------:R-:W-:Y:S05]  /*64570*/  BSYNC B4 ;  /* 0x0000000000047941 */ /* 0x000fea0003800000 */
.L_x_18359:
        /* <DEDUP_REMOVED lines=29> */
.L_x_18368:
[----:B------:R-:W-:Y:S05]  /*64750*/  BSYNC B5 ;  /* 0x0000000000057941 */ /* 0x000fea0003800000 */
.L_x_18367:
[----:B------:R-:W-:Y:S05]  /*64760*/  BRA `(.L_x_18366) ;  /* 0x0000000000047947 */ /* 0x000fea0003800000 */
.L_x_18365:
[----:B------:R-:W-:-:S11]  /*64770*/  DADD R16, R38, -R10 ;  /* 0x0000000026107229 */ /* 0x000fd6000000080a */
.L_x_18366:
[----:B------:R-:W-:Y:S05]  /*64780*/  BSYNC B4 ;  /* 0x0000000000047941 */ /* 0x000fea0003800000 */
.L_x_18364:
        /* <DEDUP_REMOVED lines=29> */
.L_x_18370:
[----:B------:R-:W-:Y:S05]  /*64960*/  BSYNC B4 ;  /* 0x0000000000047941 */ /* 0x000fea0003800000 */
.L_x_18369:
        /* <DEDUP_REMOVED lines=85> */
.L_x_18371:
        /* <DEDUP_REMOVED lines=20> */
.L_x_18373:
[----:B------:R-:W-:Y:S05]  /*65000*/  BSYNC B4 ;  /* 0x0000000000047941 */ /* 0x000fea0003800000 */
.L_x_18372:
        /* <DEDUP_REMOVED lines=30> */
.L_x_18358:
        /* <DEDUP_REMOVED lines=24> */
.L_x_18376:
[----:B------:R-:W-:Y:S05]  /*65370*/  BSYNC B4 ;  /* 0x0000000000047941 */ /* 0x000fea0003800000 */
.L_x_18375:
        /* <DEDUP_REMOVED lines=25> */
.L_x_18379:
[----:B------:R-:W-:Y:S05]  /*65510*/  BSYNC B4 ;  /* 0x0000000000047941 */ /* 0x000fea0003800000 */
.L_x_18378:
        /* <DEDUP_REMOVED lines=30> */
.L_x_18377:
        /* <DEDUP_REMOVED lines=75> */
.L_x_18380:
[----:B------:R-:W-:Y:S01]  /*65bb0*/  IMAD.MOV.U32 R6, RZ, RZ, 0x0 ;  /* 0x00000000ff067424 */ /* 0x000fe200078e00ff */
[----:B------:R-:W-:Y:S01]  /*65bc0*/  FSETP.NEU.FTZ.AND P0, PT, R9, RZ, PT ;  /* 0x000000ff0900720b */ /* 0x000fe20003f1d000 */
[----:B------:R-:W-:-:S06]  /*65bd0*/  IMAD.MOV.U32 R7, RZ, RZ, 0x7ff00000 ;  /* 0x7ff00000ff077424 */ /* 0x000fcc00078e00ff */
[----:B------:R-:W-:-:S10]  /*65be0*/  DFMA R6, R8, R6, +INF ;  /* 0x7ff000000806742b */ /* 0x000fd40000000006 */
[----:B------:R-:W-:Y:S02]  /*65bf0*/  FSEL R30, R6, RZ, P0 ;  /* 0x000000ff061e7208 */ /* 0x000fe40000000000 */
[----:B------:R-:W-:Y:S01]  /*65c00*/  FSEL R31, R7, -QNAN , P0 ;  /* 0xfff00000071f7808 */ /* 0x000fe20000000000 */
[----:B------:R-:W-:Y:S06]  /*65c10*/  BRA `(.L_x_18356) ;  /* 0x0000000400287947 */ /* 0x000fec0003800000 */
.L_x_18374:
        /* <DEDUP_REMOVED lines=25> */
.L_x_18382:
[----:B------:R-:W-:Y:S05]  /*65db0*/  BSYNC B4 ;  /* 0x0000000000047941 */ /* 0x000fea0003800000 */
.L_x_18381:
        /* <DEDUP_REMOVED lines=21> */
.L_x_18384:
[----:B------:R-:W-:Y:S05]  /*65f10*/  BSYNC B4 ;  /* 0x0000000000047941 */ /* 0x000fea0003800000 */
.L_x_18383:
[----:B------:R-:W-:Y:S01]  /*65f20*/  MOV R30, R16 ;  /* 0x00000010001e7202 */ /* 0x000fe20000000f00 */
[----:B------:R-:W-:Y:S01]  /*65f30*/  IMAD.MOV.U32 R31, RZ, RZ, R17 ;  /* 0x000000ffff1f7224 */ /* 0x000fe200078e0011 */
[----:B------:R-:W-:Y:S06]  /*65f40*/  BRA `(.L_x_18356) ;  /* 0x00000000005c7947 */ /* 0x000fec0003800000 */
.L_x_18357:
        /* <DEDUP_REMOVED lines=22> */
.L_x_18385:
[----:B------:R-:W-:Y:S05]  /*660b0*/  BSYNC B4 ;  /* 0x0000000000047941 */ /* 0x000fea0003800000 */
.L_x_18356:
[----:B------:R-:W-:Y:S05]  /*660c0*/  BSYNC B3 ;  /* 0x0000000000037941 */ /* 0x000fea0003800000 */
.L_x_18352:
        /* <DEDUP_REMOVED lines=26> */
.L_x_18389:
[----:B------:R-:W-:Y:S05]  /*66270*/  BSYNC B4 ;  /* 0x0000000000047941 */ /* 0x000fea0003800000 */
.L_x_18388:
        /* <DEDUP_REMOVED lines=39> */
.L_x_18397:
[----:B------:R-:W-:Y:S05]  /*664f0*/  BSYNC B5 ;  /* 0x0000000000057941 */ /* 0x000fea0003800000 */
.L_x_18396:
[----:B------:R-:W-:Y:S02]  /*66500*/  IMAD.MOV.U32 R48, RZ, RZ, R16 ;  /* 0x000000ffff307224 */ /* 0x000fe400078e0010 */
[----:B------:R-:W-:Y:S01]  /*66510*/  IMAD.MOV.U32 R49, RZ, RZ, R17 ;  /* 0x000000ffff317224 */ /* 0x000fe200078e0011 */
[----:B------:R-:W-:Y:S06]  /*66520*/  BRA `(.L_x_18395) ;  /* 0x0000000000047947 */ /* 0x000fec0003800000 */
.L_x_18394:
[----:B------:R-:W-:-:S11]  /*66530*/  DADD R48, -R32, R36 ;  /* 0x0000000020307229 */ /* 0x000fd60000000124 */
.L_x_18395:
[----:B------:R-:W-:Y:S05]  /*66540*/  BSYNC B4 ;  /* 0x0000000000047941 */ /* 0x000fea0003800000 */
.L_x_18393:
        /* <DEDUP_REMOVED lines=26> */
.L_x_18402:
[----:B------:R-:W-:Y:S05]  /*666f0*/  BSYNC B5 ;  /* 0x0000000000057941 */ /* 0x000fea0003800000 */
.L_x_18401:
[----:B------:R-:W-:Y:S01]  /*66700*/  MOV R4, R16 ;  /* 0x0000001000047202 */ /* 0x000fe20000000f00 */
[----:B------:R-:W-:Y:S01]  /*66710*/  IMAD.MOV.U32 R5, RZ, RZ, R17 ;  /* 0x000000ffff057224 */ /* 0x000fe200078e0011 */
[----:B------:R-:W-:Y:S06]  /*66720*/  BRA `(.L_x_18400) ;  /* 0x0000000000047947 */ /* 0x000fec0003800000 */
.L_x_18399:
[----:B------:R-:W-:-:S11]  /*66730*/  DADD R4, -R34, R38 ;  /* 0x0000000022047229 */ /* 0x000fd60000000126 */
.L_x_18400:
[----:B------:R-:W-:Y:S05]  /*66740*/  BSYNC B4 ;  /* 0x0000000000047941 */ /* 0x000fea0003800000 */
.L_x_18398:
        /* <DEDUP_REMOVED lines=29> */
.L_x_18404:
[----:B------:R-:W-:Y:S05]  /*66920*/  BSYNC B4 ;  /* 0x0000000000047941 */ /* 0x000fea0003800000 */
.L_x_18403:
[----:B------:R-:W-:Y:S01]  /*66930*/  PLOP3.LUT P0, PT, PT, PT, PT, 0x80, 0x0 ;  /* 0x000000000000781c */ /* 0x000fe20003f0f070 */
[----:B------:R-:W-:-:S12]  /*66940*/  BRA `(.L_x_18390) ;  /* 0x0000000800587947 */ /* 0x000fd80003800000 */
.L_x_18392:
        /* <DEDUP_REMOVED lines=29> */
.L_x_18407:
[----:B------:R-:W-:Y:S05]  /*66b20*/  BSYNC B4 ;  /* 0x0000000000047941 */ /* 0x000fea0003800000 */
.L_x_18406:
[----:B------:R-:W-:Y:S01]  /*66b30*/  PLOP3.LUT P0, PT, PT, PT, PT, 0x80, 0x0 ;  /* 0x000000000000781c */ /* 0x000fe20003f0f070 */
[----:B------:R-:W-:-:S12]  /*66b40*/  BRA `(.L_x_18390) ;  /* 0x0000000400d87947 */ /* 0x000fd80003800000 */
.L_x_18405:
        /* <DEDUP_REMOVED lines=29> */
.L_x_18409:
[----:B------:R-:W-:Y:S05]  /*66d20*/  BSYNC B4 ;  /* 0x0000000000047941 */ /* 0x000fea0003800000 */
.L_x_18408:
        /* <DEDUP_REMOVED lines=21> */
.L_x_18411:
[----:B------:R-:W-:Y:S05]  /*66e80*/  BSYNC B4 ;  /* 0x0000000000047941 */ /* 0x000fea0003800000 */
.L_x_18410:
[----:B------:R-:W-:Y:S01]  /*66e90*/  DMUL R2, R2, 8.11296384146066816958e+31 ;  /* 0x4690000002027828 */ /* 0x000fe20000000000 */
[----:B------:R-:W-:Y:S01]  /*66ea0*/  PLOP3.LUT P0, PT, PT, PT, PT, 0x80, 0x0 ;  /* 0x000000000000781c */ /* 0x000fe20003f0f070 */
[----:B------:R-:W-:Y:S02]  /*66eb0*/  IMAD.MOV.U32 R4, RZ, RZ, R16 ;  /* 0x000000ffff047224 */ /* 0x000fe400078e0010 */
[----:B------:R-:W-:Y:S01]  /*66ec0*/  IMAD.MOV.U32 R5, RZ, RZ, R17 ;  /* 0x000000ffff057224 */ /* 0x000fe200078e0011 */
[----:B------:R-:W-:Y:S09]  /*66ed0*/  BRA `(.L_x_18390) ;  /* 0x0000000000f47947 */ /* 0x000ff20003800000 */
.L_x_18391:
        /* <DEDUP_REMOVED lines=24> */
.L_x_18413:
[----:B------:R-:W-:Y:S05]  /*67060*/  BSYNC B4 ;  /* 0x0000000000047941 */ /* 0x000fea0003800000 */
.L_x_18412:
        /* <DEDUP_REMOVED lines=29> */
.L_x_18415:
[----:B------:R-:W-:Y:S05]  /*67240*/  BSYNC B4 ;  /* 0x0000000000047941 */ /* 0x000fea0003800000 */
.L_x_18414:
[----:B------:R-:W-:Y:S01]  /*67250*/  DMUL R4, R6, R16 ;  /* 0x0000001006047228 */ /* 0x000fe20000000000 */
[----:B------:R-:W-:Y:S01]  /*67260*/  PLOP3.LUT P0, PT, PT, PT, PT, 0x80, 0x0 ;  /* 0x000000000000781c */ /* 0x000fe20003f0f070 */
[----:B------:R-:W-:-:S12]  /*67270*/  BRA `(.L_x_18390) ;  /* 0x00000000000c7947 */ /* 0x000fd80003800000 */
.L_x_18387:
[----:B------:R-:W-:Y:S01]  /*67280*/  DMUL R4, R28, 9.00719925474099200000e+15 ;  /* 0x434000001c047828 */ /* 0x000fe20000000000 */
[----:B------:R-:W-:Y:S01]  /*67290*/  PLOP3.LUT P0, PT, PT, PT, PT, 0x80, 0x0 ;  /* 0x000000000000781c */ /* 0x000fe20003f0f070 */
[----:B------:R-:W-:-:S12]  /*672a0*/  DMUL R2, R2, 9.00719925474099200000e+15 ;  /* 0x4340000002027828 */ /* 0x000fd80000000000 */
.L_x_18390:
[----:B------:R-:W-:Y:S05]  /*672b0*/  BSYNC B3 ;  /* 0x0000000000037941 */ /* 0x000fea0003800000 */
.L_x_18386:
        /* <DEDUP_REMOVED lines=67> */
.L_x_18421:
[----:B------:R-:W-:-:S11]  /*676f0*/  DMUL R2, RZ, |R26| ;  /* 0x4000001aff027228 */ /* 0x000fd60000000000 */
.L_x_18422:
[----:B------:R-:W-:Y:S05]  /*67700*/  BSYNC B0 ;  /* 0x0000000000007941 */ /* 0x000fea0003800000 */
.L_x_18420:
        /* <DEDUP_REMOVED lines=11> */
.L_x_18419:
        /* <DEDUP_REMOVED lines=53> */
.L_x_18418:
        /* <DEDUP_REMOVED lines=62> */
.L_x_18426:
[----:B------:R-:W-:-:S11]  /*67ef0*/  DMUL R2, RZ, |R26| ;  /* 0x4000001aff027228 */ /* 0x000fd60000000000 */
.L_x_18427:
[----:B------:R-:W-:Y:S05]  /*67f00*/  BSYNC B0 ;  /* 0x0000000000007941 */ /* 0x000fea0003800000 */
.L_x_18425:
        /* <DEDUP_REMOVED lines=11> */
.L_x_18424:
        /* <DEDUP_REMOVED lines=53> */
.L_x_18417:
        /* <DEDUP_REMOVED lines=32> */
.L_x_18430:
[----:B------:R-:W-:Y:S05]  /*68510*/  BSYNC B4 ;  /* 0x0000000000047941 */ /* 0x000fea0003800000 */
.L_x_18429:
        /* <DEDUP_REMOVED lines=82> */
.L_x_18432:
[----:B------:R-:W-:Y:S02]  /*68a40*/  FSEL R6, RZ, 3.37028055040000000000e+12, P1 ;  /* 0x54442d18ff067808 */ /* 0x000fe40000800000 */
[----:B------:R-:W-:-:S07]  /*68a50*/  FSEL R7, RZ, 2.1426990032196044922, P1 ;  /* 0x400921fbff077808 */ /* 0x000fce0000800000 */
.L_x_18433:
[----:B------:R-:W-:Y:S05]  /*68a60*/  BSYNC B0 ;  /* 0x0000000000007941 */ /* 0x000fea0003800000 */
.L_x_18431:
[----:B------:R-:W-:Y:S01]  /*68a70*/  DADD R2, |R4|, |R2| ;  /* 0x0000000004027229 */ /* 0x000fe20000000602 */
[----:B------:R-:W-:-:S07]  /*68a80*/  LOP3.LUT R5, R7, 0x80000000, R5, 0xb8, !PT ;  /* 0x8000000007057812 */ /* 0x000fce00078eb805 */
[----:B------:R-:W-:-:S06]  /*68a90*/  DSETP.GTU.AND P0, PT, |R2|, +INF , PT ;  /* 0x7ff000000200742a */ /* 0x000fcc0003f0c200 */
[----:B------:R-:W-:Y:S02]  /*68aa0*/  FSEL R2, R2, R6, P0 ;  /* 0x0000000602027208 */ /* 0x000fe40000000000 */
[----:B------:R-:W-:Y:S01]  /*68ab0*/  FSEL R3, R3, R5, P0 ;  /* 0x0000000503037208 */ /* 0x000fe20000000000 */
[----:B------:R-:W-:Y:S06]  /*68ac0*/  BRA `(.L_x_18423) ;  /* 0x0000000400dc7947 */ /* 0x000fec0003800000 */
.L_x_18428:
        /* <DEDUP_REMOVED lines=28> */
.L_x_18435:
[----:B------:R-:W-:Y:S05]  /*68c90*/  BSYNC B4 ;  /* 0x0000000000047941 */ /* 0x000fea0003800000 */
.L_x_18434:
        /* <DEDUP_REMOVED lines=82> */
.L_x_18437:
[----:B------:R-:W-:Y:S02]  /*691c0*/  FSEL R6, RZ, 3.37028055040000000000e+12, P1 ;  /* 0x54442d18ff067808 */ /* 0x000fe40000800000 */
[----:B------:R-:W-:-:S07]  /*691d0*/  FSEL R7, RZ, 2.1426990032196044922, P1 ;  /* 0x400921fbff077808 */ /* 0x000fce0000800000 */
.L_x_18438:
[----:B------:R-:W-:Y:S05]  /*691e0*/  BSYNC B0 ;  /* 0x0000000000007941 */ /* 0x000fea0003800000 */
.L_x_18436:
[----:B------:R-:W-:Y:S01]  /*691f0*/  DADD R2, |R4|, |R2| ;  /* 0x0000000004027229 */ /* 0x000fe20000000602 */
[----:B------:R-:W-:-:S07]  /*69200*/  LOP3.LUT R5, R7, 0x80000000, R5, 0xb8, !PT ;  /* 0x8000000007057812 */ /* 0x000fce00078eb805 */
[----:B------:R-:W-:-:S06]  /*69210*/  DSETP.GTU.AND P0, PT, |R2|, +INF , PT ;  /* 0x7ff000000200742a */ /* 0x000fcc0003f0c200 */
[----:B------:R-:W-:Y:S02]  /*69220*/  FSEL R2, R2, R6, P0 ;  /* 0x0000000602027208 */ /* 0x000fe40000000000 */
[----:B------:R-:W-:-:S07]  /*69230*/  FSEL R3, R3, R5, P0 ;  /* 0x0000000503037208 */ /* 0x000fce0000000000 */
.L_x_18423:
[----:B------:R-:W-:Y:S05]  /*69240*/  BSYNC B3 ;  /* 0x0000000000037941 */ /* 0x000fea0003800000 */
.L_x_18416:
[----:B------:R-:W-:Y:S01]  /*69250*/  DADD R4, -RZ, -R30 ;  /* 0x00000000ff047229 */ /* 0x000fe2000000091e */
[----:B------:R-:W-:-:S09]  /*69260*/  ISETP.NE.AND P0, PT, R50, RZ, PT ;  /* 0x000000ff3200720c */ /* 0x000fd20003f05270 */
[----:B------:R-:W-:Y:S02]  /*69270*/  FSEL R64, R4, R30, !P0 ;  /* 0x0000001e04407208 */ /* 0x000fe40004000000 */
[----:B------:R-:W-:Y:S01]  /*69280*/  FSEL R65, R5, R31, !P0 ;  /* 0x0000001f05417208 */ /* 0x000fe20004000000 */
[----:B------:R-:W-:Y:S06]  /*69290*/  BRA `(.L_x_18439) ;  /* 0x0000003000287947 */ /* 0x000fec0003800000 */
.L_x_18351:
[----:B------:R-:W2:Y:S01]  /*692a0*/  LDL.64 R2, [R1+0x8] ;  /* 0x0000080001027983 */ /* 0x000ea20000100a00 */
[----:B------:R-:W-:Y:S01]  /*692b0*/  UMOV UR4, 0x54442d18 ;  /* 0x54442d1800047882 */ /* 0x000fe20000000000 */
[----:B------:R-:W-:Y:S01]  /*692c0*/  UMOV UR5, 0x3ff921fb ;  /* 0x3ff921fb00057882 */ /* 0x000fe20000000000 */
[----:B------:R-:W-:Y:S02]  /*692d0*/  DADD R64, -RZ, -R42 ;  /* 0x00000000ff407229 */ /* 0x000fe4000000092a */
[----:B--2---:R-:W-:-:S08]  /*692e0*/  DADD R2, R2, -R40 ;  /* 0x0000000002027229 */ /* 0x004fd00000000828 */
[----:B------:R-:W-:Y:S01]  /*692f0*/  DADD R2, R2, UR4 ;  /* 0x0000000402027e29 */ /* 0x000fe20008000000 */
[----:B------:R-:W-:Y:S10]  /*69300*/  BRA `(.L_x_18439) ;  /* 0x00000030000c7947 */ /* 0x000ff40003800000 */
.L_x_18350:
[----:B------:R-:W-:Y:S01]  /*69310*/  DADD R64, -RZ, -R42 ;  /* 0x00000000ff407229 */ /* 0x000fe2000000092a */
[----:B------:R-:W-:Y:S01]  /*69320*/  CS2R R2, SRZ ;  /* 0x0000000000027805 */ /* 0x000fe2000001ff00 */
[----:B------:R-:W-:Y:S09]  /*69330*/  BRA `(.L_x_18439) ;  /* 0x0000003000007947 */ /* 0x000ff20003800000 */
.L_x_18349:
        /* <DEDUP_REMOVED lines=108> */
.L_x_18444:
[----:B------:R-:W-:Y:S05]  /*69a00*/  BSYNC B0 ;  /* 0x0000000000007941 */ /* 0x000fea0003800000 */
.L_x_18443:
        /* <DEDUP_REMOVED lines=8> */
.L_x_18446:
[----:B------:R-:W-:Y:S05]  /*69a90*/  BSYNC B4 ;  /* 0x0000000000047941 */ /* 0x000fea0003800000 */
.L_x_18445:
        /* <DEDUP_REMOVED lines=82> */
.L_x_18448:
[----:B------:R-:W-:-:S04]  /*69fc0*/  ISETP.GE.AND P0, PT, R41, RZ, PT ;  /* 0x000000ff2900720c */ /* 0x000fc80003f06270 */
[----:B------:R-:W-:Y:S02]  /*69fd0*/  FSEL R6, RZ, 3.37028055040000000000e+12, P0 ;  /* 0x54442d18ff067808 */ /* 0x000fe40000000000 */
[----:B------:R-:W-:-:S07]  /*69fe0*/  FSEL R7, RZ, 2.1426990032196044922, P0 ;  /* 0x400921fbff077808 */ /* 0x000fce0000000000 */
.L_x_18449:
[----:B------:R-:W-:Y:S05]  /*69ff0*/  BSYNC B0 ;  /* 0x0000000000007941 */ /* 0x000fea0003800000 */
.L_x_18447:
[----:B------:R-:W-:Y:S01]  /*6a000*/  DADD R2, R2, R4 ;  /* 0x0000000002027229 */ /* 0x000fe20000000004 */
[----:B------:R-:W-:Y:S01]  /*6a010*/  LOP3.LUT R5, R7, 0x80000000, R43, 0xb8, !PT ;  /* 0x8000000007057812 */ /* 0x000fe200078eb82b */
[----:B------:R-:W-:-:S06]  /*6a020*/  DMUL R30, R30, 0.5 ;  /* 0x3fe000001e1e7828 */ /* 0x000fcc0000000000 */
[----:B------:R-:W-:-:S06]  /*6a030*/  DSETP.GTU.AND P0, PT, |R2|, +INF , PT ;  /* 0x7ff000000200742a */ /* 0x000fcc0003f0c200 */
[----:B------:R-:W-:Y:S02]  /*6a040*/  FSEL R2, R2, R6, P0 ;  /* 0x0000000602027208 */ /* 0x000fe40000000000 */
[----:B------:R-:W-:Y:S01]  /*6a050*/  FSEL R3, R3, R5, P0 ;  /* 0x0000000503037208 */ /* 0x000fe20000000000 */
[----:B------:R-:W-:Y:S06]  /*6a060*/  BRA `(.L_x_18450) ;  /* 0x0000002000387947 */ /* 0x000fec0003800000 */
.L_x_18442:
        /* <DEDUP_REMOVED lines=135> */
.L_x_18452:
[----:B------:R-:W-:Y:S05]  /*6a8e0*/  BSYNC B0 ;  /* 0x0000000000007941 */ /* 0x000fea0003800000 */
.L_x_18451:
        /* <DEDUP_REMOVED lines=8> */
.L_x_18454:
[----:B------:R-:W-:Y:S05]  /*6a970*/  BSYNC B4 ;  /* 0x0000000000047941 */ /* 0x000fea0003800000 */
.L_x_18453:
        /* <DEDUP_REMOVED lines=82> */
.L_x_18456:
[----:B------:R-:W-:-:S04]  /*6aea0*/  ISETP.GE.AND P0, PT, R41, RZ, PT ;  /* 0x000000ff2900720c */ /* 0x000fc80003f06270 */
[----:B------:R-:W-:Y:S02]  /*6aeb0*/  FSEL R6, RZ, 3.37028055040000000000e+12, P0 ;  /* 0x54442d18ff067808 */ /* 0x000fe40000000000 */
[----:B------:R-:W-:-:S07]  /*6aec0*/  FSEL R7, RZ, 2.1426990032196044922, P0 ;  /* 0x400921fbff077808 */ /* 0x000fce0000000000 */
.L_x_18457:
[----:B------:R-:W-:Y:S05]  /*6aed0*/  BSYNC B0 ;  /* 0x0000000000007941 */ /* 0x000fea0003800000 */
.L_x_18455:
[----:B------:R-:W-:Y:S01]  /*6aee0*/  DADD R2, R2, R4 ;  /* 0x0000000002027229 */ /* 0x000fe20000000004 */
[----:B------:R-:W-:-:S07]  /*6aef0*/  LOP3.LUT R5, R7, 0x80000000, R43, 0xb8, !PT ;  /* 0x8000000007057812 */ /* 0x000fce00078eb82b */
[----:B------:R-:W-:-:S06]  /*6af00*/  DSETP.GTU.AND P0, PT, |R2|, +INF , PT ;  /* 0x7ff000000200742a */ /* 0x000fcc0003f0c200 */
[----:B------:R-:W-:Y:S02]  /*6af10*/  FSEL R2, R2, R6, P0 ;  /* 0x0000000602027208 */ /* 0x000fe40000000000 */
[----:B------:R-:W-:Y:S01]  /*6af20*/  FSEL R3, R3, R5, P0 ;  /* 0x0000000503037208 */ /* 0x000fe20000000000 */
[----:B------:R-:W-:Y:S06]  /*6af30*/  BRA `(.L_x_18450) ;  /* 0x0000001000847947 */ /* 0x000fec0003800000 */
.L_x_18441:
        /* <DEDUP_REMOVED lines=23> */
.L_x_18459:
[----:B------:R-:W-:Y:S05]  /*6b0b0*/  BSYNC B4 ;  /* 0x0000000000047941 */ /* 0x000fea0003800000 */
.L_x_18458:
        /* <DEDUP_REMOVED lines=26> */
.L_x_18461:
[----:B------:R-:W-:Y:S05]  /*6b260*/  BSYNC B4 ;  /* 0x0000000000047941 */ /* 0x000fea0003800000 */
.L_x_18460:
        /* <DEDUP_REMOVED lines=136> */
.L_x_18463:
[----:B------:R-:W-:Y:S05]  /*6baf0*/  BSYNC B0 ;  /* 0x0000000000007941 */ /* 0x000fea0003800000 */
.L_x_18462:
        /* <DEDUP_REMOVED lines=8> */
.L_x_18465:
[----:B------:R-:W-:Y:S05]  /*6bb80*/  BSYNC B4 ;  /* 0x0000000000047941 */ /* 0x000fea0003800000 */
.L_x_18464:
        /* <DEDUP_REMOVED lines=82> */
.L_x_18467:
[----:B------:R-:W-:-:S04]  /*6c0b0*/  ISETP.GE.AND P0, PT, R41, RZ, PT ;  /* 0x000000ff2900720c */ /* 0x000fc80003f06270 */
[----:B------:R-:W-:Y:S02]  /*6c0c0*/  FSEL R6, RZ, 3.37028055040000000000e+12, P0 ;  /* 0x54442d18ff067808 */ /* 0x000fe40000000000 */
[----:B------:R-:W-:-:S07]  /*6c0d0*/  FSEL R7, RZ, 2.1426990032196044922, P0 ;  /* 0x400921fbff077808 */ /* 0x000fce0000000000 */
.L_x_18468:
[----:B------:R-:W-:Y:S05]  /*6c0e0*/  BSYNC B0 ;  /* 0x0000000000007941 */ /* 0x000fea0003800000 */
.L_x_18466:
[----:B------:R-:W-:Y:S01]  /*6c0f0*/  DADD R2, R2, R4 ;  /* 0x0000000002027229 */ /* 0x000fe20000000004 */
[----:B------:R-:W-:Y:S01]  /*6c100*/  LOP3.LUT R5, R7, 0x80000000, R43, 0xb8, !PT ;  /* 0x8000000007057812 */ /* 0x000fe200078eb82b */
[----:B------:R-:W-:-:S06]  /*6c110*/  DADD R30, R30, 1 ;  /* 0x3ff000001e1e7429 */ /* 0x000fcc0000000000 */
[----:B------:R-:W-:-:S06]  /*6c120*/  DSETP.GTU.AND P0, PT, |R2|, +INF , PT ;  /* 0x7ff000000200742a */ /* 0x000fcc0003f0c200 */
[----:B------:R-:W-:Y:S02]  /*6c130*/  FSEL R2, R2, R6, P0 ;  /* 0x0000000602027208 */ /* 0x000fe40000000000 */
[----:B------:R-:W-:-:S07]  /*6c140*/  FSEL R3, R3, R5, P0 ;  /* 0x0000000503037208 */ /* 0x000fce0000000000 */
.L_x_18450:
[----:B------:R-:W-:Y:S05]  /*6c150*/  BSYNC B3 ;  /* 0x0000000000037941 */ /* 0x000fea0003800000 */
.L_x_18440:
        /* <DEDUP_REMOVED lines=9> */
.L_x_18348:
        /* <DEDUP_REMOVED lines=21> */
.L_x_18439:
[----:B------:R-:W-:Y:S05]  /*6c340*/  BSYNC B1 ;  /* 0x0000000000017941 */ /* 0x000fea0003800000 */
.L_x_18347:
        /* <DEDUP_REMOVED lines=10> */
.L_x_18469:
[----:B------:R-:W-:Y:S01]  /*6c3f0*/  DSETP.GTU.AND P0, PT, |R64|, +INF , PT ;  /* 0x7ff000004000742a */ /* 0x000fe20003f0c200 */
[----:B------:R-:W-:Y:S02]  /*6c400*/  IMAD.MOV.U32 R66, RZ, RZ, R2 ;  /* 0x000000ffff427224 */ /* 0x000fe400078e0002 */
[----:B------:R-:W-:-:S11]  /*6c410*/  IMAD.MOV.U32 R67, RZ, RZ, R3 ;  /* 0x000000ffff437224 */ /* 0x000fd600078e0003 */
[----:B------:R-:W-:-:S11]  /*6c420*/  @!P0 DADD R64, -RZ, |R64| ;  /* 0x00000000ff408229 */ /* 0x000fd60000000540 */
.L_x_18346:
[----:B------:R-:W-:Y:S05]  /*6c430*/  BSYNC B2 ;  /* 0x0000000000027941 */ /* 0x000fea0003800000 */
.L_x_18345:
        /* <DEDUP_REMOVED lines=155> */
.L_x_18480:
[----:B------:R-:W-:Y:S05]  /*6cdf0*/  BSYNC B4 ;  /* 0x0000000000047941 */ /* 0x000fea0003800000 */
.L_x_18479:
        /* <DEDUP_REMOVED lines=81> */
.L_x_18478:
        /* <DEDUP_REMOVED lines=34> */
.L_x_18488:
[----:B------:R-:W-:Y:S05]  /*6d530*/  BSYNC B5 ;  /* 0x0000000000057941 */ /* 0x000fea0003800000 */
.L_x_18487:
[----:B------:R-:W-:Y:S02]  /*6d540*/  IMAD.MOV.U32 R26, RZ, RZ, R16 ;  /* 0x000000ffff1a7224 */ /* 0x000fe400078e0010 */
[----:B------:R-:W-:Y:S01]  /*6d550*/  IMAD.MOV.U32 R27, RZ, RZ, R17 ;  /* 0x000000ffff1b7224 */ /* 0x000fe200078e0011 */
[----:B------:R-:W-:Y:S06]  /*6d560*/  BRA `(.L_x_18486) ;  /* 0x0000000000047947 */ /* 0x000fec0003800000 */
.L_x_18485:
[----:B------:R-:W-:-:S11]  /*6d570*/  DADD R26, -R32, R36 ;  /* 0x00000000201a7229 */ /* 0x000fd60000000124 */
.L_x_18486:
[----:B------:R-:W-:Y:S05]  /*6d580*/  BSYNC B4 ;  /* 0x0000000000047941 */ /* 0x000fea0003800000 */
.L_x_18484:
        /* <DEDUP_REMOVED lines=29> */
.L_x_18493:
[----:B------:R-:W-:Y:S05]  /*6d760*/  BSYNC B5 ;  /* 0x0000000000057941 */ /* 0x000fea0003800000 */
.L_x_18492:
[----:B------:R-:W-:Y:S05]  /*6d770*/  BRA `(.L_x_18491) ;  /* 0x0000000000047947 */ /* 0x000fea0003800000 */
.L_x_18490:
[----:B------:R-:W-:-:S11]  /*6d780*/  DADD R16, R38, -R10 ;  /* 0x0000000026107229 */ /* 0x000fd6000000080a */
.L_x_18491:
[----:B------:R-:W-:Y:S05]  /*6d790*/  BSYNC B4 ;  /* 0x0000000000047941 */ /* 0x000fea0003800000 */
.L_x_18489:
        /* <DEDUP_REMOVED lines=24> */
[----:B------:R-:W-:Y:S05]  /*6d920*/  CALL.REL.NOINC `($__internal_32_$__cuda_sm20_dsqrt_rn_f64_mediumpath_v1) ;  /* 0x0000023400347944 */ /* 0x000fea0003c00000 */
[----:B------:R-:W-:Y:S02]  /*6d930*/  IMAD.MOV.U32 R16, RZ, RZ, R0 ;  /* 0x000000ffff107224 */ /* 0x000fe400078e0000 */
[----:B------:R-:W-:-:S07]  /*6d940*/  IMAD.MOV.U32 R17, RZ, RZ, R7 ;  /* 0x000000ffff117224 */ /* 0x000fce00078e0007 */
.L_x_18495:
[----:B------:R-:W-:Y:S05]  /*6d950*/  BSYNC B4 ;  /* 0x0000000000047941 */ /* 0x000fea0003800000 */
.L_x_18494:
        /* <DEDUP_REMOVED lines=85> */
.L_x_18496:
        /* <DEDUP_REMOVED lines=20> */
.L_x_18498:
[----:B------:R-:W-:Y:S05]  /*6dff0*/  BSYNC B4 ;  /* 0x0000000000047941 */ /* 0x000fea0003800000 */
.L_x_18497:
        /* <DEDUP_REMOVED lines=30> */
.L_x_18483:
        /* <DEDUP_REMOVED lines=24> */
.L_x_18501:
[----:B------:R-:W-:Y:S05]  /*6e360*/  BSYNC B4 ;  /* 0x0000000000047941 */ /* 0x000fea0003800000 */
.L_x_18500:
        /* <DEDUP_REMOVED lines=25> */
.L_x_18504:
[----:B------:R-:W-:Y:S05]  /*6e500*/  BSYNC B4 ;  /* 0x0000000000047941 */ /* 0x000fea0003800000 */
.L_x_18503:
        /* <DEDUP_REMOVED lines=30> */
.L_x_18502:
        /* <DEDUP_REMOVED lines=75> */
.L_x_18505:
[----:B------:R-:W-:Y:S01]  /*6eba0*/  IMAD.MOV.U32 R6, RZ, RZ, 0x0 ;  /* 0x00000000ff067424 */ /* 0x000fe200078e00ff */
[----:B------:R-:W-:Y:S01]  /*6ebb0*/  FSETP.NEU.FTZ.AND P0, PT, R9, RZ, PT ;  /* 0x000000ff0900720b */ /* 0x000fe20003f1d000 */
[----:B------:R-:W-:-:S06]  /*6ebc0*/  IMAD.MOV.U32 R7, RZ, RZ, 0x7ff00000 ;  /* 0x7ff00000ff077424 */ /* 0x000fcc00078e00ff */
[----:B------:R-:W-:-:S10]  /*6ebd0*/  DFMA R6, R8, R6, +INF ;  /* 0x7ff000000806742b */ /* 0x000fd40000000006 */
[----:B------:R-:W-:Y:S02]  /*6ebe0*/  FSEL R30, R6, RZ, P0 ;  /* 0x000000ff061e7208 */ /* 0x000fe40000000000 */
[----:B------:R-:W-:Y:S01]  /*6ebf0*/  FSEL R31, R7, -QNAN , P0 ;  /* 0xfff00000071f7808 */ /* 0x000fe20000000000 */
[----:B------:R-:W-:Y:S06]  /*6ec00*/  BRA `(.L_x_18481) ;  /* 0x0000000400287947 */ /* 0x000fec0003800000 */
.L_x_18499:
        /* <DEDUP_REMOVED lines=25> */
.L_x_18507:
[----:B------:R-:W-:Y:S05]  /*6eda0*/  BSYNC B4 ;  /* 0x0000000000047941 */ /* 0x000fea0003800000 */
.L_x_18506:
        /* <DEDUP_REMOVED lines=21> */
.L_x_18509:
[----:B------:R-:W-:Y:S05]  /*6ef00*/  BSYNC B4 ;  /* 0x0000000000047941 */ /* 0x000fea0003800000 */
.L_x_18508:
[----:B------:R-:W-:Y:S02]  /*6ef10*/  IMAD.MOV.U32 R30, RZ, RZ, R16 ;  /* 0x000000ffff1e7224 */ /* 0x000fe400078e0010 */
[----:B------:R-:W-:Y:S01]  /*6ef20*/  IMAD.MOV.U32 R31, RZ, RZ, R17 ;  /* 0x000000ffff1f7224 */ /* 0x000fe200078e0011 */
[----:B------:R-:W-:Y:S06]  /*6ef30*/  BRA `(.L_x_18481) ;  /* 0x00000000005c7947 */ /* 0x000fec0003800000 */
.L_x_18482:
        /* <DEDUP_REMOVED lines=22> */
.L_x_18510:
[----:B------:R-:W-:Y:S05]  /*6f0a0*/  BSYNC B4 ;  /* 0x0000000000047941 */ /* 0x000fea0003800000 */
.L_x_18481:
[----:B------:R-:W-:Y:S05]  /*6f0b0*/  BSYNC B3 ;  /* 0x0000000000037941 */ /* 0x000fea0003800000 */
.L_x_18477:
        /* <DEDUP_REMOVED lines=26> */
.L_x_18514:
[----:B------:R-:W-:Y:S05]  /*6f260*/  BSYNC B4 ;  /* 0x0000000000047941 */ /* 0x000fea0003800000 */
.L_x_18513:
        /* <DEDUP_REMOVED lines=39> */
.L_x_18522:
[----:B------:R-:W-:Y:S05]  /*6f4e0*/  BSYNC B5 ;  /* 0x0000000000057941 */ /* 0x000fea0003800000 */
.L_x_18521:
[----:B------:R-:W-:Y:S01]  /*6f4f0*/  MOV R40, R16 ;  /* 0x0000001000287202 */ /* 0x000fe20000000f00 */
[----:B------:R-:W-:Y:S01]  /*6f500*/  IMAD.MOV.U32 R41, RZ, RZ, R17 ;  /* 0x000000ffff297224 */ /* 0x000fe200078e0011 */
[----:B------:R-:W-:Y:S06]  /*6f510*/  BRA `(.L_x_18520) ;  /* 0x0000000000047947 */ /* 0x000fec0003800000 */
.L_x_18519:
[----:B------:R-:W-:-:S11]  /*6f520*/  DADD R40, -R32, R36 ;  /* 0x0000000020287229 */ /* 0x000fd60000000124 */
.L_x_18520:
[----:B------:R-:W-:Y:S05]  /*6f530*/  BSYNC B4 ;  /* 0x0000000000047941 */ /* 0x000fea0003800000 */
.L_x_18518:
        /* <DEDUP_REMOVED lines=26> */
.L_x_18527:
[----:B------:R-:W-:Y:S05]  /*6f6e0*/  BSYNC B5 ;  /* 0x0000000000057941 */ /* 0x000fea0003800000 */
.L_x_18526:
[----:B------:R-:W-:Y:S02]  /*6f6f0*/  IMAD.MOV.U32 R4, RZ, RZ, R16 ;  /* 0x000000ffff047224 */ /* 0x000fe400078e0010 */
[----:B------:R-:W-:Y:S01]  /*6f700*/  IMAD.MOV.U32 R5, RZ, RZ, R17 ;  /* 0x000000ffff057224 */ /* 0x000fe200078e0011 */
[----:B------:R-:W-:Y:S06]  /*6f710*/  BRA `(.L_x_18525) ;  /* 0x0000000000047947 */ /* 0x000fec0003800000 */
.L_x_18524:
[----:B------:R-:W-:-:S11]  /*6f720*/  DADD R4, -R34, R38 ;  /* 0x0000000022047229 */ /* 0x000fd60000000126 */
.L_x_18525:
[----:B------:R-:W-:Y:S05]  /*6f730*/  BSYNC B4 ;  /* 0x0000000000047941 */ /* 0x000fea0003800000 */
.L_x_18523:
        /* <DEDUP_REMOVED lines=29> */
.L_x_18529:
[----:B------:R-:W-:Y:S05]  /*6f910*/  BSYNC B4 ;  /* 0x0000000000047941 */ /* 0x000fea0003800000 */
.L_x_18528:
[----:B------:R-:W-:Y:S01]  /*6f920*/  PLOP3.LUT P0, PT, PT, PT, PT, 0x80, 0x0 ;  /* 0x000000000000781c */ /* 0x000fe20003f0f070 */
[----:B------:R-:W-:-:S12]  /*6f930*/  BRA `(.L_x_18515) ;  /* 0x0000000800587947 */ /* 0x000fd80003800000 */
.L_x_18517:
        /* <DEDUP_REMOVED lines=29> */
.L_x_18532:
[----:B------:R-:W-:Y:S05]  /*6fb10*/  BSYNC B4 ;  /* 0x0000000000047941 */ /* 0x000fea0003800000 */
.L_x_18531:
[----:B------:R-:W-:Y:S01]  /*6fb20*/  PLOP3.LUT P0, PT, PT, PT, PT, 0x80, 0x0 ;  /* 0x000000000000781c */ /* 0x000fe20003f0f070 */
[----:B------:R-:W-:-:S12]  /*6fb30*/  BRA `(.L_x_18515) ;  /* 0x0000000400d87947 */ /* 0x000fd80003800000 */
.L_x_18530:
        /* <DEDUP_REMOVED lines=29> */
.L_x_18534:
[----:B------:R-:W-:Y:S05]  /*6fd10*/  BSYNC B4 ;  /* 0x0000000000047941 */ /* 0x000fea0003800000 */
.L_x_18533:
        /* <DEDUP_REMOVED lines=21> */
.L_x_18536:
[----:B------:R-:W-:Y:S05]  /*6fe70*/  BSYNC B4 ;  /* 0x0000000000047941 */ /* 0x000fea0003800000 */
.L_x_18535:
[----:B------:R-:W-:Y:S01]  /*6fe80*/  DMUL R2, R2, 8.11296384146066816958e+31 ;  /* 0x4690000002027828 */ /* 0x000fe20000000000 */
[----:B------:R-:W-:Y:S01]  /*6fe90*/  PLOP3.LUT P0, PT, PT, PT, PT, 0x80, 0x0 ;  /* 0x000000000000781c */ /* 0x000fe20003f0f070 */
[----:B------:R-:W-:Y:S02]  /*6fea0*/  IMAD.MOV.U32 R4, RZ, RZ, R16 ;  /* 0x000000ffff047224 */ /* 0x000fe400078e0010 */
[----:B------:R-:W-:Y:S01]  /*6feb0*/  IMAD.MOV.U32 R5, RZ, RZ, R17 ;  /* 0x000000ffff057224 */ /* 0x000fe200078e0011 */
[----:B------:R-:W-:Y:S09]  /*6fec0*/  BRA `(.L_x_18515) ;  /* 0x0000000000f47947 */ /* 0x000ff20003800000 */
.L_x_18516:
        /* <DEDUP_REMOVED lines=24> */
.L_x_18538:
[----:B------:R-:W-:Y:S05]  /*70050*/  BSYNC B4 ;  /* 0x0000000000047941 */ /* 0x000fea0003800000 */
.L_x_18537:
        /* <DEDUP_REMOVED lines=29> */
.L_x_18540:
[----:B------:R-:W-:Y:S05]  /*70230*/  BSYNC B4 ;  /* 0x0000000000047941 */ /* 0x000fea0003800000 */
.L_x_18539:
[----:B------:R-:W-:Y:S01]  /*70240*/  DMUL R4, R4, R16 ;  /* 0x0000001004047228 */ /* 0x000fe20000000000 */
[----:B------:R-:W-:Y:S01]  /*70250*/  PLOP3.LUT P0, PT, PT, PT, PT, 0x80, 0x0 ;  /* 0x000000000000781c */ /* 0x000fe20003f0f070 */
[----:B------:R-:W-:-:S12]  /*70260*/  BRA `(.L_x_18515) ;  /* 0x00000000000c7947 */ /* 0x000fd80003800000 */
.L_x_18512:
[----:B------:R-:W-:Y:S01]  /*70270*/  DMUL R4, R28, 9.00719925474099200000e+15 ;  /* 0x434000001c047828 */ /* 0x000fe20000000000 */
[----:B------:R-:W-:Y:S01]  /*70280*/  PLOP3.LUT P0, PT, PT, PT, PT, 0x80, 0x0 ;  /* 0x000000000000781c */ /* 0x000fe20003f0f070 */
[----:B------:R-:W-:-:S12]  /*70290*/  DMUL R2, R2, 9.00719925474099200000e+15 ;  /* 0x4340000002027828 */ /* 0x000fd80000000000 */
.L_x_18515:
[----:B------:R-:W-:Y:S05]  /*702a0*/  BSYNC B3 ;  /* 0x0000000000037941 */ /* 0x000fea0003800000 */
.L_x_18511:
        /* <DEDUP_REMOVED lines=67> */
.L_x_18546:
[----:B------:R-:W-:-:S11]  /*706e0*/  DMUL R2, RZ, |R26| ;  /* 0x4000001aff027228 */ /* 0x000fd60000000000 */
.L_x_18547:
[----:B------:R-:W-:Y:S05]  /*706f0*/  BSYNC B0 ;  /* 0x0000000000007941 */ /* 0x000fea0003800000 */
.L_x_18545:
        /* <DEDUP_REMOVED lines=11> */
.L_x_18544:
        /* <DEDUP_REMOVED lines=53> */
.L_x_18543:
        /* <DEDUP_REMOVED lines=62> */
.L_x_18551:
[----:B------:R-:W-:-:S11]  /*70ee0*/  DMUL R2, RZ, |R26| ;  /* 0x4000001aff027228 */ /* 0x000fd60000000000 */
.L_x_18552:
[----:B------:R-:W-:Y:S05]  /*70ef0*/  BSYNC B0 ;  /* 0x0000000000007941 */ /* 0x000fea0003800000 */
.L_x_18550:
        /* <DEDUP_REMOVED lines=11> */
.L_x_18549:
        /* <DEDUP_REMOVED lines=53> */
.L_x_18542:
        /* <DEDUP_REMOVED lines=32> */
.L_x_18555:
[----:B------:R-:W-:Y:S05]  /*71500*/  BSYNC B4 ;  /* 0x0000000000047941 */ /* 0x000fea0003800000 */
.L_x_18554:
        /* <DEDUP_REMOVED lines=82> */
.L_x_18557:
[----:B------:R-:W-:Y:S02]  /*71a30*/  FSEL R6, RZ, 3.37028055040000000000e+12, P1 ;  /* 0x54442d18ff067808 */ /* 0x000fe40000800000 */
[----:B------:R-:W-:-:S07]  /*71a40*/  FSEL R7, RZ, 2.1426990032196044922, P1 ;  /* 0x400921fbff077808 */ /* 0x000fce0000800000 */
.L_x_18558:
[----:B------:R-:W-:Y:S05]  /*71a50*/  BSYNC B0 ;  /* 0x0000000000007941 */ /* 0x000fea0003800000 */
.L_x_18556:
[----:B------:R-:W-:Y:S01]  /*71a60*/  DADD R2, |R4|, |R2| ;  /* 0x0000000004027229 */ /* 0x000fe20000000602 */
[----:B------:R-:W-:-:S07]  /*71a70*/  LOP3.LUT R5, R7, 0x80000000, R5, 0xb8, !PT ;  /* 0x8000000007057812 */ /* 0x000fce00078eb805 */
[----:B------:R-:W-:-:S06]  /*71a80*/  DSETP.GTU.AND P0, PT, |R2|, +INF , PT ;  /* 0x7ff000000200742a */ /* 0x000fcc0003f0c200 */
[----:B------:R-:W-:Y:S02]  /*71a90*/  FSEL R2, R2, R6, P0 ;  /* 0x0000000602027208 */ /* 0x000fe40000000000 */
[----:B------:R-:W-:Y:S01]  /*71aa0*/  FSEL R3, R3, R5, P0 ;  /* 0x0000000503037208 */ /* 0x000fe20000000000 */
[----:B------:R-:W-:Y:S06]  /*71ab0*/  BRA `(.L_x_18548) ;  /* 0x0000000400dc7947 */ /* 0x000fec0003800000 */
.L_x_18553:
        /* <DEDUP_REMOVED lines=28> */
.L_x_18560:
[----:B------:R-:W-:Y:S05]  /*71c80*/  BSYNC B4 ;  /* 0x0000000000047941 */ /* 0x000fea0003800000 */
.L_x_18559:
        /* <DEDUP_REMOVED lines=82> */
.L_x_18562:
[----:B------:R-:W-:Y:S02]  /*721b0*/  FSEL R6, RZ, 3.37028055040000000000e+12, P1 ;  /* 0x54442d18ff067808 */ /* 0x000fe40000800000 */
[----:B------:R-:W-:-:S07]  /*721c0*/  FSEL R7, RZ, 2.1426990032196044922, P1 ;  /* 0x400921fbff077808 */ /* 0x000fce0000800000 */
.L_x_18563:
[----:B------:R-:W-:Y:S05]  /*721d0*/  BSYNC B0 ;  /* 0x0000000000007941 */ /* 0x000fea0003800000 */
.L_x_18561:
[----:B------:R-:W-:Y:S01]  /*721e0*/  DADD R2, |R4|, |R2| ;  /* 0x0000000004027229 */ /* 0x000fe20000000602 */
[----:B------:R-:W-:-:S07]  /*721f0*/  LOP3.LUT R5, R7, 0x80000000, R5, 0xb8, !PT ;  /* 0x8000000007057812 */ /* 0x000fce00078eb805 */
[----:B------:R-:W-:-:S06]  /*72200*/  DSETP.GTU.AND P0, PT, |R2|, +INF , PT ;  /* 0x7ff000000200742a */ /* 0x000fcc0003f0c200 */
[----:B------:R-:W-:Y:S02]  /*72210*/  FSEL R2, R2, R6, P0 ;  /* 0x0000000602027208 */ /* 0x000fe40000000000 */
[----:B------:R-:W-:-:S07]  /*72220*/  FSEL R3, R3, R5, P0 ;  /* 0x0000000503037208 */ /* 0x000fce0000000000 */
.L_x_18548:
[----:B------:R-:W-:Y:S05]  /*72230*/  BSYNC B3 ;  /* 0x0000000000037941 */ /* 0x000fea0003800000 */
.L_x_18541:
[----:B------:R-:W-:Y:S01]  /*72240*/  DADD R4, -RZ, -R30 ;  /* 0x00000000ff047229 */ /* 0x000fe2000000091e */
[----:B------:R-:W-:-:S09]  /*72250*/  ISETP.NE.AND P0, PT, R48, RZ, PT ;  /* 0x000000ff3000720c */ /* 0x000fd20003f05270 */
[----:B------:R-:W-:Y:S02]  /*72260*/  FSEL R48, R4, R30, !P0 ;  /* 0x0000001e04307208 */ /* 0x000fe40004000000 */
[----:B------:R-:W-:Y:S01]  /*72270*/  FSEL R49, R5, R31, !P0 ;  /* 0x0000001f05317208 */ /* 0x000fe20004000000 */
[----:B------:R-:W-:Y:S06]  /*72280*/  BRA `(.L_x_18564) ;  /* 0x0000003000287947 */ /* 0x000fec0003800000 */
.L_x_18476:
[----:B------:R-:W2:Y:S01]  /*72290*/  LDL.64 R2, [R1+0x8] ;  /* 0x0000080001027983 */ /* 0x000ea20000100a00 */
[----:B------:R-:W-:Y:S01]  /*722a0*/  UMOV UR4, 0x54442d18 ;  /* 0x54442d1800047882 */ /* 0x000fe20000000000 */
[----:B------:R-:W-:Y:S01]  /*722b0*/  UMOV UR5, 0x3ff921fb ;  /* 0x3ff921fb00057882 */ /* 0x000fe20000000000 */
[----:B------:R-:W-:Y:S02]  /*722c0*/  DADD R48, -RZ, -R46 ;  /* 0x00000000ff307229 */ /* 0x000fe4000000092e */
[----:B--2---:R-:W-:-:S08]  /*722d0*/  DADD R2, R2, -R44 ;  /* 0x0000000002027229 */ /* 0x004fd0000000082c */
[----:B------:R-:W-:Y:S01]  /*722e0*/  DADD R2, R2, UR4 ;  /* 0x0000000402027e29 */ /* 0x000fe20008000000 */
[----:B------:R-:W-:Y:S10]  /*722f0*/  BRA `(.L_x_18564) ;  /* 0x00000030000c7947 */ /* 0x000ff40003800000 */
.L_x_18475:
[----:B------:R-:W-:Y:S01]  /*72300*/  DADD R48, -RZ, -R46 ;  /* 0x00000000ff307229 */ /* 0x000fe2000000092e */
[----:B------:R-:W-:Y:S01]  /*72310*/  CS2R R2, SRZ ;  /* 0x0000000000027805 */ /* 0x000fe2000001ff00 */
[----:B------:R-:W-:Y:S09]  /*72320*/  BRA `(.L_x_18564) ;  /* 0x0000003000007947 */ /* 0x000ff20003800000 */
.L_x_18474:
        /* <DEDUP_REMOVED lines=108> */
.L_x_18569:
[----:B------:R-:W-:Y:S05]  /*729f0*/  BSYNC B0 ;  /* 0x0000000000007941 */ /* 0x000fea0003800000 */
.L_x_18568:
        /* <DEDUP_REMOVED lines=8> */
.L_x_18571:
[----:B------:R-:W-:Y:S05]  /*72a80*/  BSYNC B4 ;  /* 0x0000000000047941 */ /* 0x000fea0003800000 */
.L_x_18570:
        /* <DEDUP_REMOVED lines=82> */
.L_x_18573:
[----:B------:R-:W-:-:S04]  /*72fb0*/  ISETP.GE.AND P0, PT, R45, RZ, PT ;  /* 0x000000ff2d00720c */ /* 0x000fc80003f06270 */
[----:B------:R-:W-:Y:S02]  /*72fc0*/  FSEL R6, RZ, 3.37028055040000000000e+12, P0 ;  /* 0x54442d18ff067808 */ /* 0x000fe40000000000 */
[----:B------:R-:W-:-:S07]  /*72fd0*/  FSEL R7, RZ, 2.1426990032196044922, P0 ;  /* 0x400921fbff077808 */ /* 0x000fce0000000000 */
.L_x_18574:
[----:B------:R-:W-:Y:S05]  /*72fe0*/  BSYNC B0 ;  /* 0x0000000000007941 */ /* 0x000fea0003800000 */
.L_x_18572:
[----:B------:R-:W-:Y:S01]  /*72ff0*/  DADD R2, R2, R4 ;  /* 0x0000000002027229 */ /* 0x000fe20000000004 */
[----:B------:R-:W-:Y:S01]  /*73000*/  LOP3.LUT R5, R7, 0x80000000, R47, 0xb8, !PT ;  /* 0x8000000007057812 */ /* 0x000fe200078eb82f */
[----:B------:R-:W-:-:S06]  /*73010*/  DMUL R30, R30, 0.5 ;  /* 0x3fe000001e1e7828 */ /* 0x000fcc0000000000 */
[----:B------:R-:W-:-:S06]  /*73020*/  DSETP.GTU.AND P0, PT, |R2|, +INF , PT ;  /* 0x7ff000000200742a */ /* 0x000fcc0003f0c200 */
[----:B------:R-:W-:Y:S02]  /*73030*/  FSEL R2, R2, R6, P0 ;  /* 0x0000000602027208 */ /* 0x000fe40000000000 */
[----:B------:R-:W-:Y:S01]  /*73040*/  FSEL R3, R3, R5, P0 ;  /* 0x0000000503037208 */ /* 0x000fe20000000000 */
[----:B------:R-:W-:Y:S06]  /*73050*/  BRA `(.L_x_18575) ;  /* 0x0000002000387947 */ /* 0x000fec0003800000 */
.L_x_18567:
        /* <DEDUP_REMOVED lines=135> */
.L_x_18577:
[----:B------:R-:W-:Y:S05]  /*738d0*/  BSYNC B0 ;  /* 0x0000000000007941 */ /* 0x000fea0003800000 */
.L_x_18576:
        /* <DEDUP_REMOVED lines=8> */
.L_x_18579:
[----:B------:R-:W-:Y:S05]  /*73960*/  BSYNC B4 ;  /* 0x0000000000047941 */ /* 0x000fea0003800000 */
.L_x_18578:
        /* <DEDUP_REMOVED lines=82> */
.L_x_18581:
[----:B------:R-:W-:-:S04]  /*73e90*/  ISETP.GE.AND P0, PT, R45, RZ, PT ;  /* 0x000000ff2d00720c */ /* 0x000fc80003f06270 */
[----:B------:R-:W-:Y:S02]  /*73ea0*/  FSEL R6, RZ, 3.37028055040000000000e+12, P0 ;  /* 0x54442d18ff067808 */ /* 0x000fe40000000000 */
[----:B------:R-:W-:-:S07]  /*73eb0*/  FSEL R7, RZ, 2.1426990032196044922, P0 ;  /* 0x400921fbff077808 */ /* 0x000fce0000000000 */
.L_x_18582:
[----:B------:R-:W-:Y:S05]  /*73ec0*/  BSYNC B0 ;  /* 0x0000000000007941 */ /* 0x000fea0003800000 */
.L_x_18580:
[----:B------:R-:W-:Y:S01]  /*73ed0*/  DADD R2, R2, R4 ;  /* 0x0000000002027229 */ /* 0x000fe20000000004 */
[----:B------:R-:W-:-:S07]  /*73ee0*/  LOP3.LUT R5, R7, 0x80000000, R47, 0xb8, !PT ;  /* 0x8000000007057812 */ /* 0x000fce00078eb82f */
[----:B------:R-:W-:-:S06]  /*73ef0*/  DSETP.GTU.AND P0, PT, |R2|, +INF , PT ;  /* 0x7ff000000200742a */ /* 0x000fcc0003f0c200 */
[----:B------:R-:W-:Y:S02]  /*73f00*/  FSEL R2, R2, R6, P0 ;  /* 0x0000000602027208 */ /* 0x000fe40000000000 */
[----:B------:R-:W-:Y:S01]  /*73f10*/  FSEL R3, R3, R5, P0 ;  /* 0x0000000503037208 */ /* 0x000fe20000000000 */
[----:B------:R-:W-:Y:S06]  /*73f20*/  BRA `(.L_x_18575) ;  /* 0x0000001000847947 */ /* 0x000fec0003800000 */
.L_x_18566:
        /* <DEDUP_REMOVED lines=23> */
.L_x_18584:
[----:B------:R-:W-:Y:S05]  /*740a0*/  BSYNC B4 ;  /* 0x0000000000047941 */ /* 0x000fea0003800000 */
.L_x_18583:
        /* <DEDUP_REMOVED lines=26> */
.L_x_18586:
[----:B------:R-:W-:Y:S05]  /*74250*/  BSYNC B4 ;  /* 0x0000000000047941 */ /* 0x000fea0003800000 */
.L_x_18585:
        /* <DEDUP_REMOVED lines=136> */
.L_x_18588:
[----:B------:R-:W-:Y:S05]  /*74ae0*/  BSYNC B0 ;  /* 0x0000000000007941 */ /* 0x000fea0003800000 */
.L_x_18587:
        /* <DEDUP_REMOVED lines=8> */
.L_x_18590:
[----:B------:R-:W-:Y:S05]  /*74b70*/  BSYNC B4 ;  /* 0x0000000000047941 */ /* 0x000fea0003800000 */
.L_x_18589:
        /* <DEDUP_REMOVED lines=82> */
.L_x_18592:
[----:B------:R-:W-:-:S04]  /*750a0*/  ISETP.GE.AND P0, PT, R45, RZ, PT ;  /* 0x000000ff2d00720c */ /* 0x000fc80003f06270 */
[----:B------:R-:W-:Y:S02]  /*750b0*/  FSEL R6, RZ, 3.37028055040000000000e+12, P0 ;  /* 0x54442d18ff067808 */ /* 0x000fe40000000000 */
[----:B------:R-:W-:-:S07]  /*750c0*/  FSEL R7, RZ, 2.1426990032196044922, P0 ;  /* 0x400921fbff077808 */ /* 0x000fce0000000000 */
.L_x_18593:
[----:B------:R-:W-:Y:S05]  /*750d0*/  BSYNC B0 ;  /* 0x0000000000007941 */ /* 0x000fea0003800000 */
.L_x_18591:
[----:B------:R-:W-:Y:S01]  /*750e0*/  DADD R2, R2, R4 ;  /* 0x0000000002027229 */ /* 0x000fe20000000004 */
[----:B------:R-:W-:Y:S01]  /*750f0*/  LOP3.LUT R5, R7, 0x80000000, R47, 0xb8, !PT ;  /* 0x8000000007057812 */ /* 0x000fe200078eb82f */
[----:B------:R-:W-:-:S06]  /*75100*/  DADD R30, R30, 1 ;  /* 0x3ff000001e1e7429 */ /* 0x000fcc0000000000 */
[----:B------:R-:W-:-:S06]  /*75110*/  DSETP.GTU.AND P0, PT, |R2|, +INF , PT ;  /* 0x7ff000000200742a */ /* 0x000fcc0003f0c200 */
[----:B------:R-:W-:Y:S02]  /*75120*/  FSEL R2, R2, R6, P0 ;  /* 0x0000000602027208 */ /* 0x000fe40000000000 */
[----:B------:R-:W-:-:S07]  /*75130*/  FSEL R3, R3, R5, P0 ;  /* 0x0000000503037208 */ /* 0x000fce0000000000 */
.L_x_18575:
[----:B------:R-:W-:Y:S05]  /*75140*/  BSYNC B3 ;  /* 0x0000000000037941 */ /* 0x000fea0003800000 */
.L_x_18565:
        /* <DEDUP_REMOVED lines=9> */
.L_x_18473:
        /* <DEDUP_REMOVED lines=21> */
.L_x_18564:
[----:B------:R-:W-:Y:S05]  /*75330*/  BSYNC B1 ;  /* 0x0000000000017941 */ /* 0x000fea0003800000 */
.L_x_18472:
        /* <DEDUP_REMOVED lines=10> */
.L_x_18594:
[----:B------:R-:W-:Y:S01]  /*753e0*/  DSETP.GTU.AND P0, PT, |R48|, +INF , PT ;  /* 0x7ff000003000742a */ /* 0x000fe20003f0c200 */
[----:B------:R-:W-:Y:S02]  /*753f0*/  IMAD.MOV.U32 R50, RZ, RZ, R2 ;  /* 0x000000ffff327224 */ /* 0x000fe400078e0002 */
[----:B------:R-:W-:-:S11]  /*75400*/  IMAD.MOV.U32 R51, RZ, RZ, R3 ;  /* 0x000000ffff337224 */ /* 0x000fd600078e0003 */
[----:B------:R-:W-:-:S11]  /*75410*/  @!P0 DADD R48, -RZ, |R48| ;  /* 0x00000000ff308229 */ /* 0x000fd60000000530 */
.L_x_18471:
[----:B------:R-:W-:Y:S05]  /*75420*/  BSYNC B2 ;  /* 0x0000000000027941 */ /* 0x000fea0003800000 */
.L_x_18470:
        /* <DEDUP_REMOVED lines=153> */
.L_x_18605:
[----:B------:R-:W-:Y:S05]  /*75dc0*/  BSYNC B4 ;  /* 0x0000000000047941 */ /* 0x000fea0003800000 */
.L_x_18604:
        /* <DEDUP_REMOVED lines=81> */
.L_x_18603:
        /* <DEDUP_REMOVED lines=34> */
.L_x_18613:
[----:B------:R-:W-:Y:S05]  /*76500*/  BSYNC B5 ;  /* 0x0000000000057941 */ /* 0x000fea0003800000 */
.L_x_18612:
[----:B------:R-:W-:Y:S02]  /*76510*/  IMAD.MOV.U32 R26, RZ, RZ, R16 ;  /* 0x000000ffff1a7224 */ /* 0x000fe400078e0010 */
[----:B------:R-:W-:Y:S01]  /*76520*/  IMAD.MOV.U32 R27, RZ, RZ, R17 ;  /* 0x000000ffff1b7224 */ /* 0x000fe200078e0011 */
[----:B------:R-:W-:Y:S06]  /*76530*/  BRA `(.L_x_18611) ;  /* 0x0000000000047947 */ /* 0x000fec0003800000 */
.L_x_18610:
[----:B------:R-:W-:-:S11]  /*76540*/  DADD R26, -R32, R36 ;  /* 0x00000000201a7229 */ /* 0x000fd60000000124 */
.L_x_18611:
[----:B------:R-:W-:Y:S05]  /*76550*/  BSYNC B4 ;  /* 0x0000000000047941 */ /* 0x000fea0003800000 */
.L_x_18609:
        /* <DEDUP_REMOVED lines=29> */
.L_x_18618:
[----:B------:R-:W-:Y:S05]  /*76730*/  BSYNC B5 ;  /* 0x0000000000057941 */ /* 0x000fea0003800000 */
.L_x_18617:
[----:B------:R-:W-:Y:S05]  /*76740*/  BRA `(.L_x_18616) ;  /* 0x0000000000047947 */ /* 0x000fea0003800000 */
.L_x_18615:
[----:B------:R-:W-:-:S11]  /*76750*/  DADD R16, R38, -R10 ;  /* 0x0000000026107229 */ /* 0x000fd6000000080a */
.L_x_18616:
[----:B------:R-:W-:Y:S05]  /*76760*/  BSYNC B4 ;  /* 0x0000000000047941 */ /* 0x000fea0003800000 */
.L_x_18614:
        /* <DEDUP_REMOVED lines=29> */
.L_x_18620:
[----:B------:R-:W-:Y:S05]  /*76940*/  BSYNC B4 ;  /* 0x0000000000047941 */ /* 0x000fea0003800000 */
.L_x_18619:
        /* <DEDUP_REMOVED lines=85> */
.L_x_18621:
        /* <DEDUP_REMOVED lines=20> */
.L_x_18623:
[----:B------:R-:W-:Y:S05]  /*76fe0*/  BSYNC B4 ;  /* 0x0000000000047941 */ /* 0x000fea0003800000 */
.L_x_18622:
        /* <DEDUP_REMOVED lines=30> */
.L_x_18608:
        /* <DEDUP_REMOVED lines=24> */
.L_x_18626:
[----:B------:R-:W-:Y:S05]  /*77350*/  BSYNC B4 ;  /* 0x0000000000047941 */ /* 0x000fea0003800000 */
.L_x_18625:
        /* <DEDUP_REMOVED lines=25> */
.L_x_18629:
[----:B------:R-:W-:Y:S05]  /*774f0*/  BSYNC B4 ;  /* 0x0000000000047941 */ /* 0x000fea0003800000 */
.L_x_18628:
        /* <DEDUP_REMOVED lines=30> */
.L_x_18627:
        /* <DEDUP_REMOVED lines=75> */
.L_x_18630:
[----:B------:R-:W-:Y:S01]  /*77b90*/  IMAD.MOV.U32 R6, RZ, RZ, 0x0 ;  /* 0x00000000ff067424 */ /* 0x000fe200078e00ff */
[----:B------:R-:W-:Y:S01]  /*77ba0*/  FSETP.NEU.FTZ.AND P0, PT, R9, RZ, PT ;  /* 0x000000ff0900720b */ /* 0x000fe20003f1d000 */
[----:B------:R-:W-:-:S06]  /*77bb0*/  IMAD.MOV.U32 R7, RZ, RZ, 0x7ff00000 ;  /* 0x7ff00000ff077424 */ /* 0x000fcc00078e00ff */
[----:B------:R-:W-:-:S10]  /*77bc0*/  DFMA R6, R8, R6, +INF ;  /* 0x7ff000000806742b */ /* 0x000fd40000000006 */
[----:B------:R-:W-:Y:S02]  /*77bd0*/  FSEL R30, R6, RZ, P0 ;  /* 0x000000ff061e7208 */ /* 0x000fe40000000000 */
[----:B------:R-:W-:Y:S01]  /*77be0*/  FSEL R31, R7, -QNAN , P0 ;  /* 0xfff00000071f7808 */ /* 0x000fe20000000000 */
[----:B------:R-:W-:Y:S06]  /*77bf0*/  BRA `(.L_x_18606) ;  /* 0x0000000400287947 */ /* 0x000fec0003800000 */
.L_x_18624:
        /* <DEDUP_REMOVED lines=25> */
.L_x_18632:
[----:B------:R-:W-:Y:S05]  /*77d90*/  BSYNC B4 ;  /* 0x0000000000047941 */ /* 0x000fea0003800000 */
.L_x_18631:
        /* <DEDUP_REMOVED lines=21> */
.L_x_18634:
[----:B------:R-:W-:Y:S05]  /*77ef0*/  BSYNC B4 ;  /* 0x0000000000047941 */ /* 0x000fea0003800000 */
.L_x_18633:
[----:B------:R-:W-:Y:S02]  /*77f00*/  IMAD.MOV.U32 R30, RZ, RZ, R16 ;  /* 0x000000ffff1e7224 */ /* 0x000fe400078e0010 */
[----:B------:R-:W-:Y:S01]  /*77f10*/  IMAD.MOV.U32 R31, RZ, RZ, R17 ;  /* 0x000000ffff1f7224 */ /* 0x000fe200078e0011 */
[----:B------:R-:W-:Y:S06]  /*77f20*/  BRA `(.L_x_18606) ;  /* 0x00000000005c7947 */ /* 0x000fec0003800000 */
.L_x_18607:
        /* <DEDUP_REMOVED lines=22> */
.L_x_18635:
[----:B------:R-:W-:Y:S05]  /*78090*/  BSYNC B4 ;  /* 0x0000000000047941 */ /* 0x000fea0003800000 */
.L_x_18606:
[----:B------:R-:W-:Y:S05]  /*780a0*/  BSYNC B3 ;  /* 0x0000000000037941 */ /* 0x000fea0003800000 */
.L_x_18602:
        /* <DEDUP_REMOVED lines=24> */
[----:B------:R-:W-:Y:S01]  /*78230*/  MOV R26, R16 ;  /* 0x00000010001a7202 */ /* 0x000fe20000000f00 */
[----:B------:R-:W-:-:S07]  /*78240*/  IMAD.MOV.U32 R27, RZ, RZ, R17 ;  /* 0x000000ffff1b7224 */ /* 0x000fce00078e0011 */
.L_x_18639:
[----:B------:R-:W-:Y:S05]  /*78250*/  BSYNC B4 ;  /* 0x0000000000047941 */ /* 0x000fea0003800000 */
.L_x_18638:
        /* <DEDUP_REMOVED lines=39> */
.L_x_18647:
[----:B------:R-:W-:Y:S05]  /*784d0*/  BSYNC B5 ;  /* 0x0000000000057941 */ /* 0x000fea0003800000 */
.L_x_18646:
[----:B------:R-:W-:Y:S02]  /*784e0*/  IMAD.MOV.U32 R40, RZ, RZ, R16 ;  /* 0x000000ffff287224 */ /* 0x000fe400078e0010 */
[----:B------:R-:W-:Y:S01]  /*784f0*/  IMAD.MOV.U32 R41, RZ, RZ, R17 ;  /* 0x000000ffff297224 */ /* 0x000fe200078e0011 */
[----:B------:R-:W-:Y:S06]  /*78500*/  BRA `(.L_x_18645) ;  /* 0x0000000000047947 */ /* 0x000fec0003800000 */
.L_x_18644:
[----:B------:R-:W-:-:S11]  /*78510*/  DADD R40, -R32, R36 ;  /* 0x0000000020287229 */ /* 0x000fd60000000124 */
.L_x_18645:
[----:B------:R-:W-:Y:S05]  /*78520*/  BSYNC B4 ;  /* 0x0000000000047941 */ /* 0x000fea0003800000 */
.L_x_18643:
        /* <DEDUP_REMOVED lines=26> */
.L_x_18652:
[----:B------:R-:W-:Y:S05]  /*786d0*/  BSYNC B5 ;  /* 0x0000000000057941 */ /* 0x000fea0003800000 */
.L_x_18651:
[----:B------:R-:W-:Y:S02]  /*786e0*/  IMAD.MOV.U32 R4, RZ, RZ, R16 ;  /* 0x000000ffff047224 */ /* 0x000fe400078e0010 */
[----:B------:R-:W-:Y:S01]  /*786f0*/  IMAD.MOV.U32 R5, RZ, RZ, R17 ;  /* 0x000000ffff057224 */ /* 0x000fe200078e0011 */
[----:B------:R-:W-:Y:S06]  /*78700*/  BRA `(.L_x_18650) ;  /* 0x0000000000047947 */ /* 0x000fec0003800000 */
.L_x_18649:
[----:B------:R-:W-:-:S11]  /*78710*/  DADD R4, -R34, R38 ;  /* 0x0000000022047229 */ /* 0x000fd60000000126 */
.L_x_18650:
[----:B------:R-:W-:Y:S05]  /*78720*/  BSYNC B4 ;  /* 0x0000000000047941 */ /* 0x000fea0003800000 */
.L_x_18648:
        /* <DEDUP_REMOVED lines=29> */
.L_x_18654:
[----:B------:R-:W-:Y:S05]  /*78900*/  BSYNC B4 ;  /* 0x0000000000047941 */ /* 0x000fea0003800000 */
.L_x_18653:
[----:B------:R-:W-:Y:S01]  /*78910*/  PLOP3.LUT P0, PT, PT, PT, PT, 0x80, 0x0 ;  /* 0x000000000000781c */ /* 0x000fe20003f0f070 */
[----:B------:R-:W-:-:S12]  /*78920*/  BRA `(.L_x_18640) ;  /* 0x0000000800587947 */ /* 0x000fd80003800000 */
.L_x_18642:
        /* <DEDUP_REMOVED lines=29> */
.L_x_18657:
[----:B------:R-:W-:Y:S05]  /*78b00*/  BSYNC B4 ;  /* 0x0000000000047941 */ /* 0x000fea0003800000 */
.L_x_18656:
[----:B------:R-:W-:Y:S01]  /*78b10*/  PLOP3.LUT P0, PT, PT, PT, PT, 0x80, 0x0 ;  /* 0x000000000000781c */ /* 0x000fe20003f0f070 */
[----:B------:R-:W-:-:S12]  /*78b20*/  BRA `(.L_x_18640) ;  /* 0x0000000400d87947 */ /* 0x000fd80003800000 */
.L_x_18655:
        /* <DEDUP_REMOVED lines=29> */
.L_x_18659:
[----:B------:R-:W-:Y:S05]  /*78d00*/  BSYNC B4 ;  /* 0x0000000000047941 */ /* 0x000fea0003800000 */
.L_x_18658:
        /* <DEDUP_REMOVED lines=21> */
.L_x_18661:
[----:B------:R-:W-:Y:S05]  /*78e60*/  BSYNC B4 ;  /* 0x0000000000047941 */ /* 0x000fea0003800000 */
.L_x_18660:
[----:B------:R-:W-:Y:S01]  /*78e70*/  DMUL R2, R2, 8.11296384146066816958e+31 ;  /* 0x4690000002027828 */ /* 0x000fe20000000000 */
[----:B------:R-:W-:Y:S01]  /*78e80*/  PLOP3.LUT P0, PT, PT, PT, PT, 0x80, 0x0 ;  /* 0x000000000000781c */ /* 0x000fe20003f0f070 */
[----:B------:R-:W-:Y:S02]  /*78e90*/  IMAD.MOV.U32 R4, RZ, RZ, R16 ;  /* 0x000000ffff047224 */ /* 0x000fe400078e0010 */
[----:B------:R-:W-:Y:S01]  /*78ea0*/  IMAD.MOV.U32 R5, RZ, RZ, R17 ;  /* 0x000000ffff057224 */ /* 0x000fe200078e0011 */
[----:B------:R-:W-:Y:S09]  /*78eb0*/  BRA `(.L_x_18640) ;  /* 0x0000000000f47947 */ /* 0x000ff20003800000 */
.L_x_18641:
        /* <DEDUP_REMOVED lines=24> */
.L_x_18663:
[----:B------:R-:W-:Y:S05]  /*79040*/  BSYNC B4 ;  /* 0x0000000000047941 */ /* 0x000fea0003800000 */
.L_x_18662:
        /* <DEDUP_REMOVED lines=29> */
.L_x_18665:
[----:B------:R-:W-:Y:S05]  /*79220*/  BSYNC B4 ;  /* 0x0000000000047941 */ /* 0x000fea0003800000 */
.L_x_18664:
[----:B------:R-:W-:Y:S01]  /*79230*/  DMUL R4, R6, R16 ;  /* 0x0000001006047228 */ /* 0x000fe20000000000 */
[----:B------:R-:W-:Y:S01]  /*79240*/  PLOP3.LUT P0, PT, PT, PT, PT, 0x80, 0x0 ;  /* 0x000000000000781c */ /* 0x000fe20003f0f070 */
[----:B------:R-:W-:-:S12]  /*79250*/  BRA `(.L_x_18640) ;  /* 0x00000000000c7947 */ /* 0x000fd80003800000 */
.L_x_18637:
[----:B------:R-:W-:Y:S01]  /*79260*/  DMUL R4, R28, 9.00719925474099200000e+15 ;  /* 0x434000001c047828 */ /* 0x000fe20000000000 */
[----:B------:R-:W-:Y:S01]  /*79270*/  PLOP3.LUT P0, PT, PT, PT, PT, 0x80, 0x0 ;  /* 0x000000000000781c */ /* 0x000fe20003f0f070 */
[----:B------:R-:W-:-:S12]  /*79280*/  DMUL R2, R2, 9.00719925474099200000e+15 ;  /* 0x4340000002027828 */ /* 0x000fd80000000000 */
.L_x_18640:
[----:B------:R-:W-:Y:S05]  /*79290*/  BSYNC B3 ;  /* 0x0000000000037941 */ /* 0x000fea0003800000 */
.L_x_18636:
        /* <DEDUP_REMOVED lines=67> */
.L_x_18671:
[----:B------:R-:W-:-:S11]  /*796d0*/  DMUL R2, RZ, |R26| ;  /* 0x4000001aff027228 */ /* 0x000fd60000000000 */
.L_x_18672:
[----:B------:R-:W-:Y:S05]  /*796e0*/  BSYNC B0 ;  /* 0x0000000000007941 */ /* 0x000fea0003800000 */
.L_x_18670:
        /* <DEDUP_REMOVED lines=11> */
.L_x_18669:
        /* <DEDUP_REMOVED lines=53> */
.L_x_18668:
        /* <DEDUP_REMOVED lines=62> */
.L_x_18676:
[----:B------:R-:W-:-:S11]  /*79ed0*/  DMUL R2, RZ, |R26| ;  /* 0x4000001aff027228 */ /* 0x000fd60000000000 */
.L_x_18677:
[----:B------:R-:W-:Y:S05]  /*79ee0*/  BSYNC B0 ;  /* 0x0000000000007941 */ /* 0x000fea0003800000 */
.L_x_18675:
        /* <DEDUP_REMOVED lines=11> */
.L_x_18674:
        /* <DEDUP_REMOVED lines=53> */
.L_x_18667:
        /* <DEDUP_REMOVED lines=32> */
.L_x_18680:
[----:B------:R-:W-:Y:S05]  /*7a4f0*/  BSYNC B4 ;  /* 0x0000000000047941 */ /* 0x000fea0003800000 */
.L_x_18679:
        /* <DEDUP_REMOVED lines=82> */
.L_x_18682:
[----:B------:R-:W-:Y:S02]  /*7aa20*/  FSEL R6, RZ, 3.37028055040000000000e+12, P1 ;  /* 0x54442d18ff067808 */ /* 0x000fe40000800000 */
[----:B------:R-:W-:-:S07]  /*7aa30*/  FSEL R7, RZ, 2.1426990032196044922, P1 ;  /* 0x400921fbff077808 */ /* 0x000fce0000800000 */
.L_x_18683:
[----:B------:R-:W-:Y:S05]  /*7aa40*/  BSYNC B0 ;  /* 0x0000000000007941 */ /* 0x000fea0003800000 */
.L_x_18681:
[----:B------:R-:W-:Y:S01]  /*7aa50*/  DADD R2, |R4|, |R2| ;  /* 0x0000000004027229 */ /* 0x000fe20000000602 */
[----:B------:R-:W-:-:S07]  /*7aa60*/  LOP3.LUT R5, R7, 0x80000000, R5, 0xb8, !PT ;  /* 0x8000000007057812 */ /* 0x000fce00078eb805 */
[----:B------:R-:W-:-:S06]  /*7aa70*/  DSETP.GTU.AND P0, PT, |R2|, +INF , PT ;  /* 0x7ff000000200742a */ /* 0x000fcc0003f0c200 */
[----:B------:R-:W-:Y:S02]  /*7aa80*/  FSEL R2, R2, R6, P0 ;  /* 0x0000000602027208 */ /* 0x000fe40000000000 */
[----:B------:R-:W-:Y:S01]  /*7aa90*/  FSEL R3, R3, R5, P0 ;  /* 0x0000000503037208 */ /* 0x000fe20000000000 */
[----:B------:R-:W-:Y:S06]  /*7aaa0*/  BRA `(.L_x_18673) ;  /* 0x0000000400dc7947 */ /* 0x000fec0003800000 */
.L_x_18678:
        /* <DEDUP_REMOVED lines=28> */
.L_x_18685:
[----:B------:R-:W-:Y:S05]  /*7ac70*/  BSYNC B4 ;  /* 0x0000000000047941 */ /* 0x000fea0003800000 */
.L_x_18684:
        /* <DEDUP_REMOVED lines=82> */
.L_x_18687:
[----:B------:R-:W-:Y:S02]  /*7b1a0*/  FSEL R6, RZ, 3.37028055040000000000e+12, P1 ;  /* 0x54442d18ff067808 */ /* 0x000fe40000800000 */
[----:B------:R-:W-:-:S07]  /*7b1b0*/  FSEL R7, RZ, 2.1426990032196044922, P1 ;  /* 0x400921fbff077808 */ /* 0x000fce0000800000 */
.L_x_18688:
[----:B------:R-:W-:Y:S05]  /*7b1c0*/  BSYNC B0 ;  /* 0x0000000000007941 */ /* 0x000fea0003800000 */
.L_x_18686:
[----:B------:R-:W-:Y:S01]  /*7b1d0*/  DADD R2, |R4|, |R2| ;  /* 0x0000000004027229 */ /* 0x000fe20000000602 */
[----:B------:R-:W-:-:S07]  /*7b1e0*/  LOP3.LUT R5, R7, 0x80000000, R5, 0xb8, !PT ;  /* 0x8000000007057812 */ /* 0x000fce00078eb805 */
[----:B------:R-:W-:-:S06]  /*7b1f0*/  DSETP.GTU.AND P0, PT, |R2|, +INF , PT ;  /* 0x7ff000000200742a */ /* 0x000fcc0003f0c200 */
[----:B------:R-:W-:Y:S02]  /*7b200*/  FSEL R2, R2, R6, P0 ;  /* 0x0000000602027208 */ /* 0x000fe40000000000 */
[----:B------:R-:W-:-:S07]  /*7b210*/  FSEL R3, R3, R5, P0 ;  /* 0x0000000503037208 */ /* 0x000fce0000000000 */
.L_x_18673:
[----:B------:R-:W-:Y:S05]  /*7b220*/  BSYNC B3 ;  /* 0x0000000000037941 */ /* 0x000fea0003800000 */
.L_x_18666:
[----:B------:R-:W-:Y:S01]  /*7b230*/  DADD R4, -RZ, -R30 ;  /* 0x00000000ff047229 */ /* 0x000fe2000000091e */
[----:B------:R-:W-:-:S09]  /*7b240*/  ISETP.NE.AND P0, PT, R42, RZ, PT ;  /* 0x000000ff2a00720c */ /* 0x000fd20003f05270 */
[----:B------:R-:W-:Y:S02]  /*7b250*/  FSEL R40, R4, R30, !P0 ;  /* 0x0000001e04287208 */ /* 0x000fe40004000000 */
[----:B------:R-:W-:Y:S01]  /*7b260*/  FSEL R41, R5, R31, !P0 ;  /* 0x0000001f05297208 */ /* 0x000fe20004000000 */
[----:B------:R-:W-:Y:S06]  /*7b270*/  BRA `(.L_x_18689) ;  /* 0x0000003000287947 */ /* 0x000fec0003800000 */
.L_x_18601:
[----:B------:R-:W2:Y:S01]  /*7b280*/  LDL.64 R2, [R1+0x8] ;  /* 0x0000080001027983 */ /* 0x000ea20000100a00 */
[----:B------:R-:W-:Y:S01]  /*7b290*/  UMOV UR4, 0x54442d18 ;  /* 0x54442d1800047882 */ /* 0x000fe20000000000 */
[----:B------:R-:W-:Y:S01]  /*7b2a0*/  UMOV UR5, 0x3ff921fb ;  /* 0x3ff921fb00057882 */ /* 0x000fe20000000000 */
[----:B------:R-:W-:Y:S02]  /*7b2b0*/  DADD R40, -RZ, -R54 ;  /* 0x00000000ff287229 */ /* 0x000fe40000000936 */
[----:B--2---:R-:W-:-:S08]  /*7b2c0*/  DADD R2, R2, -R52 ;  /* 0x0000000002027229 */ /* 0x004fd00000000834 */
[----:B------:R-:W-:Y:S01]  /*7b2d0*/  DADD R2, R2, UR4 ;  /* 0x0000000402027e29 */ /* 0x000fe20008000000 */
[----:B------:R-:W-:Y:S10]  /*7b2e0*/  BRA `(.L_x_18689) ;  /* 0x00000030000c7947 */ /* 0x000ff40003800000 */
.L_x_18600:
[----:B------:R-:W-:Y:S01]  /*7b2f0*/  DADD R40, -RZ, -R54 ;  /* 0x00000000ff287229 */ /* 0x000fe20000000936 */
[----:B------:R-:W-:Y:S01]  /*7b300*/  CS2R R2, SRZ ;  /* 0x0000000000027805 */ /* 0x000fe2000001ff00 */
[----:B------:R-:W-:Y:S09]  /*7b310*/  BRA `(.L_x_18689) ;  /* 0x0000003000007947 */ /* 0x000ff20003800000 */
.L_x_18599:
        /* <DEDUP_REMOVED lines=108> */
.L_x_18694:
[----:B------:R-:W-:Y:S05]  /*7b9e0*/  BSYNC B0 ;  /* 0x0000000000007941 */ /* 0x000fea0003800000 */
.L_x_18693:
        /* <DEDUP_REMOVED lines=8> */
.L_x_18696:
[----:B------:R-:W-:Y:S05]  /*7ba70*/  BSYNC B4 ;  /* 0x0000000000047941 */ /* 0x000fea0003800000 */
.L_x_18695:
        /* <DEDUP_REMOVED lines=82> */
.L_x_18698:
[----:B------:R-:W-:-:S04]  /*7bfa0*/  ISETP.GE.AND P0, PT, R53, RZ, PT ;  /* 0x000000ff3500720c */ /* 0x000fc80003f06270 */
[----:B------:R-:W-:Y:S02]  /*7bfb0*/  FSEL R6, RZ, 3.37028055040000000000e+12, P0 ;  /* 0x54442d18ff067808 */ /* 0x000fe40000000000 */
[----:B------:R-:W-:-:S07]  /*7bfc0*/  FSEL R7, RZ, 2.1426990032196044922, P0 ;  /* 0x400921fbff077808 */ /* 0x000fce0000000000 */
.L_x_18699:
[----:B------:R-:W-:Y:S05]  /*7bfd0*/  BSYNC B0 ;  /* 0x0000000000007941 */ /* 0x000fea0003800000 */
.L_x_18697:
[----:B------:R-:W-:Y:S01]  /*7bfe0*/  DADD R2, R2, R4 ;  /* 0x0000000002027229 */ /* 0x000fe20000000004 */
[----:B------:R-:W-:Y:S01]  /*7bff0*/  LOP3.LUT R5, R7, 0x80000000, R55, 0xb8, !PT ;  /* 0x8000000007057812 */ /* 0x000fe200078eb837 */
[----:B------:R-:W-:-:S06]  /*7c000*/  DMUL R30, R30, 0.5 ;  /* 0x3fe000001e1e7828 */ /* 0x000fcc0000000000 */
[----:B------:R-:W-:-:S06]  /*7c010*/  DSETP.GTU.AND P0, PT, |R2|, +INF , PT ;  /* 0x7ff000000200742a */ /* 0x000fcc0003f0c200 */
[----:B------:R-:W-:Y:S02]  /*7c020*/  FSEL R2, R2, R6, P0 ;  /* 0x0000000602027208 */ /* 0x000fe40000000000 */
[----:B------:R-:W-:Y:S01]  /*7c030*/  FSEL R3, R3, R5, P0 ;  /* 0x0000000503037208 */ /* 0x000fe20000000000 */
[----:B------:R-:W-:Y:S06]  /*7c040*/  BRA `(.L_x_18700) ;  /* 0x0000002000387947 */ /* 0x000fec0003800000 */
.L_x_18692:
        /* <DEDUP_REMOVED lines=135> */
.L_x_18702:
[----:B------:R-:W-:Y:S05]  /*7c8c0*/  BSYNC B0 ;  /* 0x0000000000007941 */ /* 0x000fea0003800000 */
.L_x_18701:
        /* <DEDUP_REMOVED lines=8> */
.L_x_18704:
[----:B------:R-:W-:Y:S05]  /*7c950*/  BSYNC B4 ;  /* 0x0000000000047941 */ /* 0x000fea0003800000 */
.L_x_18703:
        /* <DEDUP_REMOVED lines=82> */
.L_x_18706:
[----:B------:R-:W-:-:S04]  /*7ce80*/  ISETP.GE.AND P0, PT, R53, RZ, PT ;  /* 0x000000ff3500720c */ /* 0x000fc80003f06270 */
[----:B------:R-:W-:Y:S02]  /*7ce90*/  FSEL R6, RZ, 3.37028055040000000000e+12, P0 ;  /* 0x54442d18ff067808 */ /* 0x000fe40000000000 */
[----:B------:R-:W-:-:S07]  /*7cea0*/  FSEL R7, RZ, 2.1426990032196044922, P0 ;  /* 0x400921fbff077808 */ /* 0x000fce0000000000 */
.L_x_18707:
[----:B------:R-:W-:Y:S05]  /*7ceb0*/  BSYNC B0 ;  /* 0x0000000000007941 */ /* 0x000fea0003800000 */
.L_x_18705:
[----:B------:R-:W-:Y:S01]  /*7cec0*/  DADD R2, R2, R4 ;  /* 0x0000000002027229 */ /* 0x000fe20000000004 */
[----:B------:R-:W-:-:S07]  /*7ced0*/  LOP3.LUT R5, R7, 0x80000000, R55, 0xb8, !PT ;  /* 0x8000000007057812 */ /* 0x000fce00078eb837 */
[----:B------:R-:W-:-:S06]  /*7cee0*/  DSETP.GTU.AND P0, PT, |R2|, +INF , PT ;  /* 0x7ff000000200742a */ /* 0x000fcc0003f0c200 */
[----:B------:R-:W-:Y:S02]  /*7cef0*/  FSEL R2, R2, R6, P0 ;  /* 0x0000000602027208 */ /* 0x000fe40000000000 */
[----:B------:R-:W-:Y:S01]  /*7cf00*/  FSEL R3, R3, R5, P0 ;  /* 0x0000000503037208 */ /* 0x000fe20000000000 */
[----:B------:R-:W-:Y:S06]  /*7cf10*/  BRA `(.L_x_18700) ;  /* 0x0000001000847947 */ /* 0x000fec0003800000 */
.L_x_18691:
        /* <DEDUP_REMOVED lines=23> */
.L_x_18709:
[----:B------:R-:W-:Y:S05]  /*7d090*/  BSYNC B4 ;  /* 0x0000000000047941 */ /* 0x000fea0003800000 */
.L_x_18708:
        /* <DEDUP_REMOVED lines=26> */
.L_x_18711:
[----:B------:R-:W-:Y:S05]  /*7d240*/  BSYNC B4 ;  /* 0x0000000000047941 */ /* 0x000fea0003800000 */
.L_x_18710:
        /* <DEDUP_REMOVED lines=136> */
.L_x_18713:
[----:B------:R-:W-:Y:S05]  /*7dad0*/  BSYNC B0 ;  /* 0x0000000000007941 */ /* 0x000fea0003800000 */
.L_x_18712:
        /* <DEDUP_REMOVED lines=8> */
.L_x_18715:
[----:B------:R-:W-:Y:S05]  /*7db60*/  BSYNC B4 ;  /* 0x0000000000047941 */ /* 0x000fea0003800000 */
.L_x_18714:
        /* <DEDUP_REMOVED lines=82> */
.L_x_18717:
[----:B------:R-:W-:-:S04]  /*7e090*/  ISETP.GE.AND P0, PT, R53, RZ, PT ;  /* 0x000000ff3500720c */ /* 0x000fc80003f06270 */
[----:B------:R-:W-:Y:S02]  /*7e0a0*/  FSEL R6, RZ, 3.37028055040000000000e+12, P0 ;  /* 0x54442d18ff067808 */ /* 0x000fe40000000000 */
[----:B------:R-:W-:-:S07]  /*7e0b0*/  FSEL R7, RZ, 2.1426990032196044922, P0 ;  /* 0x400921fbff077808 */ /* 0x000fce0000000000 */
.L_x_18718:
[----:B------:R-:W-:Y:S05]  /*7e0c0*/  BSYNC B0 ;  /* 0x0000000000007941 */ /* 0x000fea0003800000 */
.L_x_18716:
[----:B------:R-:W-:Y:S01]  /*7e0d0*/  DADD R2, R2, R4 ;  /* 0x0000000002027229 */ /* 0x000fe20000000004 */
[----:B------:R-:W-:Y:S01]  /*7e0e0*/  LOP3.LUT R5, R7, 0x80000000, R55, 0xb8, !PT ;  /* 0x8000000007057812 */ /* 0x000fe200078eb837 */
[----:B------:R-:W-:-:S06]  /*7e0f0*/  DADD R30, R30, 1 ;  /* 0x3ff000001e1e7429 */ /* 0x000fcc0000000000 */
[----:B------:R-:W-:-:S06]  /*7e100*/  DSETP.GTU.AND P0, PT, |R2|, +INF , PT ;  /* 0x7ff000000200742a */ /* 0x000fcc0003f0c200 */
[----:B------:R-:W-:Y:S02]  /*7e110*/  FSEL R2, R2, R6, P0 ;  /* 0x0000000602027208 */ /* 0x000fe40000000000 */
[----:B------:R-:W-:-:S07]  /*7e120*/  FSEL R3, R3, R5, P0 ;  /* 0x0000000503037208 */ /* 0x000fce0000000000 */
.L_x_18700:
[----:B------:R-:W-:Y:S05]  /*7e130*/  BSYNC B3 ;  /* 0x0000000000037941 */ /* 0x000fea0003800000 */
.L_x_18690:
        /* <DEDUP_REMOVED lines=9> */
.L_x_18598:
        /* <DEDUP_REMOVED lines=21> */
.L_x_18689:
[----:B------:R-:W-:Y:S05]  /*7e320*/  BSYNC B1 ;  /* 0x0000000000017941 */ /* 0x000fea0003800000 */
.L_x_18597:
        /* <DEDUP_REMOVED lines=10> */
.L_x_18719:
[----:B------:R-:W-:Y:S01]  /*7e3d0*/  DSETP.GTU.AND P0, PT, |R40|, +INF , PT ;  /* 0x7ff000002800742a */ /* 0x000fe20003f0c200 */
[----:B------:R-:W-:Y:S01]  /*7e3e0*/  MOV R42, R2 ;  /* 0x00000002002a7202 */ /* 0x000fe20000000f00 */
[----:B------:R-:W-:-:S12]  /*7e3f0*/  IMAD.MOV.U32 R43, RZ, RZ, R3 ;  /* 0x000000ffff2b7224 */ /* 0x000fd800078e0003 */
[----:B------:R-:W-:-:S11]  /*7e400*/  @!P0 DADD R40, -RZ, |R40| ;  /* 0x00000000ff288229 */ /* 0x000fd60000000528 */
.L_x_18596:
[----:B------:R-:W-:Y:S05]  /*7e410*/  BSYNC B2 ;  /* 0x0000000000027941 */ /* 0x000fea0003800000 */
.L_x_18595:
        /* <DEDUP_REMOVED lines=155> */
.L_x_18730:
[----:B------:R-:W-:Y:S05]  /*7edd0*/  BSYNC B4 ;  /* 0x0000000000047941 */ /* 0x000fea0003800000 */
.L_x_18729:
        /* <DEDUP_REMOVED lines=81> */
.L_x_18728:
        /* <DEDUP_REMOVED lines=34> */
.L_x_18738:
[----:B------:R-:W-:Y:S05]  /*7f510*/  BSYNC B5 ;  /* 0x0000000000057941 */ /* 0x000fea0003800000 */
.L_x_18737:
[----:B------:R-:W-:Y:S02]  /*7f520*/  IMAD.MOV.U32 R26, RZ, RZ, R16 ;  /* 0x000000ffff1a7224 */ /* 0x000fe400078e0010 */
[----:B------:R-:W-:Y:S01]  /*7f530*/  IMAD.MOV.U32 R27, RZ, RZ, R17 ;  /* 0x000000ffff1b7224 */ /* 0x000fe200078e0011 */
[----:B------:R-:W-:Y:S06]  /*7f540*/  BRA `(.L_x_18736) ;  /* 0x0000000000047947 */ /* 0x000fec0003800000 */
.L_x_18735:
[----:B------:R-:W-:-:S11]  /*7f550*/  DADD R26, -R32, R38 ;  /* 0x00000000201a7229 */ /* 0x000fd60000000126 */
.L_x_18736:
[----:B------:R-:W-:Y:S05]  /*7f560*/  BSYNC B4 ;  /* 0x0000000000047941 */ /* 0x000fea0003800000 */
.L_x_18734:
        /* <DEDUP_REMOVED lines=29> */
.L_x_18743:
[----:B------:R-:W-:Y:S05]  /*7f740*/  BSYNC B5 ;  /* 0x0000000000057941 */ /* 0x000fea0003800000 */
.L_x_18742:
[----:B------:R-:W-:Y:S05]  /*7f750*/  BRA `(.L_x_18741) ;  /* 0x0000000000047947 */ /* 0x000fea0003800000 */
.L_x_18740:
[----:B------:R-:W-:-:S11]  /*7f760*/  DADD R16, R44, -R10 ;  /* 0x000000002c107229 */ /* 0x000fd6000000080a */
.L_x_18741:
[----:B------:R-:W-:Y:S05]  /*7f770*/  BSYNC B4 ;  /* 0x0000000000047941 */ /* 0x000fea0003800000 */
.L_x_18739:
        /* <DEDUP_REMOVED lines=27> */
.L_x_18745:
[----:B------:R-:W-:Y:S05]  /*7f930*/  BSYNC B4 ;  /* 0x0000000000047941 */ /* 0x000fea0003800000 */
.L_x_18744:
        /* <DEDUP_REMOVED lines=85> */
.L_x_18746:
        /* <DEDUP_REMOVED lines=20> */
.L_x_18748:
[----:B------:R-:W-:Y:S05]  /*7ffd0*/  BSYNC B4 ;  /* 0x0000000000047941 */ /* 0x000fea0003800000 */
.L_x_18747:
        /* <DEDUP_REMOVED lines=30> */
.L_x_18733:
        /* <DEDUP_REMOVED lines=24> */
.L_x_18751:
[----:B------:R-:W-:Y:S05]  /*80340*/  BSYNC B4 ;  /* 0x0000000000047941 */ /* 0x000fea0003800000 */
.L_x_18750:
        /* <DEDUP_REMOVED lines=25> */
.L_x_18754:
[----:B------:R-:W-:Y:S05]  /*804e0*/  BSYNC B4 ;  /* 0x0000000000047941 */ /* 0x000fea0003800000 */
.L_x_18753:
        /* <DEDUP_REMOVED lines=30> */
.L_x_18752:
        /* <DEDUP_REMOVED lines=75> */
.L_x_18755:
[----:B------:R-:W-:Y:S01]  /*80b80*/  IMAD.MOV.U32 R6, RZ, RZ, 0x0 ;  /* 0x00000000ff067424 */ /* 0x000fe200078e00ff */
[----:B------:R-:W-:Y:S02]  /*80b90*/  MOV R7, 0x7ff00000 ;  /* 0x7ff0000000077802 */ /* 0x000fe40000000f00 */
[----:B------:R-:W-:-:S04]  /*80ba0*/  FSETP.NEU.FTZ.AND P0, PT, R9, RZ, PT ;  /* 0x000000ff0900720b */ /* 0x000fc80003f1d000 */
[----:B------:R-:W-:-:S10]  /*80bb0*/  DFMA R6, R8, R6, +INF ;  /* 0x7ff000000806742b */ /* 0x000fd40000000006 */
[----:B------:R-:W-:Y:S02]  /*80bc0*/  FSEL R30, R6, RZ, P0 ;  /* 0x000000ff061e7208 */ /* 0x000fe40000000000 */
[----:B------:R-:W-:Y:S01]  /*80bd0*/  FSEL R31, R7, -QNAN , P0 ;  /* 0xfff00000071f7808 */ /* 0x000fe20000000000 */
[----:B------:R-:W-:Y:S06]  /*80be0*/  BRA `(.L_x_18731) ;  /* 0x0000000400287947 */ /* 0x000fec0003800000 */
.L_x_18749:
        /* <DEDUP_REMOVED lines=25> */
.L_x_18757:
[----:B------:R-:W-:Y:S05]  /*80d80*/  BSYNC B4 ;  /* 0x0000000000047941 */ /* 0x000fea0003800000 */
.L_x_18756:
        /* <DEDUP_REMOVED lines=21> */
.L_x_18759:
[----:B------:R-:W-:Y:S05]  /*80ee0*/  BSYNC B4 ;  /* 0x0000000000047941 */ /* 0x000fea0003800000 */
.L_x_18758:
[----:B------:R-:W-:Y:S01]  /*80ef0*/  IMAD.MOV.U32 R30, RZ, RZ, R16 ;  /* 0x000000ffff1e7224 */ /* 0x000fe200078e0010 */
[----:B------:R-:W-:Y:S01]  /*80f00*/  MOV R31, R17 ;  /* 0x00000011001f7202 */ /* 0x000fe20000000f00 */
[----:B------:R-:W-:Y:S06]  /*80f10*/  BRA `(.L_x_18731) ;  /* 0x00000000005c7947 */ /* 0x000fec0003800000 */
.L_x_18732:
        /* <DEDUP_REMOVED lines=22> */
.L_x_18760:
[----:B------:R-:W-:Y:S05]  /*81080*/  BSYNC B4 ;  /* 0x0000000000047941 */ /* 0x000fea0003800000 */
.L_x_18731:
[----:B------:R-:W-:Y:S05]  /*81090*/  BSYNC B3 ;  /* 0x0000000000037941 */ /* 0x000fea0003800000 */
.L_x_18727:
        /* <DEDUP_REMOVED lines=26> */
.L_x_18764:
[----:B------:R-:W-:Y:S05]  /*81240*/  BSYNC B4 ;  /* 0x0000000000047941 */ /* 0x000fea0003800000 */
.L_x_18763:
        /* <DEDUP_REMOVED lines=39> */
.L_x_18772:
[----:B------:R-:W-:Y:S05]  /*814c0*/  BSYNC B5 ;  /* 0x0000000000057941 */ /* 0x000fea0003800000 */
.L_x_18771:
[----:B------:R-:W-:Y:S02]  /*814d0*/  IMAD.MOV.U32 R46, RZ, RZ, R16 ;  /* 0x000000ffff2e7224 */ /* 0x000fe400078e0010 */
[----:B------:R-:W-:Y:S01]  /*814e0*/  IMAD.MOV.U32 R47, RZ, RZ, R17 ;  /* 0x000000ffff2f7224 */ /* 0x000fe200078e0011 */
[----:B------:R-:W-:Y:S06]  /*814f0*/  BRA `(.L_x_18770) ;  /* 0x0000000000047947 */ /* 0x000fec0003800000 */
.L_x_18769:
[----:B------:R-:W-:-:S11]  /*81500*/  DADD R46, -R32, R38 ;  /* 0x00000000202e7229 */ /* 0x000fd60000000126 */
.L_x_18770:
[----:B------:R-:W-:Y:S05]  /*81510*/  BSYNC B4 ;  /* 0x0000000000047941 */ /* 0x000fea0003800000 */
.L_x_18768:
        /* <DEDUP_REMOVED lines=26> */
.L_x_18777:
[----:B------:R-:W-:Y:S05]  /*816c0*/  BSYNC B5 ;  /* 0x0000000000057941 */ /* 0x000fea0003800000 */
.L_x_18776:
[----:B------:R-:W-:Y:S02]  /*816d0*/  IMAD.MOV.U32 R4, RZ, RZ, R16 ;  /* 0x000000ffff047224 */ /* 0x000fe400078e0010 */
[----:B------:R-:W-:Y:S01]  /*816e0*/  IMAD.MOV.U32 R5, RZ, RZ, R17 ;  /* 0x000000ffff057224 */ /* 0x000fe200078e0011 */
[----:B------:R-:W-:Y:S06]  /*816f0*/  BRA `(.L_x_18775) ;  /* 0x0000000000047947 */ /* 0x000fec0003800000 */
.L_x_18774:
[----:B------:R-:W-:-:S11]  /*81700*/  DADD R4, -R36, R44 ;  /* 0x0000000024047229 */ /* 0x000fd6000000012c */
.L_x_18775:
[----:B------:R-:W-:Y:S05]  /*81710*/  BSYNC B4 ;  /* 0x0000000000047941 */ /* 0x000fea0003800000 */
.L_x_18773:
        /* <DEDUP_REMOVED lines=29> */
.L_x_18779:
[----:B------:R-:W-:Y:S05]  /*818f0*/  BSYNC B4 ;  /* 0x0000000000047941 */ /* 0x000fea0003800000 */
.L_x_18778:
[----:B------:R-:W-:Y:S01]  /*81900*/  PLOP3.LUT P0, PT, PT, PT, PT, 0x80, 0x0 ;  /* 0x000000000000781c */ /* 0x000fe20003f0f070 */
[----:B------:R-:W-:-:S12]  /*81910*/  BRA `(.L_x_18765) ;  /* 0x0000000800587947 */ /* 0x000fd80003800000 */
.L_x_18767:
        /* <DEDUP_REMOVED lines=29> */
.L_x_18782:
[----:B------:R-:W-:Y:S05]  /*81af0*/  BSYNC B4 ;  /* 0x0000000000047941 */ /* 0x000fea0003800000 */
.L_x_18781:
[----:B------:R-:W-:Y:S01]  /*81b00*/  PLOP3.LUT P0, PT, PT, PT, PT, 0x80, 0x0 ;  /* 0x000000000000781c */ /* 0x000fe20003f0f070 */
[----:B------:R-:W-:-:S12]  /*81b10*/  BRA `(.L_x_18765) ;  /* 0x0000000400d87947 */ /* 0x000fd80003800000 */
.L_x_18780:
        /* <DEDUP_REMOVED lines=29> */
.L_x_18784:
[----:B------:R-:W-:Y:S05]  /*81cf0*/  BSYNC B4 ;  /* 0x0000000000047941 */ /* 0x000fea0003800000 */
.L_x_18783:
        /* <DEDUP_REMOVED lines=21> */
.L_x_18786:
[----:B------:R-:W-:Y:S05]  /*81e50*/  BSYNC B4 ;  /* 0x0000000000047941 */ /* 0x000fea0003800000 */
.L_x_18785:
[----:B------:R-:W-:Y:S01]  /*81e60*/  DMUL R2, R2, 8.11296384146066816958e+31 ;  /* 0x4690000002027828 */ /* 0x000fe20000000000 */
[----:B------:R-:W-:Y:S01]  /*81e70*/  PLOP3.LUT P0, PT, PT, PT, PT, 0x80, 0x0 ;  /* 0x000000000000781c */ /* 0x000fe20003f0f070 */
[----:B------:R-:W-:Y:S02]  /*81e80*/  IMAD.MOV.U32 R4, RZ, RZ, R16 ;  /* 0x000000ffff047224 */ /* 0x000fe400078e0010 */
[----:B------:R-:W-:Y:S01]  /*81e90*/  IMAD.MOV.U32 R5, RZ, RZ, R17 ;  /* 0x000000ffff057224 */ /* 0x000fe200078e0011 */
[----:B------:R-:W-:Y:S09]  /*81ea0*/  BRA `(.L_x_18765) ;  /* 0x0000000000f47947 */ /* 0x000ff20003800000 */
.L_x_18766:
        /* <DEDUP_REMOVED lines=24> */
.L_x_18788:
[----:B------:R-:W-:Y:S05]  /*82030*/  BSYNC B4 ;  /* 0x0000000000047941 */ /* 0x000fea0003800000 */
.L_x_18787:
        /* <DEDUP_REMOVED lines=29> */
.L_x_18790:
[----:B------:R-:W-:Y:S05]  /*82210*/  BSYNC B4 ;  /* 0x0000000000047941 */ /* 0x000fea0003800000 */
.L_x_18789:
[----:B------:R-:W-:Y:S01]  /*82220*/  DMUL R4, R4, R16 ;  /* 0x0000001004047228 */ /* 0x000fe20000000000 */
[----:B------:R-:W-:Y:S01]  /*82230*/  PLOP3.LUT P0, PT, PT, PT, PT, 0x80, 0x0 ;  /* 0x000000000000781c */ /* 0x000fe20003f0f070 */
[----:B------:R-:W-:-:S12]  /*82240*/  BRA `(.L_x_18765) ;  /* 0x00000000000c7947 */ /* 0x000fd80003800000 */
.L_x_18762:
[----:B------:R-:W-:Y:S01]  /*82250*/  DMUL R4, R28, 9.00719925474099200000e+15 ;  /* 0x434000001c047828 */ /* 0x000fe20000000000 */
[----:B------:R-:W-:Y:S01]  /*82260*/  PLOP3.LUT P0, PT, PT, PT, PT, 0x80, 0x0 ;  /* 0x000000000000781c */ /* 0x000fe20003f0f070 */
[----:B------:R-:W-:-:S12]  /*82270*/  DMUL R2, R2, 9.00719925474099200000e+15 ;  /* 0x4340000002027828 */ /* 0x000fd80000000000 */
.L_x_18765:
[----:B------:R-:W-:Y:S05]  /*82280*/  BSYNC B3 ;  /* 0x0000000000037941 */ /* 0x000fea0003800000 */
.L_x_18761:
        /* <DEDUP_REMOVED lines=67> */
.L_x_18796:
[----:B------:R-:W-:-:S11]  /*826c0*/  DMUL R2, RZ, |R26| ;  /* 0x4000001aff027228 */ /* 0x000fd60000000000 */
.L_x_18797:
[----:B------:R-:W-:Y:S05]  /*826d0*/  BSYNC B0 ;  /* 0x0000000000007941 */ /* 0x000fea0003800000 */
.L_x_18795:
        /* <DEDUP_REMOVED lines=11> */
.L_x_18794:
        /* <DEDUP_REMOVED lines=53> */
.L_x_18793:
        /* <DEDUP_REMOVED lines=62> */
.L_x_18801:
[----:B------:R-:W-:-:S11]  /*82ec0*/  DMUL R2, RZ, |R26| ;  /* 0x4000001aff027228 */ /* 0x000fd60000000000 */
.L_x_18802:
[----:B------:R-:W-:Y:S05]  /*82ed0*/  BSYNC B0 ;  /* 0x0000000000007941 */ /* 0x000fea0003800000 */
.L_x_18800:
        /* <DEDUP_REMOVED lines=11> */
.L_x_18799:
        /* <DEDUP_REMOVED lines=53> */
.L_x_18792:
        /* <DEDUP_REMOVED lines=32> */
.L_x_18805:
[----:B------:R-:W-:Y:S05]  /*834e0*/  BSYNC B4 ;  /* 0x0000000000047941 */ /* 0x000fea0003800000 */
.L_x_18804:
        /* <DEDUP_REMOVED lines=82> */
.L_x_18807:
[----:B------:R-:W-:Y:S02]  /*83a10*/  FSEL R6, RZ, 3.37028055040000000000e+12, P1 ;  /* 0x54442d18ff067808 */ /* 0x000fe40000800000 */
[----:B------:R-:W-:-:S07]  /*83a20*/  FSEL R7, RZ, 2.1426990032196044922, P1 ;  /* 0x400921fbff077808 */ /* 0x000fce0000800000 */
.L_x_18808:
[----:B------:R-:W-:Y:S05]  /*83a30*/  BSYNC B0 ;  /* 0x0000000000007941 */ /* 0x000fea0003800000 */
.L_x_18806:
[----:B------:R-:W-:Y:S01]  /*83a40*/  DADD R2, |R4|, |R2| ;  /* 0x0000000004027229 */ /* 0x000fe20000000602 */
[----:B------:R-:W-:-:S07]  /*83a50*/  LOP3.LUT R5, R7, 0x80000000, R5, 0xb8, !PT ;  /* 0x8000000007057812 */ /* 0x000fce00078eb805 */
[----:B------:R-:W-:-:S06]  /*83a60*/  DSETP.GTU.AND P0, PT, |R2|, +INF , PT ;  /* 0x7ff000000200742a */ /* 0x000fcc0003f0c200 */
[----:B------:R-:W-:Y:S02]  /*83a70*/  FSEL R2, R2, R6, P0 ;  /* 0x0000000602027208 */ /* 0x000fe40000000000 */
[----:B------:R-:W-:Y:S01]  /*83a80*/  FSEL R3, R3, R5, P0 ;  /* 0x0000000503037208 */ /* 0x000fe20000000000 */
[----:B------:R-:W-:Y:S06]  /*83a90*/  BRA `(.L_x_18798) ;  /* 0x0000000400dc7947 */ /* 0x000fec0003800000 */
.L_x_18803:
        /* <DEDUP_REMOVED lines=28> */
.L_x_18810:
[----:B------:R-:W-:Y:S05]  /*83c60*/  BSYNC B4 ;  /* 0x0000000000047941 */ /* 0x000fea0003800000 */
.L_x_18809:
        /* <DEDUP_REMOVED lines=82> */
.L_x_18812:
[----:B------:R-:W-:Y:S02]  /*84190*/  FSEL R6, RZ, 3.37028055040000000000e+12, P1 ;  /* 0x54442d18ff067808 */ /* 0x000fe40000800000 */
[----:B------:R-:W-:-:S07]  /*841a0*/  FSEL R7, RZ, 2.1426990032196044922, P1 ;  /* 0x400921fbff077808 */ /* 0x000fce0000800000 */
.L_x_18813:
[----:B------:R-:W-:Y:S05]  /*841b0*/  BSYNC B0 ;  /* 0x0000000000007941 */ /* 0x000fea0003800000 */
.L_x_18811:
[----:B------:R-:W-:Y:S01]  /*841c0*/  DADD R2, |R4|, |R2| ;  /* 0x0000000004027229 */ /* 0x000fe20000000602 */
[----:B------:R-:W-:-:S07]  /*841d0*/  LOP3.LUT R5, R7, 0x80000000, R5, 0xb8, !PT ;  /* 0x8000000007057812 */ /* 0x000fce00078eb805 */
[----:B------:R-:W-:-:S06]  /*841e0*/  DSETP.GTU.AND P0, PT, |R2|, +INF , PT ;  /* 0x7ff000000200742a */ /* 0x000fcc0003f0c200 */
[----:B------:R-:W-:Y:S02]  /*841f0*/  FSEL R2, R2, R6, P0 ;  /* 0x0000000602027208 */ /* 0x000fe40000000000 */
[----:B------:R-:W-:-:S07]  /*84200*/  FSEL R3, R3, R5, P0 ;  /* 0x0000000503037208 */ /* 0x000fce0000000000 */
.L_x_18798:
[----:B------:R-:W-:Y:S05]  /*84210*/  BSYNC B3 ;  /* 0x0000000000037941 */ /* 0x000fea0003800000 */
.L_x_18791:
[----:B------:R-:W-:Y:S01]  /*84220*/  DADD R4, -RZ, -R30 ;  /* 0x00000000ff047229 */ /* 0x000fe2000000091e */
[----:B------:R-:W-:-:S09]  /*84230*/  ISETP.NE.AND P0, PT, R52, RZ, PT ;  /* 0x000000ff3400720c */ /* 0x000fd20003f05270 */
[----:B------:R-:W-:Y:S02]  /*84240*/  FSEL R36, R4, R30, !P0 ;  /* 0x0000001e04247208 */ /* 0x000fe40004000000 */
[----:B------:R-:W-:Y:S01]  /*84250*/  FSEL R37, R5, R31, !P0 ;  /* 0x0000001f05257208 */ /* 0x000fe20004000000 */
[----:B------:R-:W-:Y:S06]  /*84260*/  BRA `(.L_x_18814) ;  /* 0x0000003000287947 */ /* 0x000fec0003800000 */
.L_x_18726:
[----:B------:R-:W2:Y:S01]  /*84270*/  LDL.64 R2, [R1+0x8] ;  /* 0x0000080001027983 */ /* 0x000ea20000100a00 */
[----:B------:R-:W-:Y:S01]  /*84280*/  UMOV UR4, 0x54442d18 ;  /* 0x54442d1800047882 */ /* 0x000fe20000000000 */
[----:B------:R-:W-:Y:S01]  /*84290*/  UMOV UR5, 0x3ff921fb ;  /* 0x3ff921fb00057882 */ /* 0x000fe20000000000 */
[----:B------:R-:W-:Y:S02]  /*842a0*/  DADD R36, -RZ, -R58 ;  /* 0x00000000ff247229 */ /* 0x000fe4000000093a */
[----:B--2---:R-:W-:-:S08]  /*842b0*/  DADD R2, R2, -R56 ;  /* 0x0000000002027229 */ /* 0x004fd00000000838 */
[----:B------:R-:W-:Y:S01]  /*842c0*/  DADD R2, R2, UR4 ;  /* 0x0000000402027e29 */ /* 0x000fe20008000000 */
[----:B------:R-:W-:Y:S10]  /*842d0*/  BRA `(.L_x_18814) ;  /* 0x00000030000c7947 */ /* 0x000ff40003800000 */
.L_x_18725:
[----:B------:R-:W-:Y:S01]  /*842e0*/  DADD R36, -RZ, -R58 ;  /* 0x00000000ff247229 */ /* 0x000fe2000000093a */
[----:B------:R-:W-:Y:S01]  /*842f0*/  CS2R R2, SRZ ;  /* 0x0000000000027805 */ /* 0x000fe2000001ff00 */
[----:B------:R-:W-:Y:S09]  /*84300*/  BRA `(.L_x_18814) ;  /* 0x0000003000007947 */ /* 0x000ff20003800000 */
.L_x_18724:
        /* <DEDUP_REMOVED lines=108> */
.L_x_18819:
[----:B------:R-:W-:Y:S05]  /*849d0*/  BSYNC B0 ;  /* 0x0000000000007941 */ /* 0x000fea0003800000 */
.L_x_18818:
        /* <DEDUP_REMOVED lines=8> */
.L_x_18821:
[----:B------:R-:W-:Y:S05]  /*84a60*/  BSYNC B4 ;  /* 0x0000000000047941 */ /* 0x000fea0003800000 */
.L_x_18820:
        /* <DEDUP_REMOVED lines=82> */
.L_x_18823:
[----:B------:R-:W-:-:S04]  /*84f90*/  ISETP.GE.AND P0, PT, R57, RZ, PT ;  /* 0x000000ff3900720c */ /* 0x000fc80003f06270 */
[----:B------:R-:W-:Y:S02]  /*84fa0*/  FSEL R6, RZ, 3.37028055040000000000e+12, P0 ;  /* 0x54442d18ff067808 */ /* 0x000fe40000000000 */
[----:B------:R-:W-:-:S07]  /*84fb0*/  FSEL R7, RZ, 2.1426990032196044922, P0 ;  /* 0x400921fbff077808 */ /* 0x000fce0000000000 */
.L_x_18824:
[----:B------:R-:W-:Y:S05]  /*84fc0*/  BSYNC B0 ;  /* 0x0000000000007941 */ /* 0x000fea0003800000 */
.L_x_18822:
[----:B------:R-:W-:Y:S01]  /*84fd0*/  DADD R2, R2, R4 ;  /* 0x0000000002027229 */ /* 0x000fe20000000004 */
[----:B------:R-:W-:Y:S01]  /*84fe0*/  LOP3.LUT R5, R7, 0x80000000, R59, 0xb8, !PT ;  /* 0x8000000007057812 */ /* 0x000fe200078eb83b */
[----:B------:R-:W-:-:S06]  /*84ff0*/  DMUL R30, R30, 0.5 ;  /* 0x3fe000001e1e7828 */ /* 0x000fcc0000000000 */
[----:B------:R-:W-:-:S06]  /*85000*/  DSETP.GTU.AND P0, PT, |R2|, +INF , PT ;  /* 0x7ff000000200742a */ /* 0x000fcc0003f0c200 */
[----:B------:R-:W-:Y:S02]  /*85010*/  FSEL R2, R2, R6, P0 ;  /* 0x0000000602027208 */ /* 0x000fe40000000000 */
[----:B------:R-:W-:Y:S01]  /*85020*/  FSEL R3, R3, R5, P0 ;  /* 0x0000000503037208 */ /* 0x000fe20000000000 */
[----:B------:R-:W-:Y:S06]  /*85030*/  BRA `(.L_x_18825) ;  /* 0x0000002000387947 */ /* 0x000fec0003800000 */
.L_x_18817:
        /* <DEDUP_REMOVED lines=135> */
.L_x_18827:
[----:B------:R-:W-:Y:S05]  /*858b0*/  BSYNC B0 ;  /* 0x0000000000007941 */ /* 0x000fea0003800000 */
.L_x_18826:
        /* <DEDUP_REMOVED lines=8> */
.L_x_18829:
[----:B------:R-:W-:Y:S05]  /*85940*/  BSYNC B4 ;  /* 0x0000000000047941 */ /* 0x000fea0003800000 */
.L_x_18828:
        /* <DEDUP_REMOVED lines=82> */
.L_x_18831:
[----:B------:R-:W-:-:S04]  /*85e70*/  ISETP.GE.AND P0, PT, R57, RZ, PT ;  /* 0x000000ff3900720c */ /* 0x000fc80003f06270 */
[----:B------:R-:W-:Y:S02]  /*85e80*/  FSEL R6, RZ, 3.37028055040000000000e+12, P0 ;  /* 0x54442d18ff067808 */ /* 0x000fe40000000000 */
[----:B------:R-:W-:-:S07]  /*85e90*/  FSEL R7, RZ, 2.1426990032196044922, P0 ;  /* 0x400921fbff077808 */ /* 0x000fce0000000000 */
.L_x_18832:
[----:B------:R-:W-:Y:S05]  /*85ea0*/  BSYNC B0 ;  /* 0x0000000000007941 */ /* 0x000fea0003800000 */
.L_x_18830:
[----:B------:R-:W-:Y:S01]  /*85eb0*/  DADD R2, R2, R4 ;  /* 0x0000000002027229 */ /* 0x000fe20000000004 */
[----:B------:R-:W-:-:S07]  /*85ec0*/  LOP3.LUT R5, R7, 0x80000000, R59, 0xb8, !PT ;  /* 0x8000000007057812 */ /* 0x000fce00078eb83b */
[----:B------:R-:W-:-:S06]  /*85ed0*/  DSETP.GTU.AND P0, PT, |R2|, +INF , PT ;  /* 0x7ff000000200742a */ /* 0x000fcc0003f0c200 */
[----:B------:R-:W-:Y:S02]  /*85ee0*/  FSEL R2, R2, R6, P0 ;  /* 0x0000000602027208 */ /* 0x000fe40000000000 */
[----:B------:R-:W-:Y:S01]  /*85ef0*/  FSEL R3, R3, R5, P0 ;  /* 0x0000000503037208 */ /* 0x000fe20000000000 */
[----:B------:R-:W-:Y:S06]  /*85f00*/  BRA `(.L_x_18825) ;  /* 0x0000001000847947 */ /* 0x000fec0003800000 */
.L_x_18816:
        /* <DEDUP_REMOVED lines=23> */
.L_x_18834:
[----:B------:R-:W-:Y:S05]  /*86080*/  BSYNC B4 ;  /* 0x0000000000047941 */ /* 0x000fea0003800000 */
.L_x_18833:
        /* <DEDUP_REMOVED lines=26> */
.L_x_18836:
[----:B------:R-:W-:Y:S05]  /*86230*/  BSYNC B4 ;  /* 0x0000000000047941 */ /* 0x000fea0003800000 */
.L_x_18835:
        /* <DEDUP_REMOVED lines=136> */
.L_x_18838:
[----:B------:R-:W-:Y:S05]  /*86ac0*/  BSYNC B0 ;  /* 0x0000000000007941 */ /* 0x000fea0003800000 */
.L_x_18837:
        /* <DEDUP_REMOVED lines=8> */
.L_x_18840:
[----:B------:R-:W-:Y:S05]  /*86b50*/  BSYNC B4 ;  /* 0x0000000000047941 */ /* 0x000fea0003800000 */
.L_x_18839:
        /* <DEDUP_REMOVED lines=82> */
.L_x_18842:
[----:B------:R-:W-:-:S04]  /*87080*/  ISETP.GE.AND P0, PT, R57, RZ, PT ;  /* 0x000000ff3900720c */ /* 0x000fc80003f06270 */
[----:B------:R-:W-:Y:S02]  /*87090*/  FSEL R6, RZ, 3.37028055040000000000e+12, P0 ;  /* 0x54442d18ff067808 */ /* 0x000fe40000000000 */
[----:B------:R-:W-:-:S07]  /*870a0*/  FSEL R7, RZ, 2.1426990032196044922, P0 ;  /* 0x400921fbff077808 */ /* 0x000fce0000000000 */
.L_x_18843:
[----:B------:R-:W-:Y:S05]  /*870b0*/  BSYNC B0 ;  /* 0x0000000000007941 */ /* 0x000fea0003800000 */
.L_x_18841:
[----:B------:R-:W-:Y:S01]  /*870c0*/  DADD R2, R2, R4 ;  /* 0x0000000002027229 */ /* 0x000fe20000000004 */
[----:B------:R-:W-:Y:S01]  /*870d0*/  LOP3.LUT R5, R7, 0x80000000, R59, 0xb8, !PT ;  /* 0x8000000007057812 */ /* 0x000fe200078eb83b */
[----:B------:R-:W-:-:S06]  /*870e0*/  DADD R30, R30, 1 ;  /* 0x3ff000001e1e7429 */ /* 0x000fcc0000000000 */
[----:B------:R-:W-:-:S06]  /*870f0*/  DSETP.GTU.AND P0, PT, |R2|, +INF , PT ;  /* 0x7ff000000200742a */ /* 0x000fcc0003f0c200 */
[----:B------:R-:W-:Y:S02]  /*87100*/  FSEL R2, R2, R6, P0 ;  /* 0x0000000602027208 */ /* 0x000fe40000000000 */
[----:B------:R-:W-:-:S07]  /*87110*/  FSEL R3, R3, R5, P0 ;  /* 0x0000000503037208 */ /* 0x000fce0000000000 */
.L_x_18825:
[----:B------:R-:W-:Y:S05]  /*87120*/  BSYNC B3 ;  /* 0x0000000000037941 */ /* 0x000fea0003800000 */
.L_x_18815:
        /* <DEDUP_REMOVED lines=9> */
.L_x_18723:
        /* <DEDUP_REMOVED lines=21> */
.L_x_18814:
[----:B------:R-:W-:Y:S05]  /*87310*/  BSYNC B1 ;  /* 0x0000000000017941 */ /* 0x000fea0003800000 */
.L_x_18722:
        /* <DEDUP_REMOVED lines=10> */
.L_x_18844:
[----:B------:R-:W-:Y:S01]  /*873c0*/  DSETP.GTU.AND P0, PT, |R36|, +INF , PT ;  /* 0x7ff000002400742a */ /* 0x000fe20003f0c200 */
[----:B------:R-:W-:Y:S01]  /*873d0*/  MOV R38, R2 ;  /* 0x0000000200267202 */ /* 0x000fe20000000f00 */
[----:B------:R-:W-:-:S12]  /*873e0*/  IMAD.MOV.U32 R39, RZ, RZ, R3 ;  /* 0x000000ffff277224 */ /* 0x000fd800078e0003 */
[----:B------:R-:W-:-:S11]  /*873f0*/  @!P0 DADD R36, -RZ, |R36| ;  /* 0x00000000ff248229 */ /* 0x000fd60000000524 */
.L_x_18721:
[----:B------:R-:W-:Y:S05]  /*87400*/  BSYNC B2 ;  /* 0x0000000000027941 */ /* 0x000fea0003800000 */
.L_x_18720:
        /* <DEDUP_REMOVED lines=153> */
.L_x_18855:
[----:B------:R-:W-:Y:S05]  /*87da0*/  BSYNC B4 ;  /* 0x0000000000047941 */ /* 0x000fea0003800000 */
.L_x_18854:
        /* <DEDUP_REMOVED lines=81> */
.L_x_18853:
        /* <DEDUP_REMOVED lines=34> */
.L_x_18863:
[----:B------:R-:W-:Y:S05]  /*884e0*/  BSYNC B5 ;  /* 0x0000000000057941 */ /* 0x000fea0003800000 */
.L_x_18862:
[----:B------:R-:W-:Y:S02]  /*884f0*/  IMAD.MOV.U32 R26, RZ, RZ, R16 ;  /* 0x000000ffff1a7224 */ /* 0x000fe400078e0010 */
[----:B------:R-:W-:Y:S01]  /*88500*/  IMAD.MOV.U32 R27, RZ, RZ, R17 ;  /* 0x000000ffff1b7224 */ /* 0x000fe200078e0011 */
[----:B------:R-:W-:Y:S06]  /*88510*/  BRA `(.L_x_18861) ;  /* 0x0000000000047947 */ /* 0x000fec0003800000 */
.L_x_18860:
[----:B------:R-:W-:-:S11]  /*88520*/  DADD R26, -R32, R44 ;  /* 0x00000000201a7229 */ /* 0x000fd6000000012c */
.L_x_18861:
[----:B------:R-:W-:Y:S05]  /*88530*/  BSYNC B4 ;  /* 0x0000000000047941 */ /* 0x000fea0003800000 */
.L_x_18859:
        /* <DEDUP_REMOVED lines=29> */
.L_x_18868:
[----:B------:R-:W-:Y:S05]  /*88710*/  BSYNC B5 ;  /* 0x0000000000057941 */ /* 0x000fea0003800000 */
.L_x_18867:
[----:B------:R-:W-:Y:S05]  /*88720*/  BRA `(.L_x_18866) ;  /* 0x0000000000047947 */ /* 0x000fea0003800000 */
.L_x_18865:
[----:B------:R-:W-:-:S11]  /*88730*/  DADD R16, R46, -R10 ;  /* 0x000000002e107229 */ /* 0x000fd6000000080a */
.L_x_18866:
[----:B------:R-:W-:Y:S05]  /*88740*/  BSYNC B4 ;  /* 0x0000000000047941 */ /* 0x000fea0003800000 */
.L_x_18864:
        /* <DEDUP_REMOVED lines=29> */
.L_x_18870:
[----:B------:R-:W-:Y:S05]  /*88920*/  BSYNC B4 ;  /* 0x0000000000047941 */ /* 0x000fea0003800000 */
.L_x_18869:
        /* <DEDUP_REMOVED lines=85> */
.L_x_18871:
        /* <DEDUP_REMOVED lines=20> */
.L_x_18873:
[----:B------:R-:W-:Y:S05]  /*88fc0*/  BSYNC B4 ;  /* 0x0000000000047941 */ /* 0x000fea0003800000 */
.L_x_18872:
        /* <DEDUP_REMOVED lines=30> */
.L_x_18858:
        /* <DEDUP_REMOVED lines=24> */
.L_x_18876:
[----:B------:R-:W-:Y:S05]  /*89330*/  BSYNC B4 ;  /* 0x0000000000047941 */ /* 0x000fea0003800000 */
.L_x_18875:
        /* <DEDUP_REMOVED lines=25> */
.L_x_18879:
[----:B------:R-:W-:Y:S05]  /*894d0*/  BSYNC B4 ;  /* 0x0000000000047941 */ /* 0x000fea0003800000 */
.L_x_18878:
        /* <DEDUP_REMOVED lines=30> */
.L_x_18877:
        /* <DEDUP_REMOVED lines=75> */
.L_x_18880:
[----:B------:R-:W-:Y:S01]  /*89b70*/  IMAD.MOV.U32 R6, RZ, RZ, 0x0 ;  /* 0x00000000ff067424 */ /* 0x000fe200078e00ff */
[----:B------:R-:W-:Y:S01]  /*89b80*/  FSETP.NEU.FTZ.AND P0, PT, R9, RZ, PT ;  /* 0x000000ff0900720b */ /* 0x000fe20003f1d000 */
[----:B------:R-:W-:-:S06]  /*89b90*/  IMAD.MOV.U32 R7, RZ, RZ, 0x7ff00000 ;  /* 0x7ff00000ff077424 */ /* 0x000fcc00078e00ff */
[----:B------:R-:W-:-:S10]  /*89ba0*/  DFMA R6, R8, R6, +INF ;  /* 0x7ff000000806742b */ /* 0x000fd40000000006 */
[----:B------:R-:W-:Y:S02]  /*89bb0*/  FSEL R30, R6, RZ, P0 ;  /* 0x000000ff061e7208 */ /* 0x000fe40000000000 */
[----:B------:R-:W-:Y:S01]  /*89bc0*/  FSEL R31, R7, -QNAN , P0 ;  /* 0xfff00000071f7808 */ /* 0x000fe20000000000 */
[----:B------:R-:W-:Y:S06]  /*89bd0*/  BRA `(.L_x_18856) ;  /* 0x0000000400287947 */ /* 0x000fec0003800000 */
.L_x_18874:
        /* <DEDUP_REMOVED lines=25> */
.L_x_18882:
[----:B------:R-:W-:Y:S05]  /*89d70*/  BSYNC B4 ;  /* 0x0000000000047941 */ /* 0x000fea0003800000 */
.L_x_18881:
        /* <DEDUP_REMOVED lines=21> */
.L_x_18884:
[----:B------:R-:W-:Y:S05]  /*89ed0*/  BSYNC B4 ;  /* 0x0000000000047941 */ /* 0x000fea0003800000 */
.L_x_18883:
[----:B------:R-:W-:Y:S02]  /*89ee0*/  IMAD.MOV.U32 R30, RZ, RZ, R16 ;  /* 0x000000ffff1e7224 */ /* 0x000fe400078e0010 */
[----:B------:R-:W-:Y:S01]  /*89ef0*/  IMAD.MOV.U32 R31, RZ, RZ, R17 ;  /* 0x000000ffff1f7224 */ /* 0x000fe200078e0011 */
[----:B------:R-:W-:Y:S06]  /*89f00*/  BRA `(.L_x_18856) ;  /* 0x00000000005c7947 */ /* 0x000fec0003800000 */
.L_x_18857:
        /* <DEDUP_REMOVED lines=22> */
.L_x_18885:
[----:B------:R-:W-:Y:S05]  /*8a070*/  BSYNC B4 ;  /* 0x0000000000047941 */ /* 0x000fea0003800000 */
.L_x_18856:
[----:B------:R-:W-:Y:S05]  /*8a080*/  BSYNC B3 ;  /* 0x0000000000037941 */ /* 0x000fea0003800000 */
.L_x_18852:
        /* <DEDUP_REMOVED lines=26> */
.L_x_18889:
[----:B------:R-:W-:Y:S05]  /*8a230*/  BSYNC B4 ;  /* 0x0000000000047941 */ /* 0x000fea0003800000 */
.L_x_18888:
        /* <DEDUP_REMOVED lines=39> */
.L_x_18897:
[----:B------:R-:W-:Y:S05]  /*8a4b0*/  BSYNC B5 ;  /* 0x0000000000057941 */ /* 0x000fea0003800000 */
.L_x_18896:
[----:B------:R-:W-:Y:S01]  /*8a4c0*/  IMAD.MOV.U32 R52, RZ, RZ, R16 ;  /* 0x000000ffff347224 */ /* 0x000fe200078e0010 */
[----:B------:R-:W-:Y:S01]  /*8a4d0*/  MOV R53, R17 ;  /* 0x0000001100357202 */ /* 0x000fe20000000f00 */
[----:B------:R-:W-:Y:S06]  /*8a4e0*/  BRA `(.L_x_18895) ;  /* 0x0000000000047947 */ /* 0x000fec0003800000 */
.L_x_18894:
[----:B------:R-:W-:-:S11]  /*8a4f0*/  DADD R52, -R32, R44 ;  /* 0x0000000020347229 */ /* 0x000fd6000000012c */
.L_x_18895:
[----:B------:R-:W-:Y:S05]  /*8a500*/  BSYNC B4 ;  /* 0x0000000000047941 */ /* 0x000fea0003800000 */
.L_x_18893:
        /* <DEDUP_REMOVED lines=26> */
.L_x_18902:
[----:B------:R-:W-:Y:S05]  /*8a6b0*/  BSYNC B5 ;  /* 0x0000000000057941 */ /* 0x000fea0003800000 */
.L_x_18901:
[----:B------:R-:W-:Y:S02]  /*8a6c0*/  IMAD.MOV.U32 R4, RZ, RZ, R16 ;  /* 0x000000ffff047224 */ /* 0x000fe400078e0010 */
[----:B------:R-:W-:Y:S01]  /*8a6d0*/  IMAD.MOV.U32 R5, RZ, RZ, R17 ;  /* 0x000000ffff057224 */ /* 0x000fe200078e0011 */
[----:B------:R-:W-:Y:S06]  /*8a6e0*/  BRA `(.L_x_18900) ;  /* 0x0000000000047947 */ /* 0x000fec0003800000 */
.L_x_18899:
[----:B------:R-:W-:-:S11]  /*8a6f0*/  DADD R4, -R34, R46 ;  /* 0x0000000022047229 */ /* 0x000fd6000000012e */
.L_x_18900:
[----:B------:R-:W-:Y:S05]  /*8a700*/  BSYNC B4 ;  /* 0x0000000000047941 */ /* 0x000fea0003800000 */
.L_x_18898:
        /* <DEDUP_REMOVED lines=29> */
.L_x_18904:
[----:B------:R-:W-:Y:S05]  /*8a8e0*/  BSYNC B4 ;  /* 0x0000000000047941 */ /* 0x000fea0003800000 */
.L_x_18903:
[----:B------:R-:W-:Y:S01]  /*8a8f0*/  PLOP3.LUT P0, PT, PT, PT, PT, 0x80, 0x0 ;  /* 0x000000000000781c */ /* 0x000fe20003f0f070 */
[----:B------:R-:W-:-:S12]  /*8a900*/  BRA `(.L_x_18890) ;  /* 0x0000000800587947 */ /* 0x000fd80003800000 */
.L_x_18892:
        /* <DEDUP_REMOVED lines=29> */
.L_x_18907:
[----:B------:R-:W-:Y:S05]  /*8aae0*/  BSYNC B4 ;  /* 0x0000000000047941 */ /* 0x000fea0003800000 */
.L_x_18906:
[----:B------:R-:W-:Y:S01]  /*8aaf0*/  PLOP3.LUT P0, PT, PT, PT, PT, 0x80, 0x0 ;  /* 0x000000000000781c */ /* 0x000fe20003f0f070 */
[----:B------:R-:W-:-:S12]  /*8ab00*/  BRA `(.L_x_18890) ;  /* 0x0000000400d87947 */ /* 0x000fd80003800000 */
.L_x_18905:
        /* <DEDUP_REMOVED lines=29> */
.L_x_18909:
[----:B------:R-:W-:Y:S05]  /*8ace0*/  BSYNC B4 ;  /* 0x0000000000047941 */ /* 0x000fea0003800000 */
.L_x_18908:
        /* <DEDUP_REMOVED lines=21> */
.L_x_18911:
[----:B------:R-:W-:Y:S05]  /*8ae40*/  BSYNC B4 ;  /* 0x0000000000047941 */ /* 0x000fea0003800000 */
.L_x_18910:
[----:B------:R-:W-:Y:S01]  /*8ae50*/  DMUL R2, R2, 8.11296384146066816958e+31 ;  /* 0x4690000002027828 */ /* 0x000fe20000000000 */
[----:B------:R-:W-:Y:S01]  /*8ae60*/  PLOP3.LUT P0, PT, PT, PT, PT, 0x80, 0x0 ;  /* 0x000000000000781c */ /* 0x000fe20003f0f070 */
[----:B------:R-:W-:Y:S02]  /*8ae70*/  IMAD.MOV.U32 R4, RZ, RZ, R16 ;  /* 0x000000ffff047224 */ /* 0x000fe400078e0010 */
[----:B------:R-:W-:Y:S01]  /*8ae80*/  IMAD.MOV.U32 R5, RZ, RZ, R17 ;  /* 0x000000ffff057224 */ /* 0x000fe200078e0011 */
[----:B------:R-:W-:Y:S09]  /*8ae90*/  BRA `(.L_x_18890) ;  /* 0x0000000000f47947 */ /* 0x000ff20003800000 */
.L_x_18891:
        /* <DEDUP_REMOVED lines=24> */
.L_x_18913:
[----:B------:R-:W-:Y:S05]  /*8b020*/  BSYNC B4 ;  /* 0x0000000000047941 */ /* 0x000fea0003800000 */
.L_x_18912:
        /* <DEDUP_REMOVED lines=29> */
.L_x_18915:
[----:B------:R-:W-:Y:S05]  /*8b200*/  BSYNC B4 ;  /* 0x0000000000047941 */ /* 0x000fea0003800000 */
.L_x_18914:
[----:B------:R-:W-:Y:S01]  /*8b210*/  DMUL R4, R6, R16 ;  /* 0x0000001006047228 */ /* 0x000fe20000000000 */
[----:B------:R-:W-:Y:S01]  /*8b220*/  PLOP3.LUT P0, PT, PT, PT, PT, 0x80, 0x0 ;  /* 0x000000000000781c */ /* 0x000fe20003f0f070 */
[----:B------:R-:W-:-:S12]  /*8b230*/  BRA `(.L_x_18890) ;  /* 0x00000000000c7947 */ /* 0x000fd80003800000 */
.L_x_18887:
[----:B------:R-:W-:Y:S01]  /*8b240*/  DMUL R4, R28, 9.00719925474099200000e+15 ;  /* 0x434000001c047828 */ /* 0x000fe20000000000 */
[----:B------:R-:W-:Y:S01]  /*8b250*/  PLOP3.LUT P0, PT, PT, PT, PT, 0x80, 0x0 ;  /* 0x000000000000781c */ /* 0x000fe20003f0f070 */
[----:B------:R-:W-:-:S12]  /*8b260*/  DMUL R2, R2, 9.00719925474099200000e+15 ;  /* 0x4340000002027828 */ /* 0x000fd80000000000 */
.L_x_18890:
[----:B------:R-:W-:Y:S05]  /*8b270*/  BSYNC B3 ;  /* 0x0000000000037941 */ /* 0x000fea0003800000 */
.L_x_18886:
        /* <DEDUP_REMOVED lines=67> */
.L_x_18921:
[----:B------:R-:W-:-:S11]  /*8b6b0*/  DMUL R2, RZ, |R26| ;  /* 0x4000001aff027228 */ /* 0x000fd60000000000 */
.L_x_18922:
[----:B------:R-:W-:Y:S05]  /*8b6c0*/  BSYNC B0 ;  /* 0x0000000000007941 */ /* 0x000fea0003800000 */
.L_x_18920:
        /* <DEDUP_REMOVED lines=11> */
.L_x_18919:
        /* <DEDUP_REMOVED lines=53> */
.L_x_18918:
        /* <DEDUP_REMOVED lines=62> */
.L_x_18926:
[----:B------:R-:W-:-:S11]  /*8beb0*/  DMUL R2, RZ, |R26| ;  /* 0x4000001aff027228 */ /* 0x000fd60000000000 */
.L_x_18927:
[----:B------:R-:W-:Y:S05]  /*8bec0*/  BSYNC B0 ;  /* 0x0000000000007941 */ /* 0x000fea0003800000 */
.L_x_18925:
        /* <DEDUP_REMOVED lines=11> */
.L_x_18924:
        /* <DEDUP_REMOVED lines=53> */
.L_x_18917:
        /* <DEDUP_REMOVED lines=32> */
.L_x_18930:
[----:B------:R-:W-:Y:S05]  /*8c4d0*/  BSYNC B4 ;  /* 0x0000000000047941 */ /* 0x000fea0003800000 */
.L_x_18929:
        /* <DEDUP_REMOVED lines=82> */
.L_x_18932:
[----:B------:R-:W-:Y:S02]  /*8ca00*/  FSEL R6, RZ, 3.37028055040000000000e+12, P1 ;  /* 0x54442d18ff067808 */ /* 0x000fe40000800000 */
[----:B------:R-:W-:-:S07]  /*8ca10*/  FSEL R7, RZ, 2.1426990032196044922, P1 ;  /* 0x400921fbff077808 */ /* 0x000fce0000800000 */
.L_x_18933:
[----:B------:R-:W-:Y:S05]  /*8ca20*/  BSYNC B0 ;  /* 0x0000000000007941 */ /* 0x000fea0003800000 */
.L_x_18931:
[----:B------:R-:W-:Y:S01]  /*8ca30*/  DADD R2, |R4|, |R2| ;  /* 0x0000000004027229 */ /* 0x000fe20000000602 */
[----:B------:R-:W-:-:S07]  /*8ca40*/  LOP3.LUT R5, R7, 0x80000000, R5, 0xb8, !PT ;  /* 0x8000000007057812 */ /* 0x000fce00078eb805 */
[----:B------:R-:W-:-:S06]  /*8ca50*/  DSETP.GTU.AND P0, PT, |R2|, +INF , PT ;  /* 0x7ff000000200742a */ /* 0x000fcc0003f0c200 */
[----:B------:R-:W-:Y:S02]  /*8ca60*/  FSEL R2, R2, R6, P0 ;  /* 0x0000000602027208 */ /* 0x000fe40000000000 */
[----:B------:R-:W-:Y:S01]  /*8ca70*/  FSEL R3, R3, R5, P0 ;  /* 0x0000000503037208 */ /* 0x000fe20000000000 */
[----:B------:R-:W-:Y:S06]  /*8ca80*/  BRA `(.L_x_18923) ;  /* 0x0000000400dc7947 */ /* 0x000fec0003800000 */
.L_x_18928:
        /* <DEDUP_REMOVED lines=28> */
.L_x_18935:
[----:B------:R-:W-:Y:S05]  /*8cc50*/  BSYNC B4 ;  /* 0x0000000000047941 */ /* 0x000fea0003800000 */
.L_x_18934:
        /* <DEDUP_REMOVED lines=82> */
.L_x_18937:
[----:B------:R-:W-:Y:S02]  /*8d180*/  FSEL R6, RZ, 3.37028055040000000000e+12, P1 ;  /* 0x54442d18ff067808 */ /* 0x000fe40000800000 */
[----:B------:R-:W-:-:S07]  /*8d190*/  FSEL R7, RZ, 2.1426990032196044922, P1 ;  /* 0x400921fbff077808 */ /* 0x000fce0000800000 */
.L_x_18938:
[----:B------:R-:W-:Y:S05]  /*8d1a0*/  BSYNC B0 ;  /* 0x0000000000007941 */ /* 0x000fea0003800000 */
.L_x_18936:
[----:B------:R-:W-:Y:S01]  /*8d1b0*/  DADD R2, |R4|, |R2| ;  /* 0x0000000004027229 */ /* 0x000fe20000000602 */
[----:B------:R-:W-:-:S07]  /*8d1c0*/  LOP3.LUT R5, R7, 0x80000000, R5, 0xb8, !PT ;  /* 0x8000000007057812 */ /* 0x000fce00078eb805 */
[----:B------:R-:W-:-:S06]  /*8d1d0*/  DSETP.GTU.AND P0, PT, |R2|, +INF , PT ;  /* 0x7ff000000200742a */ /* 0x000fcc0003f0c200 */
[----:B------:R-:W-:Y:S02]  /*8d1e0*/  FSEL R2, R2, R6, P0 ;  /* 0x0000000602027208 */ /* 0x000fe40000000000 */
[----:B------:R-:W-:-:S07]  /*8d1f0*/  FSEL R3, R3, R5, P0 ;  /* 0x0000000503037208 */ /* 0x000fce0000000000 */
.L_x_18923:
[----:B------:R-:W-:Y:S05]  /*8d200*/  BSYNC B3 ;  /* 0x0000000000037941 */ /* 0x000fea0003800000 */
.L_x_18916:
[----:B------:R-:W-:Y:S01]  /*8d210*/  DADD R4, -RZ, -R30 ;  /* 0x00000000ff047229 */ /* 0x000fe2000000091e */
[----:B------:R-:W-:-:S09]  /*8d220*/  ISETP.NE.AND P0, PT, R54, RZ, PT ;  /* 0x000000ff3600720c */ /* 0x000fd20003f05270 */
[----:B------:R-:W-:Y:S02]  /*8d230*/  FSEL R32, R4, R30, !P0 ;  /* 0x0000001e04207208 */ /* 0x000fe40004000000 */
[----:B------:R-:W-:Y:S01]  /*8d240*/  FSEL R33, R5, R31, !P0 ;  /* 0x0000001f05217208 */ /* 0x000fe20004000000 */
[----:B------:R-:W-:Y:S06]  /*8d250*/  BRA `(.L_x_18939) ;  /* 0x0000003000287947 */ /* 0x000fec0003800000 */
.L_x_18851:
[----:B------:R-:W2:Y:S01]  /*8d260*/  LDL.64 R2, [R1+0x8] ;  /* 0x0000080001027983 */ /* 0x000ea20000100a00 */
[----:B------:R-:W-:Y:S01]  /*8d270*/  UMOV UR4, 0x54442d18 ;  /* 0x54442d1800047882 */ /* 0x000fe20000000000 */
[----:B------:R-:W-:Y:S01]  /*8d280*/  UMOV UR5, 0x3ff921fb ;  /* 0x3ff921fb00057882 */ /* 0x000fe20000000000 */
[----:B------:R-:W-:Y:S02]  /*8d290*/  DADD R32, -RZ, -R62 ;  /* 0x00000000ff207229 */ /* 0x000fe4000000093e */
[----:B--2---:R-:W-:-:S08]  /*8d2a0*/  DADD R2, R2, -R60 ;  /* 0x0000000002027229 */ /* 0x004fd0000000083c */
[----:B------:R-:W-:Y:S01]  /*8d2b0*/  DADD R2, R2, UR4 ;  /* 0x0000000402027e29 */ /* 0x000fe20008000000 */
[----:B------:R-:W-:Y:S10]  /*8d2c0*/  BRA `(.L_x_18939) ;  /* 0x00000030000c7947 */ /* 0x000ff40003800000 */
.L_x_18850:
[----:B------:R-:W-:Y:S01]  /*8d2d0*/  DADD R32, -RZ, -R62 ;  /* 0x00000000ff207229 */ /* 0x000fe2000000093e */
[----:B------:R-:W-:Y:S01]  /*8d2e0*/  CS2R R2, SRZ ;  /* 0x0000000000027805 */ /* 0x000fe2000001ff00 */
[----:B------:R-:W-:Y:S09]  /*8d2f0*/  BRA `(.L_x_18939) ;  /* 0x0000003000007947 */ /* 0x000ff20003800000 */
.L_x_18849:
        /* <DEDUP_REMOVED lines=108> */
.L_x_18944:
[----:B------:R-:W-:Y:S05]  /*8d9c0*/  BSYNC B0 ;  /* 0x0000000000007941 */ /* 0x000fea0003800000 */
.L_x_18943:
        /* <DEDUP_REMOVED lines=8> */
.L_x_18946:
[----:B------:R-:W-:Y:S05]  /*8da50*/  BSYNC B4 ;  /* 0x0000000000047941 */ /* 0x000fea0003800000 */
.L_x_18945:
        /* <DEDUP_REMOVED lines=82> */
.L_x_18948:
[----:B------:R-:W-:-:S04]  /*8df80*/  ISETP.GE.AND P0, PT, R61, RZ, PT ;  /* 0x000000ff3d00720c */ /* 0x000fc80003f06270 */
[----:B------:R-:W-:Y:S02]  /*8df90*/  FSEL R6, RZ, 3.37028055040000000000e+12, P0 ;  /* 0x54442d18ff067808 */ /* 0x000fe40000000000 */
[----:B------:R-:W-:-:S07]  /*8dfa0*/  FSEL R7, RZ, 2.1426990032196044922, P0 ;  /* 0x400921fbff077808 */ /* 0x000fce0000000000 */
.L_x_18949:
[----:B------:R-:W-:Y:S05]  /*8dfb0*/  BSYNC B0 ;  /* 0x0000000000007941 */ /* 0x000fea0003800000 */
.L_x_18947:
[----:B------:R-:W-:Y:S01]  /*8dfc0*/  DADD R2, R2, R4 ;  /* 0x0000000002027229 */ /* 0x000fe20000000004 */
[----:B------:R-:W-:Y:S01]  /*8dfd0*/  LOP3.LUT R5, R7, 0x80000000, R63, 0xb8, !PT ;  /* 0x8000000007057812 */ /* 0x000fe200078eb83f */
[----:B------:R-:W-:-:S06]  /*8dfe0*/  DMUL R30, R30, 0.5 ;  /* 0x3fe000001e1e7828 */ /* 0x000fcc0000000000 */
[----:B------:R-:W-:-:S06]  /*8dff0*/  DSETP.GTU.AND P0, PT, |R2|, +INF , PT ;  /* 0x7ff000000200742a */ /* 0x000fcc0003f0c200 */
[----:B------:R-:W-:Y:S02]  /*8e000*/  FSEL R2, R2, R6, P0 ;  /* 0x0000000602027208 */ /* 0x000fe40000000000 */
[----:B------:R-:W-:Y:S01]  /*8e010*/  FSEL R3, R3, R5, P0 ;  /* 0x0000000503037208 */ /* 0x000fe20000000000 */
[----:B------:R-:W-:Y:S06]  /*8e020*/  BRA `(.L_x_18950) ;  /* 0x0000002000387947 */ /* 0x000fec0003800000 */
.L_x_18942:
        /* <DEDUP_REMOVED lines=135> */
.L_x_18952:
[----:B------:R-:W-:Y:S05]  /*8e8a0*/  BSYNC B0 ;  /* 0x0000000000007941 */ /* 0x000fea0003800000 */
.L_x_18951:
        /* <DEDUP_REMOVED lines=8> */
.L_x_18954:
[----:B------:R-:W-:Y:S05]  /*8e930*/  BSYNC B4 ;  /* 0x0000000000047941 */ /* 0x000fea0003800000 */
.L_x_18953:
        /* <DEDUP_REMOVED lines=82> */
.L_x_18956:
[----:B------:R-:W-:-:S04]  /*8ee60*/  ISETP.GE.AND P0, PT, R61, RZ, PT ;  /* 0x000000ff3d00720c */ /* 0x000fc80003f06270 */
[----:B------:R-:W-:Y:S02]  /*8ee70*/  FSEL R6, RZ, 3.37028055040000000000e+12, P0 ;  /* 0x54442d18ff067808 */ /* 0x000fe40000000000 */
[----:B------:R-:W-:-:S07]  /*8ee80*/  FSEL R7, RZ, 2.1426990032196044922, P0 ;  /* 0x400921fbff077808 */ /* 0x000fce0000000000 */
.L_x_18957:
[----:B------:R-:W-:Y:S05]  /*8ee90*/  BSYNC B0 ;  /* 0x0000000000007941 */ /* 0x000fea0003800000 */
.L_x_18955:
[----:B------:R-:W-:Y:S01]  /*8eea0*/  DADD R2, R2, R4 ;  /* 0x0000000002027229 */ /* 0x000fe20000000004 */
[----:B------:R-:W-:-:S07]  /*8eeb0*/  LOP3.LUT R5, R7, 0x80000000, R63, 0xb8, !PT ;  /* 0x8000000007057812 */ /* 0x000fce00078eb83f */
[----:B------:R-:W-:-:S06]  /*8eec0*/  DSETP.GTU.AND P0, PT, |R2|, +INF , PT ;  /* 0x7ff000000200742a */ /* 0x000fcc0003f0c200 */
[----:B------:R-:W-:Y:S02]  /*8eed0*/  FSEL R2, R2, R6, P0 ;  /* 0x0000000602027208 */ /* 0x000fe40000000000 */
[----:B------:R-:W-:Y:S01]  /*8eee0*/  FSEL R3, R3, R5, P0 ;  /* 0x0000000503037208 */ /* 0x000fe20000000000 */
[----:B------:R-:W-:Y:S06]  /*8eef0*/  BRA `(.L_x_18950) ;  /* 0x0000001000847947 */ /* 0x000fec0003800000 */
.L_x_18941:
        /* <DEDUP_REMOVED lines=23> */
.L_x_18959:
[----:B------:R-:W-:Y:S05]  /*8f070*/  BSYNC B4 ;  /* 0x0000000000047941 */ /* 0x000fea0003800000 */
.L_x_18958:
        /* <DEDUP_REMOVED lines=26> */
.L_x_18961:
[----:B------:R-:W-:Y:S05]  /*8f220*/  BSYNC B4 ;  /* 0x0000000000047941 */ /* 0x000fea0003800000 */
.L_x_18960:
        /* <DEDUP_REMOVED lines=136> */
.L_x_18963:
[----:B------:R-:W-:Y:S05]  /*8fab0*/  BSYNC B0 ;  /* 0x0000000000007941 */ /* 0x000fea0003800000 */
.L_x_18962:
        /* <DEDUP_REMOVED lines=8> */
.L_x_18965:
[----:B------:R-:W-:Y:S05]  /*8fb40*/  BSYNC B4 ;  /* 0x0000000000047941 */ /* 0x000fea0003800000 */
.L_x_18964:
        /* <DEDUP_REMOVED lines=82> */
.L_x_18967:
[----:B------:R-:W-:-:S04]  /*90070*/  ISETP.GE.AND P0, PT, R61, RZ, PT ;  /* 0x000000ff3d00720c */ /* 0x000fc80003f06270 */
[----:B------:R-:W-:Y:S02]  /*90080*/  FSEL R6, RZ, 3.37028055040000000000e+12, P0 ;  /* 0x54442d18ff067808 */ /* 0x000fe40000000000 */
[----:B------:R-:W-:-:S07]  /*90090*/  FSEL R7, RZ, 2.1426990032196044922, P0 ;  /* 0x400921fbff077808 */ /* 0x000fce0000000000 */
.L_x_18968:
[----:B------:R-:W-:Y:S05]  /*900a0*/  BSYNC B0 ;  /* 0x0000000000007941 */ /* 0x000fea0003800000 */
.L_x_18966:
[----:B------:R-:W-:Y:S01]  /*900b0*/  DADD R2, R2, R4 ;  /* 0x0000000002027229 */ /* 0x000fe20000000004 */
[----:B------:R-:W-:Y:S01]  /*900c0*/  LOP3.LUT R5, R7, 0x80000000, R63, 0xb8, !PT ;  /* 0x8000000007057812 */ /* 0x000fe200078eb83f */
[----:B------:R-:W-:-:S06]  /*900d0*/  DADD R30, R30, 1 ;  /* 0x3ff000001e1e7429 */ /* 0x000fcc0000000000 */
[----:B------:R-:W-:-:S06]  /*900e0*/  DSETP.GTU.AND P0, PT, |R2|, +INF , PT ;  /* 0x7ff000000200742a */ /* 0x000fcc0003f0c200 */
[----:B------:R-:W-:Y:S02]  /*900f0*/  FSEL R2, R2, R6, P0 ;  /* 0x0000000602027208 */ /* 0x000fe40000000000 */
[----:B------:R-:W-:-:S07]  /*90100*/  FSEL R3, R3, R5, P0 ;  /* 0x0000000503037208 */ /* 0x000fce0000000000 */
.L_x_18950:
[----:B------:R-:W-:Y:S05]  /*90110*/  BSYNC B3 ;  /* 0x0000000000037941 */ /* 0x000fea0003800000 */
.L_x_18940:
        /* <DEDUP_REMOVED lines=9> */
.L_x_18848:
        /* <DEDUP_REMOVED lines=21> */
.L_x_18939:
[----:B------:R-:W-:Y:S05]  /*90300*/  BSYNC B1 ;  /* 0x0000000000017941 */ /* 0x000fea0003800000 */
.L_x_18847:
        /* <DEDUP_REMOVED lines=10> */
.L_x_18969:
[----:B------:R-:W-:Y:S01]  /*903b0*/  DSETP.GTU.AND P0, PT, |R32|, +INF , PT ;  /* 0x7ff000002000742a */ /* 0x000fe20003f0c200 */
[----:B------:R-:W-:Y:S02]  /*903c0*/  IMAD.MOV.U32 R34, RZ, RZ, R2 ;  /* 0x000000ffff227224 */ /* 0x000fe400078e0002 */
[----:B------:R-:W-:-:S11]  /*903d0*/  IMAD.MOV.U32 R35, RZ, RZ, R3 ;  /* 0x000000ffff237224 */ /* 0x000fd600078e0003 */
[----:B------:R-:W-:-:S11]  /*903e0*/  @!P0 DADD R32, -RZ, |R32| ;  /* 0x00000000ff208229 */ /* 0x000fd60000000520 */
.L_x_18846:
[----:B------:R-:W-:Y:S05]  /*903f0*/  BSYNC B2 ;  /* 0x0000000000027941 */ /* 0x000fea0003800000 */
.L_x_18845:
        /* <DEDUP_REMOVED lines=25> */
.L_x_18972:
[----:B------:R-:W-:-:S13]  /*90590*/  ISETP.GE.AND P0, PT, R0, R76, PT ;  /* 0x0000004c0000720c */ /* 0x000fda0003f06270 */
[----:B------:R-:W-:Y:S05]  /*905a0*/  @P0 BRA `(.L_x_18974) ;  /* 0x0000000000300947 */ /* 0x000fea0003800000 */
[----:B01----:R-:W0:Y:S01]  /*905b0*/  LDC.64 R2, c[0x0][0x218] ;  /* 0x00008600ff027b82 */ /* 0x003e220000000a00 */
[----:B------:R-:W-:Y:S02]  /*905c0*/  IMAD.IADD R5, R77, 0x1, R0 ;  /* 0x000000014d057824 */ /* 0x000fe400078e0200 */
[----:B------:R-:W-:Y:S02]  /*905d0*/  VIADD R0, R0, 0x80 ;  /* 0x0000008000007836 */ /* 0x000fe40000000000 */
[----:B0-----:R-:W-:-:S05]  /*905e0*/  IMAD.WIDE.U32 R2, R5, 0x10, R2 ;  /* 0x0000001005027825 */ /* 0x001fca00078e0002 */
[----:B------:R1:W-:Y:S02]  /*905f0*/  STG.E.128 desc[UR6][R2.64], R64 ;  /* 0x0000004002007986 */ /* 0x0003e4000c101d06 */
.L_x_18973:
[----:B------:R-:W-:-:S13]  /*90600*/  ISETP.GE.AND P0, PT, R0, R76, PT ;  /* 0x0000004c0000720c */ /* 0x000fda0003f06270 */
[----:B------:R-:W-:Y:S05]  /*90610*/  @P0 BRA `(.L_x_18975) ;  /* 0x0000000000340947 */ /* 0x000fea0003800000 */
[----:B01----:R-:W0:Y:S01]  /*90620*/  LDC.64 R2, c[0x0][0x218] ;  /* 0x00008600ff027b82 */ /* 0x003e220000000a00 */
[----:B------:R-:W-:Y:S02]  /*90630*/  IMAD.IADD R5, R77, 0x1, R0 ;  /* 0x000000014d057824 */ /* 0x000fe400078e0200 */
[----:B------:R-:W-:Y:S02]  /*90640*/  VIADD R0, R0, 0x80 ;  /* 0x0000008000007836 */ /* 0x000fe40000000000 */
[----:B0-----:R-:W-:-:S05]  /*90650*/  IMAD.WIDE.U32 R2, R5, 0x10, R2 ;  /* 0x0000001005027825 */ /* 0x001fca00078e0002 */
[----:B------:R2:W-:Y:S02]  /*90660*/  STG.E.128 desc[UR6][R2.64], R48 ;  /* 0x0000003002007986 */ /* 0x0005e4000c101d06 */
.L_x_18974:
        /* <DEDUP_REMOVED lines=8> */
.L_x_18975:
[----:B------:R-:W-:Y:S05]  /*906f0*/  BSYNC B1 ;  /* 0x0000000000017941 */ /* 0x000fea0003800000 */
.L_x_18971:
[----:B------:R-:W-:-:S13]  /*90700*/  ISETP.GE.AND P0, PT, R0, R76, PT ;  /* 0x0000004c0000720c */ /* 0x000fda0003f06270 */
[----:B012---:R-:W0:Y:S01]  /*90710*/  @!P0 LDC.64 R2, c[0x0][0x218] ;  /* 0x00008600ff028b82 */ /* 0x007e220000000a00 */
[----:B------:R-:W-:Y:S01]  /*90720*/  @!P0 IADD3 R5, R77, R0, RZ ;  /* 0x000000004d058210 */ /* 0x000fe20007ffe0ff */
[----:B------:R-:W-:-:S04]  /*90730*/  @!P0 VIADD R0, R0, 0x80 ;  /* 0x0000008000008836 */ /* 0x000fc80000000000 */
[----:B0-----:R-:W-:-:S05]  /*90740*/  @!P0 IMAD.WIDE.U32 R2, R5, 0x10, R2 ;  /* 0x0000001005028825 */ /* 0x001fca00078e0002 */
[----:B------:R4:W-:Y:S02]  /*90750*/  @!P0 STG.E.128 desc[UR6][R2.64], R36 ;  /* 0x0000002402008986 */ /* 0x0009e4000c101d06 */
.L_x_18976:
[----:B------:R-:W-:Y:S05]  /*90760*/  BSYNC B0 ;  /* 0x0000000000007941 */ /* 0x000fea0003800000 */
.L_x_18970:
        /* <DEDUP_REMOVED lines=8> */
        .weak           $__internal_31_$__cuda_sm20_div_rn_f64_full
        .type           $__internal_31_$__cuda_sm20_div_rn_f64_full,@function
        .size           $__internal_31_$__cuda_sm20_div_rn_f64_full,($__internal_32_$__cuda_sm20_dsqrt_rn_f64_mediumpath_v1 - $__internal_31_$__cuda_sm20_div_rn_f64_full)
$__internal_31_$__cuda_sm20_div_rn_f64_full:
        /* <DEDUP_REMOVED lines=69> */
.L_x_18978:
        /* <DEDUP_REMOVED lines=17> */
.L_x_18981:
[----:B------:R-:W-:Y:S01]  /*90d50*/  LOP3.LUT R6, R11, 0x80000, RZ, 0xfc, !PT ;  /* 0x000800000b067812 */ /* 0x000fe200078efcff */
[----:B------:R-:W-:-:S04]  /*90d60*/  IMAD.MOV.U32 R16, RZ, RZ, R10 ;  /* 0x000000ffff107224 */ /* 0x000fc800078e000a */
[----:B------:R-:W-:Y:S01]  /*90d70*/  IMAD.MOV.U32 R17, RZ, RZ, R6 ;  /* 0x000000ffff117224 */ /* 0x000fe200078e0006 */
[----:B------:R-:W-:Y:S06]  /*90d80*/  BRA `(.L_x_18979) ;  /* 0x00000000000c7947 */ /* 0x000fec0003800000 */
.L_x_18980:
[----:B------:R-:W-:Y:S01]  /*90d90*/  LOP3.LUT R6, R9, 0x80000, RZ, 0xfc, !PT ;  /* 0x0008000009067812 */ /* 0x000fe200078efcff */
[----:B------:R-:W-:-:S04]  /*90da0*/  IMAD.MOV.U32 R16, RZ, RZ, R8 ;  /* 0x000000ffff107224 */ /* 0x000fc800078e0008 */
[----:B------:R-:W-:-:S07]  /*90db0*/  IMAD.MOV.U32 R17, RZ, RZ, R6 ;  /* 0x000000ffff117224 */ /* 0x000fce00078e0006 */
.L_x_18979:
[----:B------:R-:W-:Y:S05]  /*90dc0*/  BSYNC B0 ;  /* 0x0000000000007941 */ /* 0x000fea0003800000 */
.L_x_18977:
[----:B------:R-:W-:Y:S02]  /*90dd0*/  IMAD.MOV.U32 R6, RZ, RZ, R0 ;  /* 0x000000ffff067224 */ /* 0x000fe400078e0000 */
[----:B------:R-:W-:-:S04]  /*90de0*/  IMAD.MOV.U32 R7, RZ, RZ, 0x0 ;  /* 0x00000000ff077424 */ /* 0x000fc800078e00ff */
[----:B------:R-:W-:Y:S05]  /*90df0*/  RET.REL.NODEC R6 `(_ZN2at6native29vectorized_elementwise_kernelILi4EZZZNS0_17acosh_kernel_cudaERNS_18TensorIteratorBaseEENKUlvE_clEvENKUlvE_clEvEUlN3c107complexIdEEE_St5arrayIPcLm2EEEEviT0_T1_) ;  /* 0xfffff6f006807950 */ /* 0x000fea0003c3ffff */
        .weak           $__internal_32_$__cuda_sm20_dsqrt_rn_f64_mediumpath_v1
        .type           $__internal_32_$__cuda_sm20_dsqrt_rn_f64_mediumpath_v1,@function
        .size           $__internal_32_$__cuda_sm20_dsqrt_rn_f64_mediumpath_v1,(.L_x_21037 - $__internal_32_$__cuda_sm20_dsqrt_rn_f64_mediumpath_v1)
$__internal_32_$__cuda_sm20_dsqrt_rn_f64_mediumpath_v1:
        /* <DEDUP_REMOVED lines=14> */
.L_x_18983:
        /* <DEDUP_REMOVED lines=24> */
.L_x_18985:
[----:B------:R-:W-:-:S11]  /*91060*/  DADD R8, R10, R10 ;  /* 0x000000000a087229 */ /* 0x000fd6000000000a */
.L_x_18984:
[----:B------:R-:W-:Y:S05]  /*91070*/  BSYNC B0 ;  /* 0x0000000000007941 */ /* 0x000fea0003800000 */
.L_x_18982:
[----:B------:R-:W-:Y:S02]  /*91080*/  IMAD.MOV.U32 R0, RZ, RZ, R8 ;  /* 0x000000ffff007224 */ /* 0x000fe400078e0008 */
[----:B------:R-:W-:Y:S02]  /*91090*/  IMAD.MOV.U32 R7, RZ, RZ, R9 ;  /* 0x000000ffff077224 */ /* 0x000fe400078e0009 */
[----:B------:R-:W-:Y:S02]  /*910a0*/  IMAD.MOV.U32 R8, RZ, RZ, R6 ;  /* 0x000000ffff087224 */ /* 0x000fe400078e0006 */
[----:B------:R-:W-:-:S04]  /*910b0*/  IMAD.MOV.U32 R9, RZ, RZ, 0x0 ;  /* 0x00000000ff097424 */ /* 0x000fc800078e00ff */
[----:B------:R-:W-:Y:S05]  /*910c0*/  RET.REL.NODEC R8 `(_ZN2at6native29vectorized_elementwise_kernelILi4EZZZNS0_17acosh_kernel_cudaERNS_18TensorIteratorBaseEENKUlvE_clEvENKUlvE_clEvEUlN3c107complexIdEEE_St5arrayIPcLm2EEEEviT0_T1_) ;  /* 0xfffff6ec08cc7950 */ /* 0x000fea0003c3ffff */
.L_x_18986:
        /* <DEDUP_REMOVED lines=11> */
.L_x_21037:


//--------------------- .text._ZN2at6native29vectorized_elementwise_kernelILi8EZZZNS0_17acosh_kernel_cudaERNS_18TensorIteratorBaseEENKUlvE_clEvENKUlvE_clEvEUlN3c107complexIdEEE_St5arrayIPcLm2EEEEviT0_T1_ --------------------------
	.section	.text._ZN2at6native29vectorized_elementwise_kernelILi8EZZZNS0_17acosh_kernel_cudaERNS_18TensorIteratorBaseEENKUlvE_clEvENKUlvE_clEvEUlN3c107complexIdEEE_St5arrayIPcLm2EEEEviT0_T1_,"ax",@progbits
	.align	128
        .global         _ZN2at6native29vectorized_elementwise_kernelILi8EZZZNS0_17acosh_kernel_cudaERNS_18TensorIteratorBaseEENKUlvE_clEvENKUlvE_clEvEUlN3c107complexIdEEE_St5arrayIPcLm2EEEEviT0_T1_
        .type           _ZN2at6native29vectorized_elementwise_kernelILi8EZZZNS0_17acosh_kernel_cudaERNS_18TensorIteratorBaseEENKUlvE_clEvENKUlvE_clEvEUlN3c107complexIdEEE_St5arrayIPcLm2EEEEviT0_T1_,@function
        .size           _ZN2at6native29vectorized_elementwise_kernelILi8EZZZNS0_17acosh_kernel_cudaERNS_18TensorIteratorBaseEENKUlvE_clEvENKUlvE_clEvEUlN3c107complexIdEEE_St5arrayIPcLm2EEEEviT0_T1_,(.L_x_21039 - _ZN2at6native29vectorized_elementwise_kernelILi8EZZZNS0_17acosh_kernel_cudaERNS_18TensorIteratorBaseEENKUlvE_clEvENKUlvE_clEvEUlN3c107complexIdEEE_St5arrayIPcLm2EEEEviT0_T1_)
        .other          _ZN2at6native29vectorized_elementwise_kernelILi8EZZZNS0_17acosh_kernel_cudaERNS_18TensorIteratorBaseEENKUlvE_clEvENKUlvE_clEvEUlN3c107complexIdEEE_St5arrayIPcLm2EEEEviT0_T1_,@"STO_CUDA_ENTRY STV_DEFAULT"
_ZN2at6native29vectorized_elementwise_kernelILi8EZZZNS0_17acosh_kernel_cudaERNS_18TensorIteratorBaseEENKUlvE_clEvENKUlvE_clEvEUlN3c107complexIdEEE_St5arrayIPcLm2EEEEviT0_T1_:
.text._ZN2at6native29vectorized_elementwise_kernelILi8EZZZNS0_17acosh_kernel_cudaERNS_18TensorIteratorBaseEENKUlvE_clEvENKUlvE_clEvEUlN3c107complexIdEEE_St5arrayIPcLm2EEEEviT0_T1_:
        /* <DEDUP_REMOVED lines=164> */
[----:B-----5:R-:W-:Y:S05]  /*0a40*/  CALL.REL.NOINC `($__internal_34_$__cuda_sm20_dsqrt_rn_f64_mediumpath_v1) ;  /* 0x0000090000ec7944 */ /* 0x020fea0003c00000 */
[----:B------:R-:W-:Y:S02]  /*0a50*/  IMAD.MOV.U32 R12, RZ, RZ, R0 ;  /* 0x000000ffff0c7224 */ /* 0x000fe400078e0000 */
[----:B------:R-:W-:-:S07]  /*0a60*/  IMAD.MOV.U32 R13, RZ, RZ, R7 ;  /* 0x000000ffff0d7224 */ /* 0x000fce00078e0007 */
.L_x_18996:
[----:B------:R-:W-:Y:S05]  /*0a70*/  BSYNC B3 ;  /* 0x0000000000037941 */ /* 0x000fea0003800000 */
.L_x_18995:
        /* <DEDUP_REMOVED lines=81> */
.L_x_18994:
        /* <DEDUP_REMOVED lines=33> */
[----:B-----5:R-:W-:Y:S05]  /*11a0*/  CALL.REL.NOINC `($__internal_33_$__cuda_sm20_div_rn_f64_full) ;  /* 0x000008f400907944 */ /* 0x020fea0003c00000 */
.L_x_19004:
[----:B------:R-:W-:Y:S05]  /*11b0*/  BSYNC B4 ;  /* 0x0000000000047941 */ /* 0x000fea0003800000 */
.L_x_19003:
[----:B------:R-:W-:Y:S01]  /*11c0*/  IMAD.MOV.U32 R26, RZ, RZ, R16 ;  /* 0x000000ffff1a7224 */ /* 0x000fe200078e0010 */
[----:B------:R-:W-:Y:S01]  /*11d0*/  MOV R27, R17 ;  /* 0x00000011001b7202 */ /* 0x000fe20000000f00 */
[----:B------:R-:W-:Y:S06]  /*11e0*/  BRA `(.L_x_19002) ;  /* 0x0000000000047947 */ /* 0x000fec0003800000 */
.L_x_19001:
[----:B------:R-:W-:-:S11]  /*11f0*/  DADD R26, -R64, R68 ;  /* 0x00000000401a7229 */ /* 0x000fd60000000144 */
.L_x_19002:
[----:B------:R-:W-:Y:S05]  /*1200*/  BSYNC B3 ;  /* 0x0000000000037941 */ /* 0x000fea0003800000 */
.L_x_19000:
        /* <DEDUP_REMOVED lines=29> */
.L_x_19009:
[----:B------:R-:W-:Y:S05]  /*13e0*/  BSYNC B4 ;  /* 0x0000000000047941 */ /* 0x000fea0003800000 */
.L_x_19008:
[----:B------:R-:W-:Y:S05]  /*13f0*/  BRA `(.L_x_19007) ;  /* 0x0000000000047947 */ /* 0x000fea0003800000 */
.L_x_19006:
[----:B------:R-:W-:-:S11]  /*1400*/  DADD R16, R70, -R10 ;  /* 0x0000000046107229 */ /* 0x000fd6000000080a */
.L_x_19007:
[----:B------:R-:W-:Y:S05]  /*1410*/  BSYNC B3 ;  /* 0x0000000000037941 */ /* 0x000fea0003800000 */
.L_x_19005:
        /* <DEDUP_REMOVED lines=26> */
[----:B-----5:R-:W-:Y:S05]  /*15c0*/  CALL.REL.NOINC `($__internal_34_$__cuda_sm20_dsqrt_rn_f64_mediumpath_v1) ;  /* 0x000008f8000c7944 */ /* 0x020fea0003c00000 */
[----:B------:R-:W-:Y:S02]  /*15d0*/  IMAD.MOV.U32 R12, RZ, RZ, R0 ;  /* 0x000000ffff0c7224 */ /* 0x000fe400078e0000 */
[----:B------:R-:W-:-:S07]  /*15e0*/  IMAD.MOV.U32 R13, RZ, RZ, R7 ;  /* 0x000000ffff0d7224 */ /* 0x000fce00078e0007 */
.L_x_19011:
[----:B------:R-:W-:Y:S05]  /*15f0*/  BSYNC B3 ;  /* 0x0000000000037941 */ /* 0x000fea0003800000 */
.L_x_19010:
        /* <DEDUP_REMOVED lines=85> */
.L_x_19012:
        /* <DEDUP_REMOVED lines=19> */
[----:B-----5:R-:W-:Y:S05]  /*1c80*/  CALL.REL.NOINC `($__internal_33_$__cuda_sm20_div_rn_f64_full) ;  /* 0x000008e800d87944 */ /* 0x020fea0003c00000 */
.L_x_19014:
[----:B------:R-:W-:Y:S05]  /*1c90*/  BSYNC B3 ;  /* 0x0000000000037941 */ /* 0x000fea0003800000 */
.L_x_19013:
        /* <DEDUP_REMOVED lines=30> */
.L_x_18999:
        /* <DEDUP_REMOVED lines=21> */
[----:B-----5:R-:W-:Y:S05]  /*1fd0*/  CALL.REL.NOINC `($__internal_34_$__cuda_sm20_dsqrt_rn_f64_mediumpath_v1) ;  /* 0x000008ec00887944 */ /* 0x020fea0003c00000 */
[----:B------:R-:W-:Y:S01]  /*1fe0*/  IMAD.MOV.U32 R26, RZ, RZ, R0 ;  /* 0x000000ffff1a7224 */ /* 0x000fe200078e0000 */
[----:B------:R-:W-:-:S07]  /*1ff0*/  MOV R27, R7 ;  /* 0x00000007001b7202 */ /* 0x000fce0000000f00 */
.L_x_19017:
[----:B------:R-:W-:Y:S05]  /*2000*/  BSYNC B3 ;  /* 0x0000000000037941 */ /* 0x000fea0003800000 */
.L_x_19016:
        /* <DEDUP_REMOVED lines=25> */
.L_x_19020:
[----:B------:R-:W-:Y:S05]  /*21a0*/  BSYNC B3 ;  /* 0x0000000000037941 */ /* 0x000fea0003800000 */
.L_x_19019:
        /* <DEDUP_REMOVED lines=30> */
.L_x_19018:
        /* <DEDUP_REMOVED lines=75> */
.L_x_19021:
[----:B------:R-:W-:Y:S01]  /*2840*/  IMAD.MOV.U32 R6, RZ, RZ, 0x0 ;  /* 0x00000000ff067424 */ /* 0x000fe200078e00ff */
[----:B------:R-:W-:Y:S01]  /*2850*/  FSETP.NEU.FTZ.AND P0, PT, R9, RZ, PT ;  /* 0x000000ff0900720b */ /* 0x000fe20003f1d000 */
[----:B------:R-:W-:-:S06]  /*2860*/  IMAD.MOV.U32 R7, RZ, RZ, 0x7ff00000 ;  /* 0x7ff00000ff077424 */ /* 0x000fcc00078e00ff */
[----:B------:R-:W-:-:S10]  /*2870*/  DFMA R6, R8, R6, +INF ;  /* 0x7ff000000806742b */ /* 0x000fd40000000006 */
[----:B------:R-:W-:Y:S02]  /*2880*/  FSEL R50, R6, RZ, P0 ;  /* 0x000000ff06327208 */ /* 0x000fe40000000000 */
[----:B------:R-:W-:Y:S01]  /*2890*/  FSEL R51, R7, -QNAN , P0 ;  /* 0xfff0000007337808 */ /* 0x000fe20000000000 */
[----:B------:R-:W-:Y:S06]  /*28a0*/  BRA `(.L_x_18997) ;  /* 0x0000000400287947 */ /* 0x000fec0003800000 */
.L_x_19015:
        /* <DEDUP_REMOVED lines=25> */
.L_x_19023:
[----:B------:R-:W-:Y:S05]  /*2a40*/  BSYNC B3 ;  /* 0x0000000000037941 */ /* 0x000fea0003800000 */
.L_x_19022:
        /* <DEDUP_REMOVED lines=20> */
[----:B-----5:R-:W-:Y:S05]  /*2b90*/  CALL.REL.NOINC `($__internal_33_$__cuda_sm20_div_rn_f64_full) ;  /* 0x000008dc00147944 */ /* 0x020fea0003c00000 */
.L_x_19025:
[----:B------:R-:W-:Y:S05]  /*2ba0*/  BSYNC B3 ;  /* 0x0000000000037941 */ /* 0x000fea0003800000 */
.L_x_19024:
[----:B------:R-:W-:Y:S02]  /*2bb0*/  IMAD.MOV.U32 R50, RZ, RZ, R16 ;  /* 0x000000ffff327224 */ /* 0x000fe400078e0010 */
[----:B------:R-:W-:Y:S01]  /*2bc0*/  IMAD.MOV.U32 R51, RZ, RZ, R17 ;  /* 0x000000ffff337224 */ /* 0x000fe200078e0011 */
[----:B------:R-:W-:Y:S06]  /*2bd0*/  BRA `(.L_x_18997) ;  /* 0x00000000005c7947 */ /* 0x000fec0003800000 */
.L_x_18998:
        /* <DEDUP_REMOVED lines=19> */
[----:B-----5:R-:W-:Y:S05]  /*2d10*/  CALL.REL.NOINC `($__internal_34_$__cuda_sm20_dsqrt_rn_f64_mediumpath_v1) ;  /* 0x000008e000387944 */ /* 0x020fea0003c00000 */
[----:B------:R-:W-:Y:S01]  /*2d20*/  MOV R50, R0 ;  /* 0x0000000000327202 */ /* 0x000fe20000000f00 */
[----:B------:R-:W-:-:S07]  /*2d30*/  IMAD.MOV.U32 R51, RZ, RZ, R7 ;  /* 0x000000ffff337224 */ /* 0x000fce00078e0007 */
.L_x_19026:
[----:B------:R-:W-:Y:S05]  /*2d40*/  BSYNC B3 ;  /* 0x0000000000037941 */ /* 0x000fea0003800000 */
.L_x_18997:
[----:B------:R-:W-:Y:S05]  /*2d50*/  BSYNC B2 ;  /* 0x0000000000027941 */ /* 0x000fea0003800000 */
.L_x_18993:
        /* <DEDUP_REMOVED lines=23> */
[----:B-----5:R-:W-:Y:S05]  /*2ed0*/  CALL.REL.NOINC `($__internal_33_$__cuda_sm20_div_rn_f64_full) ;  /* 0x000008d800447944 */ /* 0x020fea0003c00000 */
[----:B------:R-:W-:Y:S02]  /*2ee0*/  IMAD.MOV.U32 R26, RZ, RZ, R16 ;  /* 0x000000ffff1a7224 */ /* 0x000fe400078e0010 */
[----:B------:R-:W-:-:S07]  /*2ef0*/  IMAD.MOV.U32 R27, RZ, RZ, R17 ;  /* 0x000000ffff1b7224 */ /* 0x000fce00078e0011 */
.L_x_19030:
[----:B------:R-:W-:Y:S05]  /*2f00*/  BSYNC B3 ;  /* 0x0000000000037941 */ /* 0x000fea0003800000 */
.L_x_19029:
        /* <DEDUP_REMOVED lines=39> */
.L_x_19038:
[----:B------:R-:W-:Y:S05]  /*3180*/  BSYNC B4 ;  /* 0x0000000000047941 */ /* 0x000fea0003800000 */
.L_x_19037:
[----:B------:R-:W-:Y:S02]  /*3190*/  IMAD.MOV.U32 R72, RZ, RZ, R16 ;  /* 0x000000ffff487224 */ /* 0x000fe400078e0010 */
[----:B------:R-:W-:Y:S01]  /*31a0*/  IMAD.MOV.U32 R73, RZ, RZ, R17 ;  /* 0x000000ffff497224 */ /* 0x000fe200078e0011 */
[----:B------:R-:W-:Y:S06]  /*31b0*/  BRA `(.L_x_19036) ;  /* 0x0000000000047947 */ /* 0x000fec0003800000 */
.L_x_19035:
[----:B------:R-:W-:-:S11]  /*31c0*/  DADD R72, -R64, R68 ;  /* 0x0000000040487229 */ /* 0x000fd60000000144 */
.L_x_19036:
[----:B------:R-:W-:Y:S05]  /*31d0*/  BSYNC B3 ;  /* 0x0000000000037941 */ /* 0x000fea0003800000 */
.L_x_19034:
        /* <DEDUP_REMOVED lines=26> */
.L_x_19043:
[----:B------:R-:W-:Y:S05]  /*3380*/  BSYNC B4 ;  /* 0x0000000000047941 */ /* 0x000fea0003800000 */
.L_x_19042:
[----:B------:R-:W-:Y:S02]  /*3390*/  IMAD.MOV.U32 R4, RZ, RZ, R16 ;  /* 0x000000ffff047224 */ /* 0x000fe400078e0010 */
[----:B------:R-:W-:Y:S01]  /*33a0*/  IMAD.MOV.U32 R5, RZ, RZ, R17 ;  /* 0x000000ffff057224 */ /* 0x000fe200078e0011 */
[----:B------:R-:W-:Y:S06]  /*33b0*/  BRA `(.L_x_19041) ;  /* 0x0000000000047947 */ /* 0x000fec0003800000 */
.L_x_19040:
[----:B------:R-:W-:-:S11]  /*33c0*/  DADD R4, -R66, R70 ;  /* 0x0000000042047229 */ /* 0x000fd60000000146 */
.L_x_19041:
[----:B------:R-:W-:Y:S05]  /*33d0*/  BSYNC B3 ;  /* 0x0000000000037941 */ /* 0x000fea0003800000 */
.L_x_19039:
        /* <DEDUP_REMOVED lines=29> */
.L_x_19045:
[----:B------:R-:W-:Y:S05]  /*35b0*/  BSYNC B3 ;  /* 0x0000000000037941 */ /* 0x000fea0003800000 */
.L_x_19044:
[----:B------:R-:W-:Y:S01]  /*35c0*/  PLOP3.LUT P0, PT, PT, PT, PT, 0x80, 0x0 ;  /* 0x000000000000781c */ /* 0x000fe20003f0f070 */
[----:B------:R-:W-:-:S12]  /*35d0*/  BRA `(.L_x_19031) ;  /* 0x0000000800587947 */ /* 0x000fd80003800000 */
.L_x_19033:
        /* <DEDUP_REMOVED lines=29> */
.L_x_19048:
[----:B------:R-:W-:Y:S05]  /*37b0*/  BSYNC B3 ;  /* 0x0000000000037941 */ /* 0x000fea0003800000 */
.L_x_19047:
[----:B------:R-:W-:Y:S01]  /*37c0*/  PLOP3.LUT P0, PT, PT, PT, PT, 0x80, 0x0 ;  /* 0x000000000000781c */ /* 0x000fe20003f0f070 */
[----:B------:R-:W-:-:S12]  /*37d0*/  BRA `(.L_x_19031) ;  /* 0x0000000400d87947 */ /* 0x000fd80003800000 */
.L_x_19046:
        /* <DEDUP_REMOVED lines=27> */
[----:B-----5:R-:W-:Y:S05]  /*3990*/  CALL.REL.NOINC `($__internal_34_$__cuda_sm20_dsqrt_rn_f64_mediumpath_v1) ;  /* 0x000008d400187944 */ /* 0x020fea0003c00000 */
[----:B------:R-:W-:-:S07]  /*39a0*/  MOV R6, R0 ;  /* 0x0000000000067202 */ /* 0x000fce0000000f00 */
.L_x_19050:
[----:B------:R-:W-:Y:S05]  /*39b0*/  BSYNC B3 ;  /* 0x0000000000037941 */ /* 0x000fea0003800000 */
.L_x_19049:
        /* <DEDUP_REMOVED lines=21> */
.L_x_19052:
[----:B------:R-:W-:Y:S05]  /*3b10*/  BSYNC B3 ;  /* 0x0000000000037941 */ /* 0x000fea0003800000 */
.L_x_19051:
[----:B------:R-:W-:Y:S01]  /*3b20*/  DMUL R2, R2, 8.11296384146066816958e+31 ;  /* 0x4690000002027828 */ /* 0x000fe20000000000 */
[----:B------:R-:W-:Y:S01]  /*3b30*/  PLOP3.LUT P0, PT, PT, PT, PT, 0x80, 0x0 ;  /* 0x000000000000781c */ /* 0x000fe20003f0f070 */
[----:B------:R-:W-:Y:S02]  /*3b40*/  IMAD.MOV.U32 R4, RZ, RZ, R16 ;  /* 0x000000ffff047224 */ /* 0x000fe400078e0010 */
[----:B------:R-:W-:Y:S01]  /*3b50*/  IMAD.MOV.U32 R5, RZ, RZ, R17 ;  /* 0x000000ffff057224 */ /* 0x000fe200078e0011 */
[----:B------:R-:W-:Y:S09]  /*3b60*/  BRA `(.L_x_19031) ;  /* 0x0000000000f47947 */ /* 0x000ff20003800000 */
.L_x_19032:
        /* <DEDUP_REMOVED lines=22> */
[----:B------:R-:W-:Y:S02]  /*3cd0*/  IMAD.MOV.U32 R16, RZ, RZ, R0 ;  /* 0x000000ffff107224 */ /* 0x000fe400078e0000 */
[----:B------:R-:W-:-:S07]  /*3ce0*/  IMAD.MOV.U32 R17, RZ, RZ, R7 ;  /* 0x000000ffff117224 */ /* 0x000fce00078e0007 */
.L_x_19054:
[----:B------:R-:W-:Y:S05]  /*3cf0*/  BSYNC B3 ;  /* 0x0000000000037941 */ /* 0x000fea0003800000 */
.L_x_19053:
        /* <DEDUP_REMOVED lines=27> */
[----:B-----5:R-:W-:Y:S05]  /*3eb0*/  CALL.REL.NOINC `($__internal_34_$__cuda_sm20_dsqrt_rn_f64_mediumpath_v1) ;  /* 0x000008cc00d07944 */ /* 0x020fea0003c00000 */
[----:B------:R-:W-:-:S07]  /*3ec0*/  IMAD.MOV.U32 R6, RZ, RZ, R0 ;  /* 0x000000ffff067224 */ /* 0x000fce00078e0000 */
.L_x_19056:
[----:B------:R-:W-:Y:S05]  /*3ed0*/  BSYNC B3 ;  /* 0x0000000000037941 */ /* 0x000fea0003800000 */
.L_x_19055:
[----:B------:R-:W-:Y:S01]  /*3ee0*/  DMUL R4, R6, R16 ;  /* 0x0000001006047228 */ /* 0x000fe20000000000 */
[----:B------:R-:W-:Y:S01]  /*3ef0*/  PLOP3.LUT P0, PT, PT, PT, PT, 0x80, 0x0 ;  /* 0x000000000000781c */ /* 0x000fe20003f0f070 */
[----:B------:R-:W-:-:S12]  /*3f00*/  BRA `(.L_x_19031) ;  /* 0x00000000000c7947 */ /* 0x000fd80003800000 */
.L_x_19028:
[----:B------:R-:W-:Y:S01]  /*3f10*/  DMUL R4, R48, 9.00719925474099200000e+15 ;  /* 0x4340000030047828 */ /* 0x000fe20000000000 */
[----:B------:R-:W-:Y:S01]  /*3f20*/  PLOP3.LUT P0, PT, PT, PT, PT, 0x80, 0x0 ;  /* 0x000000000000781c */ /* 0x000fe20003f0f070 */
[----:B------:R-:W-:-:S12]  /*3f30*/  DMUL R2, R2, 9.00719925474099200000e+15 ;  /* 0x4340000002027828 */ /* 0x000fd80000000000 */
.L_x_19031:
[----:B------:R-:W-:Y:S05]  /*3f40*/  BSYNC B2 ;  /* 0x0000000000027941 */ /* 0x000fea0003800000 */
.L_x_19027:
        /* <DEDUP_REMOVED lines=67> */
.L_x_19062:
[----:B------:R-:W-:-:S11]  /*4380*/  DMUL R2, RZ, |R26| ;  /* 0x4000001aff027228 */ /* 0x000fd60000000000 */
.L_x_19063:
[----:B------:R-:W-:Y:S05]  /*4390*/  BSYNC B0 ;  /* 0x0000000000007941 */ /* 0x000fea0003800000 */
.L_x_19061:
        /* <DEDUP_REMOVED lines=11> */
.L_x_19060:
        /* <DEDUP_REMOVED lines=53> */
.L_x_19059:
        /* <DEDUP_REMOVED lines=62> */
.L_x_19067:
[----:B------:R-:W-:-:S11]  /*4b80*/  DMUL R2, RZ, |R26| ;  /* 0x4000001aff027228 */ /* 0x000fd60000000000 */
.L_x_19068:
[----:B------:R-:W-:Y:S05]  /*4b90*/  BSYNC B0 ;  /* 0x0000000000007941 */ /* 0x000fea0003800000 */
.L_x_19066:
        /* <DEDUP_REMOVED lines=11> */
.L_x_19065:
        /* <DEDUP_REMOVED lines=53> */
.L_x_19058:
        /* <DEDUP_REMOVED lines=31> */
[----:B-----5:R-:W-:Y:S05]  /*5190*/  CALL.REL.NOINC `($__internal_33_$__cuda_sm20_div_rn_f64_full) ;  /* 0x000008b400947944 */ /* 0x020fea0003c00000 */
.L_x_19071:
[----:B------:R-:W-:Y:S05]  /*51a0*/  BSYNC B3 ;  /* 0x0000000000037941 */ /* 0x000fea0003800000 */
.L_x_19070:
        /* <DEDUP_REMOVED lines=82> */
.L_x_19073:
[----:B------:R-:W-:Y:S02]  /*56d0*/  FSEL R6, RZ, 3.37028055040000000000e+12, P1 ;  /* 0x54442d18ff067808 */ /* 0x000fe40000800000 */
[----:B------:R-:W-:-:S07]  /*56e0*/  FSEL R7, RZ, 2.1426990032196044922, P1 ;  /* 0x400921fbff077808 */ /* 0x000fce0000800000 */
.L_x_19074:
[----:B------:R-:W-:Y:S05]  /*56f0*/  BSYNC B0 ;  /* 0x0000000000007941 */ /* 0x000fea0003800000 */
.L_x_19072:
[----:B------:R-:W-:Y:S01]  /*5700*/  DADD R2, |R4|, |R2| ;  /* 0x0000000004027229 */ /* 0x000fe20000000602 */
[----:B------:R-:W-:-:S07]  /*5710*/  LOP3.LUT R5, R7, 0x80000000, R5, 0xb8, !PT ;  /* 0x8000000007057812 */ /* 0x000fce00078eb805 */
[----:B------:R-:W-:-:S06]  /*5720*/  DSETP.GTU.AND P0, PT, |R2|, +INF , PT ;  /* 0x7ff000000200742a */ /* 0x000fcc0003f0c200 */
[----:B------:R-:W-:Y:S02]  /*5730*/  FSEL R2, R2, R6, P0 ;  /* 0x0000000602027208 */ /* 0x000fe40000000000 */
[----:B------:R-:W-:Y:S01]  /*5740*/  FSEL R3, R3, R5, P0 ;  /* 0x0000000503037208 */ /* 0x000fe20000000000 */
[----:B------:R-:W-:Y:S06]  /*5750*/  BRA `(.L_x_19064) ;  /* 0x0000000400dc7947 */ /* 0x000fec0003800000 */
.L_x_19069:
        /* <DEDUP_REMOVED lines=28> */
.L_x_19076:
[----:B------:R-:W-:Y:S05]  /*5920*/  BSYNC B3 ;  /* 0x0000000000037941 */ /* 0x000fea0003800000 */
.L_x_19075:
        /* <DEDUP_REMOVED lines=82> */
.L_x_19078:
[----:B------:R-:W-:Y:S02]  /*5e50*/  FSEL R6, RZ, 3.37028055040000000000e+12, P1 ;  /* 0x54442d18ff067808 */ /* 0x000fe40000800000 */
[----:B------:R-:W-:-:S07]  /*5e60*/  FSEL R7, RZ, 2.1426990032196044922, P1 ;  /* 0x400921fbff077808 */ /* 0x000fce0000800000 */
.L_x_19079:
[----:B------:R-:W-:Y:S05]  /*5e70*/  BSYNC B0 ;  /* 0x0000000000007941 */ /* 0x000fea0003800000 */
.L_x_19077:
[----:B------:R-:W-:Y:S01]  /*5e80*/  DADD R2, |R4|, |R2| ;  /* 0x0000000004027229 */ /* 0x000fe20000000602 */
[----:B------:R-:W-:-:S07]  /*5e90*/  LOP3.LUT R5, R7, 0x80000000, R5, 0xb8, !PT ;  /* 0x8000000007057812 */ /* 0x000fce00078eb805 */
[----:B------:R-:W-:-:S06]  /*5ea0*/  DSETP.GTU.AND P0, PT, |R2|, +INF , PT ;  /* 0x7ff000000200742a */ /* 0x000fcc0003f0c200 */
[----:B------:R-:W-:Y:S02]  /*5eb0*/  FSEL R2, R2, R6, P0 ;  /* 0x0000000602027208 */ /* 0x000fe40000000000 */
[----:B------:R-:W-:-:S07]  /*5ec0*/  FSEL R3, R3, R5, P0 ;  /* 0x0000000503037208 */ /* 0x000fce0000000000 */
.L_x_19064:
[----:B------:R-:W-:Y:S05]  /*5ed0*/  BSYNC B2 ;  /* 0x0000000000027941 */ /* 0x000fea0003800000 */
.L_x_19057:
[----:B------:R-:W-:Y:S01]  /*5ee0*/  DADD R4, -RZ, -R50 ;  /* 0x00000000ff047229 */ /* 0x000fe20000000932 */
[----:B------:R-:W-:-:S09]  /*5ef0*/  ISETP.NE.AND P0, PT, R74, RZ, PT ;  /* 0x000000ff4a00720c */ /* 0x000fd20003f05270 */
[----:B------:R-:W-:Y:S02]  /*5f00*/  FSEL R0, R4, R50, !P0 ;  /* 0x0000003204007208 */ /* 0x000fe40004000000 */
[----:B------:R-:W-:-:S03]  /*5f10*/  FSEL R5, R5, R51, !P0 ;  /* 0x0000003305057208 */ /* 0x000fc60004000000 */
[----:B------:R-:W-:-:S05]  /*5f20*/  IMAD.MOV.U32 R4, RZ, RZ, R0 ;  /* 0x000000ffff047224 */ /* 0x000fca00078e0000 */
[----:B------:R1:W-:Y:S01]  /*5f30*/  STL.64 [R1+0x10], R4 ;  /* 0x0000100401007387 */ /* 0x0003e20000100a00 */
[----:B------:R-:W-:Y:S05]  /*5f40*/  BRA `(.L_x_19080) ;  /* 0x0000003000487947 */ /* 0x000fea0003800000 */
.L_x_18992:
        /* <DEDUP_REMOVED lines=8> */
.L_x_18991:
[----:B------:R-:W-:Y:S01]  /*5fd0*/  DADD R4, -RZ, -R30 ;  /* 0x00000000ff047229 */ /* 0x000fe2000000091e */
[----:B------:R-:W-:-:S06]  /*5fe0*/  CS2R R2, SRZ ;  /* 0x0000000000027805 */ /* 0x000fcc000001ff00 */
[----:B------:R0:W-:Y:S01]  /*5ff0*/  STL.64 [R1+0x10], R4 ;  /* 0x0000100401007387 */ /* 0x0001e20000100a00 */
[----:B------:R-:W-:Y:S05]  /*6000*/  BRA `(.L_x_19080) ;  /* 0x0000003000187947 */ /* 0x000fea0003800000 */
.L_x_18990:
        /* <DEDUP_REMOVED lines=108> */
.L_x_19085:
[----:B------:R-:W-:Y:S05]  /*66d0*/  BSYNC B0 ;  /* 0x0000000000007941 */ /* 0x000fea0003800000 */
.L_x_19084:
[----:B------:R-:W-:Y:S04]  /*66e0*/  BSSY B3, `(.L_x_19086) ;  /* 0x0000008000037945 */ /* 0x000fe80003800000 */
[----:B------:R-:W-:Y:S05]  /*66f0*/  @P3 BRA P5, `(.L_x_19087) ;  /* 0x0000000000183947 */ /* 0x000fea0002800000 */
[----:B------:R-:W-:Y:S01]  /*6700*/  IMAD.MOV.U32 R8, RZ, RZ, R48 ;  /* 0x000000ffff087224 */ /* 0x000fe200078e0030 */
[----:B------:R-:W-:Y:S01]  /*6710*/  MOV R10, R26 ;  /* 0x0000001a000a7202 */ /* 0x000fe20000000f00 */
[----:B------:R-:W-:Y:S01]  /*6720*/  IMAD.MOV.U32 R9, RZ, RZ, R49 ;  /* 0x000000ffff097224 */ /* 0x000fe200078e0031 */
[----:B------:R-:W-:Y:S01]  /*6730*/  MOV R0, 0x6760 ;  /* 0x0000676000007802 */ /* 0x000fe20000000f00 */
[----:B------:R-:W-:-:S07]  /*6740*/  IMAD.MOV.U32 R11, RZ, RZ, R27 ;  /* 0x000000ffff0b7224 */ /* 0x000fce00078e001b */
[----:B-----5:R-:W-:Y:S05]  /*6750*/  CALL.REL.NOINC `($__internal_33_$__cuda_sm20_div_rn_f64_full) ;  /* 0x000008a000247944 */ /* 0x020fea0003c00000 */
.L_x_19087:
[----:B------:R-:W-:Y:S05]  /*6760*/  BSYNC B3 ;  /* 0x0000000000037941 */ /* 0x000fea0003800000 */
.L_x_19086:
        /* <DEDUP_REMOVED lines=82> */
.L_x_19089:
[----:B------:R-:W-:-:S04]  /*6c90*/  ISETP.GE.AND P0, PT, R29, RZ, PT ;  /* 0x000000ff1d00720c */ /* 0x000fc80003f06270 */
[----:B------:R-:W-:Y:S02]  /*6ca0*/  FSEL R6, RZ, 3.37028055040000000000e+12, P0 ;  /* 0x54442d18ff067808 */ /* 0x000fe40000000000 */
[----:B------:R-:W-:-:S07]  /*6cb0*/  FSEL R7, RZ, 2.1426990032196044922, P0 ;  /* 0x400921fbff077808 */ /* 0x000fce0000000000 */
.L_x_19090:
[----:B------:R-:W-:Y:S05]  /*6cc0*/  BSYNC B0 ;  /* 0x0000000000007941 */ /* 0x000fea0003800000 */
.L_x_19088:
[----:B------:R-:W-:Y:S01]  /*6cd0*/  DADD R2, R2, R4 ;  /* 0x0000000002027229 */ /* 0x000fe20000000004 */
[----:B------:R-:W-:Y:S01]  /*6ce0*/  LOP3.LUT R5, R7, 0x80000000, R31, 0xb8, !PT ;  /* 0x8000000007057812 */ /* 0x000fe200078eb81f */
[----:B------:R-:W-:-:S06]  /*6cf0*/  DMUL R50, R50, 0.5 ;  /* 0x3fe0000032327828 */ /* 0x000fcc0000000000 */
[----:B------:R-:W-:-:S06]  /*6d00*/  DSETP.GTU.AND P0, PT, |R2|, +INF , PT ;  /* 0x7ff000000200742a */ /* 0x000fcc0003f0c200 */
[----:B------:R-:W-:Y:S02]  /*6d10*/  FSEL R2, R2, R6, P0 ;  /* 0x0000000602027208 */ /* 0x000fe40000000000 */
[----:B------:R-:W-:Y:S01]  /*6d20*/  FSEL R3, R3, R5, P0 ;  /* 0x0000000503037208 */ /* 0x000fe20000000000 */
[----:B------:R-:W-:Y:S06]  /*6d30*/  BRA `(.L_x_19091) ;  /* 0x0000002000387947 */ /* 0x000fec0003800000 */
.L_x_19083:
        /* <DEDUP_REMOVED lines=135> */
.L_x_19093:
[----:B------:R-:W-:Y:S05]  /*75b0*/  BSYNC B0 ;  /* 0x0000000000007941 */ /* 0x000fea0003800000 */
.L_x_19092:
[----:B------:R-:W-:Y:S04]  /*75c0*/  BSSY B3, `(.L_x_19094) ;  /* 0x0000008000037945 */ /* 0x000fe80003800000 */
[----:B------:R-:W-:Y:S05]  /*75d0*/  @P3 BRA P5, `(.L_x_19095) ;  /* 0x0000000000183947 */ /* 0x000fea0002800000 */
[----:B------:R-:W-:Y:S01]  /*75e0*/  IMAD.MOV.U32 R8, RZ, RZ, R48 ;  /* 0x000000ffff087224 */ /* 0x000fe200078e0030 */
[----:B------:R-:W-:Y:S01]  /*75f0*/  MOV R0, 0x7640 ;  /* 0x0000764000007802 */ /* 0x000fe20000000f00 */
[----:B------:R-:W-:Y:S02]  /*7600*/  IMAD.MOV.U32 R9, RZ, RZ, R49 ;  /* 0x000000ffff097224 */ /* 0x000fe400078e0031 */
[----:B------:R-:W-:Y:S02]  /*7610*/  IMAD.MOV.U32 R10, RZ, RZ, R26 ;  /* 0x000000ffff0a7224 */ /* 0x000fe400078e001a */
[----:B------:R-:W-:-:S07]  /*7620*/  IMAD.MOV.U32 R11, RZ, RZ, R27 ;  /* 0x000000ffff0b7224 */ /* 0x000fce00078e001b */
[----:B-----5:R-:W-:Y:S05]  /*7630*/  CALL.REL.NOINC `($__internal_33_$__cuda_sm20_div_rn_f64_full) ;  /* 0x00000890006c7944 */ /* 0x020fea0003c00000 */
.L_x_19095:
[----:B------:R-:W-:Y:S05]  /*7640*/  BSYNC B3 ;  /* 0x0000000000037941 */ /* 0x000fea0003800000 */
.L_x_19094:
        /* <DEDUP_REMOVED lines=82> */
.L_x_19097:
[----:B------:R-:W-:-:S04]  /*7b70*/  ISETP.GE.AND P0, PT, R29, RZ, PT ;  /* 0x000000ff1d00720c */ /* 0x000fc80003f06270 */
[----:B------:R-:W-:Y:S02]  /*7b80*/  FSEL R6, RZ, 3.37028055040000000000e+12, P0 ;  /* 0x54442d18ff067808 */ /* 0x000fe40000000000 */
[----:B------:R-:W-:-:S07]  /*7b90*/  FSEL R7, RZ, 2.1426990032196044922, P0 ;  /* 0x400921fbff077808 */ /* 0x000fce0000000000 */
.L_x_19098:
[----:B------:R-:W-:Y:S05]  /*7ba0*/  BSYNC B0 ;  /* 0x0000000000007941 */ /* 0x000fea0003800000 */
.L_x_19096:
[----:B------:R-:W-:Y:S01]  /*7bb0*/  DADD R2, R2, R4 ;  /* 0x0000000002027229 */ /* 0x000fe20000000004 */
[----:B------:R-:W-:-:S07]  /*7bc0*/  LOP3.LUT R5, R7, 0x80000000, R31, 0xb8, !PT ;  /* 0x8000000007057812 */ /* 0x000fce00078eb81f */
[----:B------:R-:W-:-:S06]  /*7bd0*/  DSETP.GTU.AND P0, PT, |R2|, +INF , PT ;  /* 0x7ff000000200742a */ /* 0x000fcc0003f0c200 */
[----:B------:R-:W-:Y:S02]  /*7be0*/  FSEL R2, R2, R6, P0 ;  /* 0x0000000602027208 */ /* 0x000fe40000000000 */
[----:B------:R-:W-:Y:S01]  /*7bf0*/  FSEL R3, R3, R5, P0 ;  /* 0x0000000503037208 */ /* 0x000fe20000000000 */
[----:B------:R-:W-:Y:S06]  /*7c00*/  BRA `(.L_x_19091) ;  /* 0x0000001000847947 */ /* 0x000fec0003800000 */
.L_x_19082:
        /* <DEDUP_REMOVED lines=22> */
[----:B-----5:R-:W-:Y:S05]  /*7d70*/  CALL.REL.NOINC `($__internal_33_$__cuda_sm20_div_rn_f64_full) ;  /* 0x00000888009c7944 */ /* 0x020fea0003c00000 */
.L_x_19100:
[----:B------:R-:W-:Y:S05]  /*7d80*/  BSYNC B3 ;  /* 0x0000000000037941 */ /* 0x000fea0003800000 */
.L_x_19099:
        /* <DEDUP_REMOVED lines=23> */
[----:B-----5:R-:W-:Y:S05]  /*7f00*/  CALL.REL.NOINC `($__internal_33_$__cuda_sm20_div_rn_f64_full) ;  /* 0x0000088800387944 */ /* 0x020fea0003c00000 */
[----:B------:R-:W-:Y:S01]  /*7f10*/  MOV R6, R16 ;  /* 0x0000001000067202 */ /* 0x000fe20000000f00 */
[----:B------:R-:W-:-:S07]  /*7f20*/  IMAD.MOV.U32 R7, RZ, RZ, R17 ;  /* 0x000000ffff077224 */ /* 0x000fce00078e0011 */
.L_x_19102:
[----:B------:R-:W-:Y:S05]  /*7f30*/  BSYNC B3 ;  /* 0x0000000000037941 */ /* 0x000fea0003800000 */
.L_x_19101:
        /* <DEDUP_REMOVED lines=136> */
.L_x_19104:
[----:B------:R-:W-:Y:S05]  /*87c0*/  BSYNC B0 ;  /* 0x0000000000007941 */ /* 0x000fea0003800000 */
.L_x_19103:
        /* <DEDUP_REMOVED lines=8> */
.L_x_19106:
[----:B------:R-:W-:Y:S05]  /*8850*/  BSYNC B3 ;  /* 0x0000000000037941 */ /* 0x000fea0003800000 */
.L_x_19105:
        /* <DEDUP_REMOVED lines=82> */
.L_x_19108:
[----:B------:R-:W-:-:S04]  /*8d80*/  ISETP.GE.AND P0, PT, R29, RZ, PT ;  /* 0x000000ff1d00720c */ /* 0x000fc80003f06270 */
[----:B------:R-:W-:Y:S02]  /*8d90*/  FSEL R6, RZ, 3.37028055040000000000e+12, P0 ;  /* 0x54442d18ff067808 */ /* 0x000fe40000000000 */
[----:B------:R-:W-:-:S07]  /*8da0*/  FSEL R7, RZ, 2.1426990032196044922, P0 ;  /* 0x400921fbff077808 */ /* 0x000fce0000000000 */
.L_x_19109:
[----:B------:R-:W-:Y:S05]  /*8db0*/  BSYNC B0 ;  /* 0x0000000000007941 */ /* 0x000fea0003800000 */
.L_x_19107:
[----:B------:R-:W-:Y:S01]  /*8dc0*/  DADD R2, R2, R4 ;  /* 0x0000000002027229 */ /* 0x000fe20000000004 */
[----:B------:R-:W-:Y:S01]  /*8dd0*/  LOP3.LUT R5, R7, 0x80000000, R31, 0xb8, !PT ;  /* 0x8000000007057812 */ /* 0x000fe200078eb81f */
[----:B------:R-:W-:-:S06]  /*8de0*/  DADD R50, R50, 1 ;  /* 0x3ff0000032327429 */ /* 0x000fcc0000000000 */
[----:B------:R-:W-:-:S06]  /*8df0*/  DSETP.GTU.AND P0, PT, |R2|, +INF , PT ;  /* 0x7ff000000200742a */ /* 0x000fcc0003f0c200 */
[----:B------:R-:W-:Y:S02]  /*8e00*/  FSEL R2, R2, R6, P0 ;  /* 0x0000000602027208 */ /* 0x000fe40000000000 */
[----:B------:R-:W-:-:S07]  /*8e10*/  FSEL R3, R3, R5, P0 ;  /* 0x0000000503037208 */ /* 0x000fce0000000000 */
.L_x_19091:
[----:B------:R-:W-:Y:S05]  /*8e20*/  BSYNC B2 ;  /* 0x0000000000027941 */ /* 0x000fea0003800000 */
.L_x_19081:
        /* <DEDUP_REMOVED lines=11> */
.L_x_18989:
        /* <DEDUP_REMOVED lines=25> */
.L_x_19080:
[----:B------:R-:W-:Y:S05]  /*9070*/  BSYNC B1 ;  /* 0x0000000000017941 */ /* 0x000fea0003800000 */
.L_x_18988:
        /* <DEDUP_REMOVED lines=13> */
.L_x_19111:
[----:B-----5:R-:W-:Y:S01]  /*9150*/  DSETP.GTU.AND P0, PT, |R4|, +INF , PT ;  /* 0x7ff000000400742a */ /* 0x020fe20003f0c200 */
[----:B------:R0:W-:-:S13]  /*9160*/  STL.64 [R1+0x18], R2 ;  /* 0x0000180201007387 */ /* 0x0001da0000100a00 */
[----:B------:R-:W-:-:S07]  /*9170*/  @!P0 DADD R4, -RZ, |R4| ;  /* 0x00000000ff048229 */ /* 0x000fce0000000504 */
[----:B------:R0:W-:Y:S04]  /*9180*/  @!P0 STL.64 [R1+0x10], R4 ;  /* 0x0000100401008387 */ /* 0x0001e80000100a00 */
.L_x_19112:
[----:B------:R-:W-:Y:S05]  /*9190*/  BSYNC B0 ;  /* 0x0000000000007941 */ /* 0x000fea0003800000 */
.L_x_19110:
        /* <DEDUP_REMOVED lines=143> */
[----:B------:R-:W-:Y:S05]  /*9a90*/  CALL.REL.NOINC `($__internal_34_$__cuda_sm20_dsqrt_rn_f64_mediumpath_v1) ;  /* 0x0000087000d87944 */ /* 0x000fea0003c00000 */
[----:B------:R-:W-:Y:S02]  /*9aa0*/  IMAD.MOV.U32 R12, RZ, RZ, R0 ;  /* 0x000000ffff0c7224 */ /* 0x000fe400078e0000 */
[----:B------:R-:W-:-:S07]  /*9ab0*/  IMAD.MOV.U32 R13, RZ, RZ, R7 ;  /* 0x000000ffff0d7224 */ /* 0x000fce00078e0007 */
.L_x_19121:
[----:B------:R-:W-:Y:S05]  /*9ac0*/  BSYNC B3 ;  /* 0x0000000000037941 */ /* 0x000fea0003800000 */
.L_x_19120:
        /* <DEDUP_REMOVED lines=81> */
.L_x_19119:
        /* <DEDUP_REMOVED lines=33> */
[----:B------:R-:W-:Y:S05]  /*a1f0*/  CALL.REL.NOINC `($__internal_33_$__cuda_sm20_div_rn_f64_full) ;  /* 0x00000864007c7944 */ /* 0x000fea0003c00000 */
.L_x_19129:
[----:B------:R-:W-:Y:S05]  /*a200*/  BSYNC B4 ;  /* 0x0000000000047941 */ /* 0x000fea0003800000 */
.L_x_19128:
[----:B------:R-:W-:Y:S02]  /*a210*/  IMAD.MOV.U32 R26, RZ, RZ, R16 ;  /* 0x000000ffff1a7224 */ /* 0x000fe400078e0010 */
[----:B------:R-:W-:Y:S01]  /*a220*/  IMAD.MOV.U32 R27, RZ, RZ, R17 ;  /* 0x000000ffff1b7224 */ /* 0x000fe200078e0011 */
[----:B------:R-:W-:Y:S06]  /*a230*/  BRA `(.L_x_19127) ;  /* 0x0000000000047947 */ /* 0x000fec0003800000 */
.L_x_19126:
[----:B------:R-:W-:-:S11]  /*a240*/  DADD R26, -R48, R64 ;  /* 0x00000000301a7229 */ /* 0x000fd60000000140 */
.L_x_19127:
[----:B------:R-:W-:Y:S05]  /*a250*/  BSYNC B3 ;  /* 0x0000000000037941 */ /* 0x000fea0003800000 */
.L_x_19125:
        /* <DEDUP_REMOVED lines=28> */
[----:B------:R-:W-:Y:S05]  /*a420*/  CALL.REL.NOINC `($__internal_33_$__cuda_sm20_div_rn_f64_full) ;  /* 0x0000086000f07944 */ /* 0x000fea0003c00000 */
.L_x_19134:
[----:B------:R-:W-:Y:S05]  /*a430*/  BSYNC B4 ;  /* 0x0000000000047941 */ /* 0x000fea0003800000 */
.L_x_19133:
[----:B------:R-:W-:Y:S05]  /*a440*/  BRA `(.L_x_19132) ;  /* 0x0000000000047947 */ /* 0x000fea0003800000 */
.L_x_19131:
[----:B------:R-:W-:-:S11]  /*a450*/  DADD R16, R66, -R10 ;  /* 0x0000000042107229 */ /* 0x000fd6000000080a */
.L_x_19132:
[----:B------:R-:W-:Y:S05]  /*a460*/  BSYNC B3 ;  /* 0x0000000000037941 */ /* 0x000fea0003800000 */
.L_x_19130:
        /* <DEDUP_REMOVED lines=27> */
[----:B------:R-:W-:Y:S01]  /*a620*/  MOV R12, R0 ;  /* 0x00000000000c7202 */ /* 0x000fe20000000f00 */
[----:B------:R-:W-:-:S07]  /*a630*/  IMAD.MOV.U32 R13, RZ, RZ, R7 ;  /* 0x000000ffff0d7224 */ /* 0x000fce00078e0007 */
.L_x_19136:
[----:B------:R-:W-:Y:S05]  /*a640*/  BSYNC B3 ;  /* 0x0000000000037941 */ /* 0x000fea0003800000 */
.L_x_19135:
        /* <DEDUP_REMOVED lines=85> */
.L_x_19137:
        /* <DEDUP_REMOVED lines=20> */
.L_x_19139:
[----:B------:R-:W-:Y:S05]  /*ace0*/  BSYNC B3 ;  /* 0x0000000000037941 */ /* 0x000fea0003800000 */
.L_x_19138:
        /* <DEDUP_REMOVED lines=30> */
.L_x_19124:
        /* <DEDUP_REMOVED lines=21> */
[----:B------:R-:W-:Y:S05]  /*b020*/  CALL.REL.NOINC `($__internal_34_$__cuda_sm20_dsqrt_rn_f64_mediumpath_v1) ;  /* 0x0000085c00747944 */ /* 0x000fea0003c00000 */
[----:B------:R-:W-:Y:S02]  /*b030*/  IMAD.MOV.U32 R26, RZ, RZ, R0 ;  /* 0x000000ffff1a7224 */ /* 0x000fe400078e0000 */
[----:B------:R-:W-:-:S07]  /*b040*/  IMAD.MOV.U32 R27, RZ, RZ, R7 ;  /* 0x000000ffff1b7224 */ /* 0x000fce00078e0007 */
.L_x_19142:
[----:B------:R-:W-:Y:S05]  /*b050*/  BSYNC B3 ;  /* 0x0000000000037941 */ /* 0x000fea0003800000 */
.L_x_19141:
        /* <DEDUP_REMOVED lines=25> */
.L_x_19145:
[----:B------:R-:W-:Y:S05]  /*b1f0*/  BSYNC B3 ;  /* 0x0000000000037941 */ /* 0x000fea0003800000 */
.L_x_19144:
        /* <DEDUP_REMOVED lines=30> */
.L_x_19143:
        /* <DEDUP_REMOVED lines=75> */
.L_x_19146:
[----:B------:R-:W-:Y:S01]  /*b890*/  IMAD.MOV.U32 R6, RZ, RZ, 0x0 ;  /* 0x00000000ff067424 */ /* 0x000fe200078e00ff */
[----:B------:R-:W-:Y:S01]  /*b8a0*/  FSETP.NEU.FTZ.AND P0, PT, R9, RZ, PT ;  /* 0x000000ff0900720b */ /* 0x000fe20003f1d000 */
[----:B------:R-:W-:-:S06]  /*b8b0*/  IMAD.MOV.U32 R7, RZ, RZ, 0x7ff00000 ;  /* 0x7ff00000ff077424 */ /* 0x000fcc00078e00ff */
[----:B------:R-:W-:-:S10]  /*b8c0*/  DFMA R6, R8, R6, +INF ;  /* 0x7ff000000806742b */ /* 0x000fd40000000006 */
[----:B------:R-:W-:Y:S02]  /*b8d0*/  FSEL R30, R6, RZ, P0 ;  /* 0x000000ff061e7208 */ /* 0x000fe40000000000 */
[----:B------:R-:W-:Y:S01]  /*b8e0*/  FSEL R31, R7, -QNAN , P0 ;  /* 0xfff00000071f7808 */ /* 0x000fe20000000000 */
[----:B------:R-:W-:Y:S06]  /*b8f0*/  BRA `(.L_x_19122) ;  /* 0x0000000400287947 */ /* 0x000fec0003800000 */
.L_x_19140:
        /* <DEDUP_REMOVED lines=25> */
.L_x_19148:
[----:B------:R-:W-:Y:S05]  /*ba90*/  BSYNC B3 ;  /* 0x0000000000037941 */ /* 0x000fea0003800000 */
.L_x_19147:
        /* <DEDUP_REMOVED lines=20> */
[----:B------:R-:W-:Y:S05]  /*bbe0*/  CALL.REL.NOINC `($__internal_33_$__cuda_sm20_div_rn_f64_full) ;  /* 0x0000084c00007944 */ /* 0x000fea0003c00000 */
.L_x_19150:
[----:B------:R-:W-:Y:S05]  /*bbf0*/  BSYNC B3 ;  /* 0x0000000000037941 */ /* 0x000fea0003800000 */
.L_x_19149:
[----:B------:R-:W-:Y:S02]  /*bc00*/  IMAD.MOV.U32 R30, RZ, RZ, R16 ;  /* 0x000000ffff1e7224 */ /* 0x000fe400078e0010 */
[----:B------:R-:W-:Y:S01]  /*bc10*/  IMAD.MOV.U32 R31, RZ, RZ, R17 ;  /* 0x000000ffff1f7224 */ /* 0x000fe200078e0011 */
[----:B------:R-:W-:Y:S06]  /*bc20*/  BRA `(.L_x_19122) ;  /* 0x00000000005c7947 */ /* 0x000fec0003800000 */
.L_x_19123:
        /* <DEDUP_REMOVED lines=19> */
[----:B------:R-:W-:Y:S05]  /*bd60*/  CALL.REL.NOINC `($__internal_34_$__cuda_sm20_dsqrt_rn_f64_mediumpath_v1) ;  /* 0x0000085000247944 */ /* 0x000fea0003c00000 */
[----:B------:R-:W-:Y:S02]  /*bd70*/  IMAD.MOV.U32 R30, RZ, RZ, R0 ;  /* 0x000000ffff1e7224 */ /* 0x000fe400078e0000 */
[----:B------:R-:W-:-:S07]  /*bd80*/  IMAD.MOV.U32 R31, RZ, RZ, R7 ;  /* 0x000000ffff1f7224 */ /* 0x000fce00078e0007 */
.L_x_19151:
[----:B------:R-:W-:Y:S05]  /*bd90*/  BSYNC B3 ;  /* 0x0000000000037941 */ /* 0x000fea0003800000 */
.L_x_19122:
[----:B------:R-:W-:Y:S05]  /*bda0*/  BSYNC B2 ;  /* 0x0000000000027941 */ /* 0x000fea0003800000 */
.L_x_19118:
        /* <DEDUP_REMOVED lines=23> */
[----:B------:R-:W-:Y:S05]  /*bf20*/  CALL.REL.NOINC `($__internal_33_$__cuda_sm20_div_rn_f64_full) ;  /* 0x0000084800307944 */ /* 0x000fea0003c00000 */
[----:B------:R-:W-:Y:S02]  /*bf30*/  IMAD.MOV.U32 R26, RZ, RZ, R16 ;  /* 0x000000ffff1a7224 */ /* 0x000fe400078e0010 */
[----:B------:R-:W-:-:S07]  /*bf40*/  IMAD.MOV.U32 R27, RZ, RZ, R17 ;  /* 0x000000ffff1b7224 */ /* 0x000fce00078e0011 */
.L_x_19155:
[----:B------:R-:W-:Y:S05]  /*bf50*/  BSYNC B3 ;  /* 0x0000000000037941 */ /* 0x000fea0003800000 */
.L_x_19154:
        /* <DEDUP_REMOVED lines=39> */
.L_x_19163:
[----:B------:R-:W-:Y:S05]  /*c1d0*/  BSYNC B4 ;  /* 0x0000000000047941 */ /* 0x000fea0003800000 */
.L_x_19162:
[----:B------:R-:W-:Y:S01]  /*c1e0*/  IMAD.MOV.U32 R68, RZ, RZ, R16 ;  /* 0x000000ffff447224 */ /* 0x000fe200078e0010 */
[----:B------:R-:W-:Y:S01]  /*c1f0*/  MOV R69, R17 ;  /* 0x0000001100457202 */ /* 0x000fe20000000f00 */
[----:B------:R-:W-:Y:S06]  /*c200*/  BRA `(.L_x_19161) ;  /* 0x0000000000047947 */ /* 0x000fec0003800000 */
.L_x_19160:
[----:B------:R-:W-:-:S11]  /*c210*/  DADD R68, -R48, R64 ;  /* 0x0000000030447229 */ /* 0x000fd60000000140 */
.L_x_19161:
[----:B------:R-:W-:Y:S05]  /*c220*/  BSYNC B3 ;  /* 0x0000000000037941 */ /* 0x000fea0003800000 */
.L_x_19159:
        /* <DEDUP_REMOVED lines=26> */
.L_x_19168:
[----:B------:R-:W-:Y:S05]  /*c3d0*/  BSYNC B4 ;  /* 0x0000000000047941 */ /* 0x000fea0003800000 */
.L_x_19167:
[----:B------:R-:W-:Y:S02]  /*c3e0*/  IMAD.MOV.U32 R4, RZ, RZ, R16 ;  /* 0x000000ffff047224 */ /* 0x000fe400078e0010 */
[----:B------:R-:W-:Y:S01]  /*c3f0*/  IMAD.MOV.U32 R5, RZ, RZ, R17 ;  /* 0x000000ffff057224 */ /* 0x000fe200078e0011 */
[----:B------:R-:W-:Y:S06]  /*c400*/  BRA `(.L_x_19166) ;  /* 0x0000000000047947 */ /* 0x000fec0003800000 */
.L_x_19165:
[----:B------:R-:W-:-:S11]  /*c410*/  DADD R4, -R50, R66 ;  /* 0x0000000032047229 */ /* 0x000fd60000000142 */
.L_x_19166:
[----:B------:R-:W-:Y:S05]  /*c420*/  BSYNC B3 ;  /* 0x0000000000037941 */ /* 0x000fea0003800000 */
.L_x_19164:
        /* <DEDUP_REMOVED lines=29> */
.L_x_19170:
[----:B------:R-:W-:Y:S05]  /*c600*/  BSYNC B3 ;  /* 0x0000000000037941 */ /* 0x000fea0003800000 */
.L_x_19169:
[----:B------:R-:W-:Y:S01]  /*c610*/  PLOP3.LUT P0, PT, PT, PT, PT, 0x80, 0x0 ;  /* 0x000000000000781c */ /* 0x000fe20003f0f070 */
[----:B------:R-:W-:-:S12]  /*c620*/  BRA `(.L_x_19156) ;  /* 0x0000000800587947 */ /* 0x000fd80003800000 */
.L_x_19158:
        /* <DEDUP_REMOVED lines=27> */
[----:B------:R-:W-:Y:S01]  /*c7e0*/  IMAD.MOV.U32 R4, RZ, RZ, R0 ;  /* 0x000000ffff047224 */ /* 0x000fe200078e0000 */
[----:B------:R-:W-:-:S07]  /*c7f0*/  MOV R5, R7 ;  /* 0x0000000700057202 */ /* 0x000fce0000000f00 */
.L_x_19173:
[----:B------:R-:W-:Y:S05]  /*c800*/  BSYNC B3 ;  /* 0x0000000000037941 */ /* 0x000fea0003800000 */
.L_x_19172:
[----:B------:R-:W-:Y:S01]  /*c810*/  PLOP3.LUT P0, PT, PT, PT, PT, 0x80, 0x0 ;  /* 0x000000000000781c */ /* 0x000fe20003f0f070 */
[----:B------:R-:W-:-:S12]  /*c820*/  BRA `(.L_x_19156) ;  /* 0x0000000400d87947 */ /* 0x000fd80003800000 */
.L_x_19171:
        /* <DEDUP_REMOVED lines=27> */
[----:B------:R-:W-:Y:S05]  /*c9e0*/  CALL.REL.NOINC `($__internal_34_$__cuda_sm20_dsqrt_rn_f64_mediumpath_v1) ;  /* 0x0000084400047944 */ /* 0x000fea0003c00000 */
[----:B------:R-:W-:-:S07]  /*c9f0*/  IMAD.MOV.U32 R6, RZ, RZ, R0 ;  /* 0x000000ffff067224 */ /* 0x000fce00078e0000 */
.L_x_19175:
[----:B------:R-:W-:Y:S05]  /*ca00*/  BSYNC B3 ;  /* 0x0000000000037941 */ /* 0x000fea0003800000 */
.L_x_19174:
        /* <DEDUP_REMOVED lines=20> */
[----:B------:R-:W-:Y:S05]  /*cb50*/  CALL.REL.NOINC `($__internal_33_$__cuda_sm20_div_rn_f64_full) ;  /* 0x0000083c00247944 */ /* 0x000fea0003c00000 */
.L_x_19177:
[----:B------:R-:W-:Y:S05]  /*cb60*/  BSYNC B3 ;  /* 0x0000000000037941 */ /* 0x000fea0003800000 */
.L_x_19176:
[----:B------:R-:W-:Y:S01]  /*cb70*/  DMUL R2, R2, 8.11296384146066816958e+31 ;  /* 0x4690000002027828 */ /* 0x000fe20000000000 */
[----:B------:R-:W-:Y:S01]  /*cb80*/  PLOP3.LUT P0, PT, PT, PT, PT, 0x80, 0x0 ;  /* 0x000000000000781c */ /* 0x000fe20003f0f070 */
[----:B------:R-:W-:Y:S01]  /*cb90*/  IMAD.MOV.U32 R5, RZ, RZ, R17 ;  /* 0x000000ffff057224 */ /* 0x000fe200078e0011 */
[----:B------:R-:W-:Y:S01]  /*cba0*/  MOV R4, R16 ;  /* 0x0000001000047202 */ /* 0x000fe20000000f00 */
[----:B------:R-:W-:Y:S10]  /*cbb0*/  BRA `(.L_x_19156) ;  /* 0x0000000000f47947 */ /* 0x000ff40003800000 */
.L_x_19157:
        /* <DEDUP_REMOVED lines=21> */
[----:B------:R-:W-:Y:S05]  /*cd10*/  CALL.REL.NOINC `($__internal_34_$__cuda_sm20_dsqrt_rn_f64_mediumpath_v1) ;  /* 0x0000084000387944 */ /* 0x000fea0003c00000 */
[----:B------:R-:W-:Y:S02]  /*cd20*/  IMAD.MOV.U32 R16, RZ, RZ, R0 ;  /* 0x000000ffff107224 */ /* 0x000fe400078e0000 */
[----:B------:R-:W-:-:S07]  /*cd30*/  IMAD.MOV.U32 R17, RZ, RZ, R7 ;  /* 0x000000ffff117224 */ /* 0x000fce00078e0007 */
.L_x_19179:
[----:B------:R-:W-:Y:S05]  /*cd40*/  BSYNC B3 ;  /* 0x0000000000037941 */ /* 0x000fea0003800000 */
.L_x_19178:
        /* <DEDUP_REMOVED lines=27> */
[----:B------:R-:W-:Y:S05]  /*cf00*/  CALL.REL.NOINC `($__internal_34_$__cuda_sm20_dsqrt_rn_f64_mediumpath_v1) ;  /* 0x0000083c00bc7944 */ /* 0x000fea0003c00000 */
[----:B------:R-:W-:-:S07]  /*cf10*/  IMAD.MOV.U32 R6, RZ, RZ, R0 ;  /* 0x000000ffff067224 */ /* 0x000fce00078e0000 */
.L_x_19181:
[----:B------:R-:W-:Y:S05]  /*cf20*/  BSYNC B3 ;  /* 0x0000000000037941 */ /* 0x000fea0003800000 */
.L_x_19180:
[----:B------:R-:W-:Y:S01]  /*cf30*/  DMUL R4, R6, R16 ;  /* 0x0000001006047228 */ /* 0x000fe20000000000 */
[----:B------:R-:W-:Y:S01]  /*cf40*/  PLOP3.LUT P0, PT, PT, PT, PT, 0x80, 0x0 ;  /* 0x000000000000781c */ /* 0x000fe20003f0f070 */
[----:B------:R-:W-:-:S12]  /*cf50*/  BRA `(.L_x_19156) ;  /* 0x00000000000c7947 */ /* 0x000fd80003800000 */
.L_x_19153:
[----:B------:R-:W-:Y:S01]  /*cf60*/  DMUL R4, R28, 9.00719925474099200000e+15 ;  /* 0x434000001c047828 */ /* 0x000fe20000000000 */
[----:B------:R-:W-:Y:S01]  /*cf70*/  PLOP3.LUT P0, PT, PT, PT, PT, 0x80, 0x0 ;  /* 0x000000000000781c */ /* 0x000fe20003f0f070 */
[----:B------:R-:W-:-:S12]  /*cf80*/  DMUL R2, R2, 9.00719925474099200000e+15 ;  /* 0x4340000002027828 */ /* 0x000fd80000000000 */
.L_x_19156:
[----:B------:R-:W-:Y:S05]  /*cf90*/  BSYNC B2 ;  /* 0x0000000000027941 */ /* 0x000fea0003800000 */
.L_x_19152:
        /* <DEDUP_REMOVED lines=67> */
.L_x_19187:
[----:B------:R-:W-:-:S11]  /*d3d0*/  DMUL R2, RZ, |R26| ;  /* 0x4000001aff027228 */ /* 0x000fd60000000000 */
.L_x_19188:
[----:B------:R-:W-:Y:S05]  /*d3e0*/  BSYNC B0 ;  /* 0x0000000000007941 */ /* 0x000fea0003800000 */
.L_x_19186:
        /* <DEDUP_REMOVED lines=11> */
.L_x_19185:
        /* <DEDUP_REMOVED lines=53> */
.L_x_19184:
        /* <DEDUP_REMOVED lines=62> */
.L_x_19192:
[----:B------:R-:W-:-:S11]  /*dbd0*/  DMUL R2, RZ, |R26| ;  /* 0x4000001aff027228 */ /* 0x000fd60000000000 */
.L_x_19193:
[----:B------:R-:W-:Y:S05]  /*dbe0*/  BSYNC B0 ;  /* 0x0000000000007941 */ /* 0x000fea0003800000 */
.L_x_19191:
        /* <DEDUP_REMOVED lines=11> */
.L_x_19190:
        /* <DEDUP_REMOVED lines=53> */
.L_x_19183:
        /* <DEDUP_REMOVED lines=32> */
.L_x_19196:
[----:B------:R-:W-:Y:S05]  /*e1f0*/  BSYNC B3 ;  /* 0x0000000000037941 */ /* 0x000fea0003800000 */
.L_x_19195:
        /* <DEDUP_REMOVED lines=82> */
.L_x_19198:
[----:B------:R-:W-:Y:S02]  /*e720*/  FSEL R6, RZ, 3.37028055040000000000e+12, P1 ;  /* 0x54442d18ff067808 */ /* 0x000fe40000800000 */
[----:B------:R-:W-:-:S07]  /*e730*/  FSEL R7, RZ, 2.1426990032196044922, P1 ;  /* 0x400921fbff077808 */ /* 0x000fce0000800000 */
.L_x_19199:
[----:B------:R-:W-:Y:S05]  /*e740*/  BSYNC B0 ;  /* 0x0000000000007941 */ /* 0x000fea0003800000 */
.L_x_19197:
[----:B------:R-:W-:Y:S01]  /*e750*/  DADD R2, |R4|, |R2| ;  /* 0x0000000004027229 */ /* 0x000fe20000000602 */
[----:B------:R-:W-:-:S07]  /*e760*/  LOP3.LUT R5, R7, 0x80000000, R5, 0xb8, !PT ;  /* 0x8000000007057812 */ /* 0x000fce00078eb805 */
[----:B------:R-:W-:-:S06]  /*e770*/  DSETP.GTU.AND P0, PT, |R2|, +INF , PT ;  /* 0x7ff000000200742a */ /* 0x000fcc0003f0c200 */
[----:B------:R-:W-:Y:S02]  /*e780*/  FSEL R2, R2, R6, P0 ;  /* 0x0000000602027208 */ /* 0x000fe40000000000 */
[----:B------:R-:W-:Y:S01]  /*e790*/  FSEL R3, R3, R5, P0 ;  /* 0x0000000503037208 */ /* 0x000fe20000000000 */
[----:B------:R-:W-:Y:S06]  /*e7a0*/  BRA `(.L_x_19189) ;  /* 0x0000000400dc7947 */ /* 0x000fec0003800000 */
.L_x_19194:
        /* <DEDUP_REMOVED lines=28> */
.L_x_19201:
[----:B------:R-:W-:Y:S05]  /*e970*/  BSYNC B3 ;  /* 0x0000000000037941 */ /* 0x000fea0003800000 */
.L_x_19200:
        /* <DEDUP_REMOVED lines=82> */
.L_x_19203:
[----:B------:R-:W-:Y:S02]  /*eea0*/  FSEL R6, RZ, 3.37028055040000000000e+12, P1 ;  /* 0x54442d18ff067808 */ /* 0x000fe40000800000 */
[----:B------:R-:W-:-:S07]  /*eeb0*/  FSEL R7, RZ, 2.1426990032196044922, P1 ;  /* 0x400921fbff077808 */ /* 0x000fce0000800000 */
.L_x_19204:
[----:B------:R-:W-:Y:S05]  /*eec0*/  BSYNC B0 ;  /* 0x0000000000007941 */ /* 0x000fea0003800000 */
.L_x_19202:
[----:B------:R-:W-:Y:S01]  /*eed0*/  DADD R2, |R4|, |R2| ;  /* 0x0000000004027229 */ /* 0x000fe20000000602 */
[----:B------:R-:W-:-:S07]  /*eee0*/  LOP3.LUT R5, R7, 0x80000000, R5, 0xb8, !PT ;  /* 0x8000000007057812 */ /* 0x000fce00078eb805 */
[----:B------:R-:W-:-:S06]  /*eef0*/  DSETP.GTU.AND P0, PT, |R2|, +INF , PT ;  /* 0x7ff000000200742a */ /* 0x000fcc0003f0c200 */
[----:B------:R-:W-:Y:S02]  /*ef00*/  FSEL R2, R2, R6, P0 ;  /* 0x0000000602027208 */ /* 0x000fe40000000000 */
[----:B------:R-:W-:-:S07]  /*ef10*/  FSEL R3, R3, R5, P0 ;  /* 0x0000000503037208 */ /* 0x000fce0000000000 */
.L_x_19189:
[----:B------:R-:W-:Y:S05]  /*ef20*/  BSYNC B2 ;  /* 0x0000000000027941 */ /* 0x000fea0003800000 */
.L_x_19182:
[----:B------:R-:W-:Y:S01]  /*ef30*/  DADD R4, -RZ, -R30 ;  /* 0x00000000ff047229 */ /* 0x000fe2000000091e */
[----:B------:R-:W-:-:S09]  /*ef40*/  ISETP.NE.AND P0, PT, R70, RZ, PT ;  /* 0x000000ff4600720c */ /* 0x000fd20003f05270 */
[----:B------:R-:W-:Y:S02]  /*ef50*/  FSEL R72, R4, R30, !P0 ;  /* 0x0000001e04487208 */ /* 0x000fe40004000000 */
[----:B------:R-:W-:Y:S01]  /*ef60*/  FSEL R73, R5, R31, !P0 ;  /* 0x0000001f05497208 */ /* 0x000fe20004000000 */
[----:B------:R-:W-:Y:S06]  /*ef70*/  BRA `(.L_x_19205) ;  /* 0x0000003000287947 */ /* 0x000fec0003800000 */
.L_x_19117:
[----:B------:R-:W2:Y:S01]  /*ef80*/  LDL.64 R2, [R1+0x8] ;  /* 0x0000080001027983 */ /* 0x000ea20000100a00 */
[----:B------:R-:W-:Y:S01]  /*ef90*/  UMOV UR4, 0x54442d18 ;  /* 0x54442d1800047882 */ /* 0x000fe20000000000 */
[----:B------:R-:W-:Y:S01]  /*efa0*/  UMOV UR5, 0x3ff921fb ;  /* 0x3ff921fb00057882 */ /* 0x000fe20000000000 */
[----:B------:R-:W-:Y:S02]  /*efb0*/  DADD R72, -RZ, -R34 ;  /* 0x00000000ff487229 */ /* 0x000fe40000000922 */
[----:B--2---:R-:W-:-:S08]  /*efc0*/  DADD R2, -R32, R2 ;  /* 0x0000000020027229 */ /* 0x004fd00000000102 */
[----:B------:R-:W-:Y:S01]  /*efd0*/  DADD R2, R2, UR4 ;  /* 0x0000000402027e29 */ /* 0x000fe20008000000 */
[----:B------:R-:W-:Y:S10]  /*efe0*/  BRA `(.L_x_19205) ;  /* 0x00000030000c7947 */ /* 0x000ff40003800000 */
.L_x_19116:
[----:B------:R-:W-:Y:S01]  /*eff0*/  DADD R72, -RZ, -R34 ;  /* 0x00000000ff487229 */ /* 0x000fe20000000922 */
[----:B------:R-:W-:Y:S01]  /*f000*/  CS2R R2, SRZ ;  /* 0x0000000000027805 */ /* 0x000fe2000001ff00 */
[----:B------:R-:W-:Y:S09]  /*f010*/  BRA `(.L_x_19205) ;  /* 0x0000003000007947 */ /* 0x000ff20003800000 */
.L_x_19115:
        /* <DEDUP_REMOVED lines=108> */
.L_x_19210:
[----:B------:R-:W-:Y:S05]  /*f6e0*/  BSYNC B0 ;  /* 0x0000000000007941 */ /* 0x000fea0003800000 */
.L_x_19209:
[----:B------:R-:W-:Y:S04]  /*f6f0*/  BSSY B3, `(.L_x_19211) ;  /* 0x0000008000037945 */ /* 0x000fe80003800000 */
[----:B------:R-:W-:Y:S05]  /*f700*/  @P3 BRA P5, `(.L_x_19212) ;  /* 0x0000000000183947 */ /* 0x000fea0002800000 */
[----:B------:R-:W-:Y:S01]  /*f710*/  MOV R8, R28 ;  /* 0x0000001c00087202 */ /* 0x000fe20000000f00 */
[----:B------:R-:W-:Y:S01]  /*f720*/  IMAD.MOV.U32 R9, RZ, RZ, R29 ;  /* 0x000000ffff097224 */ /* 0x000fe200078e001d */
[----:B------:R-:W-:Y:S01]  /*f730*/  MOV R0, 0xf770 ;  /* 0x0000f77000007802 */ /* 0x000fe20000000f00 */
[----:B------:R-:W-:Y:S02]  /*f740*/  IMAD.MOV.U32 R10, RZ, RZ, R26 ;  /* 0x000000ffff0a7224 */ /* 0x000fe400078e001a */
[----:B------:R-:W-:-:S07]  /*f750*/  IMAD.MOV.U32 R11, RZ, RZ, R27 ;  /* 0x000000ffff0b7224 */ /* 0x000fce00078e001b */
[----:B------:R-:W-:Y:S05]  /*f760*/  CALL.REL.NOINC `($__internal_33_$__cuda_sm20_div_rn_f64_full) ;  /* 0x0000081000207944 */ /* 0x000fea0003c00000 */
.L_x_19212:
[----:B------:R-:W-:Y:S05]  /*f770*/  BSYNC B3 ;  /* 0x0000000000037941 */ /* 0x000fea0003800000 */
.L_x_19211:
        /* <DEDUP_REMOVED lines=82> */
.L_x_19214:
[----:B------:R-:W-:-:S04]  /*fca0*/  ISETP.GE.AND P0, PT, R33, RZ, PT ;  /* 0x000000ff2100720c */ /* 0x000fc80003f06270 */
[----:B------:R-:W-:Y:S02]  /*fcb0*/  FSEL R6, RZ, 3.37028055040000000000e+12, P0 ;  /* 0x54442d18ff067808 */ /* 0x000fe40000000000 */
[----:B------:R-:W-:-:S07]  /*fcc0*/  FSEL R7, RZ, 2.1426990032196044922, P0 ;  /* 0x400921fbff077808 */ /* 0x000fce0000000000 */
.L_x_19215:
[----:B------:R-:W-:Y:S05]  /*fcd0*/  BSYNC B0 ;  /* 0x0000000000007941 */ /* 0x000fea0003800000 */
.L_x_19213:
[----:B------:R-:W-:Y:S01]  /*fce0*/  DADD R2, R2, R4 ;  /* 0x0000000002027229 */ /* 0x000fe20000000004 */
[----:B------:R-:W-:Y:S01]  /*fcf0*/  LOP3.LUT R5, R7, 0x80000000, R35, 0xb8, !PT ;  /* 0x8000000007057812 */ /* 0x000fe200078eb823 */
[----:B------:R-:W-:-:S06]  /*fd00*/  DMUL R30, R30, 0.5 ;  /* 0x3fe000001e1e7828 */ /* 0x000fcc0000000000 */
[----:B------:R-:W-:-:S06]  /*fd10*/  DSETP.GTU.AND P0, PT, |R2|, +INF , PT ;  /* 0x7ff000000200742a */ /* 0x000fcc0003f0c200 */
[----:B------:R-:W-:Y:S02]  /*fd20*/  FSEL R2, R2, R6, P0 ;  /* 0x0000000602027208 */ /* 0x000fe40000000000 */
[----:B------:R-:W-:Y:S01]  /*fd30*/  FSEL R3, R3, R5, P0 ;  /* 0x0000000503037208 */ /* 0x000fe20000000000 */
[----:B------:R-:W-:Y:S06]  /*fd40*/  BRA `(.L_x_19216) ;  /* 0x0000002000387947 */ /* 0x000fec0003800000 */
.L_x_19208:
        /* <DEDUP_REMOVED lines=135> */
.L_x_19218:
[----:B------:R-:W-:Y:S05]  /*105c0*/  BSYNC B0 ;  /* 0x0000000000007941 */ /* 0x000fea0003800000 */
.L_x_19217:
[----:B------:R-:W-:Y:S04]  /*105d0*/  BSSY B3, `(.L_x_19219) ;  /* 0x0000008000037945 */ /* 0x000fe80003800000 */
[----:B------:R-:W-:Y:S05]  /*105e0*/  @P3 BRA P5, `(.L_x_19220) ;  /* 0x0000000000183947 */ /* 0x000fea0002800000 */
[----:B------:R-:W-:Y:S01]  /*105f0*/  IMAD.MOV.U32 R8, RZ, RZ, R28 ;  /* 0x000000ffff087224 */ /* 0x000fe200078e001c */
[----:B------:R-:W-:Y:S01]  /*10600*/  MOV R10, R26 ;  /* 0x0000001a000a7202 */ /* 0x000fe20000000f00 */
[----:B------:R-:W-:Y:S01]  /*10610*/  IMAD.MOV.U32 R9, RZ, RZ, R29 ;  /* 0x000000ffff097224 */ /* 0x000fe200078e001d */
[----:B------:R-:W-:Y:S01]  /*10620*/  MOV R0, 0x10650 ;  /* 0x0001065000007802 */ /* 0x000fe20000000f00 */
[----:B------:R-:W-:-:S07]  /*10630*/  IMAD.MOV.U32 R11, RZ, RZ, R27 ;  /* 0x000000ffff0b7224 */ /* 0x000fce00078e001b */
[----:B------:R-:W-:Y:S05]  /*10640*/  CALL.REL.NOINC `($__internal_33_$__cuda_sm20_div_rn_f64_full) ;  /* 0x0000080000687944 */ /* 0x000fea0003c00000 */
.L_x_19220:
[----:B------:R-:W-:Y:S05]  /*10650*/  BSYNC B3 ;  /* 0x0000000000037941 */ /* 0x000fea0003800000 */
.L_x_19219:
        /* <DEDUP_REMOVED lines=82> */
.L_x_19222:
[----:B------:R-:W-:-:S04]  /*10b80*/  ISETP.GE.AND P0, PT, R33, RZ, PT ;  /* 0x000000ff2100720c */ /* 0x000fc80003f06270 */
[----:B------:R-:W-:Y:S02]  /*10b90*/  FSEL R6, RZ, 3.37028055040000000000e+12, P0 ;  /* 0x54442d18ff067808 */ /* 0x000fe40000000000 */
[----:B------:R-:W-:-:S07]  /*10ba0*/  FSEL R7, RZ, 2.1426990032196044922, P0 ;  /* 0x400921fbff077808 */ /* 0x000fce0000000000 */
.L_x_19223:
[----:B------:R-:W-:Y:S05]  /*10bb0*/  BSYNC B0 ;  /* 0x0000000000007941 */ /* 0x000fea0003800000 */
.L_x_19221:
[----:B------:R-:W-:Y:S01]  /*10bc0*/  DADD R2, R2, R4 ;  /* 0x0000000002027229 */ /* 0x000fe20000000004 */
[----:B------:R-:W-:-:S07]  /*10bd0*/  LOP3.LUT R5, R7, 0x80000000, R35, 0xb8, !PT ;  /* 0x8000000007057812 */ /* 0x000fce00078eb823 */
[----:B------:R-:W-:-:S06]  /*10be0*/  DSETP.GTU.AND P0, PT, |R2|, +INF , PT ;  /* 0x7ff000000200742a */ /* 0x000fcc0003f0c200 */
[----:B------:R-:W-:Y:S02]  /*10bf0*/  FSEL R2, R2, R6, P0 ;  /* 0x0000000602027208 */ /* 0x000fe40000000000 */
[----:B------:R-:W-:Y:S01]  /*10c00*/  FSEL R3, R3, R5, P0 ;  /* 0x0000000503037208 */ /* 0x000fe20000000000 */
[----:B------:R-:W-:Y:S06]  /*10c10*/  BRA `(.L_x_19216) ;  /* 0x0000001000847947 */ /* 0x000fec0003800000 */
.L_x_19207:
        /* <DEDUP_REMOVED lines=22> */
[----:B------:R-:W-:Y:S05]  /*10d80*/  CALL.REL.NOINC `($__internal_33_$__cuda_sm20_div_rn_f64_full) ;  /* 0x000007f800987944 */ /* 0x000fea0003c00000 */
.L_x_19225:
[----:B------:R-:W-:Y:S05]  /*10d90*/  BSYNC B3 ;  /* 0x0000000000037941 */ /* 0x000fea0003800000 */
.L_x_19224:
        /* <DEDUP_REMOVED lines=23> */
[----:B------:R-:W-:Y:S05]  /*10f10*/  CALL.REL.NOINC `($__internal_33_$__cuda_sm20_div_rn_f64_full) ;  /* 0x000007f800347944 */ /* 0x000fea0003c00000 */
[----:B------:R-:W-:Y:S02]  /*10f20*/  IMAD.MOV.U32 R6, RZ, RZ, R16 ;  /* 0x000000ffff067224 */ /* 0x000fe400078e0010 */
[----:B------:R-:W-:-:S07]  /*10f30*/  IMAD.MOV.U32 R7, RZ, RZ, R17 ;  /* 0x000000ffff077224 */ /* 0x000fce00078e0011 */
.L_x_19227:
[----:B------:R-:W-:Y:S05]  /*10f40*/  BSYNC B3 ;  /* 0x0000000000037941 */ /* 0x000fea0003800000 */
.L_x_19226:
        /* <DEDUP_REMOVED lines=136> */
.L_x_19229:
[----:B------:R-:W-:Y:S05]  /*117d0*/  BSYNC B0 ;  /* 0x0000000000007941 */ /* 0x000fea0003800000 */
.L_x_19228:
[----:B------:R-:W-:Y:S04]  /*117e0*/  BSSY B3, `(.L_x_19230) ;  /* 0x0000008000037945 */ /* 0x000fe80003800000 */
[----:B------:R-:W-:Y:S05]  /*117f0*/  @P3 BRA P5, `(.L_x_19231) ;  /* 0x0000000000183947 */ /* 0x000fea0002800000 */
[----:B------:R-:W-:Y:S01]  /*11800*/  IMAD.MOV.U32 R8, RZ, RZ, R28 ;  /* 0x000000ffff087224 */ /* 0x000fe200078e001c */
[----:B------:R-:W-:Y:S01]  /*11810*/  MOV R0, 0x11860 ;  /* 0x0001186000007802 */ /* 0x000fe20000000f00 */
[----:B------:R-:W-:Y:S02]  /*11820*/  IMAD.MOV.U32 R9, RZ, RZ, R29 ;  /* 0x000000ffff097224 */ /* 0x000fe400078e001d */
[----:B------:R-:W-:Y:S02]  /*11830*/  IMAD.MOV.U32 R10, RZ, RZ, R26 ;  /* 0x000000ffff0a7224 */ /* 0x000fe400078e001a */
[----:B------:R-:W-:-:S07]  /*11840*/  IMAD.MOV.U32 R11, RZ, RZ, R27 ;  /* 0x000000ffff0b7224 */ /* 0x000fce00078e001b */
[----:B------:R-:W-:Y:S05]  /*11850*/  CALL.REL.NOINC `($__internal_33_$__cuda_sm20_div_rn_f64_full) ;  /* 0x000007ec00e47944 */ /* 0x000fea0003c00000 */
.L_x_19231:
[----:B------:R-:W-:Y:S05]  /*11860*/  BSYNC B3 ;  /* 0x0000000000037941 */ /* 0x000fea0003800000 */
.L_x_19230:
        /* <DEDUP_REMOVED lines=82> */
.L_x_19233:
[----:B------:R-:W-:-:S04]  /*11d90*/  ISETP.GE.AND P0, PT, R33, RZ, PT ;  /* 0x000000ff2100720c */ /* 0x000fc80003f06270 */
[----:B------:R-:W-:Y:S02]  /*11da0*/  FSEL R6, RZ, 3.37028055040000000000e+12, P0 ;  /* 0x54442d18ff067808 */ /* 0x000fe40000000000 */
[----:B------:R-:W-:-:S07]  /*11db0*/  FSEL R7, RZ, 2.1426990032196044922, P0 ;  /* 0x400921fbff077808 */ /* 0x000fce0000000000 */
.L_x_19234:
[----:B------:R-:W-:Y:S05]  /*11dc0*/  BSYNC B0 ;  /* 0x0000000000007941 */ /* 0x000fea0003800000 */
.L_x_19232:
[----:B------:R-:W-:Y:S01]  /*11dd0*/  DADD R2, R2, R4 ;  /* 0x0000000002027229 */ /* 0x000fe20000000004 */
[----:B------:R-:W-:Y:S01]  /*11de0*/  LOP3.LUT R5, R7, 0x80000000, R35, 0xb8, !PT ;  /* 0x8000000007057812 */ /* 0x000fe200078eb823 */
[----:B------:R-:W-:-:S06]  /*11df0*/  DADD R30, R30, 1 ;  /* 0x3ff000001e1e7429 */ /* 0x000fcc0000000000 */
[----:B------:R-:W-:-:S06]  /*11e00*/  DSETP.GTU.AND P0, PT, |R2|, +INF , PT ;  /* 0x7ff000000200742a */ /* 0x000fcc0003f0c200 */
[----:B------:R-:W-:Y:S02]  /*11e10*/  FSEL R2, R2, R6, P0 ;  /* 0x0000000602027208 */ /* 0x000fe40000000000 */
[----:B------:R-:W-:-:S07]  /*11e20*/  FSEL R3, R3, R5, P0 ;  /* 0x0000000503037208 */ /* 0x000fce0000000000 */
.L_x_19216:
[----:B------:R-:W-:Y:S05]  /*11e30*/  BSYNC B2 ;  /* 0x0000000000027941 */ /* 0x000fea0003800000 */
.L_x_19206:
        /* <DEDUP_REMOVED lines=9> */
.L_x_19114:
        /* <DEDUP_REMOVED lines=21> */
.L_x_19205:
[----:B------:R-:W-:Y:S05]  /*12020*/  BSYNC B1 ;  /* 0x0000000000017941 */ /* 0x000fea0003800000 */
.L_x_19113:
        /* <DEDUP_REMOVED lines=11> */
.L_x_19236:
[----:B------:R-:W-:Y:S01]  /*120e0*/  DSETP.GTU.AND P0, PT, |R72|, +INF , PT ;  /* 0x7ff000004800742a */ /* 0x000fe20003f0c200 */
[----:B------:R-:W-:Y:S01]  /*120f0*/  MOV R74, R2 ;  /* 0x00000002004a7202 */ /* 0x000fe20000000f00 */
[----:B------:R-:W-:-:S12]  /*12100*/  IMAD.MOV.U32 R75, RZ, RZ, R3 ;  /* 0x000000ffff4b7224 */ /* 0x000fd800078e0003 */
[----:B------:R-:W-:-:S11]  /*12110*/  @!P0 DADD R72, -RZ, |R72| ;  /* 0x00000000ff488229 */ /* 0x000fd60000000548 */
.L_x_19237:
[----:B------:R-:W-:Y:S05]  /*12120*/  BSYNC B0 ;  /* 0x0000000000007941 */ /* 0x000fea0003800000 */
.L_x_19235:
        /* <DEDUP_REMOVED lines=143> */
[----:B------:R-:W-:Y:S05]  /*12a20*/  CALL.REL.NOINC `($__internal_34_$__cuda_sm20_dsqrt_rn_f64_mediumpath_v1) ;  /* 0x000007e000f47944 */ /* 0x000fea0003c00000 */
[----:B------:R-:W-:Y:S02]  /*12a30*/  IMAD.MOV.U32 R12, RZ, RZ, R0 ;  /* 0x000000ffff0c7224 */ /* 0x000fe400078e0000 */
[----:B------:R-:W-:-:S07]  /*12a40*/  IMAD.MOV.U32 R13, RZ, RZ, R7 ;  /* 0x000000ffff0d7224 */ /* 0x000fce00078e0007 */
.L_x_19246:
[----:B------:R-:W-:Y:S05]  /*12a50*/  BSYNC B3 ;  /* 0x0000000000037941 */ /* 0x000fea0003800000 */
.L_x_19245:
        /* <DEDUP_REMOVED lines=81> */
.L_x_19244:
        /* <DEDUP_REMOVED lines=34> */
.L_x_19254:
[----:B------:R-:W-:Y:S05]  /*13190*/  BSYNC B4 ;  /* 0x0000000000047941 */ /* 0x000fea0003800000 */
.L_x_19253:
[----:B------:R-:W-:Y:S02]  /*131a0*/  IMAD.MOV.U32 R26, RZ, RZ, R16 ;  /* 0x000000ffff1a7224 */ /* 0x000fe400078e0010 */
[----:B------:R-:W-:Y:S01]  /*131b0*/  IMAD.MOV.U32 R27, RZ, RZ, R17 ;  /* 0x000000ffff1b7224 */ /* 0x000fe200078e0011 */
[----:B------:R-:W-:Y:S06]  /*131c0*/  BRA `(.L_x_19252) ;  /* 0x0000000000047947 */ /* 0x000fec0003800000 */
.L_x_19251:
[----:B------:R-:W-:-:S11]  /*131d0*/  DADD R26, -R32, R48 ;  /* 0x00000000201a7229 */ /* 0x000fd60000000130 */
.L_x_19252:
[----:B------:R-:W-:Y:S05]  /*131e0*/  BSYNC B3 ;  /* 0x0000000000037941 */ /* 0x000fea0003800000 */
.L_x_19250:
        /* <DEDUP_REMOVED lines=29> */
.L_x_19259:
[----:B------:R-:W-:Y:S05]  /*133c0*/  BSYNC B4 ;  /* 0x0000000000047941 */ /* 0x000fea0003800000 */
.L_x_19258:
[----:B------:R-:W-:Y:S05]  /*133d0*/  BRA `(.L_x_19257) ;  /* 0x0000000000047947 */ /* 0x000fea0003800000 */
.L_x_19256:
[----:B------:R-:W-:-:S11]  /*133e0*/  DADD R16, R50, -R10 ;  /* 0x0000000032107229 */ /* 0x000fd6000000080a */
.L_x_19257:
[----:B------:R-:W-:Y:S05]  /*133f0*/  BSYNC B3 ;  /* 0x0000000000037941 */ /* 0x000fea0003800000 */
.L_x_19255:
        /* <DEDUP_REMOVED lines=29> */
.L_x_19261:
[----:B------:R-:W-:Y:S05]  /*135d0*/  BSYNC B3 ;  /* 0x0000000000037941 */ /* 0x000fea0003800000 */
.L_x_19260:
        /* <DEDUP_REMOVED lines=85> */
.L_x_19262:
        /* <DEDUP_REMOVED lines=20> */
.L_x_19264:
[----:B------:R-:W-:Y:S05]  /*13c70*/  BSYNC B3 ;  /* 0x0000000000037941 */ /* 0x000fea0003800000 */
.L_x_19263:
        /* <DEDUP_REMOVED lines=30> */
.L_x_19249:
        /* <DEDUP_REMOVED lines=21> */
[----:B------:R-:W-:Y:S05]  /*13fb0*/  CALL.REL.NOINC `($__internal_34_$__cuda_sm20_dsqrt_rn_f64_mediumpath_v1) ;  /* 0x000007cc00907944 */ /* 0x000fea0003c00000 */
[----:B------:R-:W-:Y:S02]  /*13fc0*/  IMAD.MOV.U32 R26, RZ, RZ, R0 ;  /* 0x000000ffff1a7224 */ /* 0x000fe400078e0000 */
[----:B------:R-:W-:-:S07]  /*13fd0*/  IMAD.MOV.U32 R27, RZ, RZ, R7 ;  /* 0x000000ffff1b7224 */ /* 0x000fce00078e0007 */
.L_x_19267:
[----:B------:R-:W-:Y:S05]  /*13fe0*/  BSYNC B3 ;  /* 0x0000000000037941 */ /* 0x000fea0003800000 */
.L_x_19266:
        /* <DEDUP_REMOVED lines=25> */
.L_x_19270:
[----:B------:R-:W-:Y:S05]  /*14180*/  BSYNC B3 ;  /* 0x0000000000037941 */ /* 0x000fea0003800000 */
.L_x_19269:
        /* <DEDUP_REMOVED lines=30> */
.L_x_19268:
        /* <DEDUP_REMOVED lines=75> */
.L_x_19271:
[----:B------:R-:W-:Y:S01]  /*14820*/  IMAD.MOV.U32 R6, RZ, RZ, 0x0 ;  /* 0x00000000ff067424 */ /* 0x000fe200078e00ff */
[----:B------:R-:W-:Y:S01]  /*14830*/  FSETP.NEU.FTZ.AND P0, PT, R9, RZ, PT ;  /* 0x000000ff0900720b */ /* 0x000fe20003f1d000 */
[----:B------:R-:W-:-:S06]  /*14840*/  IMAD.MOV.U32 R7, RZ, RZ, 0x7ff00000 ;  /* 0x7ff00000ff077424 */ /* 0x000fcc00078e00ff */
[----:B------:R-:W-:-:S10]  /*14850*/  DFMA R6, R8, R6, +INF ;  /* 0x7ff000000806742b */ /* 0x000fd40000000006 */
[----:B------:R-:W-:Y:S02]  /*14860*/  FSEL R30, R6, RZ, P0 ;  /* 0x000000ff061e7208 */ /* 0x000fe40000000000 */
[----:B------:R-:W-:Y:S01]  /*14870*/  FSEL R31, R7, -QNAN , P0 ;  /* 0xfff00000071f7808 */ /* 0x000fe20000000000 */
[----:B------:R-:W-:Y:S06]  /*14880*/  BRA `(.L_x_19247) ;  /* 0x0000000400287947 */ /* 0x000fec0003800000 */
.L_x_19265:
        /* <DEDUP_REMOVED lines=25> */
.L_x_19273:
[----:B------:R-:W-:Y:S05]  /*14a20*/  BSYNC B3 ;  /* 0x0000000000037941 */ /* 0x000fea0003800000 */
.L_x_19272:
        /* <DEDUP_REMOVED lines=21> */
.L_x_19275:
[----:B------:R-:W-:Y:S05]  /*14b80*/  BSYNC B3 ;  /* 0x0000000000037941 */ /* 0x000fea0003800000 */
.L_x_19274:
[----:B------:R-:W-:Y:S01]  /*14b90*/  MOV R30, R16 ;  /* 0x00000010001e7202 */ /* 0x000fe20000000f00 */
[----:B------:R-:W-:Y:S01]  /*14ba0*/  IMAD.MOV.U32 R31, RZ, RZ, R17 ;  /* 0x000000ffff1f7224 */ /* 0x000fe200078e0011 */
[----:B------:R-:W-:Y:S06]  /*14bb0*/  BRA `(.L_x_19247) ;  /* 0x00000000005c7947 */ /* 0x000fec0003800000 */
.L_x_19248:
        /* <DEDUP_REMOVED lines=19> */
[----:B------:R-:W-:Y:S05]  /*14cf0*/  CALL.REL.NOINC `($__internal_34_$__cuda_sm20_dsqrt_rn_f64_mediumpath_v1) ;  /* 0x000007c000407944 */ /* 0x000fea0003c00000 */
[----:B------:R-:W-:Y:S01]  /*14d00*/  IMAD.MOV.U32 R30, RZ, RZ, R0 ;  /* 0x000000ffff1e7224 */ /* 0x000fe200078e0000 */
[----:B------:R-:W-:-:S07]  /*14d10*/  MOV R31, R7 ;  /* 0x00000007001f7202 */ /* 0x000fce0000000f00 */
.L_x_19276:
[----:B------:R-:W-:Y:S05]  /*14d20*/  BSYNC B3 ;  /* 0x0000000000037941 */ /* 0x000fea0003800000 */
.L_x_19247:
[----:B------:R-:W-:Y:S05]  /*14d30*/  BSYNC B2 ;  /* 0x0000000000027941 */ /* 0x000fea0003800000 */
.L_x_19243:
        /* <DEDUP_REMOVED lines=24> */
[----:B------:R-:W-:Y:S02]  /*14ec0*/  IMAD.MOV.U32 R26, RZ, RZ, R16 ;  /* 0x000000ffff1a7224 */ /* 0x000fe400078e0010 */
[----:B------:R-:W-:-:S07]  /*14ed0*/  IMAD.MOV.U32 R27, RZ, RZ, R17 ;  /* 0x000000ffff1b7224 */ /* 0x000fce00078e0011 */
.L_x_19280:
[----:B------:R-:W-:Y:S05]  /*14ee0*/  BSYNC B3 ;  /* 0x0000000000037941 */ /* 0x000fea0003800000 */
.L_x_19279:
        /* <DEDUP_REMOVED lines=39> */
.L_x_19288:
[----:B------:R-:W-:Y:S05]  /*15160*/  BSYNC B4 ;  /* 0x0000000000047941 */ /* 0x000fea0003800000 */
.L_x_19287:
[----:B------:R-:W-:Y:S02]  /*15170*/  IMAD.MOV.U32 R64, RZ, RZ, R16 ;  /* 0x000000ffff407224 */ /* 0x000fe400078e0010 */
[----:B------:R-:W-:Y:S01]  /*15180*/  IMAD.MOV.U32 R65, RZ, RZ, R17 ;  /* 0x000000ffff417224 */ /* 0x000fe200078e0011 */
[----:B------:R-:W-:Y:S06]  /*15190*/  BRA `(.L_x_19286) ;  /* 0x0000000000047947 */ /* 0x000fec0003800000 */
.L_x_19285:
[----:B------:R-:W-:-:S11]  /*151a0*/  DADD R64, -R32, R48 ;  /* 0x0000000020407229 */ /* 0x000fd60000000130 */
.L_x_19286:
[----:B------:R-:W-:Y:S05]  /*151b0*/  BSYNC B3 ;  /* 0x0000000000037941 */ /* 0x000fea0003800000 */
.L_x_19284:
        /* <DEDUP_REMOVED lines=26> */
.L_x_19293:
[----:B------:R-:W-:Y:S05]  /*15360*/  BSYNC B4 ;  /* 0x0000000000047941 */ /* 0x000fea0003800000 */
.L_x_19292:
[----:B------:R-:W-:Y:S01]  /*15370*/  MOV R4, R16 ;  /* 0x0000001000047202 */ /* 0x000fe20000000f00 */
[----:B------:R-:W-:Y:S01]  /*15380*/  IMAD.MOV.U32 R5, RZ, RZ, R17 ;  /* 0x000000ffff057224 */ /* 0x000fe200078e0011 */
[----:B------:R-:W-:Y:S06]  /*15390*/  BRA `(.L_x_19291) ;  /* 0x0000000000047947 */ /* 0x000fec0003800000 */
.L_x_19290:
[----:B------:R-:W-:-:S11]  /*153a0*/  DADD R4, -R34, R50 ;  /* 0x0000000022047229 */ /* 0x000fd60000000132 */
.L_x_19291:
[----:B------:R-:W-:Y:S05]  /*153b0*/  BSYNC B3 ;  /* 0x0000000000037941 */ /* 0x000fea0003800000 */
.L_x_19289:
        /* <DEDUP_REMOVED lines=29> */
.L_x_19295:
[----:B------:R-:W-:Y:S05]  /*15590*/  BSYNC B3 ;  /* 0x0000000000037941 */ /* 0x000fea0003800000 */
.L_x_19294:
[----:B------:R-:W-:Y:S01]  /*155a0*/  PLOP3.LUT P0, PT, PT, PT, PT, 0x80, 0x0 ;  /* 0x000000000000781c */ /* 0x000fe20003f0f070 */
[----:B------:R-:W-:-:S12]  /*155b0*/  BRA `(.L_x_19281) ;  /* 0x0000000800587947 */ /* 0x000fd80003800000 */
.L_x_19283:
        /* <DEDUP_REMOVED lines=26> */
[----:B------:R-:W-:Y:S05]  /*15760*/  CALL.REL.NOINC `($__internal_34_$__cuda_sm20_dsqrt_rn_f64_mediumpath_v1) ;  /* 0x000007b400a47944 */ /* 0x000fea0003c00000 */
[----:B------:R-:W-:Y:S02]  /*15770*/  IMAD.MOV.U32 R4, RZ, RZ, R0 ;  /* 0x000000ffff047224 */ /* 0x000fe400078e0000 */
[----:B------:R-:W-:-:S07]  /*15780*/  IMAD.MOV.U32 R5, RZ, RZ, R7 ;  /* 0x000000ffff057224 */ /* 0x000fce00078e0007 */
.L_x_19298:
[----:B------:R-:W-:Y:S05]  /*15790*/  BSYNC B3 ;  /* 0x0000000000037941 */ /* 0x000fea0003800000 */
.L_x_19297:
[----:B------:R-:W-:Y:S01]  /*157a0*/  PLOP3.LUT P0, PT, PT, PT, PT, 0x80, 0x0 ;  /* 0x000000000000781c */ /* 0x000fe20003f0f070 */
[----:B------:R-:W-:-:S12]  /*157b0*/  BRA `(.L_x_19281) ;  /* 0x0000000400d87947 */ /* 0x000fd80003800000 */
.L_x_19296:
        /* <DEDUP_REMOVED lines=27> */
[----:B------:R-:W-:Y:S05]  /*15970*/  CALL.REL.NOINC `($__internal_34_$__cuda_sm20_dsqrt_rn_f64_mediumpath_v1) ;  /* 0x000007b400207944 */ /* 0x000fea0003c00000 */
[----:B------:R-:W-:-:S07]  /*15980*/  IMAD.MOV.U32 R6, RZ, RZ, R0 ;  /* 0x000000ffff067224 */ /* 0x000fce00078e0000 */
.L_x_19300:
[----:B------:R-:W-:Y:S05]  /*15990*/  BSYNC B3 ;  /* 0x0000000000037941 */ /* 0x000fea0003800000 */
.L_x_19299:
        /* <DEDUP_REMOVED lines=21> */
.L_x_19302:
[----:B------:R-:W-:Y:S05]  /*15af0*/  BSYNC B3 ;  /* 0x0000000000037941 */ /* 0x000fea0003800000 */
.L_x_19301:
[----:B------:R-:W-:Y:S01]  /*15b00*/  DMUL R2, R2, 8.11296384146066816958e+31 ;  /* 0x4690000002027828 */ /* 0x000fe20000000000 */
[----:B------:R-:W-:Y:S01]  /*15b10*/  PLOP3.LUT P0, PT, PT, PT, PT, 0x80, 0x0 ;  /* 0x000000000000781c */ /* 0x000fe20003f0f070 */
[----:B------:R-:W-:Y:S02]  /*15b20*/  IMAD.MOV.U32 R4, RZ, RZ, R16 ;  /* 0x000000ffff047224 */ /* 0x000fe400078e0010 */
[----:B------:R-:W-:Y:S01]  /*15b30*/  IMAD.MOV.U32 R5, RZ, RZ, R17 ;  /* 0x000000ffff057224 */ /* 0x000fe200078e0011 */
[----:B------:R-:W-:Y:S09]  /*15b40*/  BRA `(.L_x_19281) ;  /* 0x0000000000f47947 */ /* 0x000ff20003800000 */
.L_x_19282:
        /* <DEDUP_REMOVED lines=22> */
[----:B------:R-:W-:Y:S02]  /*15cb0*/  IMAD.MOV.U32 R16, RZ, RZ, R0 ;  /* 0x000000ffff107224 */ /* 0x000fe400078e0000 */
[----:B------:R-:W-:-:S07]  /*15cc0*/  IMAD.MOV.U32 R17, RZ, RZ, R7 ;  /* 0x000000ffff117224 */ /* 0x000fce00078e0007 */
.L_x_19304:
[----:B------:R-:W-:Y:S05]  /*15cd0*/  BSYNC B3 ;  /* 0x0000000000037941 */ /* 0x000fea0003800000 */
.L_x_19303:
        /* <DEDUP_REMOVED lines=27> */
[----:B------:R-:W-:Y:S05]  /*15e90*/  CALL.REL.NOINC `($__internal_34_$__cuda_sm20_dsqrt_rn_f64_mediumpath_v1) ;  /* 0x000007ac00d87944 */ /* 0x000fea0003c00000 */
[----:B------:R-:W-:-:S07]  /*15ea0*/  IMAD.MOV.U32 R6, RZ, RZ, R0 ;  /* 0x000000ffff067224 */ /* 0x000fce00078e0000 */
.L_x_19306:
[----:B------:R-:W-:Y:S05]  /*15eb0*/  BSYNC B3 ;  /* 0x0000000000037941 */ /* 0x000fea0003800000 */
.L_x_19305:
[----:B------:R-:W-:Y:S01]  /*15ec0*/  DMUL R4, R6, R16 ;  /* 0x0000001006047228 */ /* 0x000fe20000000000 */
[----:B------:R-:W-:Y:S01]  /*15ed0*/  PLOP3.LUT P0, PT, PT, PT, PT, 0x80, 0x0 ;  /* 0x000000000000781c */ /* 0x000fe20003f0f070 */
[----:B------:R-:W-:-:S12]  /*15ee0*/  BRA `(.L_x_19281) ;  /* 0x00000000000c7947 */ /* 0x000fd80003800000 */
.L_x_19278:
[----:B------:R-:W-:Y:S01]  /*15ef0*/  DMUL R4, R28, 9.00719925474099200000e+15 ;  /* 0x434000001c047828 */ /* 0x000fe20000000000 */
[----:B------:R-:W-:Y:S01]  /*15f00*/  PLOP3.LUT P0, PT, PT, PT, PT, 0x80, 0x0 ;  /* 0x000000000000781c */ /* 0x000fe20003f0f070 */
[----:B------:R-:W-:-:S12]  /*15f10*/  DMUL R2, R2, 9.00719925474099200000e+15 ;  /* 0x4340000002027828 */ /* 0x000fd80000000000 */
.L_x_19281:
[----:B------:R-:W-:Y:S05]  /*15f20*/  BSYNC B2 ;  /* 0x0000000000027941 */ /* 0x000fea0003800000 */
.L_x_19277:
        /* <DEDUP_REMOVED lines=67> */
.L_x_19312:
[----:B------:R-:W-:-:S11]  /*16360*/  DMUL R2, RZ, |R26| ;  /* 0x4000001aff027228 */ /* 0x000fd60000000000 */
.L_x_19313:
[----:B------:R-:W-:Y:S05]  /*16370*/  BSYNC B0 ;  /* 0x0000000000007941 */ /* 0x000fea0003800000 */
.L_x_19311:
        /* <DEDUP_REMOVED lines=11> */
.L_x_19310:
        /* <DEDUP_REMOVED lines=53> */
.L_x_19309:
        /* <DEDUP_REMOVED lines=62> */
.L_x_19317:
[----:B------:R-:W-:-:S11]  /*16b60*/  DMUL R2, RZ, |R26| ;  /* 0x4000001aff027228 */ /* 0x000fd60000000000 */
.L_x_19318:
[----:B------:R-:W-:Y:S05]  /*16b70*/  BSYNC B0 ;  /* 0x0000000000007941 */ /* 0x000fea0003800000 */
.L_x_19316:
        /* <DEDUP_REMOVED lines=11> */
.L_x_19315:
        /* <DEDUP_REMOVED lines=53> */
.L_x_19308:
        /* <DEDUP_REMOVED lines=31> */
[----:B------:R-:W-:Y:S05]  /*17170*/  CALL.REL.NOINC `($__internal_33_$__cuda_sm20_div_rn_f64_full) ;  /* 0x00000794009c7944 */ /* 0x000fea0003c00000 */
.L_x_19321:
[----:B------:R-:W-:Y:S05]  /*17180*/  BSYNC B3 ;  /* 0x0000000000037941 */ /* 0x000fea0003800000 */
.L_x_19320:
        /* <DEDUP_REMOVED lines=82> */
.L_x_19323:
[----:B------:R-:W-:Y:S02]  /*176b0*/  FSEL R6, RZ, 3.37028055040000000000e+12, P1 ;  /* 0x54442d18ff067808 */ /* 0x000fe40000800000 */
[----:B------:R-:W-:-:S07]  /*176c0*/  FSEL R7, RZ, 2.1426990032196044922, P1 ;  /* 0x400921fbff077808 */ /* 0x000fce0000800000 */
.L_x_19324:
[----:B------:R-:W-:Y:S05]  /*176d0*/  BSYNC B0 ;  /* 0x0000000000007941 */ /* 0x000fea0003800000 */
.L_x_19322:
[----:B------:R-:W-:Y:S01]  /*176e0*/  DADD R2, |R4|, |R2| ;  /* 0x0000000004027229 */ /* 0x000fe20000000602 */
[----:B------:R-:W-:-:S07]  /*176f0*/  LOP3.LUT R5, R7, 0x80000000, R5, 0xb8, !PT ;  /* 0x8000000007057812 */ /* 0x000fce00078eb805 */
[----:B------:R-:W-:-:S06]  /*17700*/  DSETP.GTU.AND P0, PT, |R2|, +INF , PT ;  /* 0x7ff000000200742a */ /* 0x000fcc0003f0c200 */
[----:B------:R-:W-:Y:S02]  /*17710*/  FSEL R2, R2, R6, P0 ;  /* 0x0000000602027208 */ /* 0x000fe40000000000 */
[----:B------:R-:W-:Y:S01]  /*17720*/  FSEL R3, R3, R5, P0 ;  /* 0x0000000503037208 */ /* 0x000fe20000000000 */
[----:B------:R-:W-:Y:S06]  /*17730*/  BRA `(.L_x_19314) ;  /* 0x0000000400dc7947 */ /* 0x000fec0003800000 */
.L_x_19319:
        /* <DEDUP_REMOVED lines=28> */
.L_x_19326:
[----:B------:R-:W-:Y:S05]  /*17900*/  BSYNC B3 ;  /* 0x0000000000037941 */ /* 0x000fea0003800000 */
.L_x_19325:
        /* <DEDUP_REMOVED lines=82> */
.L_x_19328:
[----:B------:R-:W-:Y:S02]  /*17e30*/  FSEL R6, RZ, 3.37028055040000000000e+12, P1 ;  /* 0x54442d18ff067808 */ /* 0x000fe40000800000 */
[----:B------:R-:W-:-:S07]  /*17e40*/  FSEL R7, RZ, 2.1426990032196044922, P1 ;  /* 0x400921fbff077808 */ /* 0x000fce0000800000 */
.L_x_19329:
[----:B------:R-:W-:Y:S05]  /*17e50*/  BSYNC B0 ;  /* 0x0000000000007941 */ /* 0x000fea0003800000 */
.L_x_19327:
[----:B------:R-:W-:Y:S01]  /*17e60*/  DADD R2, |R4|, |R2| ;  /* 0x0000000004027229 */ /* 0x000fe20000000602 */
[----:B------:R-:W-:-:S07]  /*17e70*/  LOP3.LUT R5, R7, 0x80000000, R5, 0xb8, !PT ;  /* 0x8000000007057812 */ /* 0x000fce00078eb805 */
[----:B------:R-:W-:-:S06]  /*17e80*/  DSETP.GTU.AND P0, PT, |R2|, +INF , PT ;  /* 0x7ff000000200742a */ /* 0x000fcc0003f0c200 */
[----:B------:R-:W-:Y:S02]  /*17e90*/  FSEL R2, R2, R6, P0 ;  /* 0x0000000602027208 */ /* 0x000fe40000000000 */
[----:B------:R-:W-:-:S07]  /*17ea0*/  FSEL R3, R3, R5, P0 ;  /* 0x0000000503037208 */ /* 0x000fce0000000000 */
.L_x_19314:
[----:B------:R-:W-:Y:S05]  /*17eb0*/  BSYNC B2 ;  /* 0x0000000000027941 */ /* 0x000fea0003800000 */
.L_x_19307:
[----:B------:R-:W-:Y:S01]  /*17ec0*/  DADD R4, -RZ, -R30 ;  /* 0x00000000ff047229 */ /* 0x000fe2000000091e */
[----:B------:R-:W-:-:S09]  /*17ed0*/  ISETP.NE.AND P0, PT, R66, RZ, PT ;  /* 0x000000ff4200720c */ /* 0x000fd20003f05270 */
[----:B------:R-:W-:Y:S02]  /*17ee0*/  FSEL R68, R4, R30, !P0 ;  /* 0x0000001e04447208 */ /* 0x000fe40004000000 */
[----:B------:R-:W-:Y:S01]  /*17ef0*/  FSEL R69, R5, R31, !P0 ;  /* 0x0000001f05457208 */ /* 0x000fe20004000000 */
[----:B------:R-:W-:Y:S06]  /*17f00*/  BRA `(.L_x_19330) ;  /* 0x0000003000287947 */ /* 0x000fec0003800000 */
.L_x_19242:
[----:B------:R-:W2:Y:S01]  /*17f10*/  LDL.64 R2, [R1+0x8] ;  /* 0x0000080001027983 */ /* 0x000ea20000100a00 */
[----:B------:R-:W-:Y:S01]  /*17f20*/  UMOV UR4, 0x54442d18 ;  /* 0x54442d1800047882 */ /* 0x000fe20000000000 */
[----:B------:R-:W-:Y:S01]  /*17f30*/  UMOV UR5, 0x3ff921fb ;  /* 0x3ff921fb00057882 */ /* 0x000fe20000000000 */
[----:B------:R-:W-:Y:S02]  /*17f40*/  DADD R68, -RZ, -R38 ;  /* 0x00000000ff447229 */ /* 0x000fe40000000926 */
[----:B--2---:R-:W-:-:S08]  /*17f50*/  DADD R2, -R36, R2 ;  /* 0x0000000024027229 */ /* 0x004fd00000000102 */
[----:B------:R-:W-:Y:S01]  /*17f60*/  DADD R2, R2, UR4 ;  /* 0x0000000402027e29 */ /* 0x000fe20008000000 */
[----:B------:R-:W-:Y:S10]  /*17f70*/  BRA `(.L_x_19330) ;  /* 0x00000030000c7947 */ /* 0x000ff40003800000 */
.L_x_19241:
[----:B------:R-:W-:Y:S01]  /*17f80*/  DADD R68, -RZ, -R38 ;  /* 0x00000000ff447229 */ /* 0x000fe20000000926 */
[----:B------:R-:W-:Y:S01]  /*17f90*/  CS2R R2, SRZ ;  /* 0x0000000000027805 */ /* 0x000fe2000001ff00 */
[----:B------:R-:W-:Y:S09]  /*17fa0*/  BRA `(.L_x_19330) ;  /* 0x0000003000007947 */ /* 0x000ff20003800000 */
.L_x_19240:
        /* <DEDUP_REMOVED lines=108> */
.L_x_19335:
[----:B------:R-:W-:Y:S05]  /*18670*/  BSYNC B0 ;  /* 0x0000000000007941 */ /* 0x000fea0003800000 */
.L_x_19334:
        /* <DEDUP_REMOVED lines=8> */
.L_x_19337:
[----:B------:R-:W-:Y:S05]  /*18700*/  BSYNC B3 ;  /* 0x0000000000037941 */ /* 0x000fea0003800000 */
.L_x_19336:
        /* <DEDUP_REMOVED lines=82> */
.L_x_19339:
[----:B------:R-:W-:-:S04]  /*18c30*/  ISETP.GE.AND P0, PT, R37, RZ, PT ;  /* 0x000000ff2500720c */ /* 0x000fc80003f06270 */
[----:B------:R-:W-:Y:S02]  /*18c40*/  FSEL R6, RZ, 3.37028055040000000000e+12, P0 ;  /* 0x54442d18ff067808 */ /* 0x000fe40000000000 */
[----:B------:R-:W-:-:S07]  /*18c50*/  FSEL R7, RZ, 2.1426990032196044922, P0 ;  /* 0x400921fbff077808 */ /* 0x000fce0000000000 */
.L_x_19340:
[----:B------:R-:W-:Y:S05]  /*18c60*/  BSYNC B0 ;  /* 0x0000000000007941 */ /* 0x000fea0003800000 */
.L_x_19338:
[----:B------:R-:W-:Y:S01]  /*18c70*/  DADD R2, R2, R4 ;  /* 0x0000000002027229 */ /* 0x000fe20000000004 */
[----:B------:R-:W-:Y:S01]  /*18c80*/  LOP3.LUT R5, R7, 0x80000000, R39, 0xb8, !PT ;  /* 0x8000000007057812 */ /* 0x000fe200078eb827 */
[----:B------:R-:W-:-:S06]  /*18c90*/  DMUL R30, R30, 0.5 ;  /* 0x3fe000001e1e7828 */ /* 0x000fcc0000000000 */
[----:B------:R-:W-:-:S06]  /*18ca0*/  DSETP.GTU.AND P0, PT, |R2|, +INF , PT ;  /* 0x7ff000000200742a */ /* 0x000fcc0003f0c200 */
[----:B------:R-:W-:Y:S02]  /*18cb0*/  FSEL R2, R2, R6, P0 ;  /* 0x0000000602027208 */ /* 0x000fe40000000000 */
[----:B------:R-:W-:Y:S01]  /*18cc0*/  FSEL R3, R3, R5, P0 ;  /* 0x0000000503037208 */ /* 0x000fe20000000000 */
[----:B------:R-:W-:Y:S06]  /*18cd0*/  BRA `(.L_x_19341) ;  /* 0x0000002000387947 */ /* 0x000fec0003800000 */
.L_x_19333:
        /* <DEDUP_REMOVED lines=135> */
.L_x_19343:
[----:B------:R-:W-:Y:S05]  /*19550*/  BSYNC B0 ;  /* 0x0000000000007941 */ /* 0x000fea0003800000 */
.L_x_19342:
        /* <DEDUP_REMOVED lines=8> */
.L_x_19345:
[----:B------:R-:W-:Y:S05]  /*195e0*/  BSYNC B3 ;  /* 0x0000000000037941 */ /* 0x000fea0003800000 */
.L_x_19344:
        /* <DEDUP_REMOVED lines=82> */
.L_x_19347:
[----:B------:R-:W-:-:S04]  /*19b10*/  ISETP.GE.AND P0, PT, R37, RZ, PT ;  /* 0x000000ff2500720c */ /* 0x000fc80003f06270 */
[----:B------:R-:W-:Y:S02]  /*19b20*/  FSEL R6, RZ, 3.37028055040000000000e+12, P0 ;  /* 0x54442d18ff067808 */ /* 0x000fe40000000000 */
[----:B------:R-:W-:-:S07]  /*19b30*/  FSEL R7, RZ, 2.1426990032196044922, P0 ;  /* 0x400921fbff077808 */ /* 0x000fce0000000000 */
.L_x_19348:
[----:B------:R-:W-:Y:S05]  /*19b40*/  BSYNC B0 ;  /* 0x0000000000007941 */ /* 0x000fea0003800000 */
.L_x_19346:
[----:B------:R-:W-:Y:S01]  /*19b50*/  DADD R2, R2, R4 ;  /* 0x0000000002027229 */ /* 0x000fe20000000004 */
[----:B------:R-:W-:-:S07]  /*19b60*/  LOP3.LUT R5, R7, 0x80000000, R39, 0xb8, !PT ;  /* 0x8000000007057812 */ /* 0x000fce00078eb827 */
[----:B------:R-:W-:-:S06]  /*19b70*/  DSETP.GTU.AND P0, PT, |R2|, +INF , PT ;  /* 0x7ff000000200742a */ /* 0x000fcc0003f0c200 */
[----:B------:R-:W-:Y:S02]  /*19b80*/  FSEL R2, R2, R6, P0 ;  /* 0x0000000602027208 */ /* 0x000fe40000000000 */
[----:B------:R-:W-:Y:S01]  /*19b90*/  FSEL R3, R3, R5, P0 ;  /* 0x0000000503037208 */ /* 0x000fe20000000000 */
[----:B------:R-:W-:Y:S06]  /*19ba0*/  BRA `(.L_x_19341) ;  /* 0x0000001000847947 */ /* 0x000fec0003800000 */
.L_x_19332:
        /* <DEDUP_REMOVED lines=22> */
[----:B------:R-:W-:Y:S05]  /*19d10*/  CALL.REL.NOINC `($__internal_33_$__cuda_sm20_div_rn_f64_full) ;  /* 0x0000076800b47944 */ /* 0x000fea0003c00000 */
.L_x_19350:
[----:B------:R-:W-:Y:S05]  /*19d20*/  BSYNC B3 ;  /* 0x0000000000037941 */ /* 0x000fea0003800000 */
.L_x_19349:
        /* <DEDUP_REMOVED lines=24> */
[----:B------:R-:W-:Y:S02]  /*19eb0*/  IMAD.MOV.U32 R6, RZ, RZ, R16 ;  /* 0x000000ffff067224 */ /* 0x000fe400078e0010 */
[----:B------:R-:W-:-:S07]  /*19ec0*/  IMAD.MOV.U32 R7, RZ, RZ, R17 ;  /* 0x000000ffff077224 */ /* 0x000fce00078e0011 */
.L_x_19352:
[----:B------:R-:W-:Y:S05]  /*19ed0*/  BSYNC B3 ;  /* 0x0000000000037941 */ /* 0x000fea0003800000 */
.L_x_19351:
        /* <DEDUP_REMOVED lines=136> */
.L_x_19354:
[----:B------:R-:W-:Y:S05]  /*1a760*/  BSYNC B0 ;  /* 0x0000000000007941 */ /* 0x000fea0003800000 */
.L_x_19353:
        /* <DEDUP_REMOVED lines=8> */
.L_x_19356:
[----:B------:R-:W-:Y:S05]  /*1a7f0*/  BSYNC B3 ;  /* 0x0000000000037941 */ /* 0x000fea0003800000 */
.L_x_19355:
        /* <DEDUP_REMOVED lines=82> */
.L_x_19358:
[----:B------:R-:W-:-:S04]  /*1ad20*/  ISETP.GE.AND P0, PT, R37, RZ, PT ;  /* 0x000000ff2500720c */ /* 0x000fc80003f06270 */
[----:B------:R-:W-:Y:S02]  /*1ad30*/  FSEL R6, RZ, 3.37028055040000000000e+12, P0 ;  /* 0x54442d18ff067808 */ /* 0x000fe40000000000 */
[----:B------:R-:W-:-:S07]  /*1ad40*/  FSEL R7, RZ, 2.1426990032196044922, P0 ;  /* 0x400921fbff077808 */ /* 0x000fce0000000000 */
.L_x_19359:
[----:B------:R-:W-:Y:S05]  /*1ad50*/  BSYNC B0 ;  /* 0x0000000000007941 */ /* 0x000fea0003800000 */
.L_x_19357:
[----:B------:R-:W-:Y:S01]  /*1ad60*/  DADD R2, R2, R4 ;  /* 0x0000000002027229 */ /* 0x000fe20000000004 */
[----:B------:R-:W-:Y:S01]  /*1ad70*/  LOP3.LUT R5, R7, 0x80000000, R39, 0xb8, !PT ;  /* 0x8000000007057812 */ /* 0x000fe200078eb827 */
[----:B------:R-:W-:-:S06]  /*1ad80*/  DADD R30, R30, 1 ;  /* 0x3ff000001e1e7429 */ /* 0x000fcc0000000000 */
[----:B------:R-:W-:-:S06]  /*1ad90*/  DSETP.GTU.AND P0, PT, |R2|, +INF , PT ;  /* 0x7ff000000200742a */ /* 0x000fcc0003f0c200 */
[----:B------:R-:W-:Y:S02]  /*1ada0*/  FSEL R2, R2, R6, P0 ;  /* 0x0000000602027208 */ /* 0x000fe40000000000 */
[----:B------:R-:W-:-:S07]  /*1adb0*/  FSEL R3, R3, R5, P0 ;  /* 0x0000000503037208 */ /* 0x000fce0000000000 */
.L_x_19341:
[----:B------:R-:W-:Y:S05]  /*1adc0*/  BSYNC B2 ;  /* 0x0000000000027941 */ /* 0x000fea0003800000 */
.L_x_19331:
        /* <DEDUP_REMOVED lines=9> */
.L_x_19239:
        /* <DEDUP_REMOVED lines=21> */
.L_x_19330:
[----:B------:R-:W-:Y:S05]  /*1afb0*/  BSYNC B1 ;  /* 0x0000000000017941 */ /* 0x000fea0003800000 */
.L_x_19238:
        /* <DEDUP_REMOVED lines=11> */
.L_x_19361:
[----:B------:R-:W-:Y:S01]  /*1b070*/  DSETP.GTU.AND P0, PT, |R68|, +INF , PT ;  /* 0x7ff000004400742a */ /* 0x000fe20003f0c200 */
[----:B------:R-:W-:Y:S02]  /*1b080*/  IMAD.MOV.U32 R70, RZ, RZ, R2 ;  /* 0x000000ffff467224 */ /* 0x000fe400078e0002 */
[----:B------:R-:W-:-:S11]  /*1b090*/  IMAD.MOV.U32 R71, RZ, RZ, R3 ;  /* 0x000000ffff477224 */ /* 0x000fd600078e0003 */
[----:B------:R-:W-:-:S11]  /*1b0a0*/  @!P0 DADD R68, -RZ, |R68| ;  /* 0x00000000ff448229 */ /* 0x000fd60000000544 */
.L_x_19362:
[----:B------:R-:W-:Y:S05]  /*1b0b0*/  BSYNC B0 ;  /* 0x0000000000007941 */ /* 0x000fea0003800000 */
.L_x_19360:
        /* <DEDUP_REMOVED lines=146> */
.L_x_19371:
[----:B------:R-:W-:Y:S05]  /*1b9e0*/  BSYNC B3 ;  /* 0x0000000000037941 */ /* 0x000fea0003800000 */
.L_x_19370:
        /* <DEDUP_REMOVED lines=81> */
.L_x_19369:
        /* <DEDUP_REMOVED lines=34> */
.L_x_19379:
[----:B------:R-:W-:Y:S05]  /*1c120*/  BSYNC B4 ;  /* 0x0000000000047941 */ /* 0x000fea0003800000 */
.L_x_19378:
[----:B------:R-:W-:Y:S02]  /*1c130*/  IMAD.MOV.U32 R26, RZ, RZ, R16 ;  /* 0x000000ffff1a7224 */ /* 0x000fe400078e0010 */
[----:B------:R-:W-:Y:S01]  /*1c140*/  IMAD.MOV.U32 R27, RZ, RZ, R17 ;  /* 0x000000ffff1b7224 */ /* 0x000fe200078e0011 */
[----:B------:R-:W-:Y:S06]  /*1c150*/  BRA `(.L_x_19377) ;  /* 0x0000000000047947 */ /* 0x000fec0003800000 */
.L_x_19376:
[----:B------:R-:W-:-:S11]  /*1c160*/  DADD R26, -R32, R36 ;  /* 0x00000000201a7229 */ /* 0x000fd60000000124 */
.L_x_19377:
[----:B------:R-:W-:Y:S05]  /*1c170*/  BSYNC B3 ;  /* 0x0000000000037941 */ /* 0x000fea0003800000 */
.L_x_19375:
        /* <DEDUP_REMOVED lines=28> */
[----:B------:R-:W-:Y:S05]  /*1c340*/  CALL.REL.NOINC `($__internal_33_$__cuda_sm20_div_rn_f64_full) ;  /* 0x0000074400287944 */ /* 0x000fea0003c00000 */
.L_x_19384:
[----:B------:R-:W-:Y:S05]  /*1c350*/  BSYNC B4 ;  /* 0x0000000000047941 */ /* 0x000fea0003800000 */
.L_x_19383:
[----:B------:R-:W-:Y:S05]  /*1c360*/  BRA `(.L_x_19382) ;  /* 0x0000000000047947 */ /* 0x000fea0003800000 */
.L_x_19381:
[----:B------:R-:W-:-:S11]  /*1c370*/  DADD R16, R38, -R10 ;  /* 0x0000000026107229 */ /* 0x000fd6000000080a */
.L_x_19382:
[----:B------:R-:W-:Y:S05]  /*1c380*/  BSYNC B3 ;  /* 0x0000000000037941 */ /* 0x000fea0003800000 */
.L_x_19380:
        /* <DEDUP_REMOVED lines=29> */
.L_x_19386:
[----:B------:R-:W-:Y:S05]  /*1c560*/  BSYNC B3 ;  /* 0x0000000000037941 */ /* 0x000fea0003800000 */
.L_x_19385:
        /* <DEDUP_REMOVED lines=85> */
.L_x_19387:
        /* <DEDUP_REMOVED lines=20> */
.L_x_19389:
[----:B------:R-:W-:Y:S05]  /*1cc00*/  BSYNC B3 ;  /* 0x0000000000037941 */ /* 0x000fea0003800000 */
.L_x_19388:
        /* <DEDUP_REMOVED lines=30> */
.L_x_19374:
        /* <DEDUP_REMOVED lines=24> */
.L_x_19392:
[----:B------:R-:W-:Y:S05]  /*1cf70*/  BSYNC B3 ;  /* 0x0000000000037941 */ /* 0x000fea0003800000 */
.L_x_19391:
        /* <DEDUP_REMOVED lines=25> */
.L_x_19395:
[----:B------:R-:W-:Y:S05]  /*1d110*/  BSYNC B3 ;  /* 0x0000000000037941 */ /* 0x000fea0003800000 */
.L_x_19394:
        /* <DEDUP_REMOVED lines=30> */
.L_x_19393:
        /* <DEDUP_REMOVED lines=75> */
.L_x_19396:
[----:B------:R-:W-:Y:S01]  /*1d7b0*/  IMAD.MOV.U32 R6, RZ, RZ, 0x0 ;  /* 0x00000000ff067424 */ /* 0x000fe200078e00ff */
[----:B------:R-:W-:Y:S01]  /*1d7c0*/  FSETP.NEU.FTZ.AND P0, PT, R9, RZ, PT ;  /* 0x000000ff0900720b */ /* 0x000fe20003f1d000 */
[----:B------:R-:W-:-:S06]  /*1d7d0*/  IMAD.MOV.U32 R7, RZ, RZ, 0x7ff00000 ;  /* 0x7ff00000ff077424 */ /* 0x000fcc00078e00ff */
[----:B------:R-:W-:-:S10]  /*1d7e0*/  DFMA R6, R8, R6, +INF ;  /* 0x7ff000000806742b */ /* 0x000fd40000000006 */
[----:B------:R-:W-:Y:S02]  /*1d7f0*/  FSEL R30, R6, RZ, P0 ;  /* 0x000000ff061e7208 */ /* 0x000fe40000000000 */
[----:B------:R-:W-:Y:S01]  /*1d800*/  FSEL R31, R7, -QNAN , P0 ;  /* 0xfff00000071f7808 */ /* 0x000fe20000000000 */
[----:B------:R-:W-:Y:S06]  /*1d810*/  BRA `(.L_x_19372) ;  /* 0x0000000400287947 */ /* 0x000fec0003800000 */
.L_x_19390:
        /* <DEDUP_REMOVED lines=25> */
.L_x_19398:
[----:B------:R-:W-:Y:S05]  /*1d9b0*/  BSYNC B3 ;  /* 0x0000000000037941 */ /* 0x000fea0003800000 */
.L_x_19397:
        /* <DEDUP_REMOVED lines=21> */
.L_x_19400:
[----:B------:R-:W-:Y:S05]  /*1db10*/  BSYNC B3 ;  /* 0x0000000000037941 */ /* 0x000fea0003800000 */
.L_x_19399:
[----:B------:R-:W-:Y:S02]  /*1db20*/  IMAD.MOV.U32 R30, RZ, RZ, R16 ;  /* 0x000000ffff1e7224 */ /* 0x000fe400078e0010 */
[----:B------:R-:W-:Y:S01]  /*1db30*/  IMAD.MOV.U32 R31, RZ, RZ, R17 ;  /* 0x000000ffff1f7224 */ /* 0x000fe200078e0011 */
[----:B------:R-:W-:Y:S06]  /*1db40*/  BRA `(.L_x_19372) ;  /* 0x00000000005c7947 */ /* 0x000fec0003800000 */
.L_x_19373:
        /* <DEDUP_REMOVED lines=22> */
.L_x_19401:
[----:B------:R-:W-:Y:S05]  /*1dcb0*/  BSYNC B3 ;  /* 0x0000000000037941 */ /* 0x000fea0003800000 */
.L_x_19372:
[----:B------:R-:W-:Y:S05]  /*1dcc0*/  BSYNC B2 ;  /* 0x0000000000027941 */ /* 0x000fea0003800000 */
.L_x_19368:
        /* <DEDUP_REMOVED lines=26> */
.L_x_19405:
[----:B------:R-:W-:Y:S05]  /*1de70*/  BSYNC B3 ;  /* 0x0000000000037941 */ /* 0x000fea0003800000 */
.L_x_19404:
        /* <DEDUP_REMOVED lines=39> */
.L_x_19413:
[----:B------:R-:W-:Y:S05]  /*1e0f0*/  BSYNC B4 ;  /* 0x0000000000047941 */ /* 0x000fea0003800000 */
.L_x_19412:
[----:B------:R-:W-:Y:S01]  /*1e100*/  MOV R48, R16 ;  /* 0x0000001000307202 */ /* 0x000fe20000000f00 */
[----:B------:R-:W-:Y:S01]  /*1e110*/  IMAD.MOV.U32 R49, RZ, RZ, R17 ;  /* 0x000000ffff317224 */ /* 0x000fe200078e0011 */
[----:B------:R-:W-:Y:S06]  /*1e120*/  BRA `(.L_x_19411) ;  /* 0x0000000000047947 */ /* 0x000fec0003800000 */
.L_x_19410:
[----:B------:R-:W-:-:S11]  /*1e130*/  DADD R48, -R32, R36 ;  /* 0x0000000020307229 */ /* 0x000fd60000000124 */
.L_x_19411:
[----:B------:R-:W-:Y:S05]  /*1e140*/  BSYNC B3 ;  /* 0x0000000000037941 */ /* 0x000fea0003800000 */
.L_x_19409:
        /* <DEDUP_REMOVED lines=26> */
.L_x_19418:
[----:B------:R-:W-:Y:S05]  /*1e2f0*/  BSYNC B4 ;  /* 0x0000000000047941 */ /* 0x000fea0003800000 */
.L_x_19417:
[----:B------:R-:W-:Y:S02]  /*1e300*/  IMAD.MOV.U32 R4, RZ, RZ, R16 ;  /* 0x000000ffff047224 */ /* 0x000fe400078e0010 */
[----:B------:R-:W-:Y:S01]  /*1e310*/  IMAD.MOV.U32 R5, RZ, RZ, R17 ;  /* 0x000000ffff057224 */ /* 0x000fe200078e0011 */
[----:B------:R-:W-:Y:S06]  /*1e320*/  BRA `(.L_x_19416) ;  /* 0x0000000000047947 */ /* 0x000fec0003800000 */
.L_x_19415:
[----:B------:R-:W-:-:S11]  /*1e330*/  DADD R4, -R34, R38 ;  /* 0x0000000022047229 */ /* 0x000fd60000000126 */
.L_x_19416:
[----:B------:R-:W-:Y:S05]  /*1e340*/  BSYNC B3 ;  /* 0x0000000000037941 */ /* 0x000fea0003800000 */
.L_x_19414:
        /* <DEDUP_REMOVED lines=29> */
.L_x_19420:
[----:B------:R-:W-:Y:S05]  /*1e520*/  BSYNC B3 ;  /* 0x0000000000037941 */ /* 0x000fea0003800000 */
.L_x_19419:
[----:B------:R-:W-:Y:S01]  /*1e530*/  PLOP3.LUT P0, PT, PT, PT, PT, 0x80, 0x0 ;  /* 0x000000000000781c */ /* 0x000fe20003f0f070 */
[----:B------:R-:W-:-:S12]  /*1e540*/  BRA `(.L_x_19406) ;  /* 0x0000000800587947 */ /* 0x000fd80003800000 */
.L_x_19408:
        /* <DEDUP_REMOVED lines=29> */
.L_x_19423:
[----:B------:R-:W-:Y:S05]  /*1e720*/  BSYNC B3 ;  /* 0x0000000000037941 */ /* 0x000fea0003800000 */
.L_x_19422:
[----:B------:R-:W-:Y:S01]  /*1e730*/  PLOP3.LUT P0, PT, PT, PT, PT, 0x80, 0x0 ;  /* 0x000000000000781c */ /* 0x000fe20003f0f070 */
[----:B------:R-:W-:-:S12]  /*1e740*/  BRA `(.L_x_19406) ;  /* 0x0000000400d87947 */ /* 0x000fd80003800000 */
.L_x_19421:
        /* <DEDUP_REMOVED lines=29> */
.L_x_19425:
[----:B------:R-:W-:Y:S05]  /*1e920*/  BSYNC B3 ;  /* 0x0000000000037941 */ /* 0x000fea0003800000 */
.L_x_19424:
        /* <DEDUP_REMOVED lines=21> */
.L_x_19427:
[----:B------:R-:W-:Y:S05]  /*1ea80*/  BSYNC B3 ;  /* 0x0000000000037941 */ /* 0x000fea0003800000 */
.L_x_19426:
[----:B------:R-:W-:Y:S01]  /*1ea90*/  DMUL R2, R2, 8.11296384146066816958e+31 ;  /* 0x4690000002027828 */ /* 0x000fe20000000000 */
[----:B------:R-:W-:Y:S01]  /*1eaa0*/  PLOP3.LUT P0, PT, PT, PT, PT, 0x80, 0x0 ;  /* 0x000000000000781c */ /* 0x000fe20003f0f070 */
[----:B------:R-:W-:Y:S02]  /*1eab0*/  IMAD.MOV.U32 R4, RZ, RZ, R16 ;  /* 0x000000ffff047224 */ /* 0x000fe400078e0010 */
[----:B------:R-:W-:Y:S01]  /*1eac0*/  IMAD.MOV.U32 R5, RZ, RZ, R17 ;  /* 0x000000ffff057224 */ /* 0x000fe200078e0011 */
[----:B------:R-:W-:Y:S09]  /*1ead0*/  BRA `(.L_x_19406) ;  /* 0x0000000000f47947 */ /* 0x000ff20003800000 */
.L_x_19407:
        /* <DEDUP_REMOVED lines=24> */
.L_x_19429:
[----:B------:R-:W-:Y:S05]  /*1ec60*/  BSYNC B3 ;  /* 0x0000000000037941 */ /* 0x000fea0003800000 */
.L_x_19428:
        /* <DEDUP_REMOVED lines=29> */
.L_x_19431:
[----:B------:R-:W-:Y:S05]  /*1ee40*/  BSYNC B3 ;  /* 0x0000000000037941 */ /* 0x000fea0003800000 */
.L_x_19430:
[----:B------:R-:W-:Y:S01]  /*1ee50*/  DMUL R4, R6, R16 ;  /* 0x0000001006047228 */ /* 0x000fe20000000000 */
[----:B------:R-:W-:Y:S01]  /*1ee60*/  PLOP3.LUT P0, PT, PT, PT, PT, 0x80, 0x0 ;  /* 0x000000000000781c */ /* 0x000fe20003f0f070 */
[----:B------:R-:W-:-:S12]  /*1ee70*/  BRA `(.L_x_19406) ;  /* 0x00000000000c7947 */ /* 0x000fd80003800000 */
.L_x_19403:
[----:B------:R-:W-:Y:S01]  /*1ee80*/  DMUL R4, R28, 9.00719925474099200000e+15 ;  /* 0x434000001c047828 */ /* 0x000fe20000000000 */
[----:B------:R-:W-:Y:S01]  /*1ee90*/  PLOP3.LUT P0, PT, PT, PT, PT, 0x80, 0x0 ;  /* 0x000000000000781c */ /* 0x000fe20003f0f070 */
[----:B------:R-:W-:-:S12]  /*1eea0*/  DMUL R2, R2, 9.00719925474099200000e+15 ;  /* 0x4340000002027828 */ /* 0x000fd80000000000 */
.L_x_19406:
[----:B------:R-:W-:Y:S05]  /*1eeb0*/  BSYNC B2 ;  /* 0x0000000000027941 */ /* 0x000fea0003800000 */
.L_x_19402:
        /* <DEDUP_REMOVED lines=67> */
.L_x_19437:
[----:B------:R-:W-:-:S11]  /*1f2f0*/  DMUL R2, RZ, |R26| ;  /* 0x4000001aff027228 */ /* 0x000fd60000000000 */
.L_x_19438:
[----:B------:R-:W-:Y:S05]  /*1f300*/  BSYNC B0 ;  /* 0x0000000000007941 */ /* 0x000fea0003800000 */
.L_x_19436:
        /* <DEDUP_REMOVED lines=11> */
.L_x_19435:
        /* <DEDUP_REMOVED lines=53> */
.L_x_19434:
        /* <DEDUP_REMOVED lines=62> */
.L_x_19442:
[----:B------:R-:W-:-:S11]  /*1faf0*/  DMUL R2, RZ, |R26| ;  /* 0x4000001aff027228 */ /* 0x000fd60000000000 */
.L_x_19443:
[----:B------:R-:W-:Y:S05]  /*1fb00*/  BSYNC B0 ;  /* 0x0000000000007941 */ /* 0x000fea0003800000 */
.L_x_19441:
        /* <DEDUP_REMOVED lines=11> */
.L_x_19440:
        /* <DEDUP_REMOVED lines=53> */
.L_x_19433:
        /* <DEDUP_REMOVED lines=32> */
.L_x_19446:
[----:B------:R-:W-:Y:S05]  /*20110*/  BSYNC B3 ;  /* 0x0000000000037941 */ /* 0x000fea0003800000 */
.L_x_19445:
        /* <DEDUP_REMOVED lines=82> */
.L_x_19448:
[----:B------:R-:W-:Y:S02]  /*20640*/  FSEL R6, RZ, 3.37028055040000000000e+12, P1 ;  /* 0x54442d18ff067808 */ /* 0x000fe40000800000 */
[----:B------:R-:W-:-:S07]  /*20650*/  FSEL R7, RZ, 2.1426990032196044922, P1 ;  /* 0x400921fbff077808 */ /* 0x000fce0000800000 */
.L_x_19449:
[----:B------:R-:W-:Y:S05]  /*20660*/  BSYNC B0 ;  /* 0x0000000000007941 */ /* 0x000fea0003800000 */
.L_x_19447:
[----:B------:R-:W-:Y:S01]  /*20670*/  DADD R2, |R4|, |R2| ;  /* 0x0000000004027229 */ /* 0x000fe20000000602 */
[----:B------:R-:W-:-:S07]  /*20680*/  LOP3.LUT R5, R7, 0x80000000, R5, 0xb8, !PT ;  /* 0x8000000007057812 */ /* 0x000fce00078eb805 */
[----:B------:R-:W-:-:S06]  /*20690*/  DSETP.GTU.AND P0, PT, |R2|, +INF , PT ;  /* 0x7ff000000200742a */ /* 0x000fcc0003f0c200 */
[----:B------:R-:W-:Y:S02]  /*206a0*/  FSEL R2, R2, R6, P0 ;  /* 0x0000000602027208 */ /* 0x000fe40000000000 */
[----:B------:R-:W-:Y:S01]  /*206b0*/  FSEL R3, R3, R5, P0 ;  /* 0x0000000503037208 */ /* 0x000fe20000000000 */
[----:B------:R-:W-:Y:S06]  /*206c0*/  BRA `(.L_x_19439) ;  /* 0x0000000400dc7947 */ /* 0x000fec0003800000 */
.L_x_19444:
        /* <DEDUP_REMOVED lines=28> */
.L_x_19451:
[----:B------:R-:W-:Y:S05]  /*20890*/  BSYNC B3 ;  /* 0x0000000000037941 */ /* 0x000fea0003800000 */
.L_x_19450:
        /* <DEDUP_REMOVED lines=82> */
.L_x_19453:
[----:B------:R-:W-:Y:S02]  /*20dc0*/  FSEL R6, RZ, 3.37028055040000000000e+12, P1 ;  /* 0x54442d18ff067808 */ /* 0x000fe40000800000 */
[----:B------:R-:W-:-:S07]  /*20dd0*/  FSEL R7, RZ, 2.1426990032196044922, P1 ;  /* 0x400921fbff077808 */ /* 0x000fce0000800000 */
.L_x_19454:
[----:B------:R-:W-:Y:S05]  /*20de0*/  BSYNC B0 ;  /* 0x0000000000007941 */ /* 0x000fea0003800000 */
.L_x_19452:
[----:B------:R-:W-:Y:S01]  /*20df0*/  DADD R2, |R4|, |R2| ;  /* 0x0000000004027229 */ /* 0x000fe20000000602 */
[----:B------:R-:W-:-:S07]  /*20e00*/  LOP3.LUT R5, R7, 0x80000000, R5, 0xb8, !PT ;  /* 0x8000000007057812 */ /* 0x000fce00078eb805 */
[----:B------:R-:W-:-:S06]  /*20e10*/  DSETP.GTU.AND P0, PT, |R2|, +INF , PT ;  /* 0x7ff000000200742a */ /* 0x000fcc0003f0c200 */
[----:B------:R-:W-:Y:S02]  /*20e20*/  FSEL R2, R2, R6, P0 ;  /* 0x0000000602027208 */ /* 0x000fe40000000000 */
[----:B------:R-:W-:-:S07]  /*20e30*/  FSEL R3, R3, R5, P0 ;  /* 0x0000000503037208 */ /* 0x000fce0000000000 */
.L_x_19439:
[----:B------:R-:W-:Y:S05]  /*20e40*/  BSYNC B2 ;  /* 0x0000000000027941 */ /* 0x000fea0003800000 */
.L_x_19432:
[----:B------:R-:W-:Y:S01]  /*20e50*/  DADD R4, -RZ, -R30 ;  /* 0x00000000ff047229 */ /* 0x000fe2000000091e */
[----:B------:R-:W-:-:S09]  /*20e60*/  ISETP.NE.AND P0, PT, R50, RZ, PT ;  /* 0x000000ff3200720c */ /* 0x000fd20003f05270 */
[----:B------:R-:W-:Y:S02]  /*20e70*/  FSEL R64, R4, R30, !P0 ;  /* 0x0000001e04407208 */ /* 0x000fe40004000000 */
[----:B------:R-:W-:Y:S01]  /*20e80*/  FSEL R65, R5, R31, !P0 ;  /* 0x0000001f05417208 */ /* 0x000fe20004000000 */
[----:B------:R-:W-:Y:S06]  /*20e90*/  BRA `(.L_x_19455) ;  /* 0x0000003000287947 */ /* 0x000fec0003800000 */
.L_x_19367:
[----:B------:R-:W2:Y:S01]  /*20ea0*/  LDL.64 R2, [R1+0x8] ;  /* 0x0000080001027983 */ /* 0x000ea20000100a00 */
[----:B------:R-:W-:Y:S01]  /*20eb0*/  UMOV UR4, 0x54442d18 ;  /* 0x54442d1800047882 */ /* 0x000fe20000000000 */
[----:B------:R-:W-:Y:S01]  /*20ec0*/  UMOV UR5, 0x3ff921fb ;  /* 0x3ff921fb00057882 */ /* 0x000fe20000000000 */
[----:B------:R-:W-:Y:S02]  /*20ed0*/  DADD R64, -RZ, -R42 ;  /* 0x00000000ff407229 */ /* 0x000fe4000000092a */
[----:B--2---:R-:W-:-:S08]  /*20ee0*/  DADD R2, -R40, R2 ;  /* 0x0000000028027229 */ /* 0x004fd00000000102 */
[----:B------:R-:W-:Y:S01]  /*20ef0*/  DADD R2, R2, UR4 ;  /* 0x0000000402027e29 */ /* 0x000fe20008000000 */
[----:B------:R-:W-:Y:S10]  /*20f00*/  BRA `(.L_x_19455) ;  /* 0x00000030000c7947 */ /* 0x000ff40003800000 */
.L_x_19366:
[----:B------:R-:W-:Y:S01]  /*20f10*/  DADD R64, -RZ, -R42 ;  /* 0x00000000ff407229 */ /* 0x000fe2000000092a */
[----:B------:R-:W-:Y:S01]  /*20f20*/  CS2R R2, SRZ ;  /* 0x0000000000027805 */ /* 0x000fe2000001ff00 */
[----:B------:R-:W-:Y:S09]  /*20f30*/  BRA `(.L_x_19455) ;  /* 0x0000003000007947 */ /* 0x000ff20003800000 */
.L_x_19365:
        /* <DEDUP_REMOVED lines=108> */
.L_x_19460:
[----:B------:R-:W-:Y:S05]  /*21600*/  BSYNC B0 ;  /* 0x0000000000007941 */ /* 0x000fea0003800000 */
.L_x_19459:
        /* <DEDUP_REMOVED lines=8> */
.L_x_19462:
[----:B------:R-:W-:Y:S05]  /*21690*/  BSYNC B3 ;  /* 0x0000000000037941 */ /* 0x000fea0003800000 */
.L_x_19461:
        /* <DEDUP_REMOVED lines=82> */
.L_x_19464:
[----:B------:R-:W-:-:S04]  /*21bc0*/  ISETP.GE.AND P0, PT, R41, RZ, PT ;  /* 0x000000ff2900720c */ /* 0x000fc80003f06270 */
[----:B------:R-:W-:Y:S02]  /*21bd0*/  FSEL R6, RZ, 3.37028055040000000000e+12, P0 ;  /* 0x54442d18ff067808 */ /* 0x000fe40000000000 */
[----:B------:R-:W-:-:S07]  /*21be0*/  FSEL R7, RZ, 2.1426990032196044922, P0 ;  /* 0x400921fbff077808 */ /* 0x000fce0000000000 */
.L_x_19465:
[----:B------:R-:W-:Y:S05]  /*21bf0*/  BSYNC B0 ;  /* 0x0000000000007941 */ /* 0x000fea0003800000 */
.L_x_19463:
[----:B------:R-:W-:Y:S01]  /*21c00*/  DADD R2, R2, R4 ;  /* 0x0000000002027229 */ /* 0x000fe20000000004 */
[----:B------:R-:W-:Y:S01]  /*21c10*/  LOP3.LUT R5, R7, 0x80000000, R43, 0xb8, !PT ;  /* 0x8000000007057812 */ /* 0x000fe200078eb82b */
[----:B------:R-:W-:-:S06]  /*21c20*/  DMUL R30, R30, 0.5 ;  /* 0x3fe000001e1e7828 */ /* 0x000fcc0000000000 */
[----:B------:R-:W-:-:S06]  /*21c30*/  DSETP.GTU.AND P0, PT, |R2|, +INF , PT ;  /* 0x7ff000000200742a */ /* 0x000fcc0003f0c200 */
[----:B------:R-:W-:Y:S02]  /*21c40*/  FSEL R2, R2, R6, P0 ;  /* 0x0000000602027208 */ /* 0x000fe40000000000 */
[----:B------:R-:W-:Y:S01]  /*21c50*/  FSEL R3, R3, R5, P0 ;  /* 0x0000000503037208 */ /* 0x000fe20000000000 */
[----:B------:R-:W-:Y:S06]  /*21c60*/  BRA `(.L_x_19466) ;  /* 0x0000002000387947 */ /* 0x000fec0003800000 */
.L_x_19458:
        /* <DEDUP_REMOVED lines=135> */
.L_x_19468:
[----:B------:R-:W-:Y:S05]  /*224e0*/  BSYNC B0 ;  /* 0x0000000000007941 */ /* 0x000fea0003800000 */
.L_x_19467:
        /* <DEDUP_REMOVED lines=8> */
.L_x_19470:
[----:B------:R-:W-:Y:S05]  /*22570*/  BSYNC B3 ;  /* 0x0000000000037941 */ /* 0x000fea0003800000 */
.L_x_19469:
        /* <DEDUP_REMOVED lines=82> */
.L_x_19472:
[----:B------:R-:W-:-:S04]  /*22aa0*/  ISETP.GE.AND P0, PT, R41, RZ, PT ;  /* 0x000000ff2900720c */ /* 0x000fc80003f06270 */
[----:B------:R-:W-:Y:S02]  /*22ab0*/  FSEL R6, RZ, 3.37028055040000000000e+12, P0 ;  /* 0x54442d18ff067808 */ /* 0x000fe40000000000 */
[----:B------:R-:W-:-:S07]  /*22ac0*/  FSEL R7, RZ, 2.1426990032196044922, P0 ;  /* 0x400921fbff077808 */ /* 0x000fce0000000000 */
.L_x_19473:
[----:B------:R-:W-:Y:S05]  /*22ad0*/  BSYNC B0 ;  /* 0x0000000000007941 */ /* 0x000fea0003800000 */
.L_x_19471:
[----:B------:R-:W-:Y:S01]  /*22ae0*/  DADD R2, R2, R4 ;  /* 0x0000000002027229 */ /* 0x000fe20000000004 */
[----:B------:R-:W-:-:S07]  /*22af0*/  LOP3.LUT R5, R7, 0x80000000, R43, 0xb8, !PT ;  /* 0x8000000007057812 */ /* 0x000fce00078eb82b */
[----:B------:R-:W-:-:S06]  /*22b00*/  DSETP.GTU.AND P0, PT, |R2|, +INF , PT ;  /* 0x7ff000000200742a */ /* 0x000fcc0003f0c200 */
[----:B------:R-:W-:Y:S02]  /*22b10*/  FSEL R2, R2, R6, P0 ;  /* 0x0000000602027208 */ /* 0x000fe40000000000 */
[----:B------:R-:W-:Y:S01]  /*22b20*/  FSEL R3, R3, R5, P0 ;  /* 0x0000000503037208 */ /* 0x000fe20000000000 */
[----:B------:R-:W-:Y:S06]  /*22b30*/  BRA `(.L_x_19466) ;  /* 0x0000001000847947 */ /* 0x000fec0003800000 */
.L_x_19457:
        /* <DEDUP_REMOVED lines=23> */
.L_x_19475:
[----:B------:R-:W-:Y:S05]  /*22cb0*/  BSYNC B3 ;  /* 0x0000000000037941 */ /* 0x000fea0003800000 */
.L_x_19474:
        /* <DEDUP_REMOVED lines=23> */
[----:B------:R-:W-:Y:S05]  /*22e30*/  CALL.REL.NOINC `($__internal_33_$__cuda_sm20_div_rn_f64_full) ;  /* 0x000006d8006c7944 */ /* 0x000fea0003c00000 */
[----:B------:R-:W-:Y:S02]  /*22e40*/  IMAD.MOV.U32 R6, RZ, RZ, R16 ;  /* 0x000000ffff067224 */ /* 0x000fe400078e0010 */
[----:B------:R-:W-:-:S07]  /*22e50*/  IMAD.MOV.U32 R7, RZ, RZ, R17 ;  /* 0x000000ffff077224 */ /* 0x000fce00078e0011 */
.L_x_19477:
[----:B------:R-:W-:Y:S05]  /*22e60*/  BSYNC B3 ;  /* 0x0000000000037941 */ /* 0x000fea0003800000 */
.L_x_19476:
        /* <DEDUP_REMOVED lines=136> */
.L_x_19479:
[----:B------:R-:W-:Y:S05]  /*236f0*/  BSYNC B0 ;  /* 0x0000000000007941 */ /* 0x000fea0003800000 */
.L_x_19478:
        /* <DEDUP_REMOVED lines=8> */
.L_x_19481:
[----:B------:R-:W-:Y:S05]  /*23780*/  BSYNC B3 ;  /* 0x0000000000037941 */ /* 0x000fea0003800000 */
.L_x_19480:
        /* <DEDUP_REMOVED lines=82> */
.L_x_19483:
[----:B------:R-:W-:-:S04]  /*23cb0*/  ISETP.GE.AND P0, PT, R41, RZ, PT ;  /* 0x000000ff2900720c */ /* 0x000fc80003f06270 */
[----:B------:R-:W-:Y:S02]  /*23cc0*/  FSEL R6, RZ, 3.37028055040000000000e+12, P0 ;  /* 0x54442d18ff067808 */ /* 0x000fe40000000000 */
[----:B------:R-:W-:-:S07]  /*23cd0*/  FSEL R7, RZ, 2.1426990032196044922, P0 ;  /* 0x400921fbff077808 */ /* 0x000fce0000000000 */
.L_x_19484:
[----:B------:R-:W-:Y:S05]  /*23ce0*/  BSYNC B0 ;  /* 0x0000000000007941 */ /* 0x000fea0003800000 */
.L_x_19482:
[----:B------:R-:W-:Y:S01]  /*23cf0*/  DADD R2, R2, R4 ;  /* 0x0000000002027229 */ /* 0x000fe20000000004 */
[----:B------:R-:W-:Y:S01]  /*23d00*/  LOP3.LUT R5, R7, 0x80000000, R43, 0xb8, !PT ;  /* 0x8000000007057812 */ /* 0x000fe200078eb82b */
[----:B------:R-:W-:-:S06]  /*23d10*/  DADD R30, R30, 1 ;  /* 0x3ff000001e1e7429 */ /* 0x000fcc0000000000 */
[----:B------:R-:W-:-:S06]  /*23d20*/  DSETP.GTU.AND P0, PT, |R2|, +INF , PT ;  /* 0x7ff000000200742a */ /* 0x000fcc0003f0c200 */
[----:B------:R-:W-:Y:S02]  /*23d30*/  FSEL R2, R2, R6, P0 ;  /* 0x0000000602027208 */ /* 0x000fe40000000000 */
[----:B------:R-:W-:-:S07]  /*23d40*/  FSEL R3, R3, R5, P0 ;  /* 0x0000000503037208 */ /* 0x000fce0000000000 */
.L_x_19466:
[----:B------:R-:W-:Y:S05]  /*23d50*/  BSYNC B2 ;  /* 0x0000000000027941 */ /* 0x000fea0003800000 */
.L_x_19456:
        /* <DEDUP_REMOVED lines=9> */
.L_x_19364:
        /* <DEDUP_REMOVED lines=21> */
.L_x_19455:
[----:B------:R-:W-:Y:S05]  /*23f40*/  BSYNC B1 ;  /* 0x0000000000017941 */ /* 0x000fea0003800000 */
.L_x_19363:
        /* <DEDUP_REMOVED lines=11> */
.L_x_19486:
[----:B------:R-:W-:Y:S01]  /*24000*/  DSETP.GTU.AND P0, PT, |R64|, +INF , PT ;  /* 0x7ff000004000742a */ /* 0x000fe20003f0c200 */
[----:B------:R-:W-:Y:S02]  /*24010*/  IMAD.MOV.U32 R66, RZ, RZ, R2 ;  /* 0x000000ffff427224 */ /* 0x000fe400078e0002 */
[----:B------:R-:W-:-:S11]  /*24020*/  IMAD.MOV.U32 R67, RZ, RZ, R3 ;  /* 0x000000ffff437224 */ /* 0x000fd600078e0003 */
[----:B------:R-:W-:-:S11]  /*24030*/  @!P0 DADD R64, -RZ, |R64| ;  /* 0x00000000ff408229 */ /* 0x000fd60000000540 */
.L_x_19487:
[----:B------:R-:W-:Y:S05]  /*24040*/  BSYNC B0 ;  /* 0x0000000000007941 */ /* 0x000fea0003800000 */
.L_x_19485:
        /* <DEDUP_REMOVED lines=146> */
.L_x_19496:
[----:B------:R-:W-:Y:S05]  /*24970*/  BSYNC B3 ;  /* 0x0000000000037941 */ /* 0x000fea0003800000 */
.L_x_19495:
        /* <DEDUP_REMOVED lines=81> */
.L_x_19494:
        /* <DEDUP_REMOVED lines=34> */
.L_x_19504:
[----:B------:R-:W-:Y:S05]  /*250b0*/  BSYNC B4 ;  /* 0x0000000000047941 */ /* 0x000fea0003800000 */
.L_x_19503:
[----:B------:R-:W-:Y:S01]  /*250c0*/  IMAD.MOV.U32 R26, RZ, RZ, R16 ;  /* 0x000000ffff1a7224 */ /* 0x000fe200078e0010 */
[----:B------:R-:W-:Y:S01]  /*250d0*/  MOV R27, R17 ;  /* 0x00000011001b7202 */ /* 0x000fe20000000f00 */
[----:B------:R-:W-:Y:S06]  /*250e0*/  BRA `(.L_x_19502) ;  /* 0x0000000000047947 */ /* 0x000fec0003800000 */
.L_x_19501:
[----:B------:R-:W-:-:S11]  /*250f0*/  DADD R26, -R32, R36 ;  /* 0x00000000201a7229 */ /* 0x000fd60000000124 */
.L_x_19502:
[----:B------:R-:W-:Y:S05]  /*25100*/  BSYNC B3 ;  /* 0x0000000000037941 */ /* 0x000fea0003800000 */
.L_x_19500:
        /* <DEDUP_REMOVED lines=29> */
.L_x_19509:
[----:B------:R-:W-:Y:S05]  /*252e0*/  BSYNC B4 ;  /* 0x0000000000047941 */ /* 0x000fea0003800000 */
.L_x_19508:
[----:B------:R-:W-:Y:S05]  /*252f0*/  BRA `(.L_x_19507) ;  /* 0x0000000000047947 */ /* 0x000fea0003800000 */
.L_x_19506:
[----:B------:R-:W-:-:S11]  /*25300*/  DADD R16, R38, -R10 ;  /* 0x0000000026107229 */ /* 0x000fd6000000080a */
.L_x_19507:
[----:B------:R-:W-:Y:S05]  /*25310*/  BSYNC B3 ;  /* 0x0000000000037941 */ /* 0x000fea0003800000 */
.L_x_19505:
        /* <DEDUP_REMOVED lines=29> */
.L_x_19511:
[----:B------:R-:W-:Y:S05]  /*254f0*/  BSYNC B3 ;  /* 0x0000000000037941 */ /* 0x000fea0003800000 */
.L_x_19510:
        /* <DEDUP_REMOVED lines=85> */
.L_x_19512:
        /* <DEDUP_REMOVED lines=20> */
.L_x_19514:
[----:B------:R-:W-:Y:S05]  /*25b90*/  BSYNC B3 ;  /* 0x0000000000037941 */ /* 0x000fea0003800000 */
.L_x_19513:
        /* <DEDUP_REMOVED lines=30> */
.L_x_19499:
        /* <DEDUP_REMOVED lines=22> */
[----:B------:R-:W-:Y:S01]  /*25ee0*/  IMAD.MOV.U32 R26, RZ, RZ, R0 ;  /* 0x000000ffff1a7224 */ /* 0x000fe200078e0000 */
[----:B------:R-:W-:-:S07]  /*25ef0*/  MOV R27, R7 ;  /* 0x00000007001b7202 */ /* 0x000fce0000000f00 */
.L_x_19517:
[----:B------:R-:W-:Y:S05]  /*25f00*/  BSYNC B3 ;  /* 0x0000000000037941 */ /* 0x000fea0003800000 */
.L_x_19516:
        /* <DEDUP_REMOVED lines=25> */
.L_x_19520:
[----:B------:R-:W-:Y:S05]  /*260a0*/  BSYNC B3 ;  /* 0x0000000000037941 */ /* 0x000fea0003800000 */
.L_x_19519:
        /* <DEDUP_REMOVED lines=30> */
.L_x_19518:
        /* <DEDUP_REMOVED lines=75> */
.L_x_19521:
[----:B------:R-:W-:Y:S01]  /*26740*/  IMAD.MOV.U32 R6, RZ, RZ, 0x0 ;  /* 0x00000000ff067424 */ /* 0x000fe200078e00ff */
[----:B------:R-:W-:Y:S01]  /*26750*/  FSETP.NEU.FTZ.AND P0, PT, R9, RZ, PT ;  /* 0x000000ff0900720b */ /* 0x000fe20003f1d000 */
[----:B------:R-:W-:-:S06]  /*26760*/  IMAD.MOV.U32 R7, RZ, RZ, 0x7ff00000 ;  /* 0x7ff00000ff077424 */ /* 0x000fcc00078e00ff */
[----:B------:R-:W-:-:S10]  /*26770*/  DFMA R6, R8, R6, +INF ;  /* 0x7ff000000806742b */ /* 0x000fd40000000006 */
[----:B------:R-:W-:Y:S02]  /*26780*/  FSEL R30, R6, RZ, P0 ;  /* 0x000000ff061e7208 */ /* 0x000fe40000000000 */
[----:B------:R-:W-:Y:S01]  /*26790*/  FSEL R31, R7, -QNAN , P0 ;  /* 0xfff00000071f7808 */ /* 0x000fe20000000000 */
[----:B------:R-:W-:Y:S06]  /*267a0*/  BRA `(.L_x_19497) ;  /* 0x0000000400287947 */ /* 0x000fec0003800000 */
.L_x_19515:
        /* <DEDUP_REMOVED lines=25> */
.L_x_19523:
[----:B------:R-:W-:Y:S05]  /*26940*/  BSYNC B3 ;  /* 0x0000000000037941 */ /* 0x000fea0003800000 */
.L_x_19522:
        /* <DEDUP_REMOVED lines=21> */
.L_x_19525:
[----:B------:R-:W-:Y:S05]  /*26aa0*/  BSYNC B3 ;  /* 0x0000000000037941 */ /* 0x000fea0003800000 */
.L_x_19524:
[----:B------:R-:W-:Y:S02]  /*26ab0*/  IMAD.MOV.U32 R30, RZ, RZ, R16 ;  /* 0x000000ffff1e7224 */ /* 0x000fe400078e0010 */
[----:B------:R-:W-:Y:S01]  /*26ac0*/  IMAD.MOV.U32 R31, RZ, RZ, R17 ;  /* 0x000000ffff1f7224 */ /* 0x000fe200078e0011 */
[----:B------:R-:W-:Y:S06]  /*26ad0*/  BRA `(.L_x_19497) ;  /* 0x00000000005c7947 */ /* 0x000fec0003800000 */
.L_x_19498:
        /* <DEDUP_REMOVED lines=20> */
[----:B------:R-:W-:Y:S01]  /*26c20*/  MOV R30, R0 ;  /* 0x00000000001e7202 */ /* 0x000fe20000000f00 */
[----:B------:R-:W-:-:S07]  /*26c30*/  IMAD.MOV.U32 R31, RZ, RZ, R7 ;  /* 0x000000ffff1f7224 */ /* 0x000fce00078e0007 */
.L_x_19526:
[----:B------:R-:W-:Y:S05]  /*26c40*/  BSYNC B3 ;  /* 0x0000000000037941 */ /* 0x000fea0003800000 */
.L_x_19497:
[----:B------:R-:W-:Y:S05]  /*26c50*/  BSYNC B2 ;  /* 0x0000000000027941 */ /* 0x000fea0003800000 */
.L_x_19493:
        /* <DEDUP_REMOVED lines=26> */
.L_x_19530:
[----:B------:R-:W-:Y:S05]  /*26e00*/  BSYNC B3 ;  /* 0x0000000000037941 */ /* 0x000fea0003800000 */
.L_x_19529:
        /* <DEDUP_REMOVED lines=39> */
.L_x_19538:
[----:B------:R-:W-:Y:S05]  /*27080*/  BSYNC B4 ;  /* 0x0000000000047941 */ /* 0x000fea0003800000 */
.L_x_19537:
[----:B------:R-:W-:Y:S02]  /*27090*/  IMAD.MOV.U32 R40, RZ, RZ, R16 ;  /* 0x000000ffff287224 */ /* 0x000fe400078e0010 */
[----:B------:R-:W-:Y:S01]  /*270a0*/  IMAD.MOV.U32 R41, RZ, RZ, R17 ;  /* 0x000000ffff297224 */ /* 0x000fe200078e0011 */
[----:B------:R-:W-:Y:S06]  /*270b0*/  BRA `(.L_x_19536) ;  /* 0x0000000000047947 */ /* 0x000fec0003800000 */
.L_x_19535:
[----:B------:R-:W-:-:S11]  /*270c0*/  DADD R40, -R32, R36 ;  /* 0x0000000020287229 */ /* 0x000fd60000000124 */
.L_x_19536:
[----:B------:R-:W-:Y:S05]  /*270d0*/  BSYNC B3 ;  /* 0x0000000000037941 */ /* 0x000fea0003800000 */
.L_x_19534:
        /* <DEDUP_REMOVED lines=26> */
.L_x_19543:
[----:B------:R-:W-:Y:S05]  /*27280*/  BSYNC B4 ;  /* 0x0000000000047941 */ /* 0x000fea0003800000 */
.L_x_19542:
[----:B------:R-:W-:Y:S02]  /*27290*/  IMAD.MOV.U32 R4, RZ, RZ, R16 ;  /* 0x000000ffff047224 */ /* 0x000fe400078e0010 */
[----:B------:R-:W-:Y:S01]  /*272a0*/  IMAD.MOV.U32 R5, RZ, RZ, R17 ;  /* 0x000000ffff057224 */ /* 0x000fe200078e0011 */
[----:B------:R-:W-:Y:S06]  /*272b0*/  BRA `(.L_x_19541) ;  /* 0x0000000000047947 */ /* 0x000fec0003800000 */
.L_x_19540:
[----:B------:R-:W-:-:S11]  /*272c0*/  DADD R4, -R34, R38 ;  /* 0x0000000022047229 */ /* 0x000fd60000000126 */
.L_x_19541:
[----:B------:R-:W-:Y:S05]  /*272d0*/  BSYNC B3 ;  /* 0x0000000000037941 */ /* 0x000fea0003800000 */
.L_x_19539:
        /* <DEDUP_REMOVED lines=29> */
.L_x_19545:
[----:B------:R-:W-:Y:S05]  /*274b0*/  BSYNC B3 ;  /* 0x0000000000037941 */ /* 0x000fea0003800000 */
.L_x_19544:
[----:B------:R-:W-:Y:S01]  /*274c0*/  PLOP3.LUT P0, PT, PT, PT, PT, 0x80, 0x0 ;  /* 0x000000000000781c */ /* 0x000fe20003f0f070 */
[----:B------:R-:W-:-:S12]  /*274d0*/  BRA `(.L_x_19531) ;  /* 0x0000000800587947 */ /* 0x000fd80003800000 */
.L_x_19533:
        /* <DEDUP_REMOVED lines=29> */
.L_x_19548:
[----:B------:R-:W-:Y:S05]  /*276b0*/  BSYNC B3 ;  /* 0x0000000000037941 */ /* 0x000fea0003800000 */
.L_x_19547:
[----:B------:R-:W-:Y:S01]  /*276c0*/  PLOP3.LUT P0, PT, PT, PT, PT, 0x80, 0x0 ;  /* 0x000000000000781c */ /* 0x000fe20003f0f070 */
[----:B------:R-:W-:-:S12]  /*276d0*/  BRA `(.L_x_19531) ;  /* 0x0000000400d87947 */ /* 0x000fd80003800000 */
.L_x_19546:
        /* <DEDUP_REMOVED lines=28> */
[----:B------:R-:W-:-:S07]  /*278a0*/  MOV R6, R0 ;  /* 0x0000000000067202 */ /* 0x000fce0000000f00 */
.L_x_19550:
[----:B------:R-:W-:Y:S05]  /*278b0*/  BSYNC B3 ;  /* 0x0000000000037941 */ /* 0x000fea0003800000 */
.L_x_19549:
        /* <DEDUP_REMOVED lines=21> */
.L_x_19552:
[----:B------:R-:W-:Y:S05]  /*27a10*/  BSYNC B3 ;  /* 0x0000000000037941 */ /* 0x000fea0003800000 */
.L_x_19551:
[----:B------:R-:W-:Y:S01]  /*27a20*/  DMUL R2, R2, 8.11296384146066816958e+31 ;  /* 0x4690000002027828 */ /* 0x000fe20000000000 */
[----:B------:R-:W-:Y:S01]  /*27a30*/  PLOP3.LUT P0, PT, PT, PT, PT, 0x80, 0x0 ;  /* 0x000000000000781c */ /* 0x000fe20003f0f070 */
[----:B------:R-:W-:Y:S02]  /*27a40*/  IMAD.MOV.U32 R4, RZ, RZ, R16 ;  /* 0x000000ffff047224 */ /* 0x000fe400078e0010 */
[----:B------:R-:W-:Y:S01]  /*27a50*/  IMAD.MOV.U32 R5, RZ, RZ, R17 ;  /* 0x000000ffff057224 */ /* 0x000fe200078e0011 */
[----:B------:R-:W-:Y:S09]  /*27a60*/  BRA `(.L_x_19531) ;  /* 0x0000000000f47947 */ /* 0x000ff20003800000 */
.L_x_19532:
        /* <DEDUP_REMOVED lines=24> */
.L_x_19554:
[----:B------:R-:W-:Y:S05]  /*27bf0*/  BSYNC B3 ;  /* 0x0000000000037941 */ /* 0x000fea0003800000 */
.L_x_19553:
        /* <DEDUP_REMOVED lines=29> */
.L_x_19556:
[----:B------:R-:W-:Y:S05]  /*27dd0*/  BSYNC B3 ;  /* 0x0000000000037941 */ /* 0x000fea0003800000 */
.L_x_19555:
[----:B------:R-:W-:Y:S01]  /*27de0*/  DMUL R4, R6, R16 ;  /* 0x0000001006047228 */ /* 0x000fe20000000000 */
[----:B------:R-:W-:Y:S01]  /*27df0*/  PLOP3.LUT P0, PT, PT, PT, PT, 0x80, 0x0 ;  /* 0x000000000000781c */ /* 0x000fe20003f0f070 */
[----:B------:R-:W-:-:S12]  /*27e00*/  BRA `(.L_x_19531) ;  /* 0x00000000000c7947 */ /* 0x000fd80003800000 */
.L_x_19528:
[----:B------:R-:W-:Y:S01]  /*27e10*/  DMUL R4, R28, 9.00719925474099200000e+15 ;  /* 0x434000001c047828 */ /* 0x000fe20000000000 */
[----:B------:R-:W-:Y:S01]  /*27e20*/  PLOP3.LUT P0, PT, PT, PT, PT, 0x80, 0x0 ;  /* 0x000000000000781c */ /* 0x000fe20003f0f070 */
[----:B------:R-:W-:-:S12]  /*27e30*/  DMUL R2, R2, 9.00719925474099200000e+15 ;  /* 0x4340000002027828 */ /* 0x000fd80000000000 */
.L_x_19531:
[----:B------:R-:W-:Y:S05]  /*27e40*/  BSYNC B2 ;  /* 0x0000000000027941 */ /* 0x000fea0003800000 */
.L_x_19527:
        /* <DEDUP_REMOVED lines=67> */
.L_x_19562:
[----:B------:R-:W-:-:S11]  /*28280*/  DMUL R2, RZ, |R26| ;  /* 0x4000001aff027228 */ /* 0x000fd60000000000 */
.L_x_19563:
[----:B------:R-:W-:Y:S05]  /*28290*/  BSYNC B0 ;  /* 0x0000000000007941 */ /* 0x000fea0003800000 */
.L_x_19561:
        /* <DEDUP_REMOVED lines=11> */
.L_x_19560:
        /* <DEDUP_REMOVED lines=53> */
.L_x_19559:
        /* <DEDUP_REMOVED lines=62> */
.L_x_19567:
[----:B------:R-:W-:-:S11]  /*28a80*/  DMUL R2, RZ, |R26| ;  /* 0x4000001aff027228 */ /* 0x000fd60000000000 */
.L_x_19568:
[----:B------:R-:W-:Y:S05]  /*28a90*/  BSYNC B0 ;  /* 0x0000000000007941 */ /* 0x000fea0003800000 */
.L_x_19566:
        /* <DEDUP_REMOVED lines=11> */
.L_x_19565:
        /* <DEDUP_REMOVED lines=53> */
.L_x_19558:
        /* <DEDUP_REMOVED lines=32> */
.L_x_19571:
[----:B------:R-:W-:Y:S05]  /*290a0*/  BSYNC B3 ;  /* 0x0000000000037941 */ /* 0x000fea0003800000 */
.L_x_19570:
        /* <DEDUP_REMOVED lines=82> */
.L_x_19573:
[----:B------:R-:W-:Y:S02]  /*295d0*/  FSEL R6, RZ, 3.37028055040000000000e+12, P1 ;  /* 0x54442d18ff067808 */ /* 0x000fe40000800000 */
[----:B------:R-:W-:-:S07]  /*295e0*/  FSEL R7, RZ, 2.1426990032196044922, P1 ;  /* 0x400921fbff077808 */ /* 0x000fce0000800000 */
.L_x_19574:
[----:B------:R-:W-:Y:S05]  /*295f0*/  BSYNC B0 ;  /* 0x0000000000007941 */ /* 0x000fea0003800000 */
.L_x_19572:
[----:B------:R-:W-:Y:S01]  /*29600*/  DADD R2, |R4|, |R2| ;  /* 0x0000000004027229 */ /* 0x000fe20000000602 */
[----:B------:R-:W-:-:S07]  /*29610*/  LOP3.LUT R5, R7, 0x80000000, R5, 0xb8, !PT ;  /* 0x8000000007057812 */ /* 0x000fce00078eb805 */
[----:B------:R-:W-:-:S06]  /*29620*/  DSETP.GTU.AND P0, PT, |R2|, +INF , PT ;  /* 0x7ff000000200742a */ /* 0x000fcc0003f0c200 */
[----:B------:R-:W-:Y:S02]  /*29630*/  FSEL R2, R2, R6, P0 ;  /* 0x0000000602027208 */ /* 0x000fe40000000000 */
[----:B------:R-:W-:Y:S01]  /*29640*/  FSEL R3, R3, R5, P0 ;  /* 0x0000000503037208 */ /* 0x000fe20000000000 */
[----:B------:R-:W-:Y:S06]  /*29650*/  BRA `(.L_x_19564) ;  /* 0x0000000400dc7947 */ /* 0x000fec0003800000 */
.L_x_19569:
        /* <DEDUP_REMOVED lines=28> */
.L_x_19576:
[----:B------:R-:W-:Y:S05]  /*29820*/  BSYNC B3 ;  /* 0x0000000000037941 */ /* 0x000fea0003800000 */
.L_x_19575:
        /* <DEDUP_REMOVED lines=82> */
.L_x_19578:
[----:B------:R-:W-:Y:S02]  /*29d50*/  FSEL R6, RZ, 3.37028055040000000000e+12, P1 ;  /* 0x54442d18ff067808 */ /* 0x000fe40000800000 */
[----:B------:R-:W-:-:S07]  /*29d60*/  FSEL R7, RZ, 2.1426990032196044922, P1 ;  /* 0x400921fbff077808 */ /* 0x000fce0000800000 */
.L_x_19579:
[----:B------:R-:W-:Y:S05]  /*29d70*/  BSYNC B0 ;  /* 0x0000000000007941 */ /* 0x000fea0003800000 */
.L_x_19577:
[----:B------:R-:W-:Y:S01]  /*29d80*/  DADD R2, |R4|, |R2| ;  /* 0x0000000004027229 */ /* 0x000fe20000000602 */
[----:B------:R-:W-:-:S07]  /*29d90*/  LOP3.LUT R5, R7, 0x80000000, R5, 0xb8, !PT ;  /* 0x8000000007057812 */ /* 0x000fce00078eb805 */
[----:B------:R-:W-:-:S06]  /*29da0*/  DSETP.GTU.AND P0, PT, |R2|, +INF , PT ;  /* 0x7ff000000200742a */ /* 0x000fcc0003f0c200 */
[----:B------:R-:W-:Y:S02]  /*29db0*/  FSEL R2, R2, R6, P0 ;  /* 0x0000000602027208 */ /* 0x000fe40000000000 */
[----:B------:R-:W-:-:S07]  /*29dc0*/  FSEL R3, R3, R5, P0 ;  /* 0x0000000503037208 */ /* 0x000fce0000000000 */
.L_x_19564:
[----:B------:R-:W-:Y:S05]  /*29dd0*/  BSYNC B2 ;  /* 0x0000000000027941 */ /* 0x000fea0003800000 */
.L_x_19557:
[----:B------:R-:W-:Y:S01]  /*29de0*/  DADD R4, -RZ, -R30 ;  /* 0x00000000ff047229 */ /* 0x000fe2000000091e */
[----:B------:R-:W-:-:S09]  /*29df0*/  ISETP.NE.AND P0, PT, R42, RZ, PT ;  /* 0x000000ff2a00720c */ /* 0x000fd20003f05270 */
[----:B------:R-:W-:Y:S02]  /*29e00*/  FSEL R48, R4, R30, !P0 ;  /* 0x0000001e04307208 */ /* 0x000fe40004000000 */
[----:B------:R-:W-:Y:S01]  /*29e10*/  FSEL R49, R5, R31, !P0 ;  /* 0x0000001f05317208 */ /* 0x000fe20004000000 */
[----:B------:R-:W-:Y:S06]  /*29e20*/  BRA `(.L_x_19580) ;  /* 0x0000003000287947 */ /* 0x000fec0003800000 */
.L_x_19492:
[----:B------:R-:W2:Y:S01]  /*29e30*/  LDL.64 R2, [R1+0x8] ;  /* 0x0000080001027983 */ /* 0x000ea20000100a00 */
[----:B------:R-:W-:Y:S01]  /*29e40*/  UMOV UR4, 0x54442d18 ;  /* 0x54442d1800047882 */ /* 0x000fe20000000000 */
[----:B------:R-:W-:Y:S01]  /*29e50*/  UMOV UR5, 0x3ff921fb ;  /* 0x3ff921fb00057882 */ /* 0x000fe20000000000 */
[----:B------:R-:W-:Y:S02]  /*29e60*/  DADD R48, -RZ, -R46 ;  /* 0x00000000ff307229 */ /* 0x000fe4000000092e */
[----:B--2---:R-:W-:-:S08]  /*29e70*/  DADD R2, -R44, R2 ;  /* 0x000000002c027229 */ /* 0x004fd00000000102 */
[----:B------:R-:W-:Y:S01]  /*29e80*/  DADD R2, R2, UR4 ;  /* 0x0000000402027e29 */ /* 0x000fe20008000000 */
[----:B------:R-:W-:Y:S10]  /*29e90*/  BRA `(.L_x_19580) ;  /* 0x00000030000c7947 */ /* 0x000ff40003800000 */
.L_x_19491:
[----:B------:R-:W-:Y:S01]  /*29ea0*/  DADD R48, -RZ, -R46 ;  /* 0x00000000ff307229 */ /* 0x000fe2000000092e */
[----:B------:R-:W-:Y:S01]  /*29eb0*/  CS2R R2, SRZ ;  /* 0x0000000000027805 */ /* 0x000fe2000001ff00 */
[----:B------:R-:W-:Y:S09]  /*29ec0*/  BRA `(.L_x_19580) ;  /* 0x0000003000007947 */ /* 0x000ff20003800000 */
.L_x_19490:
        /* <DEDUP_REMOVED lines=108> */
.L_x_19585:
[----:B------:R-:W-:Y:S05]  /*2a590*/  BSYNC B0 ;  /* 0x0000000000007941 */ /* 0x000fea0003800000 */
.L_x_19584:
        /* <DEDUP_REMOVED lines=8> */
.L_x_19587:
[----:B------:R-:W-:Y:S05]  /*2a620*/  BSYNC B3 ;  /* 0x0000000000037941 */ /* 0x000fea0003800000 */
.L_x_19586:
        /* <DEDUP_REMOVED lines=82> */
.L_x_19589:
[----:B------:R-:W-:-:S04]  /*2ab50*/  ISETP.GE.AND P0, PT, R45, RZ, PT ;  /* 0x000000ff2d00720c */ /* 0x000fc80003f06270 */
[----:B------:R-:W-:Y:S02]  /*2ab60*/  FSEL R6, RZ, 3.37028055040000000000e+12, P0 ;  /* 0x54442d18ff067808 */ /* 0x000fe40000000000 */
[----:B------:R-:W-:-:S07]  /*2ab70*/  FSEL R7, RZ, 2.1426990032196044922, P0 ;  /* 0x400921fbff077808 */ /* 0x000fce0000000000 */
.L_x_19590:
[----:B------:R-:W-:Y:S05]  /*2ab80*/  BSYNC B0 ;  /* 0x0000000000007941 */ /* 0x000fea0003800000 */
.L_x_19588:
[----:B------:R-:W-:Y:S01]  /*2ab90*/  DADD R2, R2, R4 ;  /* 0x0000000002027229 */ /* 0x000fe20000000004 */
[----:B------:R-:W-:Y:S01]  /*2aba0*/  LOP3.LUT R5, R7, 0x80000000, R47, 0xb8, !PT ;  /* 0x8000000007057812 */ /* 0x000fe200078eb82f */
[----:B------:R-:W-:-:S06]  /*2abb0*/  DMUL R30, R30, 0.5 ;  /* 0x3fe000001e1e7828 */ /* 0x000fcc0000000000 */
[----:B------:R-:W-:-:S06]  /*2abc0*/  DSETP.GTU.AND P0, PT, |R2|, +INF , PT ;  /* 0x7ff000000200742a */ /* 0x000fcc0003f0c200 */
[----:B------:R-:W-:Y:S02]  /*2abd0*/  FSEL R2, R2, R6, P0 ;  /* 0x0000000602027208 */ /* 0x000fe40000000000 */
[----:B------:R-:W-:Y:S01]  /*2abe0*/  FSEL R3, R3, R5, P0 ;  /* 0x0000000503037208 */ /* 0x000fe20000000000 */
[----:B------:R-:W-:Y:S06]  /*2abf0*/  BRA `(.L_x_19591) ;  /* 0x0000002000387947 */ /* 0x000fec0003800000 */
.L_x_19583:
        /* <DEDUP_REMOVED lines=135> */
.L_x_19593:
[----:B------:R-:W-:Y:S05]  /*2b470*/  BSYNC B0 ;  /* 0x0000000000007941 */ /* 0x000fea0003800000 */
.L_x_19592:
        /* <DEDUP_REMOVED lines=8> */
.L_x_19595:
[----:B------:R-:W-:Y:S05]  /*2b500*/  BSYNC B3 ;  /* 0x0000000000037941 */ /* 0x000fea0003800000 */
.L_x_19594:
        /* <DEDUP_REMOVED lines=82> */
.L_x_19597:
[----:B------:R-:W-:-:S04]  /*2ba30*/  ISETP.GE.AND P0, PT, R45, RZ, PT ;  /* 0x000000ff2d00720c */ /* 0x000fc80003f06270 */
[----:B------:R-:W-:Y:S02]  /*2ba40*/  FSEL R6, RZ, 3.37028055040000000000e+12, P0 ;  /* 0x54442d18ff067808 */ /* 0x000fe40000000000 */
[----:B------:R-:W-:-:S07]  /*2ba50*/  FSEL R7, RZ, 2.1426990032196044922, P0 ;  /* 0x400921fbff077808 */ /* 0x000fce0000000000 */
.L_x_19598:
[----:B------:R-:W-:Y:S05]  /*2ba60*/  BSYNC B0 ;  /* 0x0000000000007941 */ /* 0x000fea0003800000 */
.L_x_19596:
[----:B------:R-:W-:Y:S01]  /*2ba70*/  DADD R2, R2, R4 ;  /* 0x0000000002027229 */ /* 0x000fe20000000004 */
[----:B------:R-:W-:-:S07]  /*2ba80*/  LOP3.LUT R5, R7, 0x80000000, R47, 0xb8, !PT ;  /* 0x8000000007057812 */ /* 0x000fce00078eb82f */
[----:B------:R-:W-:-:S06]  /*2ba90*/  DSETP.GTU.AND P0, PT, |R2|, +INF , PT ;  /* 0x7ff000000200742a */ /* 0x000fcc0003f0c200 */
[----:B------:R-:W-:Y:S02]  /*2baa0*/  FSEL R2, R2, R6, P0 ;  /* 0x0000000602027208 */ /* 0x000fe40000000000 */
[----:B------:R-:W-:Y:S01]  /*2bab0*/  FSEL R3, R3, R5, P0 ;  /* 0x0000000503037208 */ /* 0x000fe20000000000 */
[----:B------:R-:W-:Y:S06]  /*2bac0*/  BRA `(.L_x_19591) ;  /* 0x0000001000847947 */ /* 0x000fec0003800000 */
.L_x_19582:
        /* <DEDUP_REMOVED lines=22> */
[----:B------:R-:W-:Y:S05]  /*2bc30*/  CALL.REL.NOINC `($__internal_33_$__cuda_sm20_div_rn_f64_full) ;  /* 0x0000064800ec7944 */ /* 0x000fea0003c00000 */
.L_x_19600:
[----:B------:R-:W-:Y:S05]  /*2bc40*/  BSYNC B3 ;  /* 0x0000000000037941 */ /* 0x000fea0003800000 */
.L_x_19599:
        /* <DEDUP_REMOVED lines=24> */
[----:B------:R-:W-:Y:S01]  /*2bdd0*/  IMAD.MOV.U32 R6, RZ, RZ, R16 ;  /* 0x000000ffff067224 */ /* 0x000fe200078e0010 */
[----:B------:R-:W-:-:S07]  /*2bde0*/  MOV R7, R17 ;  /* 0x0000001100077202 */ /* 0x000fce0000000f00 */
.L_x_19602:
[----:B------:R-:W-:Y:S05]  /*2bdf0*/  BSYNC B3 ;  /* 0x0000000000037941 */ /* 0x000fea0003800000 */
.L_x_19601:
        /* <DEDUP_REMOVED lines=136> */
.L_x_19604:
[----:B------:R-:W-:Y:S05]  /*2c680*/  BSYNC B0 ;  /* 0x0000000000007941 */ /* 0x000fea0003800000 */
.L_x_19603:
        /* <DEDUP_REMOVED lines=8> */
.L_x_19606:
[----:B------:R-:W-:Y:S05]  /*2c710*/  BSYNC B3 ;  /* 0x0000000000037941 */ /* 0x000fea0003800000 */
.L_x_19605:
        /* <DEDUP_REMOVED lines=82> */
.L_x_19608:
[----:B------:R-:W-:-:S04]  /*2cc40*/  ISETP.GE.AND P0, PT, R45, RZ, PT ;  /* 0x000000ff2d00720c */ /* 0x000fc80003f06270 */
[----:B------:R-:W-:Y:S02]  /*2cc50*/  FSEL R6, RZ, 3.37028055040000000000e+12, P0 ;  /* 0x54442d18ff067808 */ /* 0x000fe40000000000 */
[----:B------:R-:W-:-:S07]  /*2cc60*/  FSEL R7, RZ, 2.1426990032196044922, P0 ;  /* 0x400921fbff077808 */ /* 0x000fce0000000000 */
.L_x_19609:
[----:B------:R-:W-:Y:S05]  /*2cc70*/  BSYNC B0 ;  /* 0x0000000000007941 */ /* 0x000fea0003800000 */
.L_x_19607:
[----:B------:R-:W-:Y:S01]  /*2cc80*/  DADD R2, R2, R4 ;  /* 0x0000000002027229 */ /* 0x000fe20000000004 */
[----:B------:R-:W-:Y:S01]  /*2cc90*/  LOP3.LUT R5, R7, 0x80000000, R47, 0xb8, !PT ;  /* 0x8000000007057812 */ /* 0x000fe200078eb82f */
[----:B------:R-:W-:-:S06]  /*2cca0*/  DADD R30, R30, 1 ;  /* 0x3ff000001e1e7429 */ /* 0x000fcc0000000000 */
[----:B------:R-:W-:-:S06]  /*2ccb0*/  DSETP.GTU.AND P0, PT, |R2|, +INF , PT ;  /* 0x7ff000000200742a */ /* 0x000fcc0003f0c200 */
[----:B------:R-:W-:Y:S02]  /*2ccc0*/  FSEL R2, R2, R6, P0 ;  /* 0x0000000602027208 */ /* 0x000fe40000000000 */
[----:B------:R-:W-:-:S07]  /*2ccd0*/  FSEL R3, R3, R5, P0 ;  /* 0x0000000503037208 */ /* 0x000fce0000000000 */
.L_x_19591:
[----:B------:R-:W-:Y:S05]  /*2cce0*/  BSYNC B2 ;  /* 0x0000000000027941 */ /* 0x000fea0003800000 */
.L_x_19581:
        /* <DEDUP_REMOVED lines=9> */
.L_x_19489:
        /* <DEDUP_REMOVED lines=21> */
.L_x_19580:
[----:B------:R-:W-:Y:S05]  /*2ced0*/  BSYNC B1 ;  /* 0x0000000000017941 */ /* 0x000fea0003800000 */
.L_x_19488:
        /* <DEDUP_REMOVED lines=11> */
.L_x_19611:
[----:B------:R-:W-:Y:S01]  /*2cf90*/  DSETP.GTU.AND P0, PT, |R48|, +INF , PT ;  /* 0x7ff000003000742a */ /* 0x000fe20003f0c200 */
[----:B------:R-:W-:Y:S02]  /*2cfa0*/  IMAD.MOV.U32 R50, RZ, RZ, R2 ;  /* 0x000000ffff327224 */ /* 0x000fe400078e0002 */
[----:B------:R-:W-:-:S11]  /*2cfb0*/  IMAD.MOV.U32 R51, RZ, RZ, R3 ;  /* 0x000000ffff337224 */ /* 0x000fd600078e0003 */
[----:B------:R-:W-:-:S11]  /*2cfc0*/  @!P0 DADD R48, -RZ, |R48| ;  /* 0x00000000ff308229 */ /* 0x000fd60000000530 */
.L_x_19612:
[----:B------:R-:W-:Y:S05]  /*2cfd0*/  BSYNC B0 ;  /* 0x0000000000007941 */ /* 0x000fea0003800000 */
.L_x_19610:
        /* <DEDUP_REMOVED lines=146> */
.L_x_19621:
[----:B------:R-:W-:Y:S05]  /*2d900*/  BSYNC B3 ;  /* 0x0000000000037941 */ /* 0x000fea0003800000 */
.L_x_19620:
        /* <DEDUP_REMOVED lines=81> */
.L_x_19619:
        /* <DEDUP_REMOVED lines=34> */
.L_x_19629:
[----:B------:R-:W-:Y:S05]  /*2e040*/  BSYNC B4 ;  /* 0x0000000000047941 */ /* 0x000fea0003800000 */
.L_x_19628:
[----:B------:R-:W-:Y:S02]  /*2e050*/  IMAD.MOV.U32 R26, RZ, RZ, R16 ;  /* 0x000000ffff1a7224 */ /* 0x000fe400078e0010 */
[----:B------:R-:W-:Y:S01]  /*2e060*/  IMAD.MOV.U32 R27, RZ, RZ, R17 ;  /* 0x000000ffff1b7224 */ /* 0x000fe200078e0011 */
[----:B------:R-:W-:Y:S06]  /*2e070*/  BRA `(.L_x_19627) ;  /* 0x0000000000047947 */ /* 0x000fec0003800000 */
.L_x_19626:
[----:B------:R-:W-:-:S11]  /*2e080*/  DADD R26, -R32, R36 ;  /* 0x00000000201a7229 */ /* 0x000fd60000000124 */
.L_x_19627:
[----:B------:R-:W-:Y:S05]  /*2e090*/  BSYNC B3 ;  /* 0x0000000000037941 */ /* 0x000fea0003800000 */
.L_x_19625:
        /* <DEDUP_REMOVED lines=29> */
.L_x_19634:
[----:B------:R-:W-:Y:S05]  /*2e270*/  BSYNC B4 ;  /* 0x0000000000047941 */ /* 0x000fea0003800000 */
.L_x_19633:
[----:B------:R-:W-:Y:S05]  /*2e280*/  BRA `(.L_x_19632) ;  /* 0x0000000000047947 */ /* 0x000fea0003800000 */
.L_x_19631:
[----:B------:R-:W-:-:S11]  /*2e290*/  DADD R16, R38, -R10 ;  /* 0x0000000026107229 */ /* 0x000fd6000000080a */
.L_x_19632:
[----:B------:R-:W-:Y:S05]  /*2e2a0*/  BSYNC B3 ;  /* 0x0000000000037941 */ /* 0x000fea0003800000 */
.L_x_19630:
        /* <DEDUP_REMOVED lines=29> */
.L_x_19636:
[----:B------:R-:W-:Y:S05]  /*2e480*/  BSYNC B3 ;  /* 0x0000000000037941 */ /* 0x000fea0003800000 */
.L_x_19635:
        /* <DEDUP_REMOVED lines=85> */
.L_x_19637:
        /* <DEDUP_REMOVED lines=20> */
.L_x_19639:
[----:B------:R-:W-:Y:S05]  /*2eb20*/  BSYNC B3 ;  /* 0x0000000000037941 */ /* 0x000fea0003800000 */
.L_x_19638:
        /* <DEDUP_REMOVED lines=30> */
.L_x_19624:
        /* <DEDUP_REMOVED lines=24> */
.L_x_19642:
[----:B------:R-:W-:Y:S05]  /*2ee90*/  BSYNC B3 ;  /* 0x0000000000037941 */ /* 0x000fea0003800000 */
.L_x_19641:
        /* <DEDUP_REMOVED lines=25> */
.L_x_19645:
[----:B------:R-:W-:Y:S05]  /*2f030*/  BSYNC B3 ;  /* 0x0000000000037941 */ /* 0x000fea0003800000 */
.L_x_19644:
        /* <DEDUP_REMOVED lines=30> */
.L_x_19643:
        /* <DEDUP_REMOVED lines=75> */
.L_x_19646:
[----:B------:R-:W-:Y:S01]  /*2f6d0*/  IMAD.MOV.U32 R6, RZ, RZ, 0x0 ;  /* 0x00000000ff067424 */ /* 0x000fe200078e00ff */
[----:B------:R-:W-:Y:S02]  /*2f6e0*/  MOV R7, 0x7ff00000 ;  /* 0x7ff0000000077802 */ /* 0x000fe40000000f00 */
[----:B------:R-:W-:-:S04]  /*2f6f0*/  FSETP.NEU.FTZ.AND P0, PT, R9, RZ, PT ;  /* 0x000000ff0900720b */ /* 0x000fc80003f1d000 */
[----:B------:R-:W-:-:S10]  /*2f700*/  DFMA R6, R8, R6, +INF ;  /* 0x7ff000000806742b */ /* 0x000fd40000000006 */
[----:B------:R-:W-:Y:S02]  /*2f710*/  FSEL R30, R6, RZ, P0 ;  /* 0x000000ff061e7208 */ /* 0x000fe40000000000 */
[----:B------:R-:W-:Y:S01]  /*2f720*/  FSEL R31, R7, -QNAN , P0 ;  /* 0xfff00000071f7808 */ /* 0x000fe20000000000 */
[----:B------:R-:W-:Y:S06]  /*2f730*/  BRA `(.L_x_19622) ;  /* 0x0000000400287947 */ /* 0x000fec0003800000 */
.L_x_19640:
        /* <DEDUP_REMOVED lines=25> */
.L_x_19648:
[----:B------:R-:W-:Y:S05]  /*2f8d0*/  BSYNC B3 ;  /* 0x0000000000037941 */ /* 0x000fea0003800000 */
.L_x_19647:
        /* <DEDUP_REMOVED lines=21> */
.L_x_19650:
[----:B------:R-:W-:Y:S05]  /*2fa30*/  BSYNC B3 ;  /* 0x0000000000037941 */ /* 0x000fea0003800000 */
.L_x_19649:
[----:B------:R-:W-:Y:S02]  /*2fa40*/  IMAD.MOV.U32 R30, RZ, RZ, R16 ;  /* 0x000000ffff1e7224 */ /* 0x000fe400078e0010 */
[----:B------:R-:W-:Y:S01]  /*2fa50*/  IMAD.MOV.U32 R31, RZ, RZ, R17 ;  /* 0x000000ffff1f7224 */ /* 0x000fe200078e0011 */
[----:B------:R-:W-:Y:S06]  /*2fa60*/  BRA `(.L_x_19622) ;  /* 0x00000000005c7947 */ /* 0x000fec0003800000 */
.L_x_19623:
        /* <DEDUP_REMOVED lines=22> */
.L_x_19651:
[----:B------:R-:W-:Y:S05]  /*2fbd0*/  BSYNC B3 ;  /* 0x0000000000037941 */ /* 0x000fea0003800000 */
.L_x_19622:
[----:B------:R-:W-:Y:S05]  /*2fbe0*/  BSYNC B2 ;  /* 0x0000000000027941 */ /* 0x000fea0003800000 */
.L_x_19618:
        /* <DEDUP_REMOVED lines=26> */
.L_x_19655:
[----:B------:R-:W-:Y:S05]  /*2fd90*/  BSYNC B3 ;  /* 0x0000000000037941 */ /* 0x000fea0003800000 */
.L_x_19654:
        /* <DEDUP_REMOVED lines=39> */
.L_x_19663:
[----:B------:R-:W-:Y:S05]  /*30010*/  BSYNC B4 ;  /* 0x0000000000047941 */ /* 0x000fea0003800000 */
.L_x_19662:
[----:B------:R-:W-:Y:S02]  /*30020*/  IMAD.MOV.U32 R40, RZ, RZ, R16 ;  /* 0x000000ffff287224 */ /* 0x000fe400078e0010 */
[----:B------:R-:W-:Y:S01]  /*30030*/  IMAD.MOV.U32 R41, RZ, RZ, R17 ;  /* 0x000000ffff297224 */ /* 0x000fe200078e0011 */
[----:B------:R-:W-:Y:S06]  /*30040*/  BRA `(.L_x_19661) ;  /* 0x0000000000047947 */ /* 0x000fec0003800000 */
.L_x_19660:
[----:B------:R-:W-:-:S11]  /*30050*/  DADD R40, -R32, R36 ;  /* 0x0000000020287229 */ /* 0x000fd60000000124 */
.L_x_19661:
[----:B------:R-:W-:Y:S05]  /*30060*/  BSYNC B3 ;  /* 0x0000000000037941 */ /* 0x000fea0003800000 */
.L_x_19659:
        /* <DEDUP_REMOVED lines=26> */
.L_x_19668:
[----:B------:R-:W-:Y:S05]  /*30210*/  BSYNC B4 ;  /* 0x0000000000047941 */ /* 0x000fea0003800000 */
.L_x_19667:
[----:B------:R-:W-:Y:S02]  /*30220*/  IMAD.MOV.U32 R4, RZ, RZ, R16 ;  /* 0x000000ffff047224 */ /* 0x000fe400078e0010 */
[----:B------:R-:W-:Y:S01]  /*30230*/  IMAD.MOV.U32 R5, RZ, RZ, R17 ;  /* 0x000000ffff057224 */ /* 0x000fe200078e0011 */
[----:B------:R-:W-:Y:S06]  /*30240*/  BRA `(.L_x_19666) ;  /* 0x0000000000047947 */ /* 0x000fec0003800000 */
.L_x_19665:
[----:B------:R-:W-:-:S11]  /*30250*/  DADD R4, -R34, R38 ;  /* 0x0000000022047229 */ /* 0x000fd60000000126 */
.L_x_19666:
[----:B------:R-:W-:Y:S05]  /*30260*/  BSYNC B3 ;  /* 0x0000000000037941 */ /* 0x000fea0003800000 */
.L_x_19664:
        /* <DEDUP_REMOVED lines=29> */
.L_x_19670:
[----:B------:R-:W-:Y:S05]  /*30440*/  BSYNC B3 ;  /* 0x0000000000037941 */ /* 0x000fea0003800000 */
.L_x_19669:
[----:B------:R-:W-:Y:S01]  /*30450*/  PLOP3.LUT P0, PT, PT, PT, PT, 0x80, 0x0 ;  /* 0x000000000000781c */ /* 0x000fe20003f0f070 */
[----:B------:R-:W-:-:S12]  /*30460*/  BRA `(.L_x_19656) ;  /* 0x0000000800587947 */ /* 0x000fd80003800000 */
.L_x_19658:
        /* <DEDUP_REMOVED lines=29> */
.L_x_19673:
[----:B------:R-:W-:Y:S05]  /*30640*/  BSYNC B3 ;  /* 0x0000000000037941 */ /* 0x000fea0003800000 */
.L_x_19672:
[----:B------:R-:W-:Y:S01]  /*30650*/  PLOP3.LUT P0, PT, PT, PT, PT, 0x80, 0x0 ;  /* 0x000000000000781c */ /* 0x000fe20003f0f070 */
[----:B------:R-:W-:-:S12]  /*30660*/  BRA `(.L_x_19656) ;  /* 0x0000000400d87947 */ /* 0x000fd80003800000 */
.L_x_19671:
        /* <DEDUP_REMOVED lines=29> */
.L_x_19675:
[----:B------:R-:W-:Y:S05]  /*30840*/  BSYNC B3 ;  /* 0x0000000000037941 */ /* 0x000fea0003800000 */
.L_x_19674:
        /* <DEDUP_REMOVED lines=21> */
.L_x_19677:
[----:B------:R-:W-:Y:S05]  /*309a0*/  BSYNC B3 ;  /* 0x0000000000037941 */ /* 0x000fea0003800000 */
.L_x_19676:
[----:B------:R-:W-:Y:S01]  /*309b0*/  DMUL R2, R2, 8.11296384146066816958e+31 ;  /* 0x4690000002027828 */ /* 0x000fe20000000000 */
[----:B------:R-:W-:Y:S01]  /*309c0*/  PLOP3.LUT P0, PT, PT, PT, PT, 0x80, 0x0 ;  /* 0x000000000000781c */ /* 0x000fe20003f0f070 */
[----:B------:R-:W-:Y:S02]  /*309d0*/  IMAD.MOV.U32 R4, RZ, RZ, R16 ;  /* 0x000000ffff047224 */ /* 0x000fe400078e0010 */
[----:B------:R-:W-:Y:S01]  /*309e0*/  IMAD.MOV.U32 R5, RZ, RZ, R17 ;  /* 0x000000ffff057224 */ /* 0x000fe200078e0011 */
[----:B------:R-:W-:Y:S09]  /*309f0*/  BRA `(.L_x_19656) ;  /* 0x0000000000f47947 */ /* 0x000ff20003800000 */
.L_x_19657:
        /* <DEDUP_REMOVED lines=24> */
.L_x_19679:
[----:B------:R-:W-:Y:S05]  /*30b80*/  BSYNC B3 ;  /* 0x0000000000037941 */ /* 0x000fea0003800000 */
.L_x_19678:
        /* <DEDUP_REMOVED lines=29> */
.L_x_19681:
[----:B------:R-:W-:Y:S05]  /*30d60*/  BSYNC B3 ;  /* 0x0000000000037941 */ /* 0x000fea0003800000 */
.L_x_19680:
[----:B------:R-:W-:Y:S01]  /*30d70*/  DMUL R4, R6, R16 ;  /* 0x0000001006047228 */ /* 0x000fe20000000000 */
[----:B------:R-:W-:Y:S01]  /*30d80*/  PLOP3.LUT P0, PT, PT, PT, PT, 0x80, 0x0 ;  /* 0x000000000000781c */ /* 0x000fe20003f0f070 */
[----:B------:R-:W-:-:S12]  /*30d90*/  BRA `(.L_x_19656) ;  /* 0x00000000000c7947 */ /* 0x000fd80003800000 */
.L_x_19653:
[----:B------:R-:W-:Y:S01]  /*30da0*/  DMUL R4, R28, 9.00719925474099200000e+15 ;  /* 0x434000001c047828 */ /* 0x000fe20000000000 */
[----:B------:R-:W-:Y:S01]  /*30db0*/  PLOP3.LUT P0, PT, PT, PT, PT, 0x80, 0x0 ;  /* 0x000000000000781c */ /* 0x000fe20003f0f070 */
[----:B------:R-:W-:-:S12]  /*30dc0*/  DMUL R2, R2, 9.00719925474099200000e+15 ;  /* 0x4340000002027828 */ /* 0x000fd80000000000 */
.L_x_19656:
[----:B------:R-:W-:Y:S05]  /*30dd0*/  BSYNC B2 ;  /* 0x0000000000027941 */ /* 0x000fea0003800000 */
.L_x_19652:
        /* <DEDUP_REMOVED lines=67> */
.L_x_19687:
[----:B------:R-:W-:-:S11]  /*31210*/  DMUL R2, RZ, |R26| ;  /* 0x4000001aff027228 */ /* 0x000fd60000000000 */
.L_x_19688:
[----:B------:R-:W-:Y:S05]  /*31220*/  BSYNC B0 ;  /* 0x0000000000007941 */ /* 0x000fea0003800000 */
.L_x_19686:
        /* <DEDUP_REMOVED lines=11> */
.L_x_19685:
        /* <DEDUP_REMOVED lines=53> */
.L_x_19684:
        /* <DEDUP_REMOVED lines=62> */
.L_x_19692:
[----:B------:R-:W-:-:S11]  /*31a10*/  DMUL R2, RZ, |R26| ;  /* 0x4000001aff027228 */ /* 0x000fd60000000000 */
.L_x_19693:
[----:B------:R-:W-:Y:S05]  /*31a20*/  BSYNC B0 ;  /* 0x0000000000007941 */ /* 0x000fea0003800000 */
.L_x_19691:
        /* <DEDUP_REMOVED lines=11> */
.L_x_19690:
        /* <DEDUP_REMOVED lines=53> */
.L_x_19683:
        /* <DEDUP_REMOVED lines=32> */
.L_x_19696:
[----:B------:R-:W-:Y:S05]  /*32030*/  BSYNC B3 ;  /* 0x0000000000037941 */ /* 0x000fea0003800000 */
.L_x_19695:
        /* <DEDUP_REMOVED lines=82> */
.L_x_19698:
[----:B------:R-:W-:Y:S02]  /*32560*/  FSEL R6, RZ, 3.37028055040000000000e+12, P1 ;  /* 0x54442d18ff067808 */ /* 0x000fe40000800000 */
[----:B------:R-:W-:-:S07]  /*32570*/  FSEL R7, RZ, 2.1426990032196044922, P1 ;  /* 0x400921fbff077808 */ /* 0x000fce0000800000 */
.L_x_19699:
[----:B------:R-:W-:Y:S05]  /*32580*/  BSYNC B0 ;  /* 0x0000000000007941 */ /* 0x000fea0003800000 */
.L_x_19697:
[----:B------:R-:W-:Y:S01]  /*32590*/  DADD R2, |R4|, |R2| ;  /* 0x0000000004027229 */ /* 0x000fe20000000602 */
[----:B------:R-:W-:-:S07]  /*325a0*/  LOP3.LUT R5, R7, 0x80000000, R5, 0xb8, !PT ;  /* 0x8000000007057812 */ /* 0x000fce00078eb805 */
[----:B------:R-:W-:-:S06]  /*325b0*/  DSETP.GTU.AND P0, PT, |R2|, +INF , PT ;  /* 0x7ff000000200742a */ /* 0x000fcc0003f0c200 */
[----:B------:R-:W-:Y:S02]  /*325c0*/  FSEL R2, R2, R6, P0 ;  /* 0x0000000602027208 */ /* 0x000fe40000000000 */
[----:B------:R-:W-:Y:S01]  /*325d0*/  FSEL R3, R3, R5, P0 ;  /* 0x0000000503037208 */ /* 0x000fe20000000000 */
[----:B------:R-:W-:Y:S06]  /*325e0*/  BRA `(.L_x_19689) ;  /* 0x0000000400dc7947 */ /* 0x000fec0003800000 */
.L_x_19694:
        /* <DEDUP_REMOVED lines=28> */
.L_x_19701:
[----:B------:R-:W-:Y:S05]  /*327b0*/  BSYNC B3 ;  /* 0x0000000000037941 */ /* 0x000fea0003800000 */
.L_x_19700:
        /* <DEDUP_REMOVED lines=82> */
.L_x_19703:
[----:B------:R-:W-:Y:S02]  /*32ce0*/  FSEL R6, RZ, 3.37028055040000000000e+12, P1 ;  /* 0x54442d18ff067808 */ /* 0x000fe40000800000 */
[----:B------:R-:W-:-:S07]  /*32cf0*/  FSEL R7, RZ, 2.1426990032196044922, P1 ;  /* 0x400921fbff077808 */ /* 0x000fce0000800000 */
.L_x_19704:
[----:B------:R-:W-:Y:S05]  /*32d00*/  BSYNC B0 ;  /* 0x0000000000007941 */ /* 0x000fea0003800000 */
.L_x_19702:
[----:B------:R-:W-:Y:S01]  /*32d10*/  DADD R2, |R4|, |R2| ;  /* 0x0000000004027229 */ /* 0x000fe20000000602 */
[----:B------:R-:W-:-:S07]  /*32d20*/  LOP3.LUT R5, R7, 0x80000000, R5, 0xb8, !PT ;  /* 0x8000000007057812 */ /* 0x000fce00078eb805 */
[----:B------:R-:W-:-:S06]  /*32d30*/  DSETP.GTU.AND P0, PT, |R2|, +INF , PT ;  /* 0x7ff000000200742a */ /* 0x000fcc0003f0c200 */
[----:B------:R-:W-:Y:S02]  /*32d40*/  FSEL R2, R2, R6, P0 ;  /* 0x0000000602027208 */ /* 0x000fe40000000000 */
[----:B------:R-:W-:-:S07]  /*32d50*/  FSEL R3, R3, R5, P0 ;  /* 0x0000000503037208 */ /* 0x000fce0000000000 */
.L_x_19689:
[----:B------:R-:W-:Y:S05]  /*32d60*/  BSYNC B2 ;  /* 0x0000000000027941 */ /* 0x000fea0003800000 */
.L_x_19682:
[----:B------:R-:W-:Y:S01]  /*32d70*/  DADD R4, -RZ, -R30 ;  /* 0x00000000ff047229 */ /* 0x000fe2000000091e */
[----:B------:R-:W-:-:S09]  /*32d80*/  ISETP.NE.AND P0, PT, R42, RZ, PT ;  /* 0x000000ff2a00720c */ /* 0x000fd20003f05270 */
[----:B------:R-:W-:Y:S02]  /*32d90*/  FSEL R40, R4, R30, !P0 ;  /* 0x0000001e04287208 */ /* 0x000fe40004000000 */
[----:B------:R-:W-:Y:S01]  /*32da0*/  FSEL R41, R5, R31, !P0 ;  /* 0x0000001f05297208 */ /* 0x000fe20004000000 */
[----:B------:R-:W-:Y:S06]  /*32db0*/  BRA `(.L_x_19705) ;  /* 0x0000003000287947 */ /* 0x000fec0003800000 */
.L_x_19617:
[----:B------:R-:W2:Y:S01]  /*32dc0*/  LDL.64 R2, [R1+0x8] ;  /* 0x0000080001027983 */ /* 0x000ea20000100a00 */
[----:B------:R-:W-:Y:S01]  /*32dd0*/  UMOV UR4, 0x54442d18 ;  /* 0x54442d1800047882 */ /* 0x000fe20000000000 */
[----:B------:R-:W-:Y:S01]  /*32de0*/  UMOV UR5, 0x3ff921fb ;  /* 0x3ff921fb00057882 */ /* 0x000fe20000000000 */
[----:B------:R-:W-:Y:S02]  /*32df0*/  DADD R40, -RZ, -R54 ;  /* 0x00000000ff287229 */ /* 0x000fe40000000936 */
[----:B--2---:R-:W-:-:S08]  /*32e00*/  DADD R2, -R52, R2 ;  /* 0x0000000034027229 */ /* 0x004fd00000000102 */
[----:B------:R-:W-:Y:S01]  /*32e10*/  DADD R2, R2, UR4 ;  /* 0x0000000402027e29 */ /* 0x000fe20008000000 */
[----:B------:R-:W-:Y:S10]  /*32e20*/  BRA `(.L_x_19705) ;  /* 0x00000030000c7947 */ /* 0x000ff40003800000 */
.L_x_19616:
[----:B------:R-:W-:Y:S01]  /*32e30*/  DADD R40, -RZ, -R54 ;  /* 0x00000000ff287229 */ /* 0x000fe20000000936 */
[----:B------:R-:W-:Y:S01]  /*32e40*/  CS2R R2, SRZ ;  /* 0x0000000000027805 */ /* 0x000fe2000001ff00 */
[----:B------:R-:W-:Y:S09]  /*32e50*/  BRA `(.L_x_19705) ;  /* 0x0000003000007947 */ /* 0x000ff20003800000 */
.L_x_19615:
        /* <DEDUP_REMOVED lines=108> */
.L_x_19710:
[----:B------:R-:W-:Y:S05]  /*33520*/  BSYNC B0 ;  /* 0x0000000000007941 */ /* 0x000fea0003800000 */
.L_x_19709:
        /* <DEDUP_REMOVED lines=8> */
.L_x_19712:
[----:B------:R-:W-:Y:S05]  /*335b0*/  BSYNC B3 ;  /* 0x0000000000037941 */ /* 0x000fea0003800000 */
.L_x_19711:
        /* <DEDUP_REMOVED lines=82> */
.L_x_19714:
[----:B------:R-:W-:-:S04]  /*33ae0*/  ISETP.GE.AND P0, PT, R53, RZ, PT ;  /* 0x000000ff3500720c */ /* 0x000fc80003f06270 */
[----:B------:R-:W-:Y:S02]  /*33af0*/  FSEL R6, RZ, 3.37028055040000000000e+12, P0 ;  /* 0x54442d18ff067808 */ /* 0x000fe40000000000 */
[----:B------:R-:W-:-:S07]  /*33b00*/  FSEL R7, RZ, 2.1426990032196044922, P0 ;  /* 0x400921fbff077808 */ /* 0x000fce0000000000 */
.L_x_19715:
[----:B------:R-:W-:Y:S05]  /*33b10*/  BSYNC B0 ;  /* 0x0000000000007941 */ /* 0x000fea0003800000 */
.L_x_19713:
[----:B------:R-:W-:Y:S01]  /*33b20*/  DADD R2, R2, R4 ;  /* 0x0000000002027229 */ /* 0x000fe20000000004 */
[----:B------:R-:W-:Y:S01]  /*33b30*/  LOP3.LUT R5, R7, 0x80000000, R55, 0xb8, !PT ;  /* 0x8000000007057812 */ /* 0x000fe200078eb837 */
[----:B------:R-:W-:-:S06]  /*33b40*/  DMUL R30, R30, 0.5 ;  /* 0x3fe000001e1e7828 */ /* 0x000fcc0000000000 */
[----:B------:R-:W-:-:S06]  /*33b50*/  DSETP.GTU.AND P0, PT, |R2|, +INF , PT ;  /* 0x7ff000000200742a */ /* 0x000fcc0003f0c200 */
[----:B------:R-:W-:Y:S02]  /*33b60*/  FSEL R2, R2, R6, P0 ;  /* 0x0000000602027208 */ /* 0x000fe40000000000 */
[----:B------:R-:W-:Y:S01]  /*33b70*/  FSEL R3, R3, R5, P0 ;  /* 0x0000000503037208 */ /* 0x000fe20000000000 */
[----:B------:R-:W-:Y:S06]  /*33b80*/  BRA `(.L_x_19716) ;  /* 0x0000002000387947 */ /* 0x000fec0003800000 */
.L_x_19708:
        /* <DEDUP_REMOVED lines=135> */
.L_x_19718:
[----:B------:R-:W-:Y:S05]  /*34400*/  BSYNC B0 ;  /* 0x0000000000007941 */ /* 0x000fea0003800000 */
.L_x_19717:
        /* <DEDUP_REMOVED lines=8> */
.L_x_19720:
[----:B------:R-:W-:Y:S05]  /*34490*/  BSYNC B3 ;  /* 0x0000000000037941 */ /* 0x000fea0003800000 */
.L_x_19719:
        /* <DEDUP_REMOVED lines=82> */
.L_x_19722:
[----:B------:R-:W-:-:S04]  /*349c0*/  ISETP.GE.AND P0, PT, R53, RZ, PT ;  /* 0x000000ff3500720c */ /* 0x000fc80003f06270 */
[----:B------:R-:W-:Y:S02]  /*349d0*/  FSEL R6, RZ, 3.37028055040000000000e+12, P0 ;  /* 0x54442d18ff067808 */ /* 0x000fe40000000000 */
[----:B------:R-:W-:-:S07]  /*349e0*/  FSEL R7, RZ, 2.1426990032196044922, P0 ;  /* 0x400921fbff077808 */ /* 0x000fce0000000000 */
.L_x_19723:
[----:B------:R-:W-:Y:S05]  /*349f0*/  BSYNC B0 ;  /* 0x0000000000007941 */ /* 0x000fea0003800000 */
.L_x_19721:
[----:B------:R-:W-:Y:S01]  /*34a00*/  DADD R2, R2, R4 ;  /* 0x0000000002027229 */ /* 0x000fe20000000004 */
[----:B------:R-:W-:-:S07]  /*34a10*/  LOP3.LUT R5, R7, 0x80000000, R55, 0xb8, !PT ;  /* 0x8000000007057812 */ /* 0x000fce00078eb837 */
[----:B------:R-:W-:-:S06]  /*34a20*/  DSETP.GTU.AND P0, PT, |R2|, +INF , PT ;  /* 0x7ff000000200742a */ /* 0x000fcc0003f0c200 */
[----:B------:R-:W-:Y:S02]  /*34a30*/  FSEL R2, R2, R6, P0 ;  /* 0x0000000602027208 */ /* 0x000fe40000000000 */
[----:B------:R-:W-:Y:S01]  /*34a40*/  FSEL R3, R3, R5, P0 ;  /* 0x0000000503037208 */ /* 0x000fe20000000000 */
[----:B------:R-:W-:Y:S06]  /*34a50*/  BRA `(.L_x_19716) ;  /* 0x0000001000847947 */ /* 0x000fec0003800000 */
.L_x_19707:
        /* <DEDUP_REMOVED lines=23> */
.L_x_19725:
[----:B------:R-:W-:Y:S05]  /*34bd0*/  BSYNC B3 ;  /* 0x0000000000037941 */ /* 0x000fea0003800000 */
.L_x_19724:
        /* <DEDUP_REMOVED lines=24> */
[----:B------:R-:W-:Y:S02]  /*34d60*/  IMAD.MOV.U32 R6, RZ, RZ, R16 ;  /* 0x000000ffff067224 */ /* 0x000fe400078e0010 */
[----:B------:R-:W-:-:S07]  /*34d70*/  IMAD.MOV.U32 R7, RZ, RZ, R17 ;  /* 0x000000ffff077224 */ /* 0x000fce00078e0011 */
.L_x_19727:
[----:B------:R-:W-:Y:S05]  /*34d80*/  BSYNC B3 ;  /* 0x0000000000037941 */ /* 0x000fea0003800000 */
.L_x_19726:
        /* <DEDUP_REMOVED lines=136> */
.L_x_19729:
[----:B------:R-:W-:Y:S05]  /*35610*/  BSYNC B0 ;  /* 0x0000000000007941 */ /* 0x000fea0003800000 */
.L_x_19728:
        /* <DEDUP_REMOVED lines=8> */
.L_x_19731:
[----:B------:R-:W-:Y:S05]  /*356a0*/  BSYNC B3 ;  /* 0x0000000000037941 */ /* 0x000fea0003800000 */
.L_x_19730:
        /* <DEDUP_REMOVED lines=82> */
.L_x_19733:
[----:B------:R-:W-:-:S04]  /*35bd0*/  ISETP.GE.AND P0, PT, R53, RZ, PT ;  /* 0x000000ff3500720c */ /* 0x000fc80003f06270 */
[----:B------:R-:W-:Y:S02]  /*35be0*/  FSEL R6, RZ, 3.37028055040000000000e+12, P0 ;  /* 0x54442d18ff067808 */ /* 0x000fe40000000000 */
[----:B------:R-:W-:-:S07]  /*35bf0*/  FSEL R7, RZ, 2.1426990032196044922, P0 ;  /* 0x400921fbff077808 */ /* 0x000fce0000000000 */
.L_x_19734:
[----:B------:R-:W-:Y:S05]  /*35c00*/  BSYNC B0 ;  /* 0x0000000000007941 */ /* 0x000fea0003800000 */
.L_x_19732:
[----:B------:R-:W-:Y:S01]  /*35c10*/  DADD R2, R2, R4 ;  /* 0x0000000002027229 */ /* 0x000fe20000000004 */
[----:B------:R-:W-:Y:S01]  /*35c20*/  LOP3.LUT R5, R7, 0x80000000, R55, 0xb8, !PT ;  /* 0x8000000007057812 */ /* 0x000fe200078eb837 */
[----:B------:R-:W-:-:S06]  /*35c30*/  DADD R30, R30, 1 ;  /* 0x3ff000001e1e7429 */ /* 0x000fcc0000000000 */
[----:B------:R-:W-:-:S06]  /*35c40*/  DSETP.GTU.AND P0, PT, |R2|, +INF , PT ;  /* 0x7ff000000200742a */ /* 0x000fcc0003f0c200 */
[----:B------:R-:W-:Y:S02]  /*35c50*/  FSEL R2, R2, R6, P0 ;  /* 0x0000000602027208 */ /* 0x000fe40000000000 */
[----:B------:R-:W-:-:S07]  /*35c60*/  FSEL R3, R3, R5, P0 ;  /* 0x0000000503037208 */ /* 0x000fce0000000000 */
.L_x_19716:
[----:B------:R-:W-:Y:S05]  /*35c70*/  BSYNC B2 ;  /* 0x0000000000027941 */ /* 0x000fea0003800000 */
.L_x_19706:
        /* <DEDUP_REMOVED lines=9> */
.L_x_19614:
        /* <DEDUP_REMOVED lines=21> */
.L_x_19705:
[----:B------:R-:W-:Y:S05]  /*35e60*/  BSYNC B1 ;  /* 0x0000000000017941 */ /* 0x000fea0003800000 */
.L_x_19613:
        /* <DEDUP_REMOVED lines=11> */
.L_x_19736:
[----:B------:R-:W-:Y:S01]  /*35f20*/  DSETP.GTU.AND P0, PT, |R40|, +INF , PT ;  /* 0x7ff000002800742a */ /* 0x000fe20003f0c200 */
[----:B------:R-:W-:Y:S02]  /*35f30*/  IMAD.MOV.U32 R42, RZ, RZ, R2 ;  /* 0x000000ffff2a7224 */ /* 0x000fe400078e0002 */
[----:B------:R-:W-:-:S11]  /*35f40*/  IMAD.MOV.U32 R43, RZ, RZ, R3 ;  /* 0x000000ffff2b7224 */ /* 0x000fd600078e0003 */
[----:B------:R-:W-:-:S11]  /*35f50*/  @!P0 DADD R40, -RZ, |R40| ;  /* 0x00000000ff288229 */ /* 0x000fd60000000528 */
.L_x_19737:
[----:B------:R-:W-:Y:S05]  /*35f60*/  BSYNC B0 ;  /* 0x0000000000007941 */ /* 0x000fea0003800000 */
.L_x_19735:
        /* <DEDUP_REMOVED lines=146> */
.L_x_19746:
[----:B------:R-:W-:Y:S05]  /*36890*/  BSYNC B3 ;  /* 0x0000000000037941 */ /* 0x000fea0003800000 */
.L_x_19745:
        /* <DEDUP_REMOVED lines=81> */
.L_x_19744:
        /* <DEDUP_REMOVED lines=34> */
.L_x_19754:
[----:B------:R-:W-:Y:S05]  /*36fd0*/  BSYNC B4 ;  /* 0x0000000000047941 */ /* 0x000fea0003800000 */
.L_x_19753:
[----:B------:R-:W-:Y:S01]  /*36fe0*/  MOV R26, R16 ;  /* 0x00000010001a7202 */ /* 0x000fe20000000f00 */
[----:B------:R-:W-:Y:S01]  /*36ff0*/  IMAD.MOV.U32 R27, RZ, RZ, R17 ;  /* 0x000000ffff1b7224 */ /* 0x000fe200078e0011 */
[----:B------:R-:W-:Y:S06]  /*37000*/  BRA `(.L_x_19752) ;  /* 0x0000000000047947 */ /* 0x000fec0003800000 */
.L_x_19751:
[----:B------:R-:W-:-:S11]  /*37010*/  DADD R26, -R32, R36 ;  /* 0x00000000201a7229 */ /* 0x000fd60000000124 */
.L_x_19752:
[----:B------:R-:W-:Y:S05]  /*37020*/  BSYNC B3 ;  /* 0x0000000000037941 */ /* 0x000fea0003800000 */
.L_x_19750:
        /* <DEDUP_REMOVED lines=29> */
.L_x_19759:
[----:B------:R-:W-:Y:S05]  /*37200*/  BSYNC B4 ;  /* 0x0000000000047941 */ /* 0x000fea0003800000 */
.L_x_19758:
[----:B------:R-:W-:Y:S05]  /*37210*/  BRA `(.L_x_19757) ;  /* 0x0000000000047947 */ /* 0x000fea0003800000 */
.L_x_19756:
[----:B------:R-:W-:-:S11]  /*37220*/  DADD R16, R38, -R10 ;  /* 0x0000000026107229 */ /* 0x000fd6000000080a */
.L_x_19757:
[----:B------:R-:W-:Y:S05]  /*37230*/  BSYNC B3 ;  /* 0x0000000000037941 */ /* 0x000fea0003800000 */
.L_x_19755:
        /* <DEDUP_REMOVED lines=29> */
.L_x_19761:
[----:B------:R-:W-:Y:S05]  /*37410*/  BSYNC B3 ;  /* 0x0000000000037941 */ /* 0x000fea0003800000 */
.L_x_19760:
        /* <DEDUP_REMOVED lines=85> */
.L_x_19762:
        /* <DEDUP_REMOVED lines=20> */
.L_x_19764:
[----:B------:R-:W-:Y:S05]  /*37ab0*/  BSYNC B3 ;  /* 0x0000000000037941 */ /* 0x000fea0003800000 */
.L_x_19763:
        /* <DEDUP_REMOVED lines=30> */
.L_x_19749:
        /* <DEDUP_REMOVED lines=22> */
[----:B------:R-:W-:Y:S01]  /*37e00*/  MOV R26, R0 ;  /* 0x00000000001a7202 */ /* 0x000fe20000000f00 */
[----:B------:R-:W-:-:S07]  /*37e10*/  IMAD.MOV.U32 R27, RZ, RZ, R7 ;  /* 0x000000ffff1b7224 */ /* 0x000fce00078e0007 */
.L_x_19767:
[----:B------:R-:W-:Y:S05]  /*37e20*/  BSYNC B3 ;  /* 0x0000000000037941 */ /* 0x000fea0003800000 */
.L_x_19766:
        /* <DEDUP_REMOVED lines=25> */
.L_x_19770:
[----:B------:R-:W-:Y:S05]  /*37fc0*/  BSYNC B3 ;  /* 0x0000000000037941 */ /* 0x000fea0003800000 */
.L_x_19769:
        /* <DEDUP_REMOVED lines=30> */
.L_x_19768:
        /* <DEDUP_REMOVED lines=75> */
.L_x_19771:
[----:B------:R-:W-:Y:S01]  /*38660*/  IMAD.MOV.U32 R6, RZ, RZ, 0x0 ;  /* 0x00000000ff067424 */ /* 0x000fe200078e00ff */
[----:B------:R-:W-:Y:S01]  /*38670*/  FSETP.NEU.FTZ.AND P0, PT, R9, RZ, PT ;  /* 0x000000ff0900720b */ /* 0x000fe20003f1d000 */
[----:B------:R-:W-:-:S06]  /*38680*/  IMAD.MOV.U32 R7, RZ, RZ, 0x7ff00000 ;  /* 0x7ff00000ff077424 */ /* 0x000fcc00078e00ff */
[----:B------:R-:W-:-:S10]  /*38690*/  DFMA R6, R8, R6, +INF ;  /* 0x7ff000000806742b */ /* 0x000fd40000000006 */
[----:B------:R-:W-:Y:S02]  /*386a0*/  FSEL R30, R6, RZ, P0 ;  /* 0x000000ff061e7208 */ /* 0x000fe40000000000 */
[----:B------:R-:W-:Y:S01]  /*386b0*/  FSEL R31, R7, -QNAN , P0 ;  /* 0xfff00000071f7808 */ /* 0x000fe20000000000 */
[----:B------:R-:W-:Y:S06]  /*386c0*/  BRA `(.L_x_19747) ;  /* 0x0000000400287947 */ /* 0x000fec0003800000 */
.L_x_19765:
        /* <DEDUP_REMOVED lines=25> */
.L_x_19773:
[----:B------:R-:W-:Y:S05]  /*38860*/  BSYNC B3 ;  /* 0x0000000000037941 */ /* 0x000fea0003800000 */
.L_x_19772:
        /* <DEDUP_REMOVED lines=21> */
.L_x_19775:
[----:B------:R-:W-:Y:S05]  /*389c0*/  BSYNC B3 ;  /* 0x0000000000037941 */ /* 0x000fea0003800000 */
.L_x_19774:
[----:B------:R-:W-:Y:S02]  /*389d0*/  IMAD.MOV.U32 R30, RZ, RZ, R16 ;  /* 0x000000ffff1e7224 */ /* 0x000fe400078e0010 */
[----:B------:R-:W-:Y:S01]  /*389e0*/  IMAD.MOV.U32 R31, RZ, RZ, R17 ;  /* 0x000000ffff1f7224 */ /* 0x000fe200078e0011 */
[----:B------:R-:W-:Y:S06]  /*389f0*/  BRA `(.L_x_19747) ;  /* 0x00000000005c7947 */ /* 0x000fec0003800000 */
.L_x_19748:
        /* <DEDUP_REMOVED lines=22> */
.L_x_19776:
[----:B------:R-:W-:Y:S05]  /*38b60*/  BSYNC B3 ;  /* 0x0000000000037941 */ /* 0x000fea0003800000 */
.L_x_19747:
[----:B------:R-:W-:Y:S05]  /*38b70*/  BSYNC B2 ;  /* 0x0000000000027941 */ /* 0x000fea0003800000 */
.L_x_19743:
        /* <DEDUP_REMOVED lines=24> */
[----:B------:R-:W-:Y:S01]  /*38d00*/  IMAD.MOV.U32 R26, RZ, RZ, R16 ;  /* 0x000000ffff1a7224 */ /* 0x000fe200078e0010 */
[----:B------:R-:W-:-:S07]  /*38d10*/  MOV R27, R17 ;  /* 0x00000011001b7202 */ /* 0x000fce0000000f00 */
.L_x_19780:
[----:B------:R-:W-:Y:S05]  /*38d20*/  BSYNC B3 ;  /* 0x0000000000037941 */ /* 0x000fea0003800000 */
.L_x_19779:
        /* <DEDUP_REMOVED lines=39> */
.L_x_19788:
[----:B------:R-:W-:Y:S05]  /*38fa0*/  BSYNC B4 ;  /* 0x0000000000047941 */ /* 0x000fea0003800000 */
.L_x_19787:
[----:B------:R-:W-:Y:S02]  /*38fb0*/  IMAD.MOV.U32 R44, RZ, RZ, R16 ;  /* 0x000000ffff2c7224 */ /* 0x000fe400078e0010 */
[----:B------:R-:W-:Y:S01]  /*38fc0*/  IMAD.MOV.U32 R45, RZ, RZ, R17 ;  /* 0x000000ffff2d7224 */ /* 0x000fe200078e0011 */
[----:B------:R-:W-:Y:S06]  /*38fd0*/  BRA `(.L_x_19786) ;  /* 0x0000000000047947 */ /* 0x000fec0003800000 */
.L_x_19785:
[----:B------:R-:W-:-:S11]  /*38fe0*/  DADD R44, -R32, R36 ;  /* 0x00000000202c7229 */ /* 0x000fd60000000124 */
.L_x_19786:
[----:B------:R-:W-:Y:S05]  /*38ff0*/  BSYNC B3 ;  /* 0x0000000000037941 */ /* 0x000fea0003800000 */
.L_x_19784:
        /* <DEDUP_REMOVED lines=26> */
.L_x_19793:
[----:B------:R-:W-:Y:S05]  /*391a0*/  BSYNC B4 ;  /* 0x0000000000047941 */ /* 0x000fea0003800000 */
.L_x_19792:
[----:B------:R-:W-:Y:S02]  /*391b0*/  IMAD.MOV.U32 R4, RZ, RZ, R16 ;  /* 0x000000ffff047224 */ /* 0x000fe400078e0010 */
[----:B------:R-:W-:Y:S01]  /*391c0*/  IMAD.MOV.U32 R5, RZ, RZ, R17 ;  /* 0x000000ffff057224 */ /* 0x000fe200078e0011 */
[----:B------:R-:W-:Y:S06]  /*391d0*/  BRA `(.L_x_19791) ;  /* 0x0000000000047947 */ /* 0x000fec0003800000 */
.L_x_19790:
[----:B------:R-:W-:-:S11]  /*391e0*/  DADD R4, -R34, R38 ;  /* 0x0000000022047229 */ /* 0x000fd60000000126 */
.L_x_19791:
[----:B------:R-:W-:Y:S05]  /*391f0*/  BSYNC B3 ;  /* 0x0000000000037941 */ /* 0x000fea0003800000 */
.L_x_19789:
        /* <DEDUP_REMOVED lines=29> */
.L_x_19795:
[----:B------:R-:W-:Y:S05]  /*393d0*/  BSYNC B3 ;  /* 0x0000000000037941 */ /* 0x000fea0003800000 */
.L_x_19794:
[----:B------:R-:W-:Y:S01]  /*393e0*/  PLOP3.LUT P0, PT, PT, PT, PT, 0x80, 0x0 ;  /* 0x000000000000781c */ /* 0x000fe20003f0f070 */
[----:B------:R-:W-:-:S12]  /*393f0*/  BRA `(.L_x_19781) ;  /* 0x0000000800587947 */ /* 0x000fd80003800000 */
.L_x_19783:
        /* <DEDUP_REMOVED lines=29> */
.L_x_19798:
[----:B------:R-:W-:Y:S05]  /*395d0*/  BSYNC B3 ;  /* 0x0000000000037941 */ /* 0x000fea0003800000 */
.L_x_19797:
[----:B------:R-:W-:Y:S01]  /*395e0*/  PLOP3.LUT P0, PT, PT, PT, PT, 0x80, 0x0 ;  /* 0x000000000000781c */ /* 0x000fe20003f0f070 */
[----:B------:R-:W-:-:S12]  /*395f0*/  BRA `(.L_x_19781) ;  /* 0x0000000400d87947 */ /* 0x000fd80003800000 */
.L_x_19796:
        /* <DEDUP_REMOVED lines=29> */
.L_x_19800:
[----:B------:R-:W-:Y:S05]  /*397d0*/  BSYNC B3 ;  /* 0x0000000000037941 */ /* 0x000fea0003800000 */
.L_x_19799:
        /* <DEDUP_REMOVED lines=21> */
.L_x_19802:
[----:B------:R-:W-:Y:S05]  /*39930*/  BSYNC B3 ;  /* 0x0000000000037941 */ /* 0x000fea0003800000 */
.L_x_19801:
[----:B------:R-:W-:Y:S01]  /*39940*/  DMUL R2, R2, 8.11296384146066816958e+31 ;  /* 0x4690000002027828 */ /* 0x000fe20000000000 */
[----:B------:R-:W-:Y:S01]  /*39950*/  PLOP3.LUT P0, PT, PT, PT, PT, 0x80, 0x0 ;  /* 0x000000000000781c */ /* 0x000fe20003f0f070 */
[----:B------:R-:W-:Y:S02]  /*39960*/  IMAD.MOV.U32 R4, RZ, RZ, R16 ;  /* 0x000000ffff047224 */ /* 0x000fe400078e0010 */
[----:B------:R-:W-:Y:S01]  /*39970*/  IMAD.MOV.U32 R5, RZ, RZ, R17 ;  /* 0x000000ffff057224 */ /* 0x000fe200078e0011 */
[----:B------:R-:W-:Y:S09]  /*39980*/  BRA `(.L_x_19781) ;  /* 0x0000000000f47947 */ /* 0x000ff20003800000 */
.L_x_19782:
        /* <DEDUP_REMOVED lines=24> */
.L_x_19804:
[----:B------:R-:W-:Y:S05]  /*39b10*/  BSYNC B3 ;  /* 0x0000000000037941 */ /* 0x000fea0003800000 */
.L_x_19803:
        /* <DEDUP_REMOVED lines=29> */
.L_x_19806:
[----:B------:R-:W-:Y:S05]  /*39cf0*/  BSYNC B3 ;  /* 0x0000000000037941 */ /* 0x000fea0003800000 */
.L_x_19805:
[----:B------:R-:W-:Y:S01]  /*39d00*/  DMUL R4, R6, R16 ;  /* 0x0000001006047228 */ /* 0x000fe20000000000 */
[----:B------:R-:W-:Y:S01]  /*39d10*/  PLOP3.LUT P0, PT, PT, PT, PT, 0x80, 0x0 ;  /* 0x000000000000781c */ /* 0x000fe20003f0f070 */
[----:B------:R-:W-:-:S12]  /*39d20*/  BRA `(.L_x_19781) ;  /* 0x00000000000c7947 */ /* 0x000fd80003800000 */
.L_x_19778:
[----:B------:R-:W-:Y:S01]  /*39d30*/  DMUL R4, R28, 9.00719925474099200000e+15 ;  /* 0x434000001c047828 */ /* 0x000fe20000000000 */
[----:B------:R-:W-:Y:S01]  /*39d40*/  PLOP3.LUT P0, PT, PT, PT, PT, 0x80, 0x0 ;  /* 0x000000000000781c */ /* 0x000fe20003f0f070 */
[----:B------:R-:W-:-:S12]  /*39d50*/  DMUL R2, R2, 9.00719925474099200000e+15 ;  /* 0x4340000002027828 */ /* 0x000fd80000000000 */
.L_x_19781:
[----:B------:R-:W-:Y:S05]  /*39d60*/  BSYNC B2 ;  /* 0x0000000000027941 */ /* 0x000fea0003800000 */
.L_x_19777:
        /* <DEDUP_REMOVED lines=67> */
.L_x_19812:
[----:B------:R-:W-:-:S11]  /*3a1a0*/  DMUL R2, RZ, |R26| ;  /* 0x4000001aff027228 */ /* 0x000fd60000000000 */
.L_x_19813:
[----:B------:R-:W-:Y:S05]  /*3a1b0*/  BSYNC B0 ;  /* 0x0000000000007941 */ /* 0x000fea0003800000 */
.L_x_19811:
        /* <DEDUP_REMOVED lines=11> */
.L_x_19810:
        /* <DEDUP_REMOVED lines=53> */
.L_x_19809:
        /* <DEDUP_REMOVED lines=62> */
.L_x_19817:
[----:B------:R-:W-:-:S11]  /*3a9a0*/  DMUL R2, RZ, |R26| ;  /* 0x4000001aff027228 */ /* 0x000fd60000000000 */
.L_x_19818:
[----:B------:R-:W-:Y:S05]  /*3a9b0*/  BSYNC B0 ;  /* 0x0000000000007941 */ /* 0x000fea0003800000 */
.L_x_19816:
        /* <DEDUP_REMOVED lines=11> */
.L_x_19815:
        /* <DEDUP_REMOVED lines=53> */
.L_x_19808:
        /* <DEDUP_REMOVED lines=32> */
.L_x_19821:
[----:B------:R-:W-:Y:S05]  /*3afc0*/  BSYNC B3 ;  /* 0x0000000000037941 */ /* 0x000fea0003800000 */
.L_x_19820:
        /* <DEDUP_REMOVED lines=82> */
.L_x_19823:
[----:B------:R-:W-:Y:S02]  /*3b4f0*/  FSEL R6, RZ, 3.37028055040000000000e+12, P1 ;  /* 0x54442d18ff067808 */ /* 0x000fe40000800000 */
[----:B------:R-:W-:-:S07]  /*3b500*/  FSEL R7, RZ, 2.1426990032196044922, P1 ;  /* 0x400921fbff077808 */ /* 0x000fce0000800000 */
.L_x_19824:
[----:B------:R-:W-:Y:S05]  /*3b510*/  BSYNC B0 ;  /* 0x0000000000007941 */ /* 0x000fea0003800000 */
.L_x_19822:
[----:B------:R-:W-:Y:S01]  /*3b520*/  DADD R2, |R4|, |R2| ;  /* 0x0000000004027229 */ /* 0x000fe20000000602 */
[----:B------:R-:W-:-:S07]  /*3b530*/  LOP3.LUT R5, R7, 0x80000000, R5, 0xb8, !PT ;  /* 0x8000000007057812 */ /* 0x000fce00078eb805 */
[----:B------:R-:W-:-:S06]  /*3b540*/  DSETP.GTU.AND P0, PT, |R2|, +INF , PT ;  /* 0x7ff000000200742a */ /* 0x000fcc0003f0c200 */
[----:B------:R-:W-:Y:S02]  /*3b550*/  FSEL R2, R2, R6, P0 ;  /* 0x0000000602027208 */ /* 0x000fe40000000000 */
[----:B------:R-:W-:Y:S01]  /*3b560*/  FSEL R3, R3, R5, P0 ;  /* 0x0000000503037208 */ /* 0x000fe20000000000 */
[----:B------:R-:W-:Y:S06]  /*3b570*/  BRA `(.L_x_19814) ;  /* 0x0000000400dc7947 */ /* 0x000fec0003800000 */
.L_x_19819:
        /* <DEDUP_REMOVED lines=28> */
.L_x_19826:
[----:B------:R-:W-:Y:S05]  /*3b740*/  BSYNC B3 ;  /* 0x0000000000037941 */ /* 0x000fea0003800000 */
.L_x_19825:
        /* <DEDUP_REMOVED lines=82> */
.L_x_19828:
[----:B------:R-:W-:Y:S02]  /*3bc70*/  FSEL R6, RZ, 3.37028055040000000000e+12, P1 ;  /* 0x54442d18ff067808 */ /* 0x000fe40000800000 */
[----:B------:R-:W-:-:S07]  /*3bc80*/  FSEL R7, RZ, 2.1426990032196044922, P1 ;  /* 0x400921fbff077808 */ /* 0x000fce0000800000 */
.L_x_19829:
[----:B------:R-:W-:Y:S05]  /*3bc90*/  BSYNC B0 ;  /* 0x0000000000007941 */ /* 0x000fea0003800000 */
.L_x_19827:
[----:B------:R-:W-:Y:S01]  /*3bca0*/  DADD R2, |R4|, |R2| ;  /* 0x0000000004027229 */ /* 0x000fe20000000602 */
[----:B------:R-:W-:-:S07]  /*3bcb0*/  LOP3.LUT R5, R7, 0x80000000, R5, 0xb8, !PT ;  /* 0x8000000007057812 */ /* 0x000fce00078eb805 */
[----:B------:R-:W-:-:S06]  /*3bcc0*/  DSETP.GTU.AND P0, PT, |R2|, +INF , PT ;  /* 0x7ff000000200742a */ /* 0x000fcc0003f0c200 */
[----:B------:R-:W-:Y:S02]  /*3bcd0*/  FSEL R2, R2, R6, P0 ;  /* 0x0000000602027208 */ /* 0x000fe40000000000 */
[----:B------:R-:W-:-:S07]  /*3bce0*/  FSEL R3, R3, R5, P0 ;  /* 0x0000000503037208 */ /* 0x000fce0000000000 */
.L_x_19814:
[----:B------:R-:W-:Y:S05]  /*3bcf0*/  BSYNC B2 ;  /* 0x0000000000027941 */ /* 0x000fea0003800000 */
.L_x_19807:
[----:B------:R-:W-:Y:S01]  /*3bd00*/  DADD R4, -RZ, -R30 ;  /* 0x00000000ff047229 */ /* 0x000fe2000000091e */
[----:B------:R-:W-:-:S09]  /*3bd10*/  ISETP.NE.AND P0, PT, R46, RZ, PT ;  /* 0x000000ff2e00720c */ /* 0x000fd20003f05270 */
[----:B------:R-:W-:Y:S02]  /*3bd20*/  FSEL R36, R4, R30, !P0 ;  /* 0x0000001e04247208 */ /* 0x000fe40004000000 */
[----:B------:R-:W-:Y:S01]  /*3bd30*/  FSEL R37, R5, R31, !P0 ;  /* 0x0000001f05257208 */ /* 0x000fe20004000000 */
[----:B------:R-:W-:Y:S06]  /*3bd40*/  BRA `(.L_x_19830) ;  /* 0x0000003000287947 */ /* 0x000fec0003800000 */
.L_x_19742:
[----:B------:R-:W2:Y:S01]  /*3bd50*/  LDL.64 R2, [R1+0x8] ;  /* 0x0000080001027983 */ /* 0x000ea20000100a00 */
[----:B------:R-:W-:Y:S01]  /*3bd60*/  UMOV UR4, 0x54442d18 ;  /* 0x54442d1800047882 */ /* 0x000fe20000000000 */
[----:B------:R-:W-:Y:S01]  /*3bd70*/  UMOV UR5, 0x3ff921fb ;  /* 0x3ff921fb00057882 */ /* 0x000fe20000000000 */
[----:B------:R-:W-:Y:S02]  /*3bd80*/  DADD R36, -RZ, -R58 ;  /* 0x00000000ff247229 */ /* 0x000fe4000000093a */
[----:B--2---:R-:W-:-:S08]  /*3bd90*/  DADD R2, -R56, R2 ;  /* 0x0000000038027229 */ /* 0x004fd00000000102 */
[----:B------:R-:W-:Y:S01]  /*3bda0*/  DADD R2, R2, UR4 ;  /* 0x0000000402027e29 */ /* 0x000fe20008000000 */
[----:B------:R-:W-:Y:S10]  /*3bdb0*/  BRA `(.L_x_19830) ;  /* 0x00000030000c7947 */ /* 0x000ff40003800000 */
.L_x_19741:
[----:B------:R-:W-:Y:S01]  /*3bdc0*/  DADD R36, -RZ, -R58 ;  /* 0x00000000ff247229 */ /* 0x000fe2000000093a */
[----:B------:R-:W-:Y:S01]  /*3bdd0*/  CS2R R2, SRZ ;  /* 0x0000000000027805 */ /* 0x000fe2000001ff00 */
[----:B------:R-:W-:Y:S09]  /*3bde0*/  BRA `(.L_x_19830) ;  /* 0x0000003000007947 */ /* 0x000ff20003800000 */
.L_x_19740:
        /* <DEDUP_REMOVED lines=108> */
.L_x_19835:
[----:B------:R-:W-:Y:S05]  /*3c4b0*/  BSYNC B0 ;  /* 0x0000000000007941 */ /* 0x000fea0003800000 */
.L_x_19834:
        /* <DEDUP_REMOVED lines=8> */
.L_x_19837:
[----:B------:R-:W-:Y:S05]  /*3c540*/  BSYNC B3 ;  /* 0x0000000000037941 */ /* 0x000fea0003800000 */
.L_x_19836:
        /* <DEDUP_REMOVED lines=82> */
.L_x_19839:
[----:B------:R-:W-:-:S04]  /*3ca70*/  ISETP.GE.AND P0, PT, R57, RZ, PT ;  /* 0x000000ff3900720c */ /* 0x000fc80003f06270 */
[----:B------:R-:W-:Y:S02]  /*3ca80*/  FSEL R6, RZ, 3.37028055040000000000e+12, P0 ;  /* 0x54442d18ff067808 */ /* 0x000fe40000000000 */
[----:B------:R-:W-:-:S07]  /*3ca90*/  FSEL R7, RZ, 2.1426990032196044922, P0 ;  /* 0x400921fbff077808 */ /* 0x000fce0000000000 */
.L_x_19840:
[----:B------:R-:W-:Y:S05]  /*3caa0*/  BSYNC B0 ;  /* 0x0000000000007941 */ /* 0x000fea0003800000 */
.L_x_19838:
[----:B------:R-:W-:Y:S01]  /*3cab0*/  DADD R2, R2, R4 ;  /* 0x0000000002027229 */ /* 0x000fe20000000004 */
[----:B------:R-:W-:Y:S01]  /*3cac0*/  LOP3.LUT R5, R7, 0x80000000, R59, 0xb8, !PT ;  /* 0x8000000007057812 */ /* 0x000fe200078eb83b */
[----:B------:R-:W-:-:S06]  /*3cad0*/  DMUL R30, R30, 0.5 ;  /* 0x3fe000001e1e7828 */ /* 0x000fcc0000000000 */
[----:B------:R-:W-:-:S06]  /*3cae0*/  DSETP.GTU.AND P0, PT, |R2|, +INF , PT ;  /* 0x7ff000000200742a */ /* 0x000fcc0003f0c200 */
[----:B------:R-:W-:Y:S02]  /*3caf0*/  FSEL R2, R2, R6, P0 ;  /* 0x0000000602027208 */ /* 0x000fe40000000000 */
[----:B------:R-:W-:Y:S01]  /*3cb00*/  FSEL R3, R3, R5, P0 ;  /* 0x0000000503037208 */ /* 0x000fe20000000000 */
[----:B------:R-:W-:Y:S06]  /*3cb10*/  BRA `(.L_x_19841) ;  /* 0x0000002000387947 */ /* 0x000fec0003800000 */
.L_x_19833:
        /* <DEDUP_REMOVED lines=135> */
.L_x_19843:
[----:B------:R-:W-:Y:S05]  /*3d390*/  BSYNC B0 ;  /* 0x0000000000007941 */ /* 0x000fea0003800000 */
.L_x_19842:
        /* <DEDUP_REMOVED lines=8> */
.L_x_19845:
[----:B------:R-:W-:Y:S05]  /*3d420*/  BSYNC B3 ;  /* 0x0000000000037941 */ /* 0x000fea0003800000 */
.L_x_19844:
        /* <DEDUP_REMOVED lines=82> */
.L_x_19847:
[----:B------:R-:W-:-:S04]  /*3d950*/  ISETP.GE.AND P0, PT, R57, RZ, PT ;  /* 0x000000ff3900720c */ /* 0x000fc80003f06270 */
[----:B------:R-:W-:Y:S02]  /*3d960*/  FSEL R6, RZ, 3.37028055040000000000e+12, P0 ;  /* 0x54442d18ff067808 */ /* 0x000fe40000000000 */
[----:B------:R-:W-:-:S07]  /*3d970*/  FSEL R7, RZ, 2.1426990032196044922, P0 ;  /* 0x400921fbff077808 */ /* 0x000fce0000000000 */
.L_x_19848:
[----:B------:R-:W-:Y:S05]  /*3d980*/  BSYNC B0 ;  /* 0x0000000000007941 */ /* 0x000fea0003800000 */
.L_x_19846:
[----:B------:R-:W-:Y:S01]  /*3d990*/  DADD R2, R2, R4 ;  /* 0x0000000002027229 */ /* 0x000fe20000000004 */
[----:B------:R-:W-:-:S07]  /*3d9a0*/  LOP3.LUT R5, R7, 0x80000000, R59, 0xb8, !PT ;  /* 0x8000000007057812 */ /* 0x000fce00078eb83b */
[----:B------:R-:W-:-:S06]  /*3d9b0*/  DSETP.GTU.AND P0, PT, |R2|, +INF , PT ;  /* 0x7ff000000200742a */ /* 0x000fcc0003f0c200 */
[----:B------:R-:W-:Y:S02]  /*3d9c0*/  FSEL R2, R2, R6, P0 ;  /* 0x0000000602027208 */ /* 0x000fe40000000000 */
[----:B------:R-:W-:Y:S01]  /*3d9d0*/  FSEL R3, R3, R5, P0 ;  /* 0x0000000503037208 */ /* 0x000fe20000000000 */
[----:B------:R-:W-:Y:S06]  /*3d9e0*/  BRA `(.L_x_19841) ;  /* 0x0000001000847947 */ /* 0x000fec0003800000 */
.L_x_19832:
        /* <DEDUP_REMOVED lines=23> */
.L_x_19850:
[----:B------:R-:W-:Y:S05]  /*3db60*/  BSYNC B3 ;  /* 0x0000000000037941 */ /* 0x000fea0003800000 */
.L_x_19849:
        /* <DEDUP_REMOVED lines=24> */
[----:B------:R-:W-:Y:S01]  /*3dcf0*/  MOV R6, R16 ;  /* 0x0000001000067202 */ /* 0x000fe20000000f00 */
[----:B------:R-:W-:-:S07]  /*3dd00*/  IMAD.MOV.U32 R7, RZ, RZ, R17 ;  /* 0x000000ffff077224 */ /* 0x000fce00078e0011 */
.L_x_19852:
[----:B------:R-:W-:Y:S05]  /*3dd10*/  BSYNC B3 ;  /* 0x0000000000037941 */ /* 0x000fea0003800000 */
.L_x_19851:
        /* <DEDUP_REMOVED lines=136> */
.L_x_19854:
[----:B------:R-:W-:Y:S05]  /*3e5a0*/  BSYNC B0 ;  /* 0x0000000000007941 */ /* 0x000fea0003800000 */
.L_x_19853:
        /* <DEDUP_REMOVED lines=8> */
.L_x_19856:
[----:B------:R-:W-:Y:S05]  /*3e630*/  BSYNC B3 ;  /* 0x0000000000037941 */ /* 0x000fea0003800000 */
.L_x_19855:
        /* <DEDUP_REMOVED lines=82> */
.L_x_19858:
[----:B------:R-:W-:-:S04]  /*3eb60*/  ISETP.GE.AND P0, PT, R57, RZ, PT ;  /* 0x000000ff3900720c */ /* 0x000fc80003f06270 */
[----:B------:R-:W-:Y:S02]  /*3eb70*/  FSEL R6, RZ, 3.37028055040000000000e+12, P0 ;  /* 0x54442d18ff067808 */ /* 0x000fe40000000000 */
[----:B------:R-:W-:-:S07]  /*3eb80*/  FSEL R7, RZ, 2.1426990032196044922, P0 ;  /* 0x400921fbff077808 */ /* 0x000fce0000000000 */
.L_x_19859:
[----:B------:R-:W-:Y:S05]  /*3eb90*/  BSYNC B0 ;  /* 0x0000000000007941 */ /* 0x000fea0003800000 */
.L_x_19857:
[----:B------:R-:W-:Y:S01]  /*3eba0*/  DADD R2, R2, R4 ;  /* 0x0000000002027229 */ /* 0x000fe20000000004 */
[----:B------:R-:W-:Y:S01]  /*3ebb0*/  LOP3.LUT R5, R7, 0x80000000, R59, 0xb8, !PT ;  /* 0x8000000007057812 */ /* 0x000fe200078eb83b */
[----:B------:R-:W-:-:S06]  /*3ebc0*/  DADD R30, R30, 1 ;  /* 0x3ff000001e1e7429 */ /* 0x000fcc0000000000 */
[----:B------:R-:W-:-:S06]  /*3ebd0*/  DSETP.GTU.AND P0, PT, |R2|, +INF , PT ;  /* 0x7ff000000200742a */ /* 0x000fcc0003f0c200 */
[----:B------:R-:W-:Y:S02]  /*3ebe0*/  FSEL R2, R2, R6, P0 ;  /* 0x0000000602027208 */ /* 0x000fe40000000000 */
[----:B------:R-:W-:-:S07]  /*3ebf0*/  FSEL R3, R3, R5, P0 ;  /* 0x0000000503037208 */ /* 0x000fce0000000000 */
.L_x_19841:
[----:B------:R-:W-:Y:S05]  /*3ec00*/  BSYNC B2 ;  /* 0x0000000000027941 */ /* 0x000fea0003800000 */
.L_x_19831:
        /* <DEDUP_REMOVED lines=9> */
.L_x_19739:
        /* <DEDUP_REMOVED lines=21> */
.L_x_19830:
[----:B------:R-:W-:Y:S05]  /*3edf0*/  BSYNC B1 ;  /* 0x0000000000017941 */ /* 0x000fea0003800000 */
.L_x_19738:
        /* <DEDUP_REMOVED lines=11> */
.L_x_19861:
[----:B------:R-:W-:Y:S01]  /*3eeb0*/  DSETP.GTU.AND P0, PT, |R36|, +INF , PT ;  /* 0x7ff000002400742a */ /* 0x000fe20003f0c200 */
[----:B------:R-:W-:Y:S02]  /*3eec0*/  IMAD.MOV.U32 R38, RZ, RZ, R2 ;  /* 0x000000ffff267224 */ /* 0x000fe400078e0002 */
[----:B------:R-:W-:-:S11]  /*3eed0*/  IMAD.MOV.U32 R39, RZ, RZ, R3 ;  /* 0x000000ffff277224 */ /* 0x000fd600078e0003 */
[----:B------:R-:W-:-:S11]  /*3eee0*/  @!P0 DADD R36, -RZ, |R36| ;  /* 0x00000000ff248229 */ /* 0x000fd60000000524 */
.L_x_19862:
[----:B------:R-:W-:Y:S05]  /*3eef0*/  BSYNC B0 ;  /* 0x0000000000007941 */ /* 0x000fea0003800000 */
.L_x_19860:
        /* <DEDUP_REMOVED lines=146> */
.L_x_19871:
[----:B------:R-:W-:Y:S05]  /*3f820*/  BSYNC B3 ;  /* 0x0000000000037941 */ /* 0x000fea0003800000 */
.L_x_19870:
        /* <DEDUP_REMOVED lines=81> */
.L_x_19869:
        /* <DEDUP_REMOVED lines=34> */
.L_x_19879:
[----:B------:R-:W-:Y:S05]  /*3ff60*/  BSYNC B4 ;  /* 0x0000000000047941 */ /* 0x000fea0003800000 */
.L_x_19878:
[----:B------:R-:W-:Y:S02]  /*3ff70*/  IMAD.MOV.U32 R26, RZ, RZ, R16 ;  /* 0x000000ffff1a7224 */ /* 0x000fe400078e0010 */
[----:B------:R-:W-:Y:S01]  /*3ff80*/  IMAD.MOV.U32 R27, RZ, RZ, R17 ;  /* 0x000000ffff1b7224 */ /* 0x000fe200078e0011 */
[----:B------:R-:W-:Y:S06]  /*3ff90*/  BRA `(.L_x_19877) ;  /* 0x0000000000047947 */ /* 0x000fec0003800000 */
.L_x_19876:
[----:B------:R-:W-:-:S11]  /*3ffa0*/  DADD R26, -R32, R44 ;  /* 0x00000000201a7229 */ /* 0x000fd6000000012c */
.L_x_19877:
[----:B------:R-:W-:Y:S05]  /*3ffb0*/  BSYNC B3 ;  /* 0x0000000000037941 */ /* 0x000fea0003800000 */
.L_x_19875:
        /* <DEDUP_REMOVED lines=29> */
.L_x_19884:
[----:B------:R-:W-:Y:S05]  /*40190*/  BSYNC B4 ;  /* 0x0000000000047941 */ /* 0x000fea0003800000 */
.L_x_19883:
[----:B------:R-:W-:Y:S05]  /*401a0*/  BRA `(.L_x_19882) ;  /* 0x0000000000047947 */ /* 0x000fea0003800000 */
.L_x_19881:
[----:B------:R-:W-:-:S11]  /*401b0*/  DADD R16, R46, -R10 ;  /* 0x000000002e107229 */ /* 0x000fd6000000080a */
.L_x_19882:
[----:B------:R-:W-:Y:S05]  /*401c0*/  BSYNC B3 ;  /* 0x0000000000037941 */ /* 0x000fea0003800000 */
.L_x_19880:
        /* <DEDUP_REMOVED lines=29> */
.L_x_19886:
[----:B------:R-:W-:Y:S05]  /*403a0*/  BSYNC B3 ;  /* 0x0000000000037941 */ /* 0x000fea0003800000 */
.L_x_19885:
        /* <DEDUP_REMOVED lines=85> */
.L_x_19887:
        /* <DEDUP_REMOVED lines=20> */
.L_x_19889:
[----:B------:R-:W-:Y:S05]  /*40a40*/  BSYNC B3 ;  /* 0x0000000000037941 */ /* 0x000fea0003800000 */
.L_x_19888:
        /* <DEDUP_REMOVED lines=30> */
.L_x_19874:
        /* <DEDUP_REMOVED lines=24> */
.L_x_19892:
[----:B------:R-:W-:Y:S05]  /*40db0*/  BSYNC B3 ;  /* 0x0000000000037941 */ /* 0x000fea0003800000 */
.L_x_19891:
        /* <DEDUP_REMOVED lines=25> */
.L_x_19895:
[----:B------:R-:W-:Y:S05]  /*40f50*/  BSYNC B3 ;  /* 0x0000000000037941 */ /* 0x000fea0003800000 */
.L_x_19894:
        /* <DEDUP_REMOVED lines=30> */
.L_x_19893:
        /* <DEDUP_REMOVED lines=75> */
.L_x_19896:
[----:B------:R-:W-:Y:S01]  /*415f0*/  MOV R6, 0x0 ;  /* 0x0000000000067802 */ /* 0x000fe20000000f00 */
[----:B------:R-:W-:Y:S01]  /*41600*/  IMAD.MOV.U32 R7, RZ, RZ, 0x7ff00000 ;  /* 0x7ff00000ff077424 */ /* 0x000fe200078e00ff */
[----:B------:R-:W-:-:S05]  /*41610*/  FSETP.NEU.FTZ.AND P0, PT, R9, RZ, PT ;  /* 0x000000ff0900720b */ /* 0x000fca0003f1d000 */
[----:B------:R-:W-:-:S10]  /*41620*/  DFMA R6, R8, R6, +INF ;  /* 0x7ff000000806742b */ /* 0x000fd40000000006 */
[----:B------:R-:W-:Y:S02]  /*41630*/  FSEL R30, R6, RZ, P0 ;  /* 0x000000ff061e7208 */ /* 0x000fe40000000000 */
[----:B------:R-:W-:Y:S01]  /*41640*/  FSEL R31, R7, -QNAN , P0 ;  /* 0xfff00000071f7808 */ /* 0x000fe20000000000 */
[----:B------:R-:W-:Y:S06]  /*41650*/  BRA `(.L_x_19872) ;  /* 0x0000000400287947 */ /* 0x000fec0003800000 */
.L_x_19890:
        /* <DEDUP_REMOVED lines=25> */
.L_x_19898:
[----:B------:R-:W-:Y:S05]  /*417f0*/  BSYNC B3 ;  /* 0x0000000000037941 */ /* 0x000fea0003800000 */
.L_x_19897:
        /* <DEDUP_REMOVED lines=21> */
.L_x_19900:
[----:B------:R-:W-:Y:S05]  /*41950*/  BSYNC B3 ;  /* 0x0000000000037941 */ /* 0x000fea0003800000 */
.L_x_19899:
[----:B------:R-:W-:Y:S02]  /*41960*/  IMAD.MOV.U32 R30, RZ, RZ, R16 ;  /* 0x000000ffff1e7224 */ /* 0x000fe400078e0010 */
[----:B------:R-:W-:Y:S01]  /*41970*/  IMAD.MOV.U32 R31, RZ, RZ, R17 ;  /* 0x000000ffff1f7224 */ /* 0x000fe200078e0011 */
[----:B------:R-:W-:Y:S06]  /*41980*/  BRA `(.L_x_19872) ;  /* 0x00000000005c7947 */ /* 0x000fec0003800000 */
.L_x_19873:
        /* <DEDUP_REMOVED lines=22> */
.L_x_19901:
[----:B------:R-:W-:Y:S05]  /*41af0*/  BSYNC B3 ;  /* 0x0000000000037941 */ /* 0x000fea0003800000 */
.L_x_19872:
[----:B------:R-:W-:Y:S05]  /*41b00*/  BSYNC B2 ;  /* 0x0000000000027941 */ /* 0x000fea0003800000 */
.L_x_19868:
        /* <DEDUP_REMOVED lines=24> */
[----:B------:R-:W-:Y:S02]  /*41c90*/  IMAD.MOV.U32 R26, RZ, RZ, R16 ;  /* 0x000000ffff1a7224 */ /* 0x000fe400078e0010 */
[----:B------:R-:W-:-:S07]  /*41ca0*/  IMAD.MOV.U32 R27, RZ, RZ, R17 ;  /* 0x000000ffff1b7224 */ /* 0x000fce00078e0011 */
.L_x_19905:
[----:B------:R-:W-:Y:S05]  /*41cb0*/  BSYNC B3 ;  /* 0x0000000000037941 */ /* 0x000fea0003800000 */
.L_x_19904:
        /* <DEDUP_REMOVED lines=39> */
.L_x_19913:
[----:B------:R-:W-:Y:S05]  /*41f30*/  BSYNC B4 ;  /* 0x0000000000047941 */ /* 0x000fea0003800000 */
.L_x_19912:
[----:B------:R-:W-:Y:S02]  /*41f40*/  IMAD.MOV.U32 R52, RZ, RZ, R16 ;  /* 0x000000ffff347224 */ /* 0x000fe400078e0010 */
[----:B------:R-:W-:Y:S01]  /*41f50*/  IMAD.MOV.U32 R53, RZ, RZ, R17 ;  /* 0x000000ffff357224 */ /* 0x000fe200078e0011 */
[----:B------:R-:W-:Y:S06]  /*41f60*/  BRA `(.L_x_19911) ;  /* 0x0000000000047947 */ /* 0x000fec0003800000 */
.L_x_19910:
[----:B------:R-:W-:-:S11]  /*41f70*/  DADD R52, -R32, R44 ;  /* 0x0000000020347229 */ /* 0x000fd6000000012c */
.L_x_19911:
[----:B------:R-:W-:Y:S05]  /*41f80*/  BSYNC B3 ;  /* 0x0000000000037941 */ /* 0x000fea0003800000 */
.L_x_19909:
        /* <DEDUP_REMOVED lines=26> */
.L_x_19918:
[----:B------:R-:W-:Y:S05]  /*42130*/  BSYNC B4 ;  /* 0x0000000000047941 */ /* 0x000fea0003800000 */
.L_x_19917:
[----:B------:R-:W-:Y:S02]  /*42140*/  IMAD.MOV.U32 R4, RZ, RZ, R16 ;  /* 0x000000ffff047224 */ /* 0x000fe400078e0010 */
[----:B------:R-:W-:Y:S01]  /*42150*/  IMAD.MOV.U32 R5, RZ, RZ, R17 ;  /* 0x000000ffff057224 */ /* 0x000fe200078e0011 */
[----:B------:R-:W-:Y:S06]  /*42160*/  BRA `(.L_x_19916) ;  /* 0x0000000000047947 */ /* 0x000fec0003800000 */
.L_x_19915:
[----:B------:R-:W-:-:S11]  /*42170*/  DADD R4, -R34, R46 ;  /* 0x0000000022047229 */ /* 0x000fd6000000012e */
.L_x_19916:
[----:B------:R-:W-:Y:S05]  /*42180*/  BSYNC B3 ;  /* 0x0000000000037941 */ /* 0x000fea0003800000 */
.L_x_19914:
        /* <DEDUP_REMOVED lines=29> */
.L_x_19920:
[----:B------:R-:W-:Y:S05]  /*42360*/  BSYNC B3 ;  /* 0x0000000000037941 */ /* 0x000fea0003800000 */
.L_x_19919:
[----:B------:R-:W-:Y:S01]  /*42370*/  PLOP3.LUT P0, PT, PT, PT, PT, 0x80, 0x0 ;  /* 0x000000000000781c */ /* 0x000fe20003f0f070 */
[----:B------:R-:W-:-:S12]  /*42380*/  BRA `(.L_x_19906) ;  /* 0x0000000800587947 */ /* 0x000fd80003800000 */
.L_x_19908:
        /* <DEDUP_REMOVED lines=29> */
.L_x_19923:
[----:B------:R-:W-:Y:S05]  /*42560*/  BSYNC B3 ;  /* 0x0000000000037941 */ /* 0x000fea0003800000 */
.L_x_19922:
[----:B------:R-:W-:Y:S01]  /*42570*/  PLOP3.LUT P0, PT, PT, PT, PT, 0x80, 0x0 ;  /* 0x000000000000781c */ /* 0x000fe20003f0f070 */
[----:B------:R-:W-:-:S12]  /*42580*/  BRA `(.L_x_19906) ;  /* 0x0000000400d87947 */ /* 0x000fd80003800000 */
.L_x_19921:
        /* <DEDUP_REMOVED lines=29> */
.L_x_19925:
[----:B------:R-:W-:Y:S05]  /*42760*/  BSYNC B3 ;  /* 0x0000000000037941 */ /* 0x000fea0003800000 */
.L_x_19924:
        /* <DEDUP_REMOVED lines=21> */
.L_x_19927:
[----:B------:R-:W-:Y:S05]  /*428c0*/  BSYNC B3 ;  /* 0x0000000000037941 */ /* 0x000fea0003800000 */
.L_x_19926:
[----:B------:R-:W-:Y:S01]  /*428d0*/  DMUL R2, R2, 8.11296384146066816958e+31 ;  /* 0x4690000002027828 */ /* 0x000fe20000000000 */
[----:B------:R-:W-:Y:S01]  /*428e0*/  PLOP3.LUT P0, PT, PT, PT, PT, 0x80, 0x0 ;  /* 0x000000000000781c */ /* 0x000fe20003f0f070 */
[----:B------:R-:W-:Y:S02]  /*428f0*/  IMAD.MOV.U32 R4, RZ, RZ, R16 ;  /* 0x000000ffff047224 */ /* 0x000fe400078e0010 */
[----:B------:R-:W-:Y:S01]  /*42900*/  IMAD.MOV.U32 R5, RZ, RZ, R17 ;  /* 0x000000ffff057224 */ /* 0x000fe200078e0011 */
[----:B------:R-:W-:Y:S09]  /*42910*/  BRA `(.L_x_19906) ;  /* 0x0000000000f47947 */ /* 0x000ff20003800000 */
.L_x_19907:
        /* <DEDUP_REMOVED lines=24> */
.L_x_19929:
[----:B------:R-:W-:Y:S05]  /*42aa0*/  BSYNC B3 ;  /* 0x0000000000037941 */ /* 0x000fea0003800000 */
.L_x_19928:
        /* <DEDUP_REMOVED lines=28> */
[----:B------:R-:W-:-:S07]  /*42c70*/  MOV R6, R0 ;  /* 0x0000000000067202 */ /* 0x000fce0000000f00 */
.L_x_19931:
[----:B------:R-:W-:Y:S05]  /*42c80*/  BSYNC B3 ;  /* 0x0000000000037941 */ /* 0x000fea0003800000 */
.L_x_19930:
[----:B------:R-:W-:Y:S01]  /*42c90*/  DMUL R4, R6, R16 ;  /* 0x0000001006047228 */ /* 0x000fe20000000000 */
[----:B------:R-:W-:Y:S01]  /*42ca0*/  PLOP3.LUT P0, PT, PT, PT, PT, 0x80, 0x0 ;  /* 0x000000000000781c */ /* 0x000fe20003f0f070 */
[----:B------:R-:W-:-:S12]  /*42cb0*/  BRA `(.L_x_19906) ;  /* 0x00000000000c7947 */ /* 0x000fd80003800000 */
.L_x_19903:
[----:B------:R-:W-:Y:S01]  /*42cc0*/  DMUL R4, R28, 9.00719925474099200000e+15 ;  /* 0x434000001c047828 */ /* 0x000fe20000000000 */
[----:B------:R-:W-:Y:S01]  /*42cd0*/  PLOP3.LUT P0, PT, PT, PT, PT, 0x80, 0x0 ;  /* 0x000000000000781c */ /* 0x000fe20003f0f070 */
[----:B------:R-:W-:-:S12]  /*42ce0*/  DMUL R2, R2, 9.00719925474099200000e+15 ;  /* 0x4340000002027828 */ /* 0x000fd80000000000 */
.L_x_19906:
[----:B------:R-:W-:Y:S05]  /*42cf0*/  BSYNC B2 ;  /* 0x0000000000027941 */ /* 0x000fea0003800000 */
.L_x_19902:
        /* <DEDUP_REMOVED lines=67> */
.L_x_19937:
[----:B------:R-:W-:-:S11]  /*43130*/  DMUL R2, RZ, |R26| ;  /* 0x4000001aff027228 */ /* 0x000fd60000000000 */
.L_x_19938:
[----:B------:R-:W-:Y:S05]  /*43140*/  BSYNC B0 ;  /* 0x0000000000007941 */ /* 0x000fea0003800000 */
.L_x_19936:
        /* <DEDUP_REMOVED lines=11> */
.L_x_19935:
        /* <DEDUP_REMOVED lines=53> */
.L_x_19934:
        /* <DEDUP_REMOVED lines=62> */
.L_x_19942:
[----:B------:R-:W-:-:S11]  /*43930*/  DMUL R2, RZ, |R26| ;  /* 0x4000001aff027228 */ /* 0x000fd60000000000 */
.L_x_19943:
[----:B------:R-:W-:Y:S05]  /*43940*/  BSYNC B0 ;  /* 0x0000000000007941 */ /* 0x000fea0003800000 */
.L_x_19941:
        /* <DEDUP_REMOVED lines=11> */
.L_x_19940:
        /* <DEDUP_REMOVED lines=53> */
.L_x_19933:
        /* <DEDUP_REMOVED lines=32> */
.L_x_19946:
[----:B------:R-:W-:Y:S05]  /*43f50*/  BSYNC B3 ;  /* 0x0000000000037941 */ /* 0x000fea0003800000 */
.L_x_19945:
        /* <DEDUP_REMOVED lines=82> */
.L_x_19948:
[----:B------:R-:W-:Y:S02]  /*44480*/  FSEL R6, RZ, 3.37028055040000000000e+12, P1 ;  /* 0x54442d18ff067808 */ /* 0x000fe40000800000 */
[----:B------:R-:W-:-:S07]  /*44490*/  FSEL R7, RZ, 2.1426990032196044922, P1 ;  /* 0x400921fbff077808 */ /* 0x000fce0000800000 */
.L_x_19949:
[----:B------:R-:W-:Y:S05]  /*444a0*/  BSYNC B0 ;  /* 0x0000000000007941 */ /* 0x000fea0003800000 */
.L_x_19947:
[----:B------:R-:W-:Y:S01]  /*444b0*/  DADD R2, |R4|, |R2| ;  /* 0x0000000004027229 */ /* 0x000fe20000000602 */
[----:B------:R-:W-:-:S07]  /*444c0*/  LOP3.LUT R5, R7, 0x80000000, R5, 0xb8, !PT ;  /* 0x8000000007057812 */ /* 0x000fce00078eb805 */
[----:B------:R-:W-:-:S06]  /*444d0*/  DSETP.GTU.AND P0, PT, |R2|, +INF , PT ;  /* 0x7ff000000200742a */ /* 0x000fcc0003f0c200 */
[----:B------:R-:W-:Y:S02]  /*444e0*/  FSEL R2, R2, R6, P0 ;  /* 0x0000000602027208 */ /* 0x000fe40000000000 */
[----:B------:R-:W-:Y:S01]  /*444f0*/  FSEL R3, R3, R5, P0 ;  /* 0x0000000503037208 */ /* 0x000fe20000000000 */
[----:B------:R-:W-:Y:S06]  /*44500*/  BRA `(.L_x_19939) ;  /* 0x0000000400dc7947 */ /* 0x000fec0003800000 */
.L_x_19944:
        /* <DEDUP_REMOVED lines=28> */
.L_x_19951:
[----:B------:R-:W-:Y:S05]  /*446d0*/  BSYNC B3 ;  /* 0x0000000000037941 */ /* 0x000fea0003800000 */
.L_x_19950:
        /* <DEDUP_REMOVED lines=82> */
.L_x_19953:
[----:B------:R-:W-:Y:S02]  /*44c00*/  FSEL R6, RZ, 3.37028055040000000000e+12, P1 ;  /* 0x54442d18ff067808 */ /* 0x000fe40000800000 */
[----:B------:R-:W-:-:S07]  /*44c10*/  FSEL R7, RZ, 2.1426990032196044922, P1 ;  /* 0x400921fbff077808 */ /* 0x000fce0000800000 */
.L_x_19954:
[----:B------:R-:W-:Y:S05]  /*44c20*/  BSYNC B0 ;  /* 0x0000000000007941 */ /* 0x000fea0003800000 */
.L_x_19952:
[----:B------:R-:W-:Y:S01]  /*44c30*/  DADD R2, |R4|, |R2| ;  /* 0x0000000004027229 */ /* 0x000fe20000000602 */
[----:B------:R-:W-:-:S07]  /*44c40*/  LOP3.LUT R5, R7, 0x80000000, R5, 0xb8, !PT ;  /* 0x8000000007057812 */ /* 0x000fce00078eb805 */
[----:B------:R-:W-:-:S06]  /*44c50*/  DSETP.GTU.AND P0, PT, |R2|, +INF , PT ;  /* 0x7ff000000200742a */ /* 0x000fcc0003f0c200 */
[----:B------:R-:W-:Y:S02]  /*44c60*/  FSEL R2, R2, R6, P0 ;  /* 0x0000000602027208 */ /* 0x000fe40000000000 */
[----:B------:R-:W-:-:S07]  /*44c70*/  FSEL R3, R3, R5, P0 ;  /* 0x0000000503037208 */ /* 0x000fce0000000000 */
.L_x_19939:
[----:B------:R-:W-:Y:S05]  /*44c80*/  BSYNC B2 ;  /* 0x0000000000027941 */ /* 0x000fea0003800000 */
.L_x_19932:
[----:B------:R-:W-:Y:S01]  /*44c90*/  DADD R4, -RZ, -R30 ;  /* 0x00000000ff047229 */ /* 0x000fe2000000091e */
[----:B------:R-:W-:-:S09]  /*44ca0*/  ISETP.NE.AND P0, PT, R54, RZ, PT ;  /* 0x000000ff3600720c */ /* 0x000fd20003f05270 */
[----:B------:R-:W-:Y:S02]  /*44cb0*/  FSEL R8, R4, R30, !P0 ;  /* 0x0000001e04087208 */ /* 0x000fe40004000000 */
[----:B------:R-:W-:Y:S01]  /*44cc0*/  FSEL R9, R5, R31, !P0 ;  /* 0x0000001f05097208 */ /* 0x000fe20004000000 */
[----:B------:R-:W-:Y:S06]  /*44cd0*/  BRA `(.L_x_19955) ;  /* 0x0000003000287947 */ /* 0x000fec0003800000 */
.L_x_19867:
[----:B------:R-:W2:Y:S01]  /*44ce0*/  LDL.64 R2, [R1+0x8] ;  /* 0x0000080001027983 */ /* 0x000ea20000100a00 */
[----:B------:R-:W-:Y:S01]  /*44cf0*/  UMOV UR4, 0x54442d18 ;  /* 0x54442d1800047882 */ /* 0x000fe20000000000 */
[----:B------:R-:W-:Y:S01]  /*44d00*/  UMOV UR5, 0x3ff921fb ;  /* 0x3ff921fb00057882 */ /* 0x000fe20000000000 */
[----:B------:R-:W-:Y:S02]  /*44d10*/  DADD R8, -RZ, -R62 ;  /* 0x00000000ff087229 */ /* 0x000fe4000000093e */
[----:B--2---:R-:W-:-:S08]  /*44d20*/  DADD R2, -R60, R2 ;  /* 0x000000003c027229 */ /* 0x004fd00000000102 */
[----:B------:R-:W-:Y:S01]  /*44d30*/  DADD R2, R2, UR4 ;  /* 0x0000000402027e29 */ /* 0x000fe20008000000 */
[----:B------:R-:W-:Y:S10]  /*44d40*/  BRA `(.L_x_19955) ;  /* 0x00000030000c7947 */ /* 0x000ff40003800000 */
.L_x_19866:
[----:B------:R-:W-:Y:S01]  /*44d50*/  DADD R8, -RZ, -R62 ;  /* 0x00000000ff087229 */ /* 0x000fe2000000093e */
[----:B------:R-:W-:Y:S01]  /*44d60*/  CS2R R2, SRZ ;  /* 0x0000000000027805 */ /* 0x000fe2000001ff00 */
[----:B------:R-:W-:Y:S09]  /*44d70*/  BRA `(.L_x_19955) ;  /* 0x0000003000007947 */ /* 0x000ff20003800000 */
.L_x_19865:
        /* <DEDUP_REMOVED lines=108> */
.L_x_19960:
[----:B------:R-:W-:Y:S05]  /*45440*/  BSYNC B0 ;  /* 0x0000000000007941 */ /* 0x000fea0003800000 */
.L_x_19959:
        /* <DEDUP_REMOVED lines=8> */
.L_x_19962:
[----:B------:R-:W-:Y:S05]  /*454d0*/  BSYNC B3 ;  /* 0x0000000000037941 */ /* 0x000fea0003800000 */
.L_x_19961:
        /* <DEDUP_REMOVED lines=82> */
.L_x_19964:
[----:B------:R-:W-:-:S04]  /*45a00*/  ISETP.GE.AND P0, PT, R61, RZ, PT ;  /* 0x000000ff3d00720c */ /* 0x000fc80003f06270 */
[----:B------:R-:W-:Y:S02]  /*45a10*/  FSEL R6, RZ, 3.37028055040000000000e+12, P0 ;  /* 0x54442d18ff067808 */ /* 0x000fe40000000000 */
[----:B------:R-:W-:-:S07]  /*45a20*/  FSEL R7, RZ, 2.1426990032196044922, P0 ;  /* 0x400921fbff077808 */ /* 0x000fce0000000000 */
.L_x_19965:
[----:B------:R-:W-:Y:S05]  /*45a30*/  BSYNC B0 ;  /* 0x0000000000007941 */ /* 0x000fea0003800000 */
.L_x_19963:
[----:B------:R-:W-:Y:S01]  /*45a40*/  DADD R2, R2, R4 ;  /* 0x0000000002027229 */ /* 0x000fe20000000004 */
[----:B------:R-:W-:Y:S01]  /*45a50*/  LOP3.LUT R5, R7, 0x80000000, R63, 0xb8, !PT ;  /* 0x8000000007057812 */ /* 0x000fe200078eb83f */
[----:B------:R-:W-:-:S06]  /*45a60*/  DMUL R30, R30, 0.5 ;  /* 0x3fe000001e1e7828 */ /* 0x000fcc0000000000 */
[----:B------:R-:W-:-:S06]  /*45a70*/  DSETP.GTU.AND P0, PT, |R2|, +INF , PT ;  /* 0x7ff000000200742a */ /* 0x000fcc0003f0c200 */
[----:B------:R-:W-:Y:S02]  /*45a80*/  FSEL R2, R2, R6, P0 ;  /* 0x0000000602027208 */ /* 0x000fe40000000000 */
[----:B------:R-:W-:Y:S01]  /*45a90*/  FSEL R3, R3, R5, P0 ;  /* 0x0000000503037208 */ /* 0x000fe20000000000 */
[----:B------:R-:W-:Y:S06]  /*45aa0*/  BRA `(.L_x_19966) ;  /* 0x0000002000387947 */ /* 0x000fec0003800000 */
.L_x_19958:
        /* <DEDUP_REMOVED lines=135> */
.L_x_19968:
[----:B------:R-:W-:Y:S05]  /*46320*/  BSYNC B0 ;  /* 0x0000000000007941 */ /* 0x000fea0003800000 */
.L_x_19967:
        /* <DEDUP_REMOVED lines=8> */
.L_x_19970:
[----:B------:R-:W-:Y:S05]  /*463b0*/  BSYNC B3 ;  /* 0x0000000000037941 */ /* 0x000fea0003800000 */
.L_x_19969:
        /* <DEDUP_REMOVED lines=82> */
.L_x_19972:
[----:B------:R-:W-:-:S04]  /*468e0*/  ISETP.GE.AND P0, PT, R61, RZ, PT ;  /* 0x000000ff3d00720c */ /* 0x000fc80003f06270 */
[----:B------:R-:W-:Y:S02]  /*468f0*/  FSEL R6, RZ, 3.37028055040000000000e+12, P0 ;  /* 0x54442d18ff067808 */ /* 0x000fe40000000000 */
[----:B------:R-:W-:-:S07]  /*46900*/  FSEL R7, RZ, 2.1426990032196044922, P0 ;  /* 0x400921fbff077808 */ /* 0x000fce0000000000 */
.L_x_19973:
[----:B------:R-:W-:Y:S05]  /*46910*/  BSYNC B0 ;  /* 0x0000000000007941 */ /* 0x000fea0003800000 */
.L_x_19971:
[----:B------:R-:W-:Y:S01]  /*46920*/  DADD R2, R2, R4 ;  /* 0x0000000002027229 */ /* 0x000fe20000000004 */
[----:B------:R-:W-:-:S07]  /*46930*/  LOP3.LUT R5, R7, 0x80000000, R63, 0xb8, !PT ;  /* 0x8000000007057812 */ /* 0x000fce00078eb83f */
[----:B------:R-:W-:-:S06]  /*46940*/  DSETP.GTU.AND P0, PT, |R2|, +INF , PT ;  /* 0x7ff000000200742a */ /* 0x000fcc0003f0c200 */
[----:B------:R-:W-:Y:S02]  /*46950*/  FSEL R2, R2, R6, P0 ;  /* 0x0000000602027208 */ /* 0x000fe40000000000 */
[----:B------:R-:W-:Y:S01]  /*46960*/  FSEL R3, R3, R5, P0 ;  /* 0x0000000503037208 */ /* 0x000fe20000000000 */
[----:B------:R-:W-:Y:S06]  /*46970*/  BRA `(.L_x_19966) ;  /* 0x0000001000847947 */ /* 0x000fec0003800000 */
.L_x_19957:
        /* <DEDUP_REMOVED lines=23> */
.L_x_19975:
[----:B------:R-:W-:Y:S05]  /*46af0*/  BSYNC B3 ;  /* 0x0000000000037941 */ /* 0x000fea0003800000 */
.L_x_19974:
        /* <DEDUP_REMOVED lines=26> */
.L_x_19977:
[----:B------:R-:W-:Y:S05]  /*46ca0*/  BSYNC B3 ;  /* 0x0000000000037941 */ /* 0x000fea0003800000 */
.L_x_19976:
        /* <DEDUP_REMOVED lines=136> */
.L_x_19979:
[----:B------:R-:W-:Y:S05]  /*47530*/  BSYNC B0 ;  /* 0x0000000000007941 */ /* 0x000fea0003800000 */
.L_x_19978:
        /* <DEDUP_REMOVED lines=8> */
.L_x_19981:
[----:B------:R-:W-:Y:S05]  /*475c0*/  BSYNC B3 ;  /* 0x0000000000037941 */ /* 0x000fea0003800000 */
.L_x_19980:
        /* <DEDUP_REMOVED lines=82> */
.L_x_19983:
[----:B------:R-:W-:-:S04]  /*47af0*/  ISETP.GE.AND P0, PT, R61, RZ, PT ;  /* 0x000000ff3d00720c */ /* 0x000fc80003f06270 */
[----:B------:R-:W-:Y:S02]  /*47b00*/  FSEL R6, RZ, 3.37028055040000000000e+12, P0 ;  /* 0x54442d18ff067808 */ /* 0x000fe40000000000 */
[----:B------:R-:W-:-:S07]  /*47b10*/  FSEL R7, RZ, 2.1426990032196044922, P0 ;  /* 0x400921fbff077808 */ /* 0x000fce0000000000 */
.L_x_19984:
[----:B------:R-:W-:Y:S05]  /*47b20*/  BSYNC B0 ;  /* 0x0000000000007941 */ /* 0x000fea0003800000 */
.L_x_19982:
[----:B------:R-:W-:Y:S01]  /*47b30*/  DADD R2, R2, R4 ;  /* 0x0000000002027229 */ /* 0x000fe20000000004 */
[----:B------:R-:W-:Y:S01]  /*47b40*/  LOP3.LUT R5, R7, 0x80000000, R63, 0xb8, !PT ;  /* 0x8000000007057812 */ /* 0x000fe200078eb83f */
[----:B------:R-:W-:-:S06]  /*47b50*/  DADD R30, R30, 1 ;  /* 0x3ff000001e1e7429 */ /* 0x000fcc0000000000 */
[----:B------:R-:W-:-:S06]  /*47b60*/  DSETP.GTU.AND P0, PT, |R2|, +INF , PT ;  /* 0x7ff000000200742a */ /* 0x000fcc0003f0c200 */
[----:B------:R-:W-:Y:S02]  /*47b70*/  FSEL R2, R2, R6, P0 ;  /* 0x0000000602027208 */ /* 0x000fe40000000000 */
[----:B------:R-:W-:-:S07]  /*47b80*/  FSEL R3, R3, R5, P0 ;  /* 0x0000000503037208 */ /* 0x000fce0000000000 */
.L_x_19966:
[----:B------:R-:W-:Y:S05]  /*47b90*/  BSYNC B2 ;  /* 0x0000000000027941 */ /* 0x000fea0003800000 */
.L_x_19956:
        /* <DEDUP_REMOVED lines=9> */
.L_x_19864:
        /* <DEDUP_REMOVED lines=21> */
.L_x_19955:
[----:B------:R-:W-:Y:S05]  /*47d80*/  BSYNC B1 ;  /* 0x0000000000017941 */ /* 0x000fea0003800000 */
.L_x_19863:
        /* <DEDUP_REMOVED lines=11> */
.L_x_19986:
[----:B------:R-:W-:Y:S01]  /*47e40*/  DSETP.GTU.AND P0, PT, |R8|, +INF , PT ;  /* 0x7ff000000800742a */ /* 0x000fe20003f0c200 */
[----:B------:R-:W-:Y:S02]  /*47e50*/  IMAD.MOV.U32 R10, RZ, RZ, R2 ;  /* 0x000000ffff0a7224 */ /* 0x000fe400078e0002 */
[----:B------:R-:W-:-:S11]  /*47e60*/  IMAD.MOV.U32 R11, RZ, RZ, R3 ;  /* 0x000000ffff0b7224 */ /* 0x000fd600078e0003 */
[----:B------:R-:W-:-:S11]  /*47e70*/  @!P0 DADD R8, -RZ, |R8| ;  /* 0x00000000ff088229 */ /* 0x000fd60000000508 */
.L_x_19987:
[----:B------:R-:W-:Y:S05]  /*47e80*/  BSYNC B0 ;  /* 0x0000000000007941 */ /* 0x000fea0003800000 */
.L_x_19985:
        /* <DEDUP_REMOVED lines=14> */
.L_x_18987:
        /* <DEDUP_REMOVED lines=216> */
.L_x_19998:
[----:B------:R-:W-:Y:S05]  /*48cf0*/  BSYNC B4 ;  /* 0x0000000000047941 */ /* 0x000fea0003800000 */
.L_x_19997:
        /* <DEDUP_REMOVED lines=81> */
.L_x_19996:
        /* <DEDUP_REMOVED lines=34> */
.L_x_20006:
[----:B------:R-:W-:Y:S05]  /*49430*/  BSYNC B5 ;  /* 0x0000000000057941 */ /* 0x000fea0003800000 */
.L_x_20005:
[----:B------:R-:W-:Y:S02]  /*49440*/  IMAD.MOV.U32 R26, RZ, RZ, R16 ;  /* 0x000000ffff1a7224 */ /* 0x000fe400078e0010 */
[----:B------:R-:W-:Y:S01]  /*49450*/  IMAD.MOV.U32 R27, RZ, RZ, R17 ;  /* 0x000000ffff1b7224 */ /* 0x000fe200078e0011 */
[----:B------:R-:W-:Y:S06]  /*49460*/  BRA `(.L_x_20004) ;  /* 0x0000000000047947 */ /* 0x000fec0003800000 */
.L_x_20003:
[----:B------:R-:W-:-:S11]  /*49470*/  DADD R26, -R64, R68 ;  /* 0x00000000401a7229 */ /* 0x000fd60000000144 */
.L_x_20004:
[----:B------:R-:W-:Y:S05]  /*49480*/  BSYNC B4 ;  /* 0x0000000000047941 */ /* 0x000fea0003800000 */
.L_x_20002:
        /* <DEDUP_REMOVED lines=29> */
.L_x_20011:
[----:B------:R-:W-:Y:S05]  /*49660*/  BSYNC B5 ;  /* 0x0000000000057941 */ /* 0x000fea0003800000 */
.L_x_20010:
[----:B------:R-:W-:Y:S05]  /*49670*/  BRA `(.L_x_20009) ;  /* 0x0000000000047947 */ /* 0x000fea0003800000 */
.L_x_20008:
[----:B------:R-:W-:-:S11]  /*49680*/  DADD R16, R70, -R10 ;  /* 0x0000000046107229 */ /* 0x000fd6000000080a */
.L_x_20009:
[----:B------:R-:W-:Y:S05]  /*49690*/  BSYNC B4 ;  /* 0x0000000000047941 */ /* 0x000fea0003800000 */
.L_x_20007:
        /* <DEDUP_REMOVED lines=29> */
.L_x_20013:
[----:B------:R-:W-:Y:S05]  /*49870*/  BSYNC B4 ;  /* 0x0000000000047941 */ /* 0x000fea0003800000 */
.L_x_20012:
        /* <DEDUP_REMOVED lines=85> */
.L_x_20014:
        /* <DEDUP_REMOVED lines=20> */
.L_x_20016:
[----:B------:R-:W-:Y:S05]  /*49f10*/  BSYNC B4 ;  /* 0x0000000000047941 */ /* 0x000fea0003800000 */
.L_x_20015:
        /* <DEDUP_REMOVED lines=30> */
.L_x_20001:
        /* <DEDUP_REMOVED lines=24> */
.L_x_20019:
[----:B------:R-:W-:Y:S05]  /*4a280*/  BSYNC B4 ;  /* 0x0000000000047941 */ /* 0x000fea0003800000 */
.L_x_20018:
        /* <DEDUP_REMOVED lines=25> */
.L_x_20022:
[----:B------:R-:W-:Y:S05]  /*4a420*/  BSYNC B4 ;  /* 0x0000000000047941 */ /* 0x000fea0003800000 */
.L_x_20021:
        /* <DEDUP_REMOVED lines=30> */
.L_x_20020:
        /* <DEDUP_REMOVED lines=75> */
.L_x_20023:
[----:B------:R-:W-:Y:S01]  /*4aac0*/  IMAD.MOV.U32 R6, RZ, RZ, 0x0 ;  /* 0x00000000ff067424 */ /* 0x000fe200078e00ff */
[----:B------:R-:W-:Y:S01]  /*4aad0*/  FSETP.NEU.FTZ.AND P0, PT, R9, RZ, PT ;  /* 0x000000ff0900720b */ /* 0x000fe20003f1d000 */
[----:B------:R-:W-:-:S06]  /*4aae0*/  IMAD.MOV.U32 R7, RZ, RZ, 0x7ff00000 ;  /* 0x7ff00000ff077424 */ /* 0x000fcc00078e00ff */
[----:B------:R-:W-:-:S10]  /*4aaf0*/  DFMA R6, R8, R6, +INF ;  /* 0x7ff000000806742b */ /* 0x000fd40000000006 */
[----:B------:R-:W-:Y:S02]  /*4ab00*/  FSEL R50, R6, RZ, P0 ;  /* 0x000000ff06327208 */ /* 0x000fe40000000000 */
[----:B------:R-:W-:Y:S01]  /*4ab10*/  FSEL R51, R7, -QNAN , P0 ;  /* 0xfff0000007337808 */ /* 0x000fe20000000000 */
[----:B------:R-:W-:Y:S06]  /*4ab20*/  BRA `(.L_x_19999) ;  /* 0x00000004002c7947 */ /* 0x000fec0003800000 */
.L_x_20017:
        /* <DEDUP_REMOVED lines=26> */
.L_x_20025:
[----:B------:R-:W-:Y:S05]  /*4acd0*/  BSYNC B4 ;  /* 0x0000000000047941 */ /* 0x000fea0003800000 */
.L_x_20024:
        /* <DEDUP_REMOVED lines=21> */
.L_x_20027:
[----:B------:R-:W-:Y:S05]  /*4ae30*/  BSYNC B4 ;  /* 0x0000000000047941 */ /* 0x000fea0003800000 */
.L_x_20026:
[----:B------:R-:W-:Y:S02]  /*4ae40*/  IMAD.MOV.U32 R50, RZ, RZ, R16 ;  /* 0x000000ffff327224 */ /* 0x000fe400078e0010 */
[----:B------:R-:W-:Y:S01]  /*4ae50*/  IMAD.MOV.U32 R51, RZ, RZ, R17 ;  /* 0x000000ffff337224 */ /* 0x000fe200078e0011 */
[----:B------:R-:W-:Y:S06]  /*4ae60*/  BRA `(.L_x_19999) ;  /* 0x00000000005c7947 */ /* 0x000fec0003800000 */
.L_x_20000:
        /* <DEDUP_REMOVED lines=22> */
.L_x_20028:
[----:B------:R-:W-:Y:S05]  /*4afd0*/  BSYNC B4 ;  /* 0x0000000000047941 */ /* 0x000fea0003800000 */
.L_x_19999:
[----:B------:R-:W-:Y:S05]  /*4afe0*/  BSYNC B3 ;  /* 0x0000000000037941 */ /* 0x000fea0003800000 */
.L_x_19995:
        /* <DEDUP_REMOVED lines=26> */
.L_x_20032:
[----:B------:R-:W-:Y:S05]  /*4b190*/  BSYNC B4 ;  /* 0x0000000000047941 */ /* 0x000fea0003800000 */
.L_x_20031:
        /* <DEDUP_REMOVED lines=40> */
.L_x_20040:
[----:B------:R-:W-:Y:S05]  /*4b420*/  BSYNC B5 ;  /* 0x0000000000057941 */ /* 0x000fea0003800000 */
.L_x_20039:
[----:B------:R-:W-:Y:S02]  /*4b430*/  IMAD.MOV.U32 R72, RZ, RZ, R16 ;  /* 0x000000ffff487224 */ /* 0x000fe400078e0010 */
[----:B------:R-:W-:Y:S01]  /*4b440*/  IMAD.MOV.U32 R73, RZ, RZ, R17 ;  /* 0x000000ffff497224 */ /* 0x000fe200078e0011 */
[----:B------:R-:W-:Y:S06]  /*4b450*/  BRA `(.L_x_20038) ;  /* 0x0000000000047947 */ /* 0x000fec0003800000 */
.L_x_20037:
[----:B------:R-:W-:-:S11]  /*4b460*/  DADD R72, -R64, R68 ;  /* 0x0000000040487229 */ /* 0x000fd60000000144 */
.L_x_20038:
[----:B------:R-:W-:Y:S05]  /*4b470*/  BSYNC B4 ;  /* 0x0000000000047941 */ /* 0x000fea0003800000 */
.L_x_20036:
        /* <DEDUP_REMOVED lines=26> */
.L_x_20045:
[----:B------:R-:W-:Y:S05]  /*4b620*/  BSYNC B5 ;  /* 0x0000000000057941 */ /* 0x000fea0003800000 */
.L_x_20044:
[----:B------:R-:W-:Y:S02]  /*4b630*/  IMAD.MOV.U32 R4, RZ, RZ, R16 ;  /* 0x000000ffff047224 */ /* 0x000fe400078e0010 */
[----:B------:R-:W-:Y:S01]  /*4b640*/  IMAD.MOV.U32 R5, RZ, RZ, R17 ;  /* 0x000000ffff057224 */ /* 0x000fe200078e0011 */
[----:B------:R-:W-:Y:S06]  /*4b650*/  BRA `(.L_x_20043) ;  /* 0x0000000000047947 */ /* 0x000fec0003800000 */
.L_x_20042:
[----:B------:R-:W-:-:S11]  /*4b660*/  DADD R4, -R66, R70 ;  /* 0x0000000042047229 */ /* 0x000fd60000000146 */
.L_x_20043:
[----:B------:R-:W-:Y:S05]  /*4b670*/  BSYNC B4 ;  /* 0x0000000000047941 */ /* 0x000fea0003800000 */
.L_x_20041:
        /* <DEDUP_REMOVED lines=29> */
.L_x_20047:
[----:B------:R-:W-:Y:S05]  /*4b850*/  BSYNC B4 ;  /* 0x0000000000047941 */ /* 0x000fea0003800000 */
.L_x_20046:
[----:B------:R-:W-:Y:S01]  /*4b860*/  PLOP3.LUT P0, PT, PT, PT, PT, 0x80, 0x0 ;  /* 0x000000000000781c */ /* 0x000fe20003f0f070 */
[----:B------:R-:W-:-:S12]  /*4b870*/  BRA `(.L_x_20033) ;  /* 0x0000000800587947 */ /* 0x000fd80003800000 */
.L_x_20035:
        /* <DEDUP_REMOVED lines=29> */
.L_x_20050:
[----:B------:R-:W-:Y:S05]  /*4ba50*/  BSYNC B4 ;  /* 0x0000000000047941 */ /* 0x000fea0003800000 */
.L_x_20049:
[----:B------:R-:W-:Y:S01]  /*4ba60*/  PLOP3.LUT P0, PT, PT, PT, PT, 0x80, 0x0 ;  /* 0x000000000000781c */ /* 0x000fe20003f0f070 */
[----:B------:R-:W-:-:S12]  /*4ba70*/  BRA `(.L_x_20033) ;  /* 0x0000000400d87947 */ /* 0x000fd80003800000 */
.L_x_20048:
        /* <DEDUP_REMOVED lines=29> */
.L_x_20052:
[----:B------:R-:W-:Y:S05]  /*4bc50*/  BSYNC B4 ;  /* 0x0000000000047941 */ /* 0x000fea0003800000 */
.L_x_20051:
        /* <DEDUP_REMOVED lines=21> */
.L_x_20054:
[----:B------:R-:W-:Y:S05]  /*4bdb0*/  BSYNC B4 ;  /* 0x0000000000047941 */ /* 0x000fea0003800000 */
.L_x_20053:
[----:B------:R-:W-:Y:S01]  /*4bdc0*/  DMUL R2, R2, 8.11296384146066816958e+31 ;  /* 0x4690000002027828 */ /* 0x000fe20000000000 */
[----:B------:R-:W-:Y:S01]  /*4bdd0*/  PLOP3.LUT P0, PT, PT, PT, PT, 0x80, 0x0 ;  /* 0x000000000000781c */ /* 0x000fe20003f0f070 */
[----:B------:R-:W-:Y:S02]  /*4bde0*/  IMAD.MOV.U32 R4, RZ, RZ, R16 ;  /* 0x000000ffff047224 */ /* 0x000fe400078e0010 */
[----:B------:R-:W-:Y:S01]  /*4bdf0*/  IMAD.MOV.U32 R5, RZ, RZ, R17 ;  /* 0x000000ffff057224 */ /* 0x000fe200078e0011 */
[----:B------:R-:W-:Y:S09]  /*4be00*/  BRA `(.L_x_20033) ;  /* 0x0000000000f47947 */ /* 0x000ff20003800000 */
.L_x_20034:
        /* <DEDUP_REMOVED lines=24> */
.L_x_20056:
[----:B------:R-:W-:Y:S05]  /*4bf90*/  BSYNC B4 ;  /* 0x0000000000047941 */ /* 0x000fea0003800000 */
.L_x_20055:
        /* <DEDUP_REMOVED lines=29> */
.L_x_20058:
[----:B------:R-:W-:Y:S05]  /*4c170*/  BSYNC B4 ;  /* 0x0000000000047941 */ /* 0x000fea0003800000 */
.L_x_20057:
[----:B------:R-:W-:Y:S01]  /*4c180*/  DMUL R4, R6, R16 ;  /* 0x0000001006047228 */ /* 0x000fe20000000000 */
[----:B------:R-:W-:Y:S01]  /*4c190*/  PLOP3.LUT P0, PT, PT, PT, PT, 0x80, 0x0 ;  /* 0x000000000000781c */ /* 0x000fe20003f0f070 */
[----:B------:R-:W-:-:S12]  /*4c1a0*/  BRA `(.L_x_20033) ;  /* 0x00000000000c7947 */ /* 0x000fd80003800000 */
.L_x_20030:
[----:B------:R-:W-:Y:S01]  /*4c1b0*/  DMUL R4, R48, 9.00719925474099200000e+15 ;  /* 0x4340000030047828 */ /* 0x000fe20000000000 */
[----:B------:R-:W-:Y:S01]  /*4c1c0*/  PLOP3.LUT P0, PT, PT, PT, PT, 0x80, 0x0 ;  /* 0x000000000000781c */ /* 0x000fe20003f0f070 */
[----:B------:R-:W-:-:S12]  /*4c1d0*/  DMUL R2, R2, 9.00719925474099200000e+15 ;  /* 0x4340000002027828 */ /* 0x000fd80000000000 */
.L_x_20033:
[----:B------:R-:W-:Y:S05]  /*4c1e0*/  BSYNC B3 ;  /* 0x0000000000037941 */ /* 0x000fea0003800000 */
.L_x_20029:
        /* <DEDUP_REMOVED lines=67> */
.L_x_20064:
[----:B------:R-:W-:-:S11]  /*4c620*/  DMUL R2, RZ, |R26| ;  /* 0x4000001aff027228 */ /* 0x000fd60000000000 */
.L_x_20065:
[----:B------:R-:W-:Y:S05]  /*4c630*/  BSYNC B0 ;  /* 0x0000000000007941 */ /* 0x000fea0003800000 */
.L_x_20063:
        /* <DEDUP_REMOVED lines=11> */
.L_x_20062:
        /* <DEDUP_REMOVED lines=53> */
.L_x_20061:
        /* <DEDUP_REMOVED lines=62> */
.L_x_20069:
[----:B------:R-:W-:-:S11]  /*4ce20*/  DMUL R2, RZ, |R26| ;  /* 0x4000001aff027228 */ /* 0x000fd60000000000 */
.L_x_20070:
[----:B------:R-:W-:Y:S05]  /*4ce30*/  BSYNC B0 ;  /* 0x0000000000007941 */ /* 0x000fea0003800000 */
.L_x_20068:
        /* <DEDUP_REMOVED lines=11> */
.L_x_20067:
        /* <DEDUP_REMOVED lines=53> */
.L_x_20060:
        /* <DEDUP_REMOVED lines=32> */
.L_x_20073:
[----:B------:R-:W-:Y:S05]  /*4d440*/  BSYNC B4 ;  /* 0x0000000000047941 */ /* 0x000fea0003800000 */
.L_x_20072:
        /* <DEDUP_REMOVED lines=82> */
.L_x_20075:
[----:B------:R-:W-:Y:S02]  /*4d970*/  FSEL R6, RZ, 3.37028055040000000000e+12, P1 ;  /* 0x54442d18ff067808 */ /* 0x000fe40000800000 */
[----:B------:R-:W-:-:S07]  /*4d980*/  FSEL R7, RZ, 2.1426990032196044922, P1 ;  /* 0x400921fbff077808 */ /* 0x000fce0000800000 */
.L_x_20076:
[----:B------:R-:W-:Y:S05]  /*4d990*/  BSYNC B0 ;  /* 0x0000000000007941 */ /* 0x000fea0003800000 */
.L_x_20074:
[----:B------:R-:W-:Y:S01]  /*4d9a0*/  DADD R2, |R4|, |R2| ;  /* 0x0000000004027229 */ /* 0x000fe20000000602 */
[----:B------:R-:W-:-:S07]  /*4d9b0*/  LOP3.LUT R5, R7, 0x80000000, R5, 0xb8, !PT ;  /* 0x8000000007057812 */ /* 0x000fce00078eb805 */
[----:B------:R-:W-:-:S06]  /*4d9c0*/  DSETP.GTU.AND P0, PT, |R2|, +INF , PT ;  /* 0x7ff000000200742a */ /* 0x000fcc0003f0c200 */
[----:B------:R-:W-:Y:S02]  /*4d9d0*/  FSEL R2, R2, R6, P0 ;  /* 0x0000000602027208 */ /* 0x000fe40000000000 */
[----:B------:R-:W-:Y:S01]  /*4d9e0*/  FSEL R3, R3, R5, P0 ;  /* 0x0000000503037208 */ /* 0x000fe20000000000 */
[----:B------:R-:W-:Y:S06]  /*4d9f0*/  BRA `(.L_x_20066) ;  /* 0x0000000400dc7947 */ /* 0x000fec0003800000 */
.L_x_20071:
        /* <DEDUP_REMOVED lines=28> */
.L_x_20078:
[----:B------:R-:W-:Y:S05]  /*4dbc0*/  BSYNC B4 ;  /* 0x0000000000047941 */ /* 0x000fea0003800000 */
.L_x_20077:
        /* <DEDUP_REMOVED lines=82> */
.L_x_20080:
[----:B------:R-:W-:Y:S02]  /*4e0f0*/  FSEL R6, RZ, 3.37028055040000000000e+12, P0 ;  /* 0x54442d18ff067808 */ /* 0x000fe40000000000 */
[----:B------:R-:W-:-:S07]  /*4e100*/  FSEL R7, RZ, 2.1426990032196044922, P0 ;  /* 0x400921fbff077808 */ /* 0x000fce0000000000 */
.L_x_20081:
[----:B------:R-:W-:Y:S05]  /*4e110*/  BSYNC B0 ;  /* 0x0000000000007941 */ /* 0x000fea0003800000 */
.L_x_20079:
[----:B------:R-:W-:Y:S01]  /*4e120*/  DADD R2, |R4|, |R2| ;  /* 0x0000000004027229 */ /* 0x000fe20000000602 */
[----:B------:R-:W-:-:S07]  /*4e130*/  LOP3.LUT R5, R7, 0x80000000, R5, 0xb8, !PT ;  /* 0x8000000007057812 */ /* 0x000fce00078eb805 */
[----:B------:R-:W-:-:S06]  /*4e140*/  DSETP.GTU.AND P0, PT, |R2|, +INF , PT ;  /* 0x7ff000000200742a */ /* 0x000fcc0003f0c200 */
[----:B------:R-:W-:Y:S02]  /*4e150*/  FSEL R2, R2, R6, P0 ;  /* 0x0000000602027208 */ /* 0x000fe40000000000 */
[----:B------:R-:W-:-:S07]  /*4e160*/  FSEL R3, R3, R5, P0 ;  /* 0x0000000503037208 */ /* 0x000fce0000000000 */
.L_x_20066:
[----:B------:R-:W-:Y:S05]  /*4e170*/  BSYNC B3 ;  /* 0x0000000000037941 */ /* 0x000fea0003800000 */
.L_x_20059:
        /* <DEDUP_REMOVED lines=8> */
.L_x_19994:
        /* <DEDUP_REMOVED lines=8> */
.L_x_19993:
[----:B------:R-:W-:Y:S01]  /*4e280*/  DADD R4, -RZ, -R30 ;  /* 0x00000000ff047229 */ /* 0x000fe2000000091e */
[----:B------:R-:W-:-:S06]  /*4e290*/  CS2R R2, SRZ ;  /* 0x0000000000027805 */ /* 0x000fcc000001ff00 */
[----:B------:R0:W-:Y:S01]  /*4e2a0*/  STL.64 [R1+0x10], R4 ;  /* 0x0000100401007387 */ /* 0x0001e20000100a00 */
[----:B------:R-:W-:Y:S05]  /*4e2b0*/  BRA `(.L_x_20082) ;  /* 0x0000003000187947 */ /* 0x000fea0003800000 */
.L_x_19992:
        /* <DEDUP_REMOVED lines=108> */
.L_x_20087:
[----:B------:R-:W-:Y:S05]  /*4e980*/  BSYNC B0 ;  /* 0x0000000000007941 */ /* 0x000fea0003800000 */
.L_x_20086:
        /* <DEDUP_REMOVED lines=8> */
.L_x_20089:
[----:B------:R-:W-:Y:S05]  /*4ea10*/  BSYNC B4 ;  /* 0x0000000000047941 */ /* 0x000fea0003800000 */
.L_x_20088:
        /* <DEDUP_REMOVED lines=82> */
.L_x_20091:
[----:B------:R-:W-:-:S04]  /*4ef40*/  ISETP.GE.AND P0, PT, R29, RZ, PT ;  /* 0x000000ff1d00720c */ /* 0x000fc80003f06270 */
[----:B------:R-:W-:Y:S02]  /*4ef50*/  FSEL R6, RZ, 3.37028055040000000000e+12, P0 ;  /* 0x54442d18ff067808 */ /* 0x000fe40000000000 */
[----:B------:R-:W-:-:S07]  /*4ef60*/  FSEL R7, RZ, 2.1426990032196044922, P0 ;  /* 0x400921fbff077808 */ /* 0x000fce0000000000 */
.L_x_20092:
[----:B------:R-:W-:Y:S05]  /*4ef70*/  BSYNC B0 ;  /* 0x0000000000007941 */ /* 0x000fea0003800000 */
.L_x_20090:
[----:B------:R-:W-:Y:S01]  /*4ef80*/  DADD R2, R2, R4 ;  /* 0x0000000002027229 */ /* 0x000fe20000000004 */
[----:B------:R-:W-:Y:S01]  /*4ef90*/  LOP3.LUT R5, R7, 0x80000000, R31, 0xb8, !PT ;  /* 0x8000000007057812 */ /* 0x000fe200078eb81f */
[----:B------:R-:W-:-:S06]  /*4efa0*/  DMUL R50, R50, 0.5 ;  /* 0x3fe0000032327828 */ /* 0x000fcc0000000000 */
[----:B------:R-:W-:-:S06]  /*4efb0*/  DSETP.GTU.AND P0, PT, |R2|, +INF , PT ;  /* 0x7ff000000200742a */ /* 0x000fcc0003f0c200 */
[----:B------:R-:W-:Y:S02]  /*4efc0*/  FSEL R2, R2, R6, P0 ;  /* 0x0000000602027208 */ /* 0x000fe40000000000 */
[----:B------:R-:W-:Y:S01]  /*4efd0*/  FSEL R3, R3, R5, P0 ;  /* 0x0000000503037208 */ /* 0x000fe20000000000 */
[----:B------:R-:W-:Y:S06]  /*4efe0*/  BRA `(.L_x_20093) ;  /* 0x0000002000387947 */ /* 0x000fec0003800000 */
.L_x_20085:
        /* <DEDUP_REMOVED lines=135> */
.L_x_20095:
[----:B------:R-:W-:Y:S05]  /*4f860*/  BSYNC B0 ;  /* 0x0000000000007941 */ /* 0x000fea0003800000 */
.L_x_20094:
        /* <DEDUP_REMOVED lines=8> */
.L_x_20097:
[----:B------:R-:W-:Y:S05]  /*4f8f0*/  BSYNC B4 ;  /* 0x0000000000047941 */ /* 0x000fea0003800000 */
.L_x_20096:
        /* <DEDUP_REMOVED lines=82> */
.L_x_20099:
[----:B------:R-:W-:-:S04]  /*4fe20*/  ISETP.GE.AND P0, PT, R29, RZ, PT ;  /* 0x000000ff1d00720c */ /* 0x000fc80003f06270 */
[----:B------:R-:W-:Y:S02]  /*4fe30*/  FSEL R6, RZ, 3.37028055040000000000e+12, P0 ;  /* 0x54442d18ff067808 */ /* 0x000fe40000000000 */
[----:B------:R-:W-:-:S07]  /*4fe40*/  FSEL R7, RZ, 2.1426990032196044922, P0 ;  /* 0x400921fbff077808 */ /* 0x000fce0000000000 */
.L_x_20100:
[----:B------:R-:W-:Y:S05]  /*4fe50*/  BSYNC B0 ;  /* 0x0000000000007941 */ /* 0x000fea0003800000 */
.L_x_20098:
[----:B------:R-:W-:Y:S01]  /*4fe60*/  DADD R2, R2, R4 ;  /* 0x0000000002027229 */ /* 0x000fe20000000004 */
[----:B------:R-:W-:-:S07]  /*4fe70*/  LOP3.LUT R5, R7, 0x80000000, R31, 0xb8, !PT ;  /* 0x8000000007057812 */ /* 0x000fce00078eb81f */
[----:B------:R-:W-:-:S06]  /*4fe80*/  DSETP.GTU.AND P0, PT, |R2|, +INF , PT ;  /* 0x7ff000000200742a */ /* 0x000fcc0003f0c200 */
[----:B------:R-:W-:Y:S02]  /*4fe90*/  FSEL R2, R2, R6, P0 ;  /* 0x0000000602027208 */ /* 0x000fe40000000000 */
[----:B------:R-:W-:Y:S01]  /*4fea0*/  FSEL R3, R3, R5, P0 ;  /* 0x0000000503037208 */ /* 0x000fe20000000000 */
[----:B------:R-:W-:Y:S06]  /*4feb0*/  BRA `(.L_x_20093) ;  /* 0x0000001000847947 */ /* 0x000fec0003800000 */
.L_x_20084:
        /* <DEDUP_REMOVED lines=23> */
.L_x_20102:
[----:B------:R-:W-:Y:S05]  /*50030*/  BSYNC B4 ;  /* 0x0000000000047941 */ /* 0x000fea0003800000 */
.L_x_20101:
        /* <DEDUP_REMOVED lines=26> */
.L_x_20104:
[----:B------:R-:W-:Y:S05]  /*501e0*/  BSYNC B4 ;  /* 0x0000000000047941 */ /* 0x000fea0003800000 */
.L_x_20103:
        /* <DEDUP_REMOVED lines=136> */
.L_x_20106:
[----:B------:R-:W-:Y:S05]  /*50a70*/  BSYNC B0 ;  /* 0x0000000000007941 */ /* 0x000fea0003800000 */
.L_x_20105:
        /* <DEDUP_REMOVED lines=8> */
.L_x_20108:
[----:B------:R-:W-:Y:S05]  /*50b00*/  BSYNC B4 ;  /* 0x0000000000047941 */ /* 0x000fea0003800000 */
.L_x_20107:
        /* <DEDUP_REMOVED lines=82> */
.L_x_20110:
[----:B------:R-:W-:-:S04]  /*51030*/  ISETP.GE.AND P0, PT, R29, RZ, PT ;  /* 0x000000ff1d00720c */ /* 0x000fc80003f06270 */
[----:B------:R-:W-:Y:S02]  /*51040*/  FSEL R6, RZ, 3.37028055040000000000e+12, P0 ;  /* 0x54442d18ff067808 */ /* 0x000fe40000000000 */
[----:B------:R-:W-:-:S07]  /*51050*/  FSEL R7, RZ, 2.1426990032196044922, P0 ;  /* 0x400921fbff077808 */ /* 0x000fce0000000000 */
.L_x_20111:
[----:B------:R-:W-:Y:S05]  /*51060*/  BSYNC B0 ;  /* 0x0000000000007941 */ /* 0x000fea0003800000 */
.L_x_20109:
[----:B------:R-:W-:Y:S01]  /*51070*/  DADD R2, R2, R4 ;  /* 0x0000000002027229 */ /* 0x000fe20000000004 */
[----:B------:R-:W-:Y:S01]  /*51080*/  LOP3.LUT R5, R7, 0x80000000, R31, 0xb8, !PT ;  /* 0x8000000007057812 */ /* 0x000fe200078eb81f */
[----:B------:R-:W-:-:S06]  /*51090*/  DADD R50, R50, 1 ;  /* 0x3ff0000032327429 */ /* 0x000fcc0000000000 */
[----:B------:R-:W-:-:S06]  /*510a0*/  DSETP.GTU.AND P0, PT, |R2|, +INF , PT ;  /* 0x7ff000000200742a */ /* 0x000fcc0003f0c200 */
[----:B------:R-:W-:Y:S02]  /*510b0*/  FSEL R2, R2, R6, P0 ;  /* 0x0000000602027208 */ /* 0x000fe40000000000 */
[----:B------:R-:W-:-:S07]  /*510c0*/  FSEL R3, R3, R5, P0 ;  /* 0x0000000503037208 */ /* 0x000fce0000000000 */
.L_x_20093:
[----:B------:R-:W-:Y:S05]  /*510d0*/  BSYNC B3 ;  /* 0x0000000000037941 */ /* 0x000fea0003800000 */
.L_x_20083:
        /* <DEDUP_REMOVED lines=11> */
.L_x_19991:
        /* <DEDUP_REMOVED lines=25> */
.L_x_20082:
[----:B------:R-:W-:Y:S05]  /*51320*/  BSYNC B1 ;  /* 0x0000000000017941 */ /* 0x000fea0003800000 */
.L_x_19990:
        /* <DEDUP_REMOVED lines=12> */
.L_x_20112:
[----:B-----5:R-:W-:Y:S01]  /*513f0*/  DSETP.GTU.AND P0, PT, |R4|, +INF , PT ;  /* 0x7ff000000400742a */ /* 0x020fe20003f0c200 */
[----:B------:R2:W-:-:S13]  /*51400*/  STL.64 [R1+0x18], R2 ;  /* 0x0000180201007387 */ /* 0x0005da0000100a00 */
[----:B------:R-:W-:-:S07]  /*51410*/  @!P0 DADD R4, -RZ, |R4| ;  /* 0x00000000ff048229 */ /* 0x000fce0000000504 */
[----:B------:R2:W-:Y:S04]  /*51420*/  @!P0 STL.64 [R1+0x10], R4 ;  /* 0x0000100401008387 */ /* 0x0005e80000100a00 */
.L_x_19989:
[----:B------:R-:W-:Y:S05]  /*51430*/  BSYNC B2 ;  /* 0x0000000000027941 */ /* 0x000fea0003800000 */
.L_x_19988:
        /* <DEDUP_REMOVED lines=153> */
.L_x_20123:
[----:B------:R-:W-:Y:S05]  /*51dd0*/  BSYNC B4 ;  /* 0x0000000000047941 */ /* 0x000fea0003800000 */
.L_x_20122:
        /* <DEDUP_REMOVED lines=81> */
.L_x_20121:
        /* <DEDUP_REMOVED lines=34> */
.L_x_20131:
[----:B------:R-:W-:Y:S05]  /*52510*/  BSYNC B5 ;  /* 0x0000000000057941 */ /* 0x000fea0003800000 */
.L_x_20130:
[----:B------:R-:W-:Y:S02]  /*52520*/  IMAD.MOV.U32 R26, RZ, RZ, R16 ;  /* 0x000000ffff1a7224 */ /* 0x000fe400078e0010 */
[----:B------:R-:W-:Y:S01]  /*52530*/  IMAD.MOV.U32 R27, RZ, RZ, R17 ;  /* 0x000000ffff1b7224 */ /* 0x000fe200078e0011 */
[----:B------:R-:W-:Y:S06]  /*52540*/  BRA `(.L_x_20129) ;  /* 0x0000000000047947 */ /* 0x000fec0003800000 */
.L_x_20128:
[----:B------:R-:W-:-:S11]  /*52550*/  DADD R26, -R48, R64 ;  /* 0x00000000301a7229 */ /* 0x000fd60000000140 */
.L_x_20129:
[----:B------:R-:W-:Y:S05]  /*52560*/  BSYNC B4 ;  /* 0x0000000000047941 */ /* 0x000fea0003800000 */
.L_x_20127:
        /* <DEDUP_REMOVED lines=29> */
.L_x_20136:
[----:B------:R-:W-:Y:S05]  /*52740*/  BSYNC B5 ;  /* 0x0000000000057941 */ /* 0x000fea0003800000 */
.L_x_20135:
[----:B------:R-:W-:Y:S05]  /*52750*/  BRA `(.L_x_20134) ;  /* 0x0000000000047947 */ /* 0x000fea0003800000 */
.L_x_20133:
[----:B------:R-:W-:-:S11]  /*52760*/  DADD R16, R66, -R10 ;  /* 0x0000000042107229 */ /* 0x000fd6000000080a */
.L_x_20134:
[----:B------:R-:W-:Y:S05]  /*52770*/  BSYNC B4 ;  /* 0x0000000000047941 */ /* 0x000fea0003800000 */
.L_x_20132:
        /* <DEDUP_REMOVED lines=29> */
.L_x_20138:
[----:B------:R-:W-:Y:S05]  /*52950*/  BSYNC B4 ;  /* 0x0000000000047941 */ /* 0x000fea0003800000 */
.L_x_20137:
        /* <DEDUP_REMOVED lines=85> */
.L_x_20139:
        /* <DEDUP_REMOVED lines=20> */
.L_x_20141:
[----:B------:R-:W-:Y:S05]  /*52ff0*/  BSYNC B4 ;  /* 0x0000000000047941 */ /* 0x000fea0003800000 */
.L_x_20140:
        /* <DEDUP_REMOVED lines=30> */
.L_x_20126:
        /* <DEDUP_REMOVED lines=24> */
.L_x_20144:
[----:B------:R-:W-:Y:S05]  /*53360*/  BSYNC B4 ;  /* 0x0000000000047941 */ /* 0x000fea0003800000 */
.L_x_20143:
        /* <DEDUP_REMOVED lines=25> */
.L_x_20147:
[----:B------:R-:W-:Y:S05]  /*53500*/  BSYNC B4 ;  /* 0x0000000000047941 */ /* 0x000fea0003800000 */
.L_x_20146:
        /* <DEDUP_REMOVED lines=30> */
.L_x_20145:
        /* <DEDUP_REMOVED lines=75> */
.L_x_20148:
[----:B------:R-:W-:Y:S01]  /*53ba0*/  IMAD.MOV.U32 R6, RZ, RZ, 0x0 ;  /* 0x00000000ff067424 */ /* 0x000fe200078e00ff */
[----:B------:R-:W-:Y:S01]  /*53bb0*/  FSETP.NEU.FTZ.AND P0, PT, R9, RZ, PT ;  /* 0x000000ff0900720b */ /* 0x000fe20003f1d000 */
[----:B------:R-:W-:-:S06]  /*53bc0*/  IMAD.MOV.U32 R7, RZ, RZ, 0x7ff00000 ;  /* 0x7ff00000ff077424 */ /* 0x000fcc00078e00ff */
[----:B------:R-:W-:-:S10]  /*53bd0*/  DFMA R6, R8, R6, +INF ;  /* 0x7ff000000806742b */ /* 0x000fd40000000006 */
[----:B------:R-:W-:Y:S02]  /*53be0*/  FSEL R30, R6, RZ, P0 ;  /* 0x000000ff061e7208 */ /* 0x000fe40000000000 */
[----:B------:R-:W-:Y:S01]  /*53bf0*/  FSEL R31, R7, -QNAN , P0 ;  /* 0xfff00000071f7808 */ /* 0x000fe20000000000 */
[----:B------:R-:W-:Y:S06]  /*53c00*/  BRA `(.L_x_20124) ;  /* 0x00000004002c7947 */ /* 0x000fec0003800000 */
.L_x_20142:
        /* <DEDUP_REMOVED lines=26> */
.L_x_20150:
[----:B------:R-:W-:Y:S05]  /*53db0*/  BSYNC B4 ;  /* 0x0000000000047941 */ /* 0x000fea0003800000 */
.L_x_20149:
        /* <DEDUP_REMOVED lines=21> */
.L_x_20152:
[----:B------:R-:W-:Y:S05]  /*53f10*/  BSYNC B4 ;  /* 0x0000000000047941 */ /* 0x000fea0003800000 */
.L_x_20151:
[----:B------:R-:W-:Y:S02]  /*53f20*/  IMAD.MOV.U32 R30, RZ, RZ, R16 ;  /* 0x000000ffff1e7224 */ /* 0x000fe400078e0010 */
[----:B------:R-:W-:Y:S01]  /*53f30*/  IMAD.MOV.U32 R31, RZ, RZ, R17 ;  /* 0x000000ffff1f7224 */ /* 0x000fe200078e0011 */
[----:B------:R-:W-:Y:S06]  /*53f40*/  BRA `(.L_x_20124) ;  /* 0x00000000005c7947 */ /* 0x000fec0003800000 */
.L_x_20125:
        /* <DEDUP_REMOVED lines=22> */
.L_x_20153:
[----:B------:R-:W-:Y:S05]  /*540b0*/  BSYNC B4 ;  /* 0x0000000000047941 */ /* 0x000fea0003800000 */
.L_x_20124:
[----:B------:R-:W-:Y:S05]  /*540c0*/  BSYNC B3 ;  /* 0x0000000000037941 */ /* 0x000fea0003800000 */
.L_x_20120:
        /* <DEDUP_REMOVED lines=26> */
.L_x_20157:
[----:B------:R-:W-:Y:S05]  /*54270*/  BSYNC B4 ;  /* 0x0000000000047941 */ /* 0x000fea0003800000 */
.L_x_20156:
        /* <DEDUP_REMOVED lines=40> */
.L_x_20165:
[----:B------:R-:W-:Y:S05]  /*54500*/  BSYNC B5 ;  /* 0x0000000000057941 */ /* 0x000fea0003800000 */
.L_x_20164:
[----:B------:R-:W-:Y:S02]  /*54510*/  IMAD.MOV.U32 R68, RZ, RZ, R16 ;  /* 0x000000ffff447224 */ /* 0x000fe400078e0010 */
[----:B------:R-:W-:Y:S01]  /*54520*/  IMAD.MOV.U32 R69, RZ, RZ, R17 ;  /* 0x000000ffff457224 */ /* 0x000fe200078e0011 */
[----:B------:R-:W-:Y:S06]  /*54530*/  BRA `(.L_x_20163) ;  /* 0x0000000000047947 */ /* 0x000fec0003800000 */
.L_x_20162:
[----:B------:R-:W-:-:S11]  /*54540*/  DADD R68, -R48, R64 ;  /* 0x0000000030447229 */ /* 0x000fd60000000140 */
.L_x_20163:
[----:B------:R-:W-:Y:S05]  /*54550*/  BSYNC B4 ;  /* 0x0000000000047941 */ /* 0x000fea0003800000 */
.L_x_20161:
        /* <DEDUP_REMOVED lines=26> */
.L_x_20170:
[----:B------:R-:W-:Y:S05]  /*54700*/  BSYNC B5 ;  /* 0x0000000000057941 */ /* 0x000fea0003800000 */
.L_x_20169:
[----:B------:R-:W-:Y:S02]  /*54710*/  IMAD.MOV.U32 R4, RZ, RZ, R16 ;  /* 0x000000ffff047224 */ /* 0x000fe400078e0010 */
[----:B------:R-:W-:Y:S01]  /*54720*/  IMAD.MOV.U32 R5, RZ, RZ, R17 ;  /* 0x000000ffff057224 */ /* 0x000fe200078e0011 */
[----:B------:R-:W-:Y:S06]  /*54730*/  BRA `(.L_x_20168) ;  /* 0x0000000000047947 */ /* 0x000fec0003800000 */
.L_x_20167:
[----:B------:R-:W-:-:S11]  /*54740*/  DADD R4, -R50, R66 ;  /* 0x0000000032047229 */ /* 0x000fd60000000142 */
.L_x_20168:
[----:B------:R-:W-:Y:S05]  /*54750*/  BSYNC B4 ;  /* 0x0000000000047941 */ /* 0x000fea0003800000 */
.L_x_20166:
        /* <DEDUP_REMOVED lines=29> */
.L_x_20172:
[----:B------:R-:W-:Y:S05]  /*54930*/  BSYNC B4 ;  /* 0x0000000000047941 */ /* 0x000fea0003800000 */
.L_x_20171:
[----:B------:R-:W-:Y:S01]  /*54940*/  PLOP3.LUT P0, PT, PT, PT, PT, 0x80, 0x0 ;  /* 0x000000000000781c */ /* 0x000fe20003f0f070 */
[----:B------:R-:W-:-:S12]  /*54950*/  BRA `(.L_x_20158) ;  /* 0x0000000800587947 */ /* 0x000fd80003800000 */
.L_x_20160:
        /* <DEDUP_REMOVED lines=29> */
.L_x_20175:
[----:B------:R-:W-:Y:S05]  /*54b30*/  BSYNC B4 ;  /* 0x0000000000047941 */ /* 0x000fea0003800000 */
.L_x_20174:
[----:B------:R-:W-:Y:S01]  /*54b40*/  PLOP3.LUT P0, PT, PT, PT, PT, 0x80, 0x0 ;  /* 0x000000000000781c */ /* 0x000fe20003f0f070 */
[----:B------:R-:W-:-:S12]  /*54b50*/  BRA `(.L_x_20158) ;  /* 0x0000000400d87947 */ /* 0x000fd80003800000 */
.L_x_20173:
        /* <DEDUP_REMOVED lines=29> */
.L_x_20177:
[----:B------:R-:W-:Y:S05]  /*54d30*/  BSYNC B4 ;  /* 0x0000000000047941 */ /* 0x000fea0003800000 */
.L_x_20176:
        /* <DEDUP_REMOVED lines=21> */
.L_x_20179:
[----:B------:R-:W-:Y:S05]  /*54e90*/  BSYNC B4 ;  /* 0x0000000000047941 */ /* 0x000fea0003800000 */
.L_x_20178:
[----:B------:R-:W-:Y:S01]  /*54ea0*/  DMUL R2, R2, 8.11296384146066816958e+31 ;  /* 0x4690000002027828 */ /* 0x000fe20000000000 */
[----:B------:R-:W-:Y:S01]  /*54eb0*/  PLOP3.LUT P0, PT, PT, PT, PT, 0x80, 0x0 ;  /* 0x000000000000781c */ /* 0x000fe20003f0f070 */
[----:B------:R-:W-:Y:S02]  /*54ec0*/  IMAD.MOV.U32 R4, RZ, RZ, R16 ;  /* 0x000000ffff047224 */ /* 0x000fe400078e0010 */
[----:B------:R-:W-:Y:S01]  /*54ed0*/  IMAD.MOV.U32 R5, RZ, RZ, R17 ;  /* 0x000000ffff057224 */ /* 0x000fe200078e0011 */
[----:B------:R-:W-:Y:S09]  /*54ee0*/  BRA `(.L_x_20158) ;  /* 0x0000000000f47947 */ /* 0x000ff20003800000 */
.L_x_20159:
        /* <DEDUP_REMOVED lines=24> */
.L_x_20181:
[----:B------:R-:W-:Y:S05]  /*55070*/  BSYNC B4 ;  /* 0x0000000000047941 */ /* 0x000fea0003800000 */
.L_x_20180:
        /* <DEDUP_REMOVED lines=29> */
.L_x_20183:
[----:B------:R-:W-:Y:S05]  /*55250*/  BSYNC B4 ;  /* 0x0000000000047941 */ /* 0x000fea0003800000 */
.L_x_20182:
[----:B------:R-:W-:Y:S01]  /*55260*/  DMUL R4, R6, R16 ;  /* 0x0000001006047228 */ /* 0x000fe20000000000 */
[----:B------:R-:W-:Y:S01]  /*55270*/  PLOP3.LUT P0, PT, PT, PT, PT, 0x80, 0x0 ;  /* 0x000000000000781c */ /* 0x000fe20003f0f070 */
[----:B------:R-:W-:-:S12]  /*55280*/  BRA `(.L_x_20158) ;  /* 0x00000000000c7947 */ /* 0x000fd80003800000 */
.L_x_20155:
[----:B------:R-:W-:Y:S01]  /*55290*/  DMUL R4, R28, 9.00719925474099200000e+15 ;  /* 0x434000001c047828 */ /* 0x000fe20000000000 */
[----:B------:R-:W-:Y:S01]  /*552a0*/  PLOP3.LUT P0, PT, PT, PT, PT, 0x80, 0x0 ;  /* 0x000000000000781c */ /* 0x000fe20003f0f070 */
[----:B------:R-:W-:-:S12]  /*552b0*/  DMUL R2, R2, 9.00719925474099200000e+15 ;  /* 0x4340000002027828 */ /* 0x000fd80000000000 */
.L_x_20158:
[----:B------:R-:W-:Y:S05]  /*552c0*/  BSYNC B3 ;  /* 0x0000000000037941 */ /* 0x000fea0003800000 */
.L_x_20154:
        /* <DEDUP_REMOVED lines=67> */
.L_x_20189:
[----:B------:R-:W-:-:S11]  /*55700*/  DMUL R2, RZ, |R26| ;  /* 0x4000001aff027228 */ /* 0x000fd60000000000 */
.L_x_20190:
[----:B------:R-:W-:Y:S05]  /*55710*/  BSYNC B0 ;  /* 0x0000000000007941 */ /* 0x000fea0003800000 */
.L_x_20188:
        /* <DEDUP_REMOVED lines=11> */
.L_x_20187:
        /* <DEDUP_REMOVED lines=53> */
.L_x_20186:
        /* <DEDUP_REMOVED lines=62> */
.L_x_20194:
[----:B------:R-:W-:-:S11]  /*55f00*/  DMUL R2, RZ, |R26| ;  /* 0x4000001aff027228 */ /* 0x000fd60000000000 */
.L_x_20195:
[----:B------:R-:W-:Y:S05]  /*55f10*/  BSYNC B0 ;  /* 0x0000000000007941 */ /* 0x000fea0003800000 */
.L_x_20193:
        /* <DEDUP_REMOVED lines=11> */
.L_x_20192:
        /* <DEDUP_REMOVED lines=53> */
.L_x_20185:
        /* <DEDUP_REMOVED lines=32> */
.L_x_20198:
[----:B------:R-:W-:Y:S05]  /*56520*/  BSYNC B4 ;  /* 0x0000000000047941 */ /* 0x000fea0003800000 */
.L_x_20197:
        /* <DEDUP_REMOVED lines=82> */
.L_x_20200:
[----:B------:R-:W-:Y:S02]  /*56a50*/  FSEL R6, RZ, 3.37028055040000000000e+12, P1 ;  /* 0x54442d18ff067808 */ /* 0x000fe40000800000 */
[----:B------:R-:W-:-:S07]  /*56a60*/  FSEL R7, RZ, 2.1426990032196044922, P1 ;  /* 0x400921fbff077808 */ /* 0x000fce0000800000 */
.L_x_20201:
[----:B------:R-:W-:Y:S05]  /*56a70*/  BSYNC B0 ;  /* 0x0000000000007941 */ /* 0x000fea0003800000 */
.L_x_20199:
[----:B------:R-:W-:Y:S01]  /*56a80*/  DADD R2, |R4|, |R2| ;  /* 0x0000000004027229 */ /* 0x000fe20000000602 */
[----:B------:R-:W-:-:S07]  /*56a90*/  LOP3.LUT R5, R7, 0x80000000, R5, 0xb8, !PT ;  /* 0x8000000007057812 */ /* 0x000fce00078eb805 */
[----:B------:R-:W-:-:S06]  /*56aa0*/  DSETP.GTU.AND P0, PT, |R2|, +INF , PT ;  /* 0x7ff000000200742a */ /* 0x000fcc0003f0c200 */
[----:B------:R-:W-:Y:S02]  /*56ab0*/  FSEL R2, R2, R6, P0 ;  /* 0x0000000602027208 */ /* 0x000fe40000000000 */
[----:B------:R-:W-:Y:S01]  /*56ac0*/  FSEL R3, R3, R5, P0 ;  /* 0x0000000503037208 */ /* 0x000fe20000000000 */
[----:B------:R-:W-:Y:S06]  /*56ad0*/  BRA `(.L_x_20191) ;  /* 0x0000000400dc7947 */ /* 0x000fec0003800000 */
.L_x_20196:
        /* <DEDUP_REMOVED lines=28> */
.L_x_20203:
[----:B------:R-:W-:Y:S05]  /*56ca0*/  BSYNC B4 ;  /* 0x0000000000047941 */ /* 0x000fea0003800000 */
.L_x_20202:
        /* <DEDUP_REMOVED lines=82> */
.L_x_20205:
[----:B------:R-:W-:Y:S02]  /*571d0*/  FSEL R6, RZ, 3.37028055040000000000e+12, P1 ;  /* 0x54442d18ff067808 */ /* 0x000fe40000800000 */
[----:B------:R-:W-:-:S07]  /*571e0*/  FSEL R7, RZ, 2.1426990032196044922, P1 ;  /* 0x400921fbff077808 */ /* 0x000fce0000800000 */
.L_x_20206:
[----:B------:R-:W-:Y:S05]  /*571f0*/  BSYNC B0 ;  /* 0x0000000000007941 */ /* 0x000fea0003800000 */
.L_x_20204:
[----:B------:R-:W-:Y:S01]  /*57200*/  DADD R2, |R4|, |R2| ;  /* 0x0000000004027229 */ /* 0x000fe20000000602 */
[----:B------:R-:W-:-:S07]  /*57210*/  LOP3.LUT R5, R7, 0x80000000, R5, 0xb8, !PT ;  /* 0x8000000007057812 */ /* 0x000fce00078eb805 */
[----:B------:R-:W-:-:S06]  /*57220*/  DSETP.GTU.AND P0, PT, |R2|, +INF , PT ;  /* 0x7ff000000200742a */ /* 0x000fcc0003f0c200 */
[----:B------:R-:W-:Y:S02]  /*57230*/  FSEL R2, R2, R6, P0 ;  /* 0x0000000602027208 */ /* 0x000fe40000000000 */
[----:B------:R-:W-:-:S07]  /*57240*/  FSEL R3, R3, R5, P0 ;  /* 0x0000000503037208 */ /* 0x000fce0000000000 */
.L_x_20191:
[----:B------:R-:W-:Y:S05]  /*57250*/  BSYNC B3 ;  /* 0x0000000000037941 */ /* 0x000fea0003800000 */
.L_x_20184:
[----:B------:R-:W-:Y:S01]  /*57260*/  DADD R4, -RZ, -R30 ;  /* 0x00000000ff047229 */ /* 0x000fe2000000091e */
[----:B------:R-:W-:-:S04]  /*57270*/  SHF.R.U32.HI R0, RZ, 0x1f, R35 ;  /* 0x0000001fff007819 */ /* 0x000fc80000011623 */
[----:B------:R-:W-:-:S05]  /*57280*/  ISETP.NE.AND P0, PT, R0, RZ, PT ;  /* 0x000000ff0000720c */ /* 0x000fca0003f05270 */
[----:B------:R-:W-:Y:S02]  /*57290*/  FSEL R72, R4, R30, !P0 ;  /* 0x0000001e04487208 */ /* 0x000fe40004000000 */
[----:B------:R-:W-:Y:S01]  /*572a0*/  FSEL R73, R5, R31, !P0 ;  /* 0x0000001f05497208 */ /* 0x000fe20004000000 */
[----:B------:R-:W-:Y:S06]  /*572b0*/  BRA `(.L_x_20207) ;  /* 0x0000003000287947 */ /* 0x000fec0003800000 */
.L_x_20119:
[----:B------:R-:W2:Y:S01]  /*572c0*/  LDL.64 R2, [R1+0x8] ;  /* 0x0000080001027983 */ /* 0x000ea20000100a00 */
[----:B------:R-:W-:Y:S01]  /*572d0*/  UMOV UR4, 0x54442d18 ;  /* 0x54442d1800047882 */ /* 0x000fe20000000000 */
[----:B------:R-:W-:Y:S01]  /*572e0*/  UMOV UR5, 0x3ff921fb ;  /* 0x3ff921fb00057882 */ /* 0x000fe20000000000 */
[----:B------:R-:W-:Y:S02]  /*572f0*/  DADD R72, -RZ, -R34 ;  /* 0x00000000ff487229 */ /* 0x000fe40000000922 */
[----:B--2---:R-:W-:-:S08]  /*57300*/  DADD R2, R2, -R32 ;  /* 0x0000000002027229 */ /* 0x004fd00000000820 */
[----:B------:R-:W-:Y:S01]  /*57310*/  DADD R2, R2, UR4 ;  /* 0x0000000402027e29 */ /* 0x000fe20008000000 */
[----:B------:R-:W-:Y:S10]  /*57320*/  BRA `(.L_x_20207) ;  /* 0x00000030000c7947 */ /* 0x000ff40003800000 */
.L_x_20118:
[----:B------:R-:W-:Y:S01]  /*57330*/  DADD R72, -RZ, -R34 ;  /* 0x00000000ff487229 */ /* 0x000fe20000000922 */
[----:B------:R-:W-:Y:S01]  /*57340*/  CS2R R2, SRZ ;  /* 0x0000000000027805 */ /* 0x000fe2000001ff00 */
[----:B------:R-:W-:Y:S09]  /*57350*/  BRA `(.L_x_20207) ;  /* 0x0000003000007947 */ /* 0x000ff20003800000 */
.L_x_20117:
        /* <DEDUP_REMOVED lines=108> */
.L_x_20212:
[----:B------:R-:W-:Y:S05]  /*57a20*/  BSYNC B0 ;  /* 0x0000000000007941 */ /* 0x000fea0003800000 */
.L_x_20211:
        /* <DEDUP_REMOVED lines=8> */
.L_x_20214:
[----:B------:R-:W-:Y:S05]  /*57ab0*/  BSYNC B4 ;  /* 0x0000000000047941 */ /* 0x000fea0003800000 */
.L_x_20213:
        /* <DEDUP_REMOVED lines=82> */
.L_x_20216:
[----:B------:R-:W-:-:S04]  /*57fe0*/  ISETP.GE.AND P0, PT, R33, RZ, PT ;  /* 0x000000ff2100720c */ /* 0x000fc80003f06270 */
[----:B------:R-:W-:Y:S02]  /*57ff0*/  FSEL R6, RZ, 3.37028055040000000000e+12, P0 ;  /* 0x54442d18ff067808 */ /* 0x000fe40000000000 */
[----:B------:R-:W-:-:S07]  /*58000*/  FSEL R7, RZ, 2.1426990032196044922, P0 ;  /* 0x400921fbff077808 */ /* 0x000fce0000000000 */
.L_x_20217:
[----:B------:R-:W-:Y:S05]  /*58010*/  BSYNC B0 ;  /* 0x0000000000007941 */ /* 0x000fea0003800000 */
.L_x_20215:
[----:B------:R-:W-:Y:S01]  /*58020*/  DADD R2, R2, R4 ;  /* 0x0000000002027229 */ /* 0x000fe20000000004 */
[----:B------:R-:W-:Y:S01]  /*58030*/  LOP3.LUT R5, R7, 0x80000000, R35, 0xb8, !PT ;  /* 0x8000000007057812 */ /* 0x000fe200078eb823 */
[----:B------:R-:W-:-:S06]  /*58040*/  DMUL R30, R30, 0.5 ;  /* 0x3fe000001e1e7828 */ /* 0x000fcc0000000000 */
[----:B------:R-:W-:-:S06]  /*58050*/  DSETP.GTU.AND P0, PT, |R2|, +INF , PT ;  /* 0x7ff000000200742a */ /* 0x000fcc0003f0c200 */
[----:B------:R-:W-:Y:S02]  /*58060*/  FSEL R2, R2, R6, P0 ;  /* 0x0000000602027208 */ /* 0x000fe40000000000 */
[----:B------:R-:W-:Y:S01]  /*58070*/  FSEL R3, R3, R5, P0 ;  /* 0x0000000503037208 */ /* 0x000fe20000000000 */
[----:B------:R-:W-:Y:S06]  /*58080*/  BRA `(.L_x_20218) ;  /* 0x0000002000387947 */ /* 0x000fec0003800000 */
.L_x_20210:
        /* <DEDUP_REMOVED lines=135> */
.L_x_20220:
[----:B------:R-:W-:Y:S05]  /*58900*/  BSYNC B0 ;  /* 0x0000000000007941 */ /* 0x000fea0003800000 */
.L_x_20219:
        /* <DEDUP_REMOVED lines=8> */
.L_x_20222:
[----:B------:R-:W-:Y:S05]  /*58990*/  BSYNC B4 ;  /* 0x0000000000047941 */ /* 0x000fea0003800000 */
.L_x_20221:
        /* <DEDUP_REMOVED lines=82> */
.L_x_20224:
[----:B------:R-:W-:-:S04]  /*58ec0*/  ISETP.GE.AND P0, PT, R33, RZ, PT ;  /* 0x000000ff2100720c */ /* 0x000fc80003f06270 */
[----:B------:R-:W-:Y:S02]  /*58ed0*/  FSEL R6, RZ, 3.37028055040000000000e+12, P0 ;  /* 0x54442d18ff067808 */ /* 0x000fe40000000000 */
[----:B------:R-:W-:-:S07]  /*58ee0*/  FSEL R7, RZ, 2.1426990032196044922, P0 ;  /* 0x400921fbff077808 */ /* 0x000fce0000000000 */
.L_x_20225:
[----:B------:R-:W-:Y:S05]  /*58ef0*/  BSYNC B0 ;  /* 0x0000000000007941 */ /* 0x000fea0003800000 */
.L_x_20223:
[----:B------:R-:W-:Y:S01]  /*58f00*/  DADD R2, R2, R4 ;  /* 0x0000000002027229 */ /* 0x000fe20000000004 */
[----:B------:R-:W-:-:S07]  /*58f10*/  LOP3.LUT R5, R7, 0x80000000, R35, 0xb8, !PT ;  /* 0x8000000007057812 */ /* 0x000fce00078eb823 */
[----:B------:R-:W-:-:S06]  /*58f20*/  DSETP.GTU.AND P0, PT, |R2|, +INF , PT ;  /* 0x7ff000000200742a */ /* 0x000fcc0003f0c200 */
[----:B------:R-:W-:Y:S02]  /*58f30*/  FSEL R2, R2, R6, P0 ;  /* 0x0000000602027208 */ /* 0x000fe40000000000 */
[----:B------:R-:W-:Y:S01]  /*58f40*/  FSEL R3, R3, R5, P0 ;  /* 0x0000000503037208 */ /* 0x000fe20000000000 */
[----:B------:R-:W-:Y:S06]  /*58f50*/  BRA `(.L_x_20218) ;  /* 0x0000001000847947 */ /* 0x000fec0003800000 */
.L_x_20209:
        /* <DEDUP_REMOVED lines=23> */
.L_x_20227:
[----:B------:R-:W-:Y:S05]  /*590d0*/  BSYNC B4 ;  /* 0x0000000000047941 */ /* 0x000fea0003800000 */
.L_x_20226:
        /* <DEDUP_REMOVED lines=26> */
.L_x_20229:
[----:B------:R-:W-:Y:S05]  /*59280*/  BSYNC B4 ;  /* 0x0000000000047941 */ /* 0x000fea0003800000 */
.L_x_20228:
        /* <DEDUP_REMOVED lines=136> */
.L_x_20231:
[----:B------:R-:W-:Y:S05]  /*59b10*/  BSYNC B0 ;  /* 0x0000000000007941 */ /* 0x000fea0003800000 */
.L_x_20230:
        /* <DEDUP_REMOVED lines=8> */
.L_x_20233:
[----:B------:R-:W-:Y:S05]  /*59ba0*/  BSYNC B4 ;  /* 0x0000000000047941 */ /* 0x000fea0003800000 */
.L_x_20232:
        /* <DEDUP_REMOVED lines=82> */
.L_x_20235:
[----:B------:R-:W-:-:S04]  /*5a0d0*/  ISETP.GE.AND P0, PT, R33, RZ, PT ;  /* 0x000000ff2100720c */ /* 0x000fc80003f06270 */
[----:B------:R-:W-:Y:S02]  /*5a0e0*/  FSEL R6, RZ, 3.37028055040000000000e+12, P0 ;  /* 0x54442d18ff067808 */ /* 0x000fe40000000000 */
[----:B------:R-:W-:-:S07]  /*5a0f0*/  FSEL R7, RZ, 2.1426990032196044922, P0 ;  /* 0x400921fbff077808 */ /* 0x000fce0000000000 */
.L_x_20236:
[----:B------:R-:W-:Y:S05]  /*5a100*/  BSYNC B0 ;  /* 0x0000000000007941 */ /* 0x000fea0003800000 */
.L_x_20234:
[----:B------:R-:W-:Y:S01]  /*5a110*/  DADD R2, R2, R4 ;  /* 0x0000000002027229 */ /* 0x000fe20000000004 */
[----:B------:R-:W-:Y:S01]  /*5a120*/  LOP3.LUT R5, R7, 0x80000000, R35, 0xb8, !PT ;  /* 0x8000000007057812 */ /* 0x000fe200078eb823 */
[----:B------:R-:W-:-:S06]  /*5a130*/  DADD R30, R30, 1 ;  /* 0x3ff000001e1e7429 */ /* 0x000fcc0000000000 */
[----:B------:R-:W-:-:S06]  /*5a140*/  DSETP.GTU.AND P0, PT, |R2|, +INF , PT ;  /* 0x7ff000000200742a */ /* 0x000fcc0003f0c200 */
[----:B------:R-:W-:Y:S02]  /*5a150*/  FSEL R2, R2, R6, P0 ;  /* 0x0000000602027208 */ /* 0x000fe40000000000 */
[----:B------:R-:W-:-:S07]  /*5a160*/  FSEL R3, R3, R5, P0 ;  /* 0x0000000503037208 */ /* 0x000fce0000000000 */
.L_x_20218:
[----:B------:R-:W-:Y:S05]  /*5a170*/  BSYNC B3 ;  /* 0x0000000000037941 */ /* 0x000fea0003800000 */
.L_x_20208:
        /* <DEDUP_REMOVED lines=9> */
.L_x_20116:
        /* <DEDUP_REMOVED lines=21> */
.L_x_20207:
[----:B------:R-:W-:Y:S05]  /*5a360*/  BSYNC B1 ;  /* 0x0000000000017941 */ /* 0x000fea0003800000 */
.L_x_20115:
        /* <DEDUP_REMOVED lines=10> */
.L_x_20237:
[----:B------:R-:W-:Y:S01]  /*5a410*/  DSETP.GTU.AND P0, PT, |R72|, +INF , PT ;  /* 0x7ff000004800742a */ /* 0x000fe20003f0c200 */
[----:B------:R-:W-:Y:S02]  /*5a420*/  IMAD.MOV.U32 R74, RZ, RZ, R2 ;  /* 0x000000ffff4a7224 */ /* 0x000fe400078e0002 */
[----:B------:R-:W-:-:S11]  /*5a430*/  IMAD.MOV.U32 R75, RZ, RZ, R3 ;  /* 0x000000ffff4b7224 */ /* 0x000fd600078e0003 */
[----:B------:R-:W-:-:S11]  /*5a440*/  @!P0 DADD R72, -RZ, |R72| ;  /* 0x00000000ff488229 */ /* 0x000fd60000000548 */
.L_x_20114:
[----:B------:R-:W-:Y:S05]  /*5a450*/  BSYNC B2 ;  /* 0x0000000000027941 */ /* 0x000fea0003800000 */
.L_x_20113:
        /* <DEDUP_REMOVED lines=155> */
.L_x_20248:
[----:B------:R-:W-:Y:S05]  /*5ae10*/  BSYNC B4 ;  /* 0x0000000000047941 */ /* 0x000fea0003800000 */
.L_x_20247:
        /* <DEDUP_REMOVED lines=81> */
.L_x_20246:
        /* <DEDUP_REMOVED lines=34> */
.L_x_20256:
[----:B------:R-:W-:Y:S05]  /*5b550*/  BSYNC B5 ;  /* 0x0000000000057941 */ /* 0x000fea0003800000 */
.L_x_20255:
[----:B------:R-:W-:Y:S02]  /*5b560*/  IMAD.MOV.U32 R26, RZ, RZ, R16 ;  /* 0x000000ffff1a7224 */ /* 0x000fe400078e0010 */
[----:B------:R-:W-:Y:S01]  /*5b570*/  IMAD.MOV.U32 R27, RZ, RZ, R17 ;  /* 0x000000ffff1b7224 */ /* 0x000fe200078e0011 */
[----:B------:R-:W-:Y:S06]  /*5b580*/  BRA `(.L_x_20254) ;  /* 0x0000000000047947 */ /* 0x000fec0003800000 */
.L_x_20253:
[----:B------:R-:W-:-:S11]  /*5b590*/  DADD R26, -R32, R48 ;  /* 0x00000000201a7229 */ /* 0x000fd60000000130 */
.L_x_20254:
[----:B------:R-:W-:Y:S05]  /*5b5a0*/  BSYNC B4 ;  /* 0x0000000000047941 */ /* 0x000fea0003800000 */
.L_x_20252:
        /* <DEDUP_REMOVED lines=29> */
.L_x_20261:
[----:B------:R-:W-:Y:S05]  /*5b780*/  BSYNC B5 ;  /* 0x0000000000057941 */ /* 0x000fea0003800000 */
.L_x_20260:
[----:B------:R-:W-:Y:S05]  /*5b790*/  BRA `(.L_x_20259) ;  /* 0x0000000000047947 */ /* 0x000fea0003800000 */
.L_x_20258:
[----:B------:R-:W-:-:S11]  /*5b7a0*/  DADD R16, R50, -R10 ;  /* 0x0000000032107229 */ /* 0x000fd6000000080a */
.L_x_20259:
[----:B------:R-:W-:Y:S05]  /*5b7b0*/  BSYNC B4 ;  /* 0x0000000000047941 */ /* 0x000fea0003800000 */
.L_x_20257:
        /* <DEDUP_REMOVED lines=27> */
.L_x_20263:
[----:B------:R-:W-:Y:S05]  /*5b970*/  BSYNC B4 ;  /* 0x0000000000047941 */ /* 0x000fea0003800000 */
.L_x_20262:
        /* <DEDUP_REMOVED lines=85> */
.L_x_20264:
        /* <DEDUP_REMOVED lines=20> */
.L_x_20266:
[----:B------:R-:W-:Y:S05]  /*5c010*/  BSYNC B4 ;  /* 0x0000000000047941 */ /* 0x000fea0003800000 */
.L_x_20265:
        /* <DEDUP_REMOVED lines=30> */
.L_x_20251:
        /* <DEDUP_REMOVED lines=24> */
.L_x_20269:
[----:B------:R-:W-:Y:S05]  /*5c380*/  BSYNC B4 ;  /* 0x0000000000047941 */ /* 0x000fea0003800000 */
.L_x_20268:
        /* <DEDUP_REMOVED lines=25> */
.L_x_20272:
[----:B------:R-:W-:Y:S05]  /*5c520*/  BSYNC B4 ;  /* 0x0000000000047941 */ /* 0x000fea0003800000 */
.L_x_20271:
        /* <DEDUP_REMOVED lines=30> */
.L_x_20270:
        /* <DEDUP_REMOVED lines=75> */
.L_x_20273:
[----:B------:R-:W-:Y:S01]  /*5cbc0*/  IMAD.MOV.U32 R6, RZ, RZ, 0x0 ;  /* 0x00000000ff067424 */ /* 0x000fe200078e00ff */
[----:B------:R-:W-:Y:S01]  /*5cbd0*/  FSETP.NEU.FTZ.AND P0, PT, R9, RZ, PT ;  /* 0x000000ff0900720b */ /* 0x000fe20003f1d000 */
[----:B------:R-:W-:-:S06]  /*5cbe0*/  IMAD.MOV.U32 R7, RZ, RZ, 0x7ff00000 ;  /* 0x7ff00000ff077424 */ /* 0x000fcc00078e00ff */
[----:B------:R-:W-:-:S10]  /*5cbf0*/  DFMA R6, R8, R6, +INF ;  /* 0x7ff000000806742b */ /* 0x000fd40000000006 */
[----:B------:R-:W-:Y:S02]  /*5cc00*/  FSEL R30, R6, RZ, P0 ;  /* 0x000000ff061e7208 */ /* 0x000fe40000000000 */
[----:B------:R-:W-:Y:S01]  /*5cc10*/  FSEL R31, R7, -QNAN , P0 ;  /* 0xfff00000071f7808 */ /* 0x000fe20000000000 */
[----:B------:R-:W-:Y:S06]  /*5cc20*/  BRA `(.L_x_20249) ;  /* 0x0000000400287947 */ /* 0x000fec0003800000 */
.L_x_20267:
        /* <DEDUP_REMOVED lines=25> */
.L_x_20275:
[----:B------:R-:W-:Y:S05]  /*5cdc0*/  BSYNC B4 ;  /* 0x0000000000047941 */ /* 0x000fea0003800000 */
.L_x_20274:
        /* <DEDUP_REMOVED lines=21> */
.L_x_20277:
[----:B------:R-:W-:Y:S05]  /*5cf20*/  BSYNC B4 ;  /* 0x0000000000047941 */ /* 0x000fea0003800000 */
.L_x_20276:
[----:B------:R-:W-:Y:S02]  /*5cf30*/  IMAD.MOV.U32 R30, RZ, RZ, R16 ;  /* 0x000000ffff1e7224 */ /* 0x000fe400078e0010 */
[----:B------:R-:W-:Y:S01]  /*5cf40*/  IMAD.MOV.U32 R31, RZ, RZ, R17 ;  /* 0x000000ffff1f7224 */ /* 0x000fe200078e0011 */
[----:B------:R-:W-:Y:S06]  /*5cf50*/  BRA `(.L_x_20249) ;  /* 0x00000000005c7947 */ /* 0x000fec0003800000 */
.L_x_20250:
        /* <DEDUP_REMOVED lines=22> */
.L_x_20278:
[----:B------:R-:W-:Y:S05]  /*5d0c0*/  BSYNC B4 ;  /* 0x0000000000047941 */ /* 0x000fea0003800000 */
.L_x_20249:
[----:B------:R-:W-:Y:S05]  /*5d0d0*/  BSYNC B3 ;  /* 0x0000000000037941 */ /* 0x000fea0003800000 */
.L_x_20245:
        /* <DEDUP_REMOVED lines=26> */
.L_x_20282:
[----:B------:R-:W-:Y:S05]  /*5d280*/  BSYNC B4 ;  /* 0x0000000000047941 */ /* 0x000fea0003800000 */
.L_x_20281:
        /* <DEDUP_REMOVED lines=39> */
.L_x_20290:
[----:B------:R-:W-:Y:S05]  /*5d500*/  BSYNC B5 ;  /* 0x0000000000057941 */ /* 0x000fea0003800000 */
.L_x_20289:
[----:B------:R-:W-:Y:S02]  /*5d510*/  IMAD.MOV.U32 R64, RZ, RZ, R16 ;  /* 0x000000ffff407224 */ /* 0x000fe400078e0010 */
[----:B------:R-:W-:Y:S01]  /*5d520*/  IMAD.MOV.U32 R65, RZ, RZ, R17 ;  /* 0x000000ffff417224 */ /* 0x000fe200078e0011 */
[----:B------:R-:W-:Y:S06]  /*5d530*/  BRA `(.L_x_20288) ;  /* 0x0000000000047947 */ /* 0x000fec0003800000 */
.L_x_20287:
[----:B------:R-:W-:-:S11]  /*5d540*/  DADD R64, -R32, R48 ;  /* 0x0000000020407229 */ /* 0x000fd60000000130 */
.L_x_20288:
[----:B------:R-:W-:Y:S05]  /*5d550*/  BSYNC B4 ;  /* 0x0000000000047941 */ /* 0x000fea0003800000 */
.L_x_20286:
        /* <DEDUP_REMOVED lines=26> */
.L_x_20295:
[----:B------:R-:W-:Y:S05]  /*5d700*/  BSYNC B5 ;  /* 0x0000000000057941 */ /* 0x000fea0003800000 */
.L_x_20294:
[----:B------:R-:W-:Y:S02]  /*5d710*/  IMAD.MOV.U32 R4, RZ, RZ, R16 ;  /* 0x000000ffff047224 */ /* 0x000fe400078e0010 */
[----:B------:R-:W-:Y:S01]  /*5d720*/  IMAD.MOV.U32 R5, RZ, RZ, R17 ;  /* 0x000000ffff057224 */ /* 0x000fe200078e0011 */
[----:B------:R-:W-:Y:S06]  /*5d730*/  BRA `(.L_x_20293) ;  /* 0x0000000000047947 */ /* 0x000fec0003800000 */
.L_x_20292:
[----:B------:R-:W-:-:S11]  /*5d740*/  DADD R4, -R34, R50 ;  /* 0x0000000022047229 */ /* 0x000fd60000000132 */
.L_x_20293:
[----:B------:R-:W-:Y:S05]  /*5d750*/  BSYNC B4 ;  /* 0x0000000000047941 */ /* 0x000fea0003800000 */
.L_x_20291:
        /* <DEDUP_REMOVED lines=29> */
.L_x_20297:
[----:B------:R-:W-:Y:S05]  /*5d930*/  BSYNC B4 ;  /* 0x0000000000047941 */ /* 0x000fea0003800000 */
.L_x_20296:
[----:B------:R-:W-:Y:S01]  /*5d940*/  PLOP3.LUT P0, PT, PT, PT, PT, 0x80, 0x0 ;  /* 0x000000000000781c */ /* 0x000fe20003f0f070 */
[----:B------:R-:W-:-:S12]  /*5d950*/  BRA `(.L_x_20283) ;  /* 0x0000000800587947 */ /* 0x000fd80003800000 */
.L_x_20285:
        /* <DEDUP_REMOVED lines=29> */
.L_x_20300:
[----:B------:R-:W-:Y:S05]  /*5db30*/  BSYNC B4 ;  /* 0x0000000000047941 */ /* 0x000fea0003800000 */
.L_x_20299:
[----:B------:R-:W-:Y:S01]  /*5db40*/  PLOP3.LUT P0, PT, PT, PT, PT, 0x80, 0x0 ;  /* 0x000000000000781c */ /* 0x000fe20003f0f070 */
[----:B------:R-:W-:-:S12]  /*5db50*/  BRA `(.L_x_20283) ;  /* 0x0000000400d87947 */ /* 0x000fd80003800000 */
.L_x_20298:
        /* <DEDUP_REMOVED lines=29> */
.L_x_20302:
[----:B------:R-:W-:Y:S05]  /*5dd30*/  BSYNC B4 ;  /* 0x0000000000047941 */ /* 0x000fea0003800000 */
.L_x_20301:
        /* <DEDUP_REMOVED lines=21> */
.L_x_20304:
[----:B------:R-:W-:Y:S05]  /*5de90*/  BSYNC B4 ;  /* 0x0000000000047941 */ /* 0x000fea0003800000 */
.L_x_20303:
[----:B------:R-:W-:Y:S01]  /*5dea0*/  DMUL R2, R2, 8.11296384146066816958e+31 ;  /* 0x4690000002027828 */ /* 0x000fe20000000000 */
[----:B------:R-:W-:Y:S01]  /*5deb0*/  PLOP3.LUT P0, PT, PT, PT, PT, 0x80, 0x0 ;  /* 0x000000000000781c */ /* 0x000fe20003f0f070 */
[----:B------:R-:W-:Y:S02]  /*5dec0*/  IMAD.MOV.U32 R4, RZ, RZ, R16 ;  /* 0x000000ffff047224 */ /* 0x000fe400078e0010 */
[----:B------:R-:W-:Y:S01]  /*5ded0*/  IMAD.MOV.U32 R5, RZ, RZ, R17 ;  /* 0x000000ffff057224 */ /* 0x000fe200078e0011 */
[----:B------:R-:W-:Y:S09]  /*5dee0*/  BRA `(.L_x_20283) ;  /* 0x0000000000f47947 */ /* 0x000ff20003800000 */
.L_x_20284:
        /* <DEDUP_REMOVED lines=24> */
.L_x_20306:
[----:B------:R-:W-:Y:S05]  /*5e070*/  BSYNC B4 ;  /* 0x0000000000047941 */ /* 0x000fea0003800000 */
.L_x_20305:
        /* <DEDUP_REMOVED lines=29> */
.L_x_20308:
[----:B------:R-:W-:Y:S05]  /*5e250*/  BSYNC B4 ;  /* 0x0000000000047941 */ /* 0x000fea0003800000 */
.L_x_20307:
[----:B------:R-:W-:Y:S01]  /*5e260*/  DMUL R4, R4, R16 ;  /* 0x0000001004047228 */ /* 0x000fe20000000000 */
[----:B------:R-:W-:Y:S01]  /*5e270*/  PLOP3.LUT P0, PT, PT, PT, PT, 0x80, 0x0 ;  /* 0x000000000000781c */ /* 0x000fe20003f0f070 */
[----:B------:R-:W-:-:S12]  /*5e280*/  BRA `(.L_x_20283) ;  /* 0x00000000000c7947 */ /* 0x000fd80003800000 */
.L_x_20280:
[----:B------:R-:W-:Y:S01]  /*5e290*/  DMUL R4, R28, 9.00719925474099200000e+15 ;  /* 0x434000001c047828 */ /* 0x000fe20000000000 */
[----:B------:R-:W-:Y:S01]  /*5e2a0*/  PLOP3.LUT P0, PT, PT, PT, PT, 0x80, 0x0 ;  /* 0x000000000000781c */ /* 0x000fe20003f0f070 */
[----:B------:R-:W-:-:S12]  /*5e2b0*/  DMUL R2, R2, 9.00719925474099200000e+15 ;  /* 0x4340000002027828 */ /* 0x000fd80000000000 */
.L_x_20283:
[----:B------:R-:W-:Y:S05]  /*5e2c0*/  BSYNC B3 ;  /* 0x0000000000037941 */ /* 0x000fea0003800000 */
.L_x_20279:
        /* <DEDUP_REMOVED lines=67> */
.L_x_20314:
[----:B------:R-:W-:-:S11]  /*5e700*/  DMUL R2, RZ, |R26| ;  /* 0x4000001aff027228 */ /* 0x000fd60000000000 */
.L_x_20315:
[----:B------:R-:W-:Y:S05]  /*5e710*/  BSYNC B0 ;  /* 0x0000000000007941 */ /* 0x000fea0003800000 */
.L_x_20313:
        /* <DEDUP_REMOVED lines=11> */
.L_x_20312:
        /* <DEDUP_REMOVED lines=53> */
.L_x_20311:
        /* <DEDUP_REMOVED lines=62> */
.L_x_20319:
[----:B------:R-:W-:-:S11]  /*5ef00*/  DMUL R2, RZ, |R26| ;  /* 0x4000001aff027228 */ /* 0x000fd60000000000 */
.L_x_20320:
[----:B------:R-:W-:Y:S05]  /*5ef10*/  BSYNC B0 ;  /* 0x0000000000007941 */ /* 0x000fea0003800000 */
.L_x_20318:
        /* <DEDUP_REMOVED lines=11> */
.L_x_20317:
        /* <DEDUP_REMOVED lines=53> */
.L_x_20310:
        /* <DEDUP_REMOVED lines=32> */
.L_x_20323:
[----:B------:R-:W-:Y:S05]  /*5f520*/  BSYNC B4 ;  /* 0x0000000000047941 */ /* 0x000fea0003800000 */
.L_x_20322:
        /* <DEDUP_REMOVED lines=82> */
.L_x_20325:
[----:B------:R-:W-:Y:S02]  /*5fa50*/  FSEL R6, RZ, 3.37028055040000000000e+12, P1 ;  /* 0x54442d18ff067808 */ /* 0x000fe40000800000 */
[----:B------:R-:W-:-:S07]  /*5fa60*/  FSEL R7, RZ, 2.1426990032196044922, P1 ;  /* 0x400921fbff077808 */ /* 0x000fce0000800000 */
.L_x_20326:
[----:B------:R-:W-:Y:S05]  /*5fa70*/  BSYNC B0 ;  /* 0x0000000000007941 */ /* 0x000fea0003800000 */
.L_x_20324:
[----:B------:R-:W-:Y:S01]  /*5fa80*/  DADD R2, |R4|, |R2| ;  /* 0x0000000004027229 */ /* 0x000fe20000000602 */
[----:B------:R-:W-:-:S07]  /*5fa90*/  LOP3.LUT R5, R7, 0x80000000, R5, 0xb8, !PT ;  /* 0x8000000007057812 */ /* 0x000fce00078eb805 */
[----:B------:R-:W-:-:S06]  /*5faa0*/  DSETP.GTU.AND P0, PT, |R2|, +INF , PT ;  /* 0x7ff000000200742a */ /* 0x000fcc0003f0c200 */
[----:B------:R-:W-:Y:S02]  /*5fab0*/  FSEL R2, R2, R6, P0 ;  /* 0x0000000602027208 */ /* 0x000fe40000000000 */
[----:B------:R-:W-:Y:S01]  /*5fac0*/  FSEL R3, R3, R5, P0 ;  /* 0x0000000503037208 */ /* 0x000fe20000000000 */
[----:B------:R-:W-:Y:S06]  /*5fad0*/  BRA `(.L_x_20316) ;  /* 0x0000000400dc7947 */ /* 0x000fec0003800000 */
.L_x_20321:
        /* <DEDUP_REMOVED lines=28> */
.L_x_20328:
[----:B------:R-:W-:Y:S05]  /*5fca0*/  BSYNC B4 ;  /* 0x0000000000047941 */ /* 0x000fea0003800000 */
.L_x_20327:
        /* <DEDUP_REMOVED lines=82> */
.L_x_20330:
[----:B------:R-:W-:Y:S02]  /*601d0*/  FSEL R6, RZ, 3.37028055040000000000e+12, P1 ;  /* 0x54442d18ff067808 */ /* 0x000fe40000800000 */
[----:B------:R-:W-:-:S07]  /*601e0*/  FSEL R7, RZ, 2.1426990032196044922, P1 ;  /* 0x400921fbff077808 */ /* 0x000fce0000800000 */
.L_x_20331:
[----:B------:R-:W-:Y:S05]  /*601f0*/  BSYNC B0 ;  /* 0x0000000000007941 */ /* 0x000fea0003800000 */
.L_x_20329:
[----:B------:R-:W-:Y:S01]  /*60200*/  DADD R2, |R4|, |R2| ;  /* 0x0000000004027229 */ /* 0x000fe20000000602 */
[----:B------:R-:W-:-:S07]  /*60210*/  LOP3.LUT R5, R7, 0x80000000, R5, 0xb8, !PT ;  /* 0x8000000007057812 */ /* 0x000fce00078eb805 */
[----:B------:R-:W-:-:S06]  /*60220*/  DSETP.GTU.AND P0, PT, |R2|, +INF , PT ;  /* 0x7ff000000200742a */ /* 0x000fcc0003f0c200 */
[----:B------:R-:W-:Y:S02]  /*60230*/  FSEL R2, R2, R6, P0 ;  /* 0x0000000602027208 */ /* 0x000fe40000000000 */
[----:B------:R-:W-:-:S07]  /*60240*/  FSEL R3, R3, R5, P0 ;  /* 0x0000000503037208 */ /* 0x000fce0000000000 */
.L_x_20316:
[----:B------:R-:W-:Y:S05]  /*60250*/  BSYNC B3 ;  /* 0x0000000000037941 */ /* 0x000fea0003800000 */
.L_x_20309:
[----:B------:R-:W-:Y:S01]  /*60260*/  DADD R4, -RZ, -R30 ;  /* 0x00000000ff047229 */ /* 0x000fe2000000091e */
[----:B------:R-:W-:-:S09]  /*60270*/  ISETP.NE.AND P0, PT, R68, RZ, PT ;  /* 0x000000ff4400720c */ /* 0x000fd20003f05270 */
[----:B------:R-:W-:Y:S02]  /*60280*/  FSEL R68, R4, R30, !P0 ;  /* 0x0000001e04447208 */ /* 0x000fe40004000000 */
[----:B------:R-:W-:Y:S01]  /*60290*/  FSEL R69, R5, R31, !P0 ;  /* 0x0000001f05457208 */ /* 0x000fe20004000000 */
[----:B------:R-:W-:Y:S06]  /*602a0*/  BRA `(.L_x_20332) ;  /* 0x0000003000287947 */ /* 0x000fec0003800000 */
.L_x_20244:
[----:B------:R-:W2:Y:S01]  /*602b0*/  LDL.64 R2, [R1+0x8] ;  /* 0x0000080001027983 */ /* 0x000ea20000100a00 */
[----:B------:R-:W-:Y:S01]  /*602c0*/  UMOV UR4, 0x54442d18 ;  /* 0x54442d1800047882 */ /* 0x000fe20000000000 */
[----:B------:R-:W-:Y:S01]  /*602d0*/  UMOV UR5, 0x3ff921fb ;  /* 0x3ff921fb00057882 */ /* 0x000fe20000000000 */
[----:B------:R-:W-:Y:S02]  /*602e0*/  DADD R68, -RZ, -R38 ;  /* 0x00000000ff447229 */ /* 0x000fe40000000926 */
[----:B--2---:R-:W-:-:S08]  /*602f0*/  DADD R2, R2, -R36 ;  /* 0x0000000002027229 */ /* 0x004fd00000000824 */
[----:B------:R-:W-:Y:S01]  /*60300*/  DADD R2, R2, UR4 ;  /* 0x0000000402027e29 */ /* 0x000fe20008000000 */
[----:B------:R-:W-:Y:S10]  /*60310*/  BRA `(.L_x_20332) ;  /* 0x00000030000c7947 */ /* 0x000ff40003800000 */
.L_x_20243:
[----:B------:R-:W-:Y:S01]  /*60320*/  DADD R68, -RZ, -R38 ;  /* 0x00000000ff447229 */ /* 0x000fe20000000926 */
[----:B------:R-:W-:Y:S01]  /*60330*/  CS2R R2, SRZ ;  /* 0x0000000000027805 */ /* 0x000fe2000001ff00 */
[----:B------:R-:W-:Y:S09]  /*60340*/  BRA `(.L_x_20332) ;  /* 0x0000003000007947 */ /* 0x000ff20003800000 */
.L_x_20242:
        /* <DEDUP_REMOVED lines=108> */
.L_x_20337:
[----:B------:R-:W-:Y:S05]  /*60a10*/  BSYNC B0 ;  /* 0x0000000000007941 */ /* 0x000fea0003800000 */
.L_x_20336:
        /* <DEDUP_REMOVED lines=8> */
.L_x_20339:
[----:B------:R-:W-:Y:S05]  /*60aa0*/  BSYNC B4 ;  /* 0x0000000000047941 */ /* 0x000fea0003800000 */
.L_x_20338:
        /* <DEDUP_REMOVED lines=82> */
.L_x_20341:
[----:B------:R-:W-:-:S04]  /*60fd0*/  ISETP.GE.AND P0, PT, R37, RZ, PT ;  /* 0x000000ff2500720c */ /* 0x000fc80003f06270 */
[----:B------:R-:W-:Y:S02]  /*60fe0*/  FSEL R6, RZ, 3.37028055040000000000e+12, P0 ;  /* 0x54442d18ff067808 */ /* 0x000fe40000000000 */
[----:B------:R-:W-:-:S07]  /*60ff0*/  FSEL R7, RZ, 2.1426990032196044922, P0 ;  /* 0x400921fbff077808 */ /* 0x000fce0000000000 */
.L_x_20342:
[----:B------:R-:W-:Y:S05]  /*61000*/  BSYNC B0 ;  /* 0x0000000000007941 */ /* 0x000fea0003800000 */
.L_x_20340:
[----:B------:R-:W-:Y:S01]  /*61010*/  DADD R2, R2, R4 ;  /* 0x0000000002027229 */ /* 0x000fe20000000004 */
[----:B------:R-:W-:Y:S01]  /*61020*/  LOP3.LUT R5, R7, 0x80000000, R39, 0xb8, !PT ;  /* 0x8000000007057812 */ /* 0x000fe200078eb827 */
[----:B------:R-:W-:-:S06]  /*61030*/  DMUL R30, R30, 0.5 ;  /* 0x3fe000001e1e7828 */ /* 0x000fcc0000000000 */
[----:B------:R-:W-:-:S06]  /*61040*/  DSETP.GTU.AND P0, PT, |R2|, +INF , PT ;  /* 0x7ff000000200742a */ /* 0x000fcc0003f0c200 */
[----:B------:R-:W-:Y:S02]  /*61050*/  FSEL R2, R2, R6, P0 ;  /* 0x0000000602027208 */ /* 0x000fe40000000000 */
[----:B------:R-:W-:Y:S01]  /*61060*/  FSEL R3, R3, R5, P0 ;  /* 0x0000000503037208 */ /* 0x000fe20000000000 */
[----:B------:R-:W-:Y:S06]  /*61070*/  BRA `(.L_x_20343) ;  /* 0x0000002000387947 */ /* 0x000fec0003800000 */
.L_x_20335:
        /* <DEDUP_REMOVED lines=135> */
.L_x_20345:
[----:B------:R-:W-:Y:S05]  /*618f0*/  BSYNC B0 ;  /* 0x0000000000007941 */ /* 0x000fea0003800000 */
.L_x_20344:
        /* <DEDUP_REMOVED lines=8> */
.L_x_20347:
[----:B------:R-:W-:Y:S05]  /*61980*/  BSYNC B4 ;  /* 0x0000000000047941 */ /* 0x000fea0003800000 */
.L_x_20346:
        /* <DEDUP_REMOVED lines=82> */
.L_x_20349:
[----:B------:R-:W-:-:S04]  /*61eb0*/  ISETP.GE.AND P0, PT, R37, RZ, PT ;  /* 0x000000ff2500720c */ /* 0x000fc80003f06270 */
[----:B------:R-:W-:Y:S02]  /*61ec0*/  FSEL R6, RZ, 3.37028055040000000000e+12, P0 ;  /* 0x54442d18ff067808 */ /* 0x000fe40000000000 */
[----:B------:R-:W-:-:S07]  /*61ed0*/  FSEL R7, RZ, 2.1426990032196044922, P0 ;  /* 0x400921fbff077808 */ /* 0x000fce0000000000 */
.L_x_20350:
[----:B------:R-:W-:Y:S05]  /*61ee0*/  BSYNC B0 ;  /* 0x0000000000007941 */ /* 0x000fea0003800000 */
.L_x_20348:
[----:B------:R-:W-:Y:S01]  /*61ef0*/  DADD R2, R2, R4 ;  /* 0x0000000002027229 */ /* 0x000fe20000000004 */
[----:B------:R-:W-:-:S07]  /*61f00*/  LOP3.LUT R5, R7, 0x80000000, R39, 0xb8, !PT ;  /* 0x8000000007057812 */ /* 0x000fce00078eb827 */
[----:B------:R-:W-:-:S06]  /*61f10*/  DSETP.GTU.AND P0, PT, |R2|, +INF , PT ;  /* 0x7ff000000200742a */ /* 0x000fcc0003f0c200 */
[----:B------:R-:W-:Y:S02]  /*61f20*/  FSEL R2, R2, R6, P0 ;  /* 0x0000000602027208 */ /* 0x000fe40000000000 */
[----:B------:R-:W-:Y:S01]  /*61f30*/  FSEL R3, R3, R5, P0 ;  /* 0x0000000503037208 */ /* 0x000fe20000000000 */
[----:B------:R-:W-:Y:S06]  /*61f40*/  BRA `(.L_x_20343) ;  /* 0x0000001000847947 */ /* 0x000fec0003800000 */
.L_x_20334:
        /* <DEDUP_REMOVED lines=23> */
.L_x_20352:
[----:B------:R-:W-:Y:S05]  /*620c0*/  BSYNC B4 ;  /* 0x0000000000047941 */ /* 0x000fea0003800000 */
.L_x_20351:
        /* <DEDUP_REMOVED lines=26> */
.L_x_20354:
[----:B------:R-:W-:Y:S05]  /*62270*/  BSYNC B4 ;  /* 0x0000000000047941 */ /* 0x000fea0003800000 */
.L_x_20353:
        /* <DEDUP_REMOVED lines=136> */
.L_x_20356:
[----:B------:R-:W-:Y:S05]  /*62b00*/  BSYNC B0 ;  /* 0x0000000000007941 */ /* 0x000fea0003800000 */
.L_x_20355:
        /* <DEDUP_REMOVED lines=8> */
.L_x_20358:
[----:B------:R-:W-:Y:S05]  /*62b90*/  BSYNC B4 ;  /* 0x0000000000047941 */ /* 0x000fea0003800000 */
.L_x_20357:
        /* <DEDUP_REMOVED lines=82> */
.L_x_20360:
[----:B------:R-:W-:-:S04]  /*630c0*/  ISETP.GE.AND P0, PT, R37, RZ, PT ;  /* 0x000000ff2500720c */ /* 0x000fc80003f06270 */
[----:B------:R-:W-:Y:S02]  /*630d0*/  FSEL R6, RZ, 3.37028055040000000000e+12, P0 ;  /* 0x54442d18ff067808 */ /* 0x000fe40000000000 */
[----:B------:R-:W-:-:S07]  /*630e0*/  FSEL R7, RZ, 2.1426990032196044922, P0 ;  /* 0x400921fbff077808 */ /* 0x000fce0000000000 */
.L_x_20361:
[----:B------:R-:W-:Y:S05]  /*630f0*/  BSYNC B0 ;  /* 0x0000000000007941 */ /* 0x000fea0003800000 */
.L_x_20359:
[----:B------:R-:W-:Y:S01]  /*63100*/  DADD R2, R2, R4 ;  /* 0x0000000002027229 */ /* 0x000fe20000000004 */
[----:B------:R-:W-:Y:S01]  /*63110*/  LOP3.LUT R5, R7, 0x80000000, R39, 0xb8, !PT ;  /* 0x8000000007057812 */ /* 0x000fe200078eb827 */
[----:B------:R-:W-:-:S06]  /*63120*/  DADD R30, R30, 1 ;  /* 0x3ff000001e1e7429 */ /* 0x000fcc0000000000 */
[----:B------:R-:W-:-:S06]  /*63130*/  DSETP.GTU.AND P0, PT, |R2|, +INF , PT ;  /* 0x7ff000000200742a */ /* 0x000fcc0003f0c200 */
[----:B------:R-:W-:Y:S02]  /*63140*/  FSEL R2, R2, R6, P0 ;  /* 0x0000000602027208 */ /* 0x000fe40000000000 */
[----:B------:R-:W-:-:S07]  /*63150*/  FSEL R3, R3, R5, P0 ;  /* 0x0000000503037208 */ /* 0x000fce0000000000 */
.L_x_20343:
[----:B------:R-:W-:Y:S05]  /*63160*/  BSYNC B3 ;  /* 0x0000000000037941 */ /* 0x000fea0003800000 */
.L_x_20333:
        /* <DEDUP_REMOVED lines=9> */
.L_x_20241:
        /* <DEDUP_REMOVED lines=21> */
.L_x_20332:
[----:B------:R-:W-:Y:S05]  /*63350*/  BSYNC B1 ;  /* 0x0000000000017941 */ /* 0x000fea0003800000 */
.L_x_20240:
        /* <DEDUP_REMOVED lines=10> */
.L_x_20362:
[----:B------:R-:W-:Y:S01]  /*63400*/  DSETP.GTU.AND P0, PT, |R68|, +INF , PT ;  /* 0x7ff000004400742a */ /* 0x000fe20003f0c200 */
[----:B------:R-:W-:Y:S02]  /*63410*/  IMAD.MOV.U32 R70, RZ, RZ, R2 ;  /* 0x000000ffff467224 */ /* 0x000fe400078e0002 */
[----:B------:R-:W-:-:S11]  /*63420*/  IMAD.MOV.U32 R71, RZ, RZ, R3 ;  /* 0x000000ffff477224 */ /* 0x000fd600078e0003 */
[----:B------:R-:W-:-:S11]  /*63430*/  @!P0 DADD R68, -RZ, |R68| ;  /* 0x00000000ff448229 */ /* 0x000fd60000000544 */
.L_x_20239:
[----:B------:R-:W-:Y:S05]  /*63440*/  BSYNC B2 ;  /* 0x0000000000027941 */ /* 0x000fea0003800000 */
.L_x_20238:
        /* <DEDUP_REMOVED lines=153> */
.L_x_20373:
[----:B------:R-:W-:Y:S05]  /*63de0*/  BSYNC B4 ;  /* 0x0000000000047941 */ /* 0x000fea0003800000 */
.L_x_20372:
        /* <DEDUP_REMOVED lines=81> */
.L_x_20371:
        /* <DEDUP_REMOVED lines=34> */
.L_x_20381:
[----:B------:R-:W-:Y:S05]  /*64520*/  BSYNC B5 ;  /* 0x0000000000057941 */ /* 0x000fea0003800000 */
.L_x_20380:
[----:B------:R-:W-:Y:S02]  /*64530*/  IMAD.MOV.U32 R26, RZ, RZ, R16 ;  /* 0x000000ffff1a7224 */ /* 0x000fe400078e0010 */
[----:B------:R-:W-:Y:S01]  /*64540*/  IMAD.MOV.U32 R27, RZ, RZ, R17 ;  /* 0x000000ffff1b7224 */ /* 0x000fe200078e0011 */
[----:B------:R-:W-:Y:S06]  /*64550*/  BRA `(.L_x_20379) ;  /* 0x0000000000047947 */ /* 0x000fec0003800000 */
.L_x_20378:
[----:B------:R-:W-:-:S11]  /*64560*/  DADD R26, -R32, R36 ;  /* 0x00000000201a7229 */ /* 0x000fd60000000124 */
.L_x_20379:
[----:B------:R-:W-:Y:S05]  /*64570*/  BSYNC B4 ;  /* 0x0000000000047941 */ /* 0x000fea0003800000 */
.L_x_20377:
        /* <DEDUP_REMOVED lines=29> */
.L_x_20386:
[----:B------:R-:W-:Y:S05]  /*64750*/  BSYNC B5 ;  /* 0x0000000000057941 */ /* 0x000fea0003800000 */
.L_x_20385:
[----:B------:R-:W-:Y:S05]  /*64760*/  BRA `(.L_x_20384) ;  /* 0x0000000000047947 */ /* 0x000fea0003800000 */
.L_x_20383:
[----:B------:R-:W-:-:S11]  /*64770*/  DADD R16, R38, -R10 ;  /* 0x0000000026107229 */ /* 0x000fd6000000080a */
.L_x_20384:
[----:B------:R-:W-:Y:S05]  /*64780*/  BSYNC B4 ;  /* 0x0000000000047941 */ /* 0x000fea0003800000 */
.L_x_20382:
        /* <DEDUP_REMOVED lines=29> */
.L_x_20388:
[----:B------:R-:W-:Y:S05]  /*64960*/  BSYNC B4 ;  /* 0x0000000000047941 */ /* 0x000fea0003800000 */
.L_x_20387:
        /* <DEDUP_REMOVED lines=85> */
.L_x_20389:
        /* <DEDUP_REMOVED lines=20> */
.L_x_20391:
[----:B------:R-:W-:Y:S05]  /*65000*/  BSYNC B4 ;  /* 0x0000000000047941 */ /* 0x000fea0003800000 */
.L_x_20390:
        /* <DEDUP_REMOVED lines=30> */
.L_x_20376:
        /* <DEDUP_REMOVED lines=24> */
.L_x_20394:
[----:B------:R-:W-:Y:S05]  /*65370*/  BSYNC B4 ;  /* 0x0000000000047941 */ /* 0x000fea0003800000 */
.L_x_20393:
        /* <DEDUP_REMOVED lines=25> */
.L_x_20397:
[----:B------:R-:W-:Y:S05]  /*65510*/  BSYNC B4 ;  /* 0x0000000000047941 */ /* 0x000fea0003800000 */
.L_x_20396:
        /* <DEDUP_REMOVED lines=30> */
.L_x_20395:
        /* <DEDUP_REMOVED lines=75> */
.L_x_20398:
[----:B------:R-:W-:Y:S01]  /*65bb0*/  IMAD.MOV.U32 R6, RZ, RZ, 0x0 ;  /* 0x00000000ff067424 */ /* 0x000fe200078e00ff */
[----:B------:R-:W-:Y:S01]  /*65bc0*/  FSETP.NEU.FTZ.AND P0, PT, R9, RZ, PT ;  /* 0x000000ff0900720b */ /* 0x000fe20003f1d000 */
[----:B------:R-:W-:-:S06]  /*65bd0*/  IMAD.MOV.U32 R7, RZ, RZ, 0x7ff00000 ;  /* 0x7ff00000ff077424 */ /* 0x000fcc00078e00ff */
[----:B------:R-:W-:-:S10]  /*65be0*/  DFMA R6, R8, R6, +INF ;  /* 0x7ff000000806742b */ /* 0x000fd40000000006 */
[----:B------:R-:W-:Y:S02]  /*65bf0*/  FSEL R30, R6, RZ, P0 ;  /* 0x000000ff061e7208 */ /* 0x000fe40000000000 */
[----:B------:R-:W-:Y:S01]  /*65c00*/  FSEL R31, R7, -QNAN , P0 ;  /* 0xfff00000071f7808 */ /* 0x000fe20000000000 */
[----:B------:R-:W-:Y:S06]  /*65c10*/  BRA `(.L_x_20374) ;  /* 0x0000000400287947 */ /* 0x000fec0003800000 */
.L_x_20392:
        /* <DEDUP_REMOVED lines=25> */
.L_x_20400:
[----:B------:R-:W-:Y:S05]  /*65db0*/  BSYNC B4 ;  /* 0x0000000000047941 */ /* 0x000fea0003800000 */
.L_x_20399:
        /* <DEDUP_REMOVED lines=21> */
.L_x_20402:
[----:B------:R-:W-:Y:S05]  /*65f10*/  BSYNC B4 ;  /* 0x0000000000047941 */ /* 0x000fea0003800000 */
.L_x_20401:
[----:B------:R-:W-:Y:S01]  /*65f20*/  MOV R30, R16 ;  /* 0x00000010001e7202 */ /* 0x000fe20000000f00 */
[----:B------:R-:W-:Y:S01]  /*65f30*/  IMAD.MOV.U32 R31, RZ, RZ, R17 ;  /* 0x000000ffff1f7224 */ /* 0x000fe200078e0011 */
[----:B------:R-:W-:Y:S06]  /*65f40*/  BRA `(.L_x_20374) ;  /* 0x00000000005c7947 */ /* 0x000fec0003800000 */
.L_x_20375:
        /* <DEDUP_REMOVED lines=22> */
.L_x_20403:
[----:B------:R-:W-:Y:S05]  /*660b0*/  BSYNC B4 ;  /* 0x0000000000047941 */ /* 0x000fea0003800000 */
.L_x_20374:
[----:B------:R-:W-:Y:S05]  /*660c0*/  BSYNC B3 ;  /* 0x0000000000037941 */ /* 0x000fea0003800000 */
.L_x_20370:
        /* <DEDUP_REMOVED lines=26> */
.L_x_20407:
[----:B------:R-:W-:Y:S05]  /*66270*/  BSYNC B4 ;  /* 0x0000000000047941 */ /* 0x000fea0003800000 */
.L_x_20406:
        /* <DEDUP_REMOVED lines=39> */
.L_x_20415:
[----:B------:R-:W-:Y:S05]  /*664f0*/  BSYNC B5 ;  /* 0x0000000000057941 */ /* 0x000fea0003800000 */
.L_x_20414:
[----:B------:R-:W-:Y:S02]  /*66500*/  IMAD.MOV.U32 R48, RZ, RZ, R16 ;  /* 0x000000ffff307224 */ /* 0x000fe400078e0010 */
[----:B------:R-:W-:Y:S01]  /*66510*/  IMAD.MOV.U32 R49, RZ, RZ, R17 ;  /* 0x000000ffff317224 */ /* 0x000fe200078e0011 */
[----:B------:R-:W-:Y:S06]  /*66520*/  BRA `(.L_x_20413) ;  /* 0x0000000000047947 */ /* 0x000fec0003800000 */
.L_x_20412:
[----:B------:R-:W-:-:S11]  /*66530*/  DADD R48, -R32, R36 ;  /* 0x0000000020307229 */ /* 0x000fd60000000124 */
.L_x_20413:
[----:B------:R-:W-:Y:S05]  /*66540*/  BSYNC B4 ;  /* 0x0000000000047941 */ /* 0x000fea0003800000 */
.L_x_20411:
        /* <DEDUP_REMOVED lines=26> */
.L_x_20420:
[----:B------:R-:W-:Y:S05]  /*666f0*/  BSYNC B5 ;  /* 0x0000000000057941 */ /* 0x000fea0003800000 */
.L_x_20419:
[----:B------:R-:W-:Y:S01]  /*66700*/  MOV R4, R16 ;  /* 0x0000001000047202 */ /* 0x000fe20000000f00 */
[----:B------:R-:W-:Y:S01]  /*66710*/  IMAD.MOV.U32 R5, RZ, RZ, R17 ;  /* 0x000000ffff057224 */ /* 0x000fe200078e0011 */
[----:B------:R-:W-:Y:S06]  /*66720*/  BRA `(.L_x_20418) ;  /* 0x0000000000047947 */ /* 0x000fec0003800000 */
.L_x_20417:
[----:B------:R-:W-:-:S11]  /*66730*/  DADD R4, -R34, R38 ;  /* 0x0000000022047229 */ /* 0x000fd60000000126 */
.L_x_20418:
[----:B------:R-:W-:Y:S05]  /*66740*/  BSYNC B4 ;  /* 0x0000000000047941 */ /* 0x000fea0003800000 */
.L_x_20416:
        /* <DEDUP_REMOVED lines=29> */
.L_x_20422:
[----:B------:R-:W-:Y:S05]  /*66920*/  BSYNC B4 ;  /* 0x0000000000047941 */ /* 0x000fea0003800000 */
.L_x_20421:
[----:B------:R-:W-:Y:S01]  /*66930*/  PLOP3.LUT P0, PT, PT, PT, PT, 0x80, 0x0 ;  /* 0x000000000000781c */ /* 0x000fe20003f0f070 */
[----:B------:R-:W-:-:S12]  /*66940*/  BRA `(.L_x_20408) ;  /* 0x0000000800587947 */ /* 0x000fd80003800000 */
.L_x_20410:
        /* <DEDUP_REMOVED lines=29> */
.L_x_20425:
[----:B------:R-:W-:Y:S05]  /*66b20*/  BSYNC B4 ;  /* 0x0000000000047941 */ /* 0x000fea0003800000 */
.L_x_20424:
[----:B------:R-:W-:Y:S01]  /*66b30*/  PLOP3.LUT P0, PT, PT, PT, PT, 0x80, 0x0 ;  /* 0x000000000000781c */ /* 0x000fe20003f0f070 */
[----:B------:R-:W-:-:S12]  /*66b40*/  BRA `(.L_x_20408) ;  /* 0x0000000400d87947 */ /* 0x000fd80003800000 */
.L_x_20423:
        /* <DEDUP_REMOVED lines=29> */
.L_x_20427:
[----:B------:R-:W-:Y:S05]  /*66d20*/  BSYNC B4 ;  /* 0x0000000000047941 */ /* 0x000fea0003800000 */
.L_x_20426:
        /* <DEDUP_REMOVED lines=21> */
.L_x_20429:
[----:B------:R-:W-:Y:S05]  /*66e80*/  BSYNC B4 ;  /* 0x0000000000047941 */ /* 0x000fea0003800000 */
.L_x_20428:
[----:B------:R-:W-:Y:S01]  /*66e90*/  DMUL R2, R2, 8.11296384146066816958e+31 ;  /* 0x4690000002027828 */ /* 0x000fe20000000000 */
[----:B------:R-:W-:Y:S01]  /*66ea0*/  PLOP3.LUT P0, PT, PT, PT, PT, 0x80, 0x0 ;  /* 0x000000000000781c */ /* 0x000fe20003f0f070 */
[----:B------:R-:W-:Y:S02]  /*66eb0*/  IMAD.MOV.U32 R4, RZ, RZ, R16 ;  /* 0x000000ffff047224 */ /* 0x000fe400078e0010 */
[----:B------:R-:W-:Y:S01]  /*66ec0*/  IMAD.MOV.U32 R5, RZ, RZ, R17 ;  /* 0x000000ffff057224 */ /* 0x000fe200078e0011 */
[----:B------:R-:W-:Y:S09]  /*66ed0*/  BRA `(.L_x_20408) ;  /* 0x0000000000f47947 */ /* 0x000ff20003800000 */
.L_x_20409:
        /* <DEDUP_REMOVED lines=24> */
.L_x_20431:
[----:B------:R-:W-:Y:S05]  /*67060*/  BSYNC B4 ;  /* 0x0000000000047941 */ /* 0x000fea0003800000 */
.L_x_20430:
        /* <DEDUP_REMOVED lines=29> */
.L_x_20433:
[----:B------:R-:W-:Y:S05]  /*67240*/  BSYNC B4 ;  /* 0x0000000000047941 */ /* 0x000fea0003800000 */
.L_x_20432:
[----:B------:R-:W-:Y:S01]  /*67250*/  DMUL R4, R6, R16 ;  /* 0x0000001006047228 */ /* 0x000fe20000000000 */
[----:B------:R-:W-:Y:S01]  /*67260*/  PLOP3.LUT P0, PT, PT, PT, PT, 0x80, 0x0 ;  /* 0x000000000000781c */ /* 0x000fe20003f0f070 */
[----:B------:R-:W-:-:S12]  /*67270*/  BRA `(.L_x_20408) ;  /* 0x00000000000c7947 */ /* 0x000fd80003800000 */
.L_x_20405:
[----:B------:R-:W-:Y:S01]  /*67280*/  DMUL R4, R28, 9.00719925474099200000e+15 ;  /* 0x434000001c047828 */ /* 0x000fe20000000000 */
[----:B------:R-:W-:Y:S01]  /*67290*/  PLOP3.LUT P0, PT, PT, PT, PT, 0x80, 0x0 ;  /* 0x000000000000781c */ /* 0x000fe20003f0f070 */
[----:B------:R-:W-:-:S12]  /*672a0*/  DMUL R2, R2, 9.00719925474099200000e+15 ;  /* 0x4340000002027828 */ /* 0x000fd80000000000 */
.L_x_20408:
[----:B------:R-:W-:Y:S05]  /*672b0*/  BSYNC B3 ;  /* 0x0000000000037941 */ /* 0x000fea0003800000 */
.L_x_20404:
        /* <DEDUP_REMOVED lines=67> */
.L_x_20439:
[----:B------:R-:W-:-:S11]  /*676f0*/  DMUL R2, RZ, |R26| ;  /* 0x4000001aff027228 */ /* 0x000fd60000000000 */
.L_x_20440:
[----:B------:R-:W-:Y:S05]  /*67700*/  BSYNC B0 ;  /* 0x0000000000007941 */ /* 0x000fea0003800000 */
.L_x_20438:
        /* <DEDUP_REMOVED lines=11> */
.L_x_20437:
        /* <DEDUP_REMOVED lines=53> */
.L_x_20436:
        /* <DEDUP_REMOVED lines=62> */
.L_x_20444:
[----:B------:R-:W-:-:S11]  /*67ef0*/  DMUL R2, RZ, |R26| ;  /* 0x4000001aff027228 */ /* 0x000fd60000000000 */
.L_x_20445:
[----:B------:R-:W-:Y:S05]  /*67f00*/  BSYNC B0 ;  /* 0x0000000000007941 */ /* 0x000fea0003800000 */
.L_x_20443:
        /* <DEDUP_REMOVED lines=11> */
.L_x_20442:
        /* <DEDUP_REMOVED lines=53> */
.L_x_20435:
        /* <DEDUP_REMOVED lines=32> */
.L_x_20448:
[----:B------:R-:W-:Y:S05]  /*68510*/  BSYNC B4 ;  /* 0x0000000000047941 */ /* 0x000fea0003800000 */
.L_x_20447:
        /* <DEDUP_REMOVED lines=82> */
.L_x_20450:
[----:B------:R-:W-:Y:S02]  /*68a40*/  FSEL R6, RZ, 3.37028055040000000000e+12, P1 ;  /* 0x54442d18ff067808 */ /* 0x000fe40000800000 */
[----:B------:R-:W-:-:S07]  /*68a50*/  FSEL R7, RZ, 2.1426990032196044922, P1 ;  /* 0x400921fbff077808 */ /* 0x000fce0000800000 */
.L_x_20451:
[----:B------:R-:W-:Y:S05]  /*68a60*/  BSYNC B0 ;  /* 0x0000000000007941 */ /* 0x000fea0003800000 */
.L_x_20449:
[----:B------:R-:W-:Y:S01]  /*68a70*/  DADD R2, |R4|, |R2| ;  /* 0x0000000004027229 */ /* 0x000fe20000000602 */
[----:B------:R-:W-:-:S07]  /*68a80*/  LOP3.LUT R5, R7, 0x80000000, R5, 0xb8, !PT ;  /* 0x8000000007057812 */ /* 0x000fce00078eb805 */
[----:B------:R-:W-:-:S06]  /*68a90*/  DSETP.GTU.AND P0, PT, |R2|, +INF , PT ;  /* 0x7ff000000200742a */ /* 0x000fcc0003f0c200 */
[----:B------:R-:W-:Y:S02]  /*68aa0*/  FSEL R2, R2, R6, P0 ;  /* 0x0000000602027208 */ /* 0x000fe40000000000 */
[----:B------:R-:W-:Y:S01]  /*68ab0*/  FSEL R3, R3, R5, P0 ;  /* 0x0000000503037208 */ /* 0x000fe20000000000 */
[----:B------:R-:W-:Y:S06]  /*68ac0*/  BRA `(.L_x_20441) ;  /* 0x0000000400dc7947 */ /* 0x000fec0003800000 */
.L_x_20446:
        /* <DEDUP_REMOVED lines=28> */
.L_x_20453:
[----:B------:R-:W-:Y:S05]  /*68c90*/  BSYNC B4 ;  /* 0x0000000000047941 */ /* 0x000fea0003800000 */
.L_x_20452:
        /* <DEDUP_REMOVED lines=82> */
.L_x_20455:
[----:B------:R-:W-:Y:S02]  /*691c0*/  FSEL R6, RZ, 3.37028055040000000000e+12, P1 ;  /* 0x54442d18ff067808 */ /* 0x000fe40000800000 */
[----:B------:R-:W-:-:S07]  /*691d0*/  FSEL R7, RZ, 2.1426990032196044922, P1 ;  /* 0x400921fbff077808 */ /* 0x000fce0000800000 */
.L_x_20456:
[----:B------:R-:W-:Y:S05]  /*691e0*/  BSYNC B0 ;  /* 0x0000000000007941 */ /* 0x000fea0003800000 */
.L_x_20454:
[----:B------:R-:W-:Y:S01]  /*691f0*/  DADD R2, |R4|, |R2| ;  /* 0x0000000004027229 */ /* 0x000fe20000000602 */
[----:B------:R-:W-:-:S07]  /*69200*/  LOP3.LUT R5, R7, 0x80000000, R5, 0xb8, !PT ;  /* 0x8000000007057812 */ /* 0x000fce00078eb805 */
[----:B------:R-:W-:-:S06]  /*69210*/  DSETP.GTU.AND P0, PT, |R2|, +INF , PT ;  /* 0x7ff000000200742a */ /* 0x000fcc0003f0c200 */
[----:B------:R-:W-:Y:S02]  /*69220*/  FSEL R2, R2, R6, P0 ;  /* 0x0000000602027208 */ /* 0x000fe40000000000 */
[----:B------:R-:W-:-:S07]  /*69230*/  FSEL R3, R3, R5, P0 ;  /* 0x0000000503037208 */ /* 0x000fce0000000000 */
.L_x_20441:
[----:B------:R-:W-:Y:S05]  /*69240*/  BSYNC B3 ;  /* 0x0000000000037941 */ /* 0x000fea0003800000 */
.L_x_20434:
[----:B------:R-:W-:Y:S01]  /*69250*/  DADD R4, -RZ, -R30 ;  /* 0x00000000ff047229 */ /* 0x000fe2000000091e */
[----:B------:R-:W-:-:S09]  /*69260*/  ISETP.NE.AND P0, PT, R50, RZ, PT ;  /* 0x000000ff3200720c */ /* 0x000fd20003f05270 */
[----:B------:R-:W-:Y:S02]  /*69270*/  FSEL R64, R4, R30, !P0 ;  /* 0x0000001e04407208 */ /* 0x000fe40004000000 */
[----:B------:R-:W-:Y:S01]  /*69280*/  FSEL R65, R5, R31, !P0 ;  /* 0x0000001f05417208 */ /* 0x000fe20004000000 */
[----:B------:R-:W-:Y:S06]  /*69290*/  BRA `(.L_x_20457) ;  /* 0x0000003000287947 */ /* 0x000fec0003800000 */
.L_x_20369:
[----:B------:R-:W2:Y:S01]  /*692a0*/  LDL.64 R2, [R1+0x8] ;  /* 0x0000080001027983 */ /* 0x000ea20000100a00 */
[----:B------:R-:W-:Y:S01]  /*692b0*/  UMOV UR4, 0x54442d18 ;  /* 0x54442d1800047882 */ /* 0x000fe20000000000 */
[----:B------:R-:W-:Y:S01]  /*692c0*/  UMOV UR5, 0x3ff921fb ;  /* 0x3ff921fb00057882 */ /* 0x000fe20000000000 */
[----:B------:R-:W-:Y:S02]  /*692d0*/  DADD R64, -RZ, -R42 ;  /* 0x00000000ff407229 */ /* 0x000fe4000000092a */
[----:B--2---:R-:W-:-:S08]  /*692e0*/  DADD R2, R2, -R40 ;  /* 0x0000000002027229 */ /* 0x004fd00000000828 */
[----:B------:R-:W-:Y:S01]  /*692f0*/  DADD R2, R2, UR4 ;  /* 0x0000000402027e29 */ /* 0x000fe20008000000 */
[----:B------:R-:W-:Y:S10]  /*69300*/  BRA `(.L_x_20457) ;  /* 0x00000030000c7947 */ /* 0x000ff40003800000 */
.L_x_20368:
[----:B------:R-:W-:Y:S01]  /*69310*/  DADD R64, -RZ, -R42 ;  /* 0x00000000ff407229 */ /* 0x000fe2000000092a */
[----:B------:R-:W-:Y:S01]  /*69320*/  CS2R R2, SRZ ;  /* 0x0000000000027805 */ /* 0x000fe2000001ff00 */
[----:B------:R-:W-:Y:S09]  /*69330*/  BRA `(.L_x_20457) ;  /* 0x0000003000007947 */ /* 0x000ff20003800000 */
.L_x_20367:
        /* <DEDUP_REMOVED lines=108> */
.L_x_20462:
[----:B------:R-:W-:Y:S05]  /*69a00*/  BSYNC B0 ;  /* 0x0000000000007941 */ /* 0x000fea0003800000 */
.L_x_20461:
        /* <DEDUP_REMOVED lines=8> */
.L_x_20464:
[----:B------:R-:W-:Y:S05]  /*69a90*/  BSYNC B4 ;  /* 0x0000000000047941 */ /* 0x000fea0003800000 */
.L_x_20463:
        /* <DEDUP_REMOVED lines=82> */
.L_x_20466:
[----:B------:R-:W-:-:S04]  /*69fc0*/  ISETP.GE.AND P0, PT, R41, RZ, PT ;  /* 0x000000ff2900720c */ /* 0x000fc80003f06270 */
[----:B------:R-:W-:Y:S02]  /*69fd0*/  FSEL R6, RZ, 3.37028055040000000000e+12, P0 ;  /* 0x54442d18ff067808 */ /* 0x000fe40000000000 */
[----:B------:R-:W-:-:S07]  /*69fe0*/  FSEL R7, RZ, 2.1426990032196044922, P0 ;  /* 0x400921fbff077808 */ /* 0x000fce0000000000 */
.L_x_20467:
[----:B------:R-:W-:Y:S05]  /*69ff0*/  BSYNC B0 ;  /* 0x0000000000007941 */ /* 0x000fea0003800000 */
.L_x_20465:
[----:B------:R-:W-:Y:S01]  /*6a000*/  DADD R2, R2, R4 ;  /* 0x0000000002027229 */ /* 0x000fe20000000004 */
[----:B------:R-:W-:Y:S01]  /*6a010*/  LOP3.LUT R5, R7, 0x80000000, R43, 0xb8, !PT ;  /* 0x8000000007057812 */ /* 0x000fe200078eb82b */
[----:B------:R-:W-:-:S06]  /*6a020*/  DMUL R30, R30, 0.5 ;  /* 0x3fe000001e1e7828 */ /* 0x000fcc0000000000 */
[----:B------:R-:W-:-:S06]  /*6a030*/  DSETP.GTU.AND P0, PT, |R2|, +INF , PT ;  /* 0x7ff000000200742a */ /* 0x000fcc0003f0c200 */
[----:B------:R-:W-:Y:S02]  /*6a040*/  FSEL R2, R2, R6, P0 ;  /* 0x0000000602027208 */ /* 0x000fe40000000000 */
[----:B------:R-:W-:Y:S01]  /*6a050*/  FSEL R3, R3, R5, P0 ;  /* 0x0000000503037208 */ /* 0x000fe20000000000 */
[----:B------:R-:W-:Y:S06]  /*6a060*/  BRA `(.L_x_20468) ;  /* 0x0000002000387947 */ /* 0x000fec0003800000 */
.L_x_20460:
        /* <DEDUP_REMOVED lines=135> */
.L_x_20470:
[----:B------:R-:W-:Y:S05]  /*6a8e0*/  BSYNC B0 ;  /* 0x0000000000007941 */ /* 0x000fea0003800000 */
.L_x_20469:
        /* <DEDUP_REMOVED lines=8> */
.L_x_20472:
[----:B------:R-:W-:Y:S05]  /*6a970*/  BSYNC B4 ;  /* 0x0000000000047941 */ /* 0x000fea0003800000 */
.L_x_20471:
        /* <DEDUP_REMOVED lines=82> */
.L_x_20474:
[----:B------:R-:W-:-:S04]  /*6aea0*/  ISETP.GE.AND P0, PT, R41, RZ, PT ;  /* 0x000000ff2900720c */ /* 0x000fc80003f06270 */
[----:B------:R-:W-:Y:S02]  /*6aeb0*/  FSEL R6, RZ, 3.37028055040000000000e+12, P0 ;  /* 0x54442d18ff067808 */ /* 0x000fe40000000000 */
[----:B------:R-:W-:-:S07]  /*6aec0*/  FSEL R7, RZ, 2.1426990032196044922, P0 ;  /* 0x400921fbff077808 */ /* 0x000fce0000000000 */
.L_x_20475:
[----:B------:R-:W-:Y:S05]  /*6aed0*/  BSYNC B0 ;  /* 0x0000000000007941 */ /* 0x000fea0003800000 */
.L_x_20473:
[----:B------:R-:W-:Y:S01]  /*6aee0*/  DADD R2, R2, R4 ;  /* 0x0000000002027229 */ /* 0x000fe20000000004 */
[----:B------:R-:W-:-:S07]  /*6aef0*/  LOP3.LUT R5, R7, 0x80000000, R43, 0xb8, !PT ;  /* 0x8000000007057812 */ /* 0x000fce00078eb82b */
[----:B------:R-:W-:-:S06]  /*6af00*/  DSETP.GTU.AND P0, PT, |R2|, +INF , PT ;  /* 0x7ff000000200742a */ /* 0x000fcc0003f0c200 */
[----:B------:R-:W-:Y:S02]  /*6af10*/  FSEL R2, R2, R6, P0 ;  /* 0x0000000602027208 */ /* 0x000fe40000000000 */
[----:B------:R-:W-:Y:S01]  /*6af20*/  FSEL R3, R3, R5, P0 ;  /* 0x0000000503037208 */ /* 0x000fe20000000000 */
[----:B------:R-:W-:Y:S06]  /*6af30*/  BRA `(.L_x_20468) ;  /* 0x0000001000847947 */ /* 0x000fec0003800000 */
.L_x_20459:
        /* <DEDUP_REMOVED lines=23> */
.L_x_20477:
[----:B------:R-:W-:Y:S05]  /*6b0b0*/  BSYNC B4 ;  /* 0x0000000000047941 */ /* 0x000fea0003800000 */
.L_x_20476:
        /* <DEDUP_REMOVED lines=26> */
.L_x_20479:
[----:B------:R-:W-:Y:S05]  /*6b260*/  BSYNC B4 ;  /* 0x0000000000047941 */ /* 0x000fea0003800000 */
.L_x_20478:
        /* <DEDUP_REMOVED lines=136> */
.L_x_20481:
[----:B------:R-:W-:Y:S05]  /*6baf0*/  BSYNC B0 ;  /* 0x0000000000007941 */ /* 0x000fea0003800000 */
.L_x_20480:
        /* <DEDUP_REMOVED lines=8> */
.L_x_20483:
[----:B------:R-:W-:Y:S05]  /*6bb80*/  BSYNC B4 ;  /* 0x0000000000047941 */ /* 0x000fea0003800000 */
.L_x_20482:
        /* <DEDUP_REMOVED lines=82> */
.L_x_20485:
[----:B------:R-:W-:-:S04]  /*6c0b0*/  ISETP.GE.AND P0, PT, R41, RZ, PT ;  /* 0x000000ff2900720c */ /* 0x000fc80003f06270 */
[----:B------:R-:W-:Y:S02]  /*6c0c0*/  FSEL R6, RZ, 3.37028055040000000000e+12, P0 ;  /* 0x54442d18ff067808 */ /* 0x000fe40000000000 */
[----:B------:R-:W-:-:S07]  /*6c0d0*/  FSEL R7, RZ, 2.1426990032196044922, P0 ;  /* 0x400921fbff077808 */ /* 0x000fce0000000000 */
.L_x_20486:
[----:B------:R-:W-:Y:S05]  /*6c0e0*/  BSYNC B0 ;  /* 0x0000000000007941 */ /* 0x000fea0003800000 */
.L_x_20484:
[----:B------:R-:W-:Y:S01]  /*6c0f0*/  DADD R2, R2, R4 ;  /* 0x0000000002027229 */ /* 0x000fe20000000004 */
[----:B------:R-:W-:Y:S01]  /*6c100*/  LOP3.LUT R5, R7, 0x80000000, R43, 0xb8, !PT ;  /* 0x8000000007057812 */ /* 0x000fe200078eb82b */
[----:B------:R-:W-:-:S06]  /*6c110*/  DADD R30, R30, 1 ;  /* 0x3ff000001e1e7429 */ /* 0x000fcc0000000000 */
[----:B------:R-:W-:-:S06]  /*6c120*/  DSETP.GTU.AND P0, PT, |R2|, +INF , PT ;  /* 0x7ff000000200742a */ /* 0x000fcc0003f0c200 */
[----:B------:R-:W-:Y:S02]  /*6c130*/  FSEL R2, R2, R6, P0 ;  /* 0x0000000602027208 */ /* 0x000fe40000000000 */
[----:B------:R-:W-:-:S07]  /*6c140*/  FSEL R3, R3, R5, P0 ;  /* 0x0000000503037208 */ /* 0x000fce0000000000 */
.L_x_20468:
[----:B------:R-:W-:Y:S05]  /*6c150*/  BSYNC B3 ;  /* 0x0000000000037941 */ /* 0x000fea0003800000 */
.L_x_20458:
        /* <DEDUP_REMOVED lines=9> */
.L_x_20366:
        /* <DEDUP_REMOVED lines=21> */
.L_x_20457:
[----:B------:R-:W-:Y:S05]  /*6c340*/  BSYNC B1 ;  /* 0x0000000000017941 */ /* 0x000fea0003800000 */
.L_x_20365:
        /* <DEDUP_REMOVED lines=10> */
.L_x_20487:
[----:B------:R-:W-:Y:S01]  /*6c3f0*/  DSETP.GTU.AND P0, PT, |R64|, +INF , PT ;  /* 0x7ff000004000742a */ /* 0x000fe20003f0c200 */
[----:B------:R-:W-:Y:S02]  /*6c400*/  IMAD.MOV.U32 R66, RZ, RZ, R2 ;  /* 0x000000ffff427224 */ /* 0x000fe400078e0002 */
[----:B------:R-:W-:-:S11]  /*6c410*/  IMAD.MOV.U32 R67, RZ, RZ, R3 ;  /* 0x000000ffff437224 */ /* 0x000fd600078e0003 */
[----:B------:R-:W-:-:S11]  /*6c420*/  @!P0 DADD R64, -RZ, |R64| ;  /* 0x00000000ff408229 */ /* 0x000fd60000000540 */
.L_x_20364:
[----:B------:R-:W-:Y:S05]  /*6c430*/  BSYNC B2 ;  /* 0x0000000000027941 */ /* 0x000fea0003800000 */
.L_x_20363:
        /* <DEDUP_REMOVED lines=155> */
.L_x_20498:
[----:B------:R-:W-:Y:S05]  /*6cdf0*/  BSYNC B4 ;  /* 0x0000000000047941 */ /* 0x000fea0003800000 */
.L_x_20497:
        /* <DEDUP_REMOVED lines=81> */
.L_x_20496:
        /* <DEDUP_REMOVED lines=34> */
.L_x_20506:
[----:B------:R-:W-:Y:S05]  /*6d530*/  BSYNC B5 ;  /* 0x0000000000057941 */ /* 0x000fea0003800000 */
.L_x_20505:
[----:B------:R-:W-:Y:S02]  /*6d540*/  IMAD.MOV.U32 R26, RZ, RZ, R16 ;  /* 0x000000ffff1a7224 */ /* 0x000fe400078e0010 */
[----:B------:R-:W-:Y:S01]  /*6d550*/  IMAD.MOV.U32 R27, RZ, RZ, R17 ;  /* 0x000000ffff1b7224 */ /* 0x000fe200078e0011 */
[----:B------:R-:W-:Y:S06]  /*6d560*/  BRA `(.L_x_20504) ;  /* 0x0000000000047947 */ /* 0x000fec0003800000 */
.L_x_20503:
[----:B------:R-:W-:-:S11]  /*6d570*/  DADD R26, -R32, R36 ;  /* 0x00000000201a7229 */ /* 0x000fd60000000124 */
.L_x_20504:
[----:B------:R-:W-:Y:S05]  /*6d580*/  BSYNC B4 ;  /* 0x0000000000047941 */ /* 0x000fea0003800000 */
.L_x_20502:
        /* <DEDUP_REMOVED lines=29> */
.L_x_20511:
[----:B------:R-:W-:Y:S05]  /*6d760*/  BSYNC B5 ;  /* 0x0000000000057941 */ /* 0x000fea0003800000 */
.L_x_20510:
[----:B------:R-:W-:Y:S05]  /*6d770*/  BRA `(.L_x_20509) ;  /* 0x0000000000047947 */ /* 0x000fea0003800000 */
.L_x_20508:
[----:B------:R-:W-:-:S11]  /*6d780*/  DADD R16, R38, -R10 ;  /* 0x0000000026107229 */ /* 0x000fd6000000080a */
.L_x_20509:
[----:B------:R-:W-:Y:S05]  /*6d790*/  BSYNC B4 ;  /* 0x0000000000047941 */ /* 0x000fea0003800000 */
.L_x_20507:
        /* <DEDUP_REMOVED lines=24> */
[----:B------:R-:W-:Y:S05]  /*6d920*/  CALL.REL.NOINC `($__internal_34_$__cuda_sm20_dsqrt_rn_f64_mediumpath_v1) ;  /* 0x0000023400347944 */ /* 0x000fea0003c00000 */
[----:B------:R-:W-:Y:S02]  /*6d930*/  IMAD.MOV.U32 R16, RZ, RZ, R0 ;  /* 0x000000ffff107224 */ /* 0x000fe400078e0000 */
[----:B------:R-:W-:-:S07]  /*6d940*/  IMAD.MOV.U32 R17, RZ, RZ, R7 ;  /* 0x000000ffff117224 */ /* 0x000fce00078e0007 */
.L_x_20513:
[----:B------:R-:W-:Y:S05]  /*6d950*/  BSYNC B4 ;  /* 0x0000000000047941 */ /* 0x000fea0003800000 */
.L_x_20512:
        /* <DEDUP_REMOVED lines=85> */
.L_x_20514:
        /* <DEDUP_REMOVED lines=20> */
.L_x_20516:
[----:B------:R-:W-:Y:S05]  /*6dff0*/  BSYNC B4 ;  /* 0x0000000000047941 */ /* 0x000fea0003800000 */
.L_x_20515:
        /* <DEDUP_REMOVED lines=30> */
.L_x_20501:
        /* <DEDUP_REMOVED lines=24> */
.L_x_20519:
[----:B------:R-:W-:Y:S05]  /*6e360*/  BSYNC B4 ;  /* 0x0000000000047941 */ /* 0x000fea0003800000 */
.L_x_20518:
        /* <DEDUP_REMOVED lines=25> */
.L_x_20522:
[----:B------:R-:W-:Y:S05]  /*6e500*/  BSYNC B4 ;  /* 0x0000000000047941 */ /* 0x000fea0003800000 */
.L_x_20521:
        /* <DEDUP_REMOVED lines=30> */
.L_x_20520:
        /* <DEDUP_REMOVED lines=75> */
.L_x_20523:
[----:B------:R-:W-:Y:S01]  /*6eba0*/  IMAD.MOV.U32 R6, RZ, RZ, 0x0 ;  /* 0x00000000ff067424 */ /* 0x000fe200078e00ff */
[----:B------:R-:W-:Y:S01]  /*6ebb0*/  FSETP.NEU.FTZ.AND P0, PT, R9, RZ, PT ;  /* 0x000000ff0900720b */ /* 0x000fe20003f1d000 */
[----:B------:R-:W-:-:S06]  /*6ebc0*/  IMAD.MOV.U32 R7, RZ, RZ, 0x7ff00000 ;  /* 0x7ff00000ff077424 */ /* 0x000fcc00078e00ff */
[----:B------:R-:W-:-:S10]  /*6ebd0*/  DFMA R6, R8, R6, +INF ;  /* 0x7ff000000806742b */ /* 0x000fd40000000006 */
[----:B------:R-:W-:Y:S02]  /*6ebe0*/  FSEL R30, R6, RZ, P0 ;  /* 0x000000ff061e7208 */ /* 0x000fe40000000000 */
[----:B------:R-:W-:Y:S01]  /*6ebf0*/  FSEL R31, R7, -QNAN , P0 ;  /* 0xfff00000071f7808 */ /* 0x000fe20000000000 */
[----:B------:R-:W-:Y:S06]  /*6ec00*/  BRA `(.L_x_20499) ;  /* 0x0000000400287947 */ /* 0x000fec0003800000 */
.L_x_20517:
        /* <DEDUP_REMOVED lines=25> */
.L_x_20525:
[----:B------:R-:W-:Y:S05]  /*6eda0*/  BSYNC B4 ;  /* 0x0000000000047941 */ /* 0x000fea0003800000 */
.L_x_20524:
        /* <DEDUP_REMOVED lines=21> */
.L_x_20527:
[----:B------:R-:W-:Y:S05]  /*6ef00*/  BSYNC B4 ;  /* 0x0000000000047941 */ /* 0x000fea0003800000 */
.L_x_20526:
[----:B------:R-:W-:Y:S02]  /*6ef10*/  IMAD.MOV.U32 R30, RZ, RZ, R16 ;  /* 0x000000ffff1e7224 */ /* 0x000fe400078e0010 */
[----:B------:R-:W-:Y:S01]  /*6ef20*/  IMAD.MOV.U32 R31, RZ, RZ, R17 ;  /* 0x000000ffff1f7224 */ /* 0x000fe200078e0011 */
[----:B------:R-:W-:Y:S06]  /*6ef30*/  BRA `(.L_x_20499) ;  /* 0x00000000005c7947 */ /* 0x000fec0003800000 */
.L_x_20500:
        /* <DEDUP_REMOVED lines=22> */
.L_x_20528:
[----:B------:R-:W-:Y:S05]  /*6f0a0*/  BSYNC B4 ;  /* 0x0000000000047941 */ /* 0x000fea0003800000 */
.L_x_20499:
[----:B------:R-:W-:Y:S05]  /*6f0b0*/  BSYNC B3 ;  /* 0x0000000000037941 */ /* 0x000fea0003800000 */
.L_x_20495:
        /* <DEDUP_REMOVED lines=26> */
.L_x_20532:
[----:B------:R-:W-:Y:S05]  /*6f260*/  BSYNC B4 ;  /* 0x0000000000047941 */ /* 0x000fea0003800000 */
.L_x_20531:
        /* <DEDUP_REMOVED lines=39> */
.L_x_20540:
[----:B------:R-:W-:Y:S05]  /*6f4e0*/  BSYNC B5 ;  /* 0x0000000000057941 */ /* 0x000fea0003800000 */
.L_x_20539:
[----:B------:R-:W-:Y:S01]  /*6f4f0*/  MOV R40, R16 ;  /* 0x0000001000287202 */ /* 0x000fe20000000f00 */
[----:B------:R-:W-:Y:S01]  /*6f500*/  IMAD.MOV.U32 R41, RZ, RZ, R17 ;  /* 0x000000ffff297224 */ /* 0x000fe200078e0011 */
[----:B------:R-:W-:Y:S06]  /*6f510*/  BRA `(.L_x_20538) ;  /* 0x0000000000047947 */ /* 0x000fec0003800000 */
.L_x_20537:
[----:B------:R-:W-:-:S11]  /*6f520*/  DADD R40, -R32, R36 ;  /* 0x0000000020287229 */ /* 0x000fd60000000124 */
.L_x_20538:
[----:B------:R-:W-:Y:S05]  /*6f530*/  BSYNC B4 ;  /* 0x0000000000047941 */ /* 0x000fea0003800000 */
.L_x_20536:
        /* <DEDUP_REMOVED lines=26> */
.L_x_20545:
[----:B------:R-:W-:Y:S05]  /*6f6e0*/  BSYNC B5 ;  /* 0x0000000000057941 */ /* 0x000fea0003800000 */
.L_x_20544:
[----:B------:R-:W-:Y:S02]  /*6f6f0*/  IMAD.MOV.U32 R4, RZ, RZ, R16 ;  /* 0x000000ffff047224 */ /* 0x000fe400078e0010 */
[----:B------:R-:W-:Y:S01]  /*6f700*/  IMAD.MOV.U32 R5, RZ, RZ, R17 ;  /* 0x000000ffff057224 */ /* 0x000fe200078e0011 */
[----:B------:R-:W-:Y:S06]  /*6f710*/  BRA `(.L_x_20543) ;  /* 0x0000000000047947 */ /* 0x000fec0003800000 */
.L_x_20542:
[----:B------:R-:W-:-:S11]  /*6f720*/  DADD R4, -R34, R38 ;  /* 0x0000000022047229 */ /* 0x000fd60000000126 */
.L_x_20543:
[----:B------:R-:W-:Y:S05]  /*6f730*/  BSYNC B4 ;  /* 0x0000000000047941 */ /* 0x000fea0003800000 */
.L_x_20541:
        /* <DEDUP_REMOVED lines=29> */
.L_x_20547:
[----:B------:R-:W-:Y:S05]  /*6f910*/  BSYNC B4 ;  /* 0x0000000000047941 */ /* 0x000fea0003800000 */
.L_x_20546:
[----:B------:R-:W-:Y:S01]  /*6f920*/  PLOP3.LUT P0, PT, PT, PT, PT, 0x80, 0x0 ;  /* 0x000000000000781c */ /* 0x000fe20003f0f070 */
[----:B------:R-:W-:-:S12]  /*6f930*/  BRA `(.L_x_20533) ;  /* 0x0000000800587947 */ /* 0x000fd80003800000 */
.L_x_20535:
        /* <DEDUP_REMOVED lines=29> */
.L_x_20550:
[----:B------:R-:W-:Y:S05]  /*6fb10*/  BSYNC B4 ;  /* 0x0000000000047941 */ /* 0x000fea0003800000 */
.L_x_20549:
[----:B------:R-:W-:Y:S01]  /*6fb20*/  PLOP3.LUT P0, PT, PT, PT, PT, 0x80, 0x0 ;  /* 0x000000000000781c */ /* 0x000fe20003f0f070 */
[----:B------:R-:W-:-:S12]  /*6fb30*/  BRA `(.L_x_20533) ;  /* 0x0000000400d87947 */ /* 0x000fd80003800000 */
.L_x_20548:
        /* <DEDUP_REMOVED lines=29> */
.L_x_20552:
[----:B------:R-:W-:Y:S05]  /*6fd10*/  BSYNC B4 ;  /* 0x0000000000047941 */ /* 0x000fea0003800000 */
.L_x_20551:
        /* <DEDUP_REMOVED lines=21> */
.L_x_20554:
[----:B------:R-:W-:Y:S05]  /*6fe70*/  BSYNC B4 ;  /* 0x0000000000047941 */ /* 0x000fea0003800000 */
.L_x_20553:
[----:B------:R-:W-:Y:S01]  /*6fe80*/  DMUL R2, R2, 8.11296384146066816958e+31 ;  /* 0x4690000002027828 */ /* 0x000fe20000000000 */
[----:B------:R-:W-:Y:S01]  /*6fe90*/  PLOP3.LUT P0, PT, PT, PT, PT, 0x80, 0x0 ;  /* 0x000000000000781c */ /* 0x000fe20003f0f070 */
[----:B------:R-:W-:Y:S02]  /*6fea0*/  IMAD.MOV.U32 R4, RZ, RZ, R16 ;  /* 0x000000ffff047224 */ /* 0x000fe400078e0010 */
[----:B------:R-:W-:Y:S01]  /*6feb0*/  IMAD.MOV.U32 R5, RZ, RZ, R17 ;  /* 0x000000ffff057224 */ /* 0x000fe200078e0011 */
[----:B------:R-:W-:Y:S09]  /*6fec0*/  BRA `(.L_x_20533) ;  /* 0x0000000000f47947 */ /* 0x000ff20003800000 */
.L_x_20534:
        /* <DEDUP_REMOVED lines=24> */
.L_x_20556:
[----:B------:R-:W-:Y:S05]  /*70050*/  BSYNC B4 ;  /* 0x0000000000047941 */ /* 0x000fea0003800000 */
.L_x_20555:
        /* <DEDUP_REMOVED lines=29> */
.L_x_20558:
[----:B------:R-:W-:Y:S05]  /*70230*/  BSYNC B4 ;  /* 0x0000000000047941 */ /* 0x000fea0003800000 */
.L_x_20557:
[----:B------:R-:W-:Y:S01]  /*70240*/  DMUL R4, R4, R16 ;  /* 0x0000001004047228 */ /* 0x000fe20000000000 */
[----:B------:R-:W-:Y:S01]  /*70250*/  PLOP3.LUT P0, PT, PT, PT, PT, 0x80, 0x0 ;  /* 0x000000000000781c */ /* 0x000fe20003f0f070 */
[----:B------:R-:W-:-:S12]  /*70260*/  BRA `(.L_x_20533) ;  /* 0x00000000000c7947 */ /* 0x000fd80003800000 */
.L_x_20530:
[----:B------:R-:W-:Y:S01]  /*70270*/  DMUL R4, R28, 9.00719925474099200000e+15 ;  /* 0x434000001c047828 */ /* 0x000fe20000000000 */
[----:B------:R-:W-:Y:S01]  /*70280*/  PLOP3.LUT P0, PT, PT, PT, PT, 0x80, 0x0 ;  /* 0x000000000000781c */ /* 0x000fe20003f0f070 */
[----:B------:R-:W-:-:S12]  /*70290*/  DMUL R2, R2, 9.00719925474099200000e+15 ;  /* 0x4340000002027828 */ /* 0x000fd80000000000 */
.L_x_20533:
[----:B------:R-:W-:Y:S05]  /*702a0*/  BSYNC B3 ;  /* 0x0000000000037941 */ /* 0x000fea0003800000 */
.L_x_20529:
        /* <DEDUP_REMOVED lines=67> */
.L_x_20564:
[----:B------:R-:W-:-:S11]  /*706e0*/  DMUL R2, RZ, |R26| ;  /* 0x4000001aff027228 */ /* 0x000fd60000000000 */
.L_x_20565:
[----:B------:R-:W-:Y:S05]  /*706f0*/  BSYNC B0 ;  /* 0x0000000000007941 */ /* 0x000fea0003800000 */
.L_x_20563:
        /* <DEDUP_REMOVED lines=11> */
.L_x_20562:
        /* <DEDUP_REMOVED lines=53> */
.L_x_20561:
        /* <DEDUP_REMOVED lines=62> */
.L_x_20569:
[----:B------:R-:W-:-:S11]  /*70ee0*/  DMUL R2, RZ, |R26| ;  /* 0x4000001aff027228 */ /* 0x000fd60000000000 */
.L_x_20570:
[----:B------:R-:W-:Y:S05]  /*70ef0*/  BSYNC B0 ;  /* 0x0000000000007941 */ /* 0x000fea0003800000 */
.L_x_20568:
        /* <DEDUP_REMOVED lines=11> */
.L_x_20567:
        /* <DEDUP_REMOVED lines=53> */
.L_x_20560:
        /* <DEDUP_REMOVED lines=32> */
.L_x_20573:
[----:B------:R-:W-:Y:S05]  /*71500*/  BSYNC B4 ;  /* 0x0000000000047941 */ /* 0x000fea0003800000 */
.L_x_20572:
        /* <DEDUP_REMOVED lines=82> */
.L_x_20575:
[----:B------:R-:W-:Y:S02]  /*71a30*/  FSEL R6, RZ, 3.37028055040000000000e+12, P1 ;  /* 0x54442d18ff067808 */ /* 0x000fe40000800000 */
[----:B------:R-:W-:-:S07]  /*71a40*/  FSEL R7, RZ, 2.1426990032196044922, P1 ;  /* 0x400921fbff077808 */ /* 0x000fce0000800000 */
.L_x_20576:
[----:B------:R-:W-:Y:S05]  /*71a50*/  BSYNC B0 ;  /* 0x0000000000007941 */ /* 0x000fea0003800000 */
.L_x_20574:
[----:B------:R-:W-:Y:S01]  /*71a60*/  DADD R2, |R4|, |R2| ;  /* 0x0000000004027229 */ /* 0x000fe20000000602 */
[----:B------:R-:W-:-:S07]  /*71a70*/  LOP3.LUT R5, R7, 0x80000000, R5, 0xb8, !PT ;  /* 0x8000000007057812 */ /* 0x000fce00078eb805 */
[----:B------:R-:W-:-:S06]  /*71a80*/  DSETP.GTU.AND P0, PT, |R2|, +INF , PT ;  /* 0x7ff000000200742a */ /* 0x000fcc0003f0c200 */
[----:B------:R-:W-:Y:S02]  /*71a90*/  FSEL R2, R2, R6, P0 ;  /* 0x0000000602027208 */ /* 0x000fe40000000000 */
[----:B------:R-:W-:Y:S01]  /*71aa0*/  FSEL R3, R3, R5, P0 ;  /* 0x0000000503037208 */ /* 0x000fe20000000000 */
[----:B------:R-:W-:Y:S06]  /*71ab0*/  BRA `(.L_x_20566) ;  /* 0x0000000400dc7947 */ /* 0x000fec0003800000 */
.L_x_20571:
        /* <DEDUP_REMOVED lines=28> */
.L_x_20578:
[----:B------:R-:W-:Y:S05]  /*71c80*/  BSYNC B4 ;  /* 0x0000000000047941 */ /* 0x000fea0003800000 */
.L_x_20577:
        /* <DEDUP_REMOVED lines=82> */
.L_x_20580:
[----:B------:R-:W-:Y:S02]  /*721b0*/  FSEL R6, RZ, 3.37028055040000000000e+12, P1 ;  /* 0x54442d18ff067808 */ /* 0x000fe40000800000 */
[----:B------:R-:W-:-:S07]  /*721c0*/  FSEL R7, RZ, 2.1426990032196044922, P1 ;  /* 0x400921fbff077808 */ /* 0x000fce0000800000 */
.L_x_20581:
[----:B------:R-:W-:Y:S05]  /*721d0*/  BSYNC B0 ;  /* 0x0000000000007941 */ /* 0x000fea0003800000 */
.L_x_20579:
[----:B------:R-:W-:Y:S01]  /*721e0*/  DADD R2, |R4|, |R2| ;  /* 0x0000000004027229 */ /* 0x000fe20000000602 */
[----:B------:R-:W-:-:S07]  /*721f0*/  LOP3.LUT R5, R7, 0x80000000, R5, 0xb8, !PT ;  /* 0x8000000007057812 */ /* 0x000fce00078eb805 */
[----:B------:R-:W-:-:S06]  /*72200*/  DSETP.GTU.AND P0, PT, |R2|, +INF , PT ;  /* 0x7ff000000200742a */ /* 0x000fcc0003f0c200 */
[----:B------:R-:W-:Y:S02]  /*72210*/  FSEL R2, R2, R6, P0 ;  /* 0x0000000602027208 */ /* 0x000fe40000000000 */
[----:B------:R-:W-:-:S07]  /*72220*/  FSEL R3, R3, R5, P0 ;  /* 0x0000000503037208 */ /* 0x000fce0000000000 */
.L_x_20566:
[----:B------:R-:W-:Y:S05]  /*72230*/  BSYNC B3 ;  /* 0x0000000000037941 */ /* 0x000fea0003800000 */
.L_x_20559:
[----:B------:R-:W-:Y:S01]  /*72240*/  DADD R4, -RZ, -R30 ;  /* 0x00000000ff047229 */ /* 0x000fe2000000091e */
[----:B------:R-:W-:-:S09]  /*72250*/  ISETP.NE.AND P0, PT, R48, RZ, PT ;  /* 0x000000ff3000720c */ /* 0x000fd20003f05270 */
[----:B------:R-:W-:Y:S02]  /*72260*/  FSEL R48, R4, R30, !P0 ;  /* 0x0000001e04307208 */ /* 0x000fe40004000000 */
[----:B------:R-:W-:Y:S01]  /*72270*/  FSEL R49, R5, R31, !P0 ;  /* 0x0000001f05317208 */ /* 0x000fe20004000000 */
[----:B------:R-:W-:Y:S06]  /*72280*/  BRA `(.L_x_20582) ;  /* 0x0000003000287947 */ /* 0x000fec0003800000 */
.L_x_20494:
[----:B------:R-:W2:Y:S01]  /*72290*/  LDL.64 R2, [R1+0x8] ;  /* 0x0000080001027983 */ /* 0x000ea20000100a00 */
[----:B------:R-:W-:Y:S01]  /*722a0*/  UMOV UR4, 0x54442d18 ;  /* 0x54442d1800047882 */ /* 0x000fe20000000000 */
[----:B------:R-:W-:Y:S01]  /*722b0*/  UMOV UR5, 0x3ff921fb ;  /* 0x3ff921fb00057882 */ /* 0x000fe20000000000 */
[----:B------:R-:W-:Y:S02]  /*722c0*/  DADD R48, -RZ, -R46 ;  /* 0x00000000ff307229 */ /* 0x000fe4000000092e */
[----:B--2---:R-:W-:-:S08]  /*722d0*/  DADD R2, R2, -R44 ;  /* 0x0000000002027229 */ /* 0x004fd0000000082c */
[----:B------:R-:W-:Y:S01]  /*722e0*/  DADD R2, R2, UR4 ;  /* 0x0000000402027e29 */ /* 0x000fe20008000000 */
[----:B------:R-:W-:Y:S10]  /*722f0*/  BRA `(.L_x_20582) ;  /* 0x00000030000c7947 */ /* 0x000ff40003800000 */
.L_x_20493:
[----:B------:R-:W-:Y:S01]  /*72300*/  DADD R48, -RZ, -R46 ;  /* 0x00000000ff307229 */ /* 0x000fe2000000092e */
[----:B------:R-:W-:Y:S01]  /*72310*/  CS2R R2, SRZ ;  /* 0x0000000000027805 */ /* 0x000fe2000001ff00 */
[----:B------:R-:W-:Y:S09]  /*72320*/  BRA `(.L_x_20582) ;  /* 0x0000003000007947 */ /* 0x000ff20003800000 */
.L_x_20492:
        /* <DEDUP_REMOVED lines=108> */
.L_x_20587:
[----:B------:R-:W-:Y:S05]  /*729f0*/  BSYNC B0 ;  /* 0x0000000000007941 */ /* 0x000fea0003800000 */
.L_x_20586:
        /* <DEDUP_REMOVED lines=8> */
.L_x_20589:
[----:B------:R-:W-:Y:S05]  /*72a80*/  BSYNC B4 ;  /* 0x0000000000047941 */ /* 0x000fea0003800000 */
.L_x_20588:
        /* <DEDUP_REMOVED lines=82> */
.L_x_20591:
[----:B------:R-:W-:-:S04]  /*72fb0*/  ISETP.GE.AND P0, PT, R45, RZ, PT ;  /* 0x000000ff2d00720c */ /* 0x000fc80003f06270 */
[----:B------:R-:W-:Y:S02]  /*72fc0*/  FSEL R6, RZ, 3.37028055040000000000e+12, P0 ;  /* 0x54442d18ff067808 */ /* 0x000fe40000000000 */
[----:B------:R-:W-:-:S07]  /*72fd0*/  FSEL R7, RZ, 2.1426990032196044922, P0 ;  /* 0x400921fbff077808 */ /* 0x000fce0000000000 */
.L_x_20592:
[----:B------:R-:W-:Y:S05]  /*72fe0*/  BSYNC B0 ;  /* 0x0000000000007941 */ /* 0x000fea0003800000 */
.L_x_20590:
[----:B------:R-:W-:Y:S01]  /*72ff0*/  DADD R2, R2, R4 ;  /* 0x0000000002027229 */ /* 0x000fe20000000004 */
[----:B------:R-:W-:Y:S01]  /*73000*/  LOP3.LUT R5, R7, 0x80000000, R47, 0xb8, !PT ;  /* 0x8000000007057812 */ /* 0x000fe200078eb82f */
[----:B------:R-:W-:-:S06]  /*73010*/  DMUL R30, R30, 0.5 ;  /* 0x3fe000001e1e7828 */ /* 0x000fcc0000000000 */
[----:B------:R-:W-:-:S06]  /*73020*/  DSETP.GTU.AND P0, PT, |R2|, +INF , PT ;  /* 0x7ff000000200742a */ /* 0x000fcc0003f0c200 */
[----:B------:R-:W-:Y:S02]  /*73030*/  FSEL R2, R2, R6, P0 ;  /* 0x0000000602027208 */ /* 0x000fe40000000000 */
[----:B------:R-:W-:Y:S01]  /*73040*/  FSEL R3, R3, R5, P0 ;  /* 0x0000000503037208 */ /* 0x000fe20000000000 */
[----:B------:R-:W-:Y:S06]  /*73050*/  BRA `(.L_x_20593) ;  /* 0x0000002000387947 */ /* 0x000fec0003800000 */
.L_x_20585:
        /* <DEDUP_REMOVED lines=135> */
.L_x_20595:
[----:B------:R-:W-:Y:S05]  /*738d0*/  BSYNC B0 ;  /* 0x0000000000007941 */ /* 0x000fea0003800000 */
.L_x_20594:
        /* <DEDUP_REMOVED lines=8> */
.L_x_20597:
[----:B------:R-:W-:Y:S05]  /*73960*/  BSYNC B4 ;  /* 0x0000000000047941 */ /* 0x000fea0003800000 */
.L_x_20596:
        /* <DEDUP_REMOVED lines=82> */
.L_x_20599:
[----:B------:R-:W-:-:S04]  /*73e90*/  ISETP.GE.AND P0, PT, R45, RZ, PT ;  /* 0x000000ff2d00720c */ /* 0x000fc80003f06270 */
[----:B------:R-:W-:Y:S02]  /*73ea0*/  FSEL R6, RZ, 3.37028055040000000000e+12, P0 ;  /* 0x54442d18ff067808 */ /* 0x000fe40000000000 */
[----:B------:R-:W-:-:S07]  /*73eb0*/  FSEL R7, RZ, 2.1426990032196044922, P0 ;  /* 0x400921fbff077808 */ /* 0x000fce0000000000 */
.L_x_20600:
[----:B------:R-:W-:Y:S05]  /*73ec0*/  BSYNC B0 ;  /* 0x0000000000007941 */ /* 0x000fea0003800000 */
.L_x_20598:
[----:B------:R-:W-:Y:S01]  /*73ed0*/  DADD R2, R2, R4 ;  /* 0x0000000002027229 */ /* 0x000fe20000000004 */
[----:B------:R-:W-:-:S07]  /*73ee0*/  LOP3.LUT R5, R7, 0x80000000, R47, 0xb8, !PT ;  /* 0x8000000007057812 */ /* 0x000fce00078eb82f */
[----:B------:R-:W-:-:S06]  /*73ef0*/  DSETP.GTU.AND P0, PT, |R2|, +INF , PT ;  /* 0x7ff000000200742a */ /* 0x000fcc0003f0c200 */
[----:B------:R-:W-:Y:S02]  /*73f00*/  FSEL R2, R2, R6, P0 ;  /* 0x0000000602027208 */ /* 0x000fe40000000000 */
[----:B------:R-:W-:Y:S01]  /*73f10*/  FSEL R3, R3, R5, P0 ;  /* 0x0000000503037208 */ /* 0x000fe20000000000 */
[----:B------:R-:W-:Y:S06]  /*73f20*/  BRA `(.L_x_20593) ;  /* 0x0000001000847947 */ /* 0x000fec0003800000 */
.L_x_20584:
        /* <DEDUP_REMOVED lines=23> */
.L_x_20602:
[----:B------:R-:W-:Y:S05]  /*740a0*/  BSYNC B4 ;  /* 0x0000000000047941 */ /* 0x000fea0003800000 */
.L_x_20601:
        /* <DEDUP_REMOVED lines=26> */
.L_x_20604:
[----:B------:R-:W-:Y:S05]  /*74250*/  BSYNC B4 ;  /* 0x0000000000047941 */ /* 0x000fea0003800000 */
.L_x_20603:
        /* <DEDUP_REMOVED lines=136> */
.L_x_20606:
[----:B------:R-:W-:Y:S05]  /*74ae0*/  BSYNC B0 ;  /* 0x0000000000007941 */ /* 0x000fea0003800000 */
.L_x_20605:
        /* <DEDUP_REMOVED lines=8> */
.L_x_20608:
[----:B------:R-:W-:Y:S05]  /*74b70*/  BSYNC B4 ;  /* 0x0000000000047941 */ /* 0x000fea0003800000 */
.L_x_20607:
        /* <DEDUP_REMOVED lines=82> */
.L_x_20610:
[----:B------:R-:W-:-:S04]  /*750a0*/  ISETP.GE.AND P0, PT, R45, RZ, PT ;  /* 0x000000ff2d00720c */ /* 0x000fc80003f06270 */
[----:B------:R-:W-:Y:S02]  /*750b0*/  FSEL R6, RZ, 3.37028055040000000000e+12, P0 ;  /* 0x54442d18ff067808 */ /* 0x000fe40000000000 */
[----:B------:R-:W-:-:S07]  /*750c0*/  FSEL R7, RZ, 2.1426990032196044922, P0 ;  /* 0x400921fbff077808 */ /* 0x000fce0000000000 */
.L_x_20611:
[----:B------:R-:W-:Y:S05]  /*750d0*/  BSYNC B0 ;  /* 0x0000000000007941 */ /* 0x000fea0003800000 */
.L_x_20609:
[----:B------:R-:W-:Y:S01]  /*750e0*/  DADD R2, R2, R4 ;  /* 0x0000000002027229 */ /* 0x000fe20000000004 */
[----:B------:R-:W-:Y:S01]  /*750f0*/  LOP3.LUT R5, R7, 0x80000000, R47, 0xb8, !PT ;  /* 0x8000000007057812 */ /* 0x000fe200078eb82f */
[----:B------:R-:W-:-:S06]  /*75100*/  DADD R30, R30, 1 ;  /* 0x3ff000001e1e7429 */ /* 0x000fcc0000000000 */
[----:B------:R-:W-:-:S06]  /*75110*/  DSETP.GTU.AND P0, PT, |R2|, +INF , PT ;  /* 0x7ff000000200742a */ /* 0x000fcc0003f0c200 */
[----:B------:R-:W-:Y:S02]  /*75120*/  FSEL R2, R2, R6, P0 ;  /* 0x0000000602027208 */ /* 0x000fe40000000000 */
[----:B------:R-:W-:-:S07]  /*75130*/  FSEL R3, R3, R5, P0 ;  /* 0x0000000503037208 */ /* 0x000fce0000000000 */
.L_x_20593:
[----:B------:R-:W-:Y:S05]  /*75140*/  BSYNC B3 ;  /* 0x0000000000037941 */ /* 0x000fea0003800000 */
.L_x_20583:
        /* <DEDUP_REMOVED lines=9> */
.L_x_20491:
        /* <DEDUP_REMOVED lines=21> */
.L_x_20582:
[----:B------:R-:W-:Y:S05]  /*75330*/  BSYNC B1 ;  /* 0x0000000000017941 */ /* 0x000fea0003800000 */
.L_x_20490:
        /* <DEDUP_REMOVED lines=10> */
.L_x_20612:
[----:B------:R-:W-:Y:S01]  /*753e0*/  DSETP.GTU.AND P0, PT, |R48|, +INF , PT ;  /* 0x7ff000003000742a */ /* 0x000fe20003f0c200 */
[----:B------:R-:W-:Y:S02]  /*753f0*/  IMAD.MOV.U32 R50, RZ, RZ, R2 ;  /* 0x000000ffff327224 */ /* 0x000fe400078e0002 */
[----:B------:R-:W-:-:S11]  /*75400*/  IMAD.MOV.U32 R51, RZ, RZ, R3 ;  /* 0x000000ffff337224 */ /* 0x000fd600078e0003 */
[----:B------:R-:W-:-:S11]  /*75410*/  @!P0 DADD R48, -RZ, |R48| ;  /* 0x00000000ff308229 */ /* 0x000fd60000000530 */
.L_x_20489:
[----:B------:R-:W-:Y:S05]  /*75420*/  BSYNC B2 ;  /* 0x0000000000027941 */ /* 0x000fea0003800000 */
.L_x_20488:
        /* <DEDUP_REMOVED lines=153> */
.L_x_20623:
[----:B------:R-:W-:Y:S05]  /*75dc0*/  BSYNC B4 ;  /* 0x0000000000047941 */ /* 0x000fea0003800000 */
.L_x_20622:
        /* <DEDUP_REMOVED lines=81> */
.L_x_20621:
        /* <DEDUP_REMOVED lines=34> */
.L_x_20631:
[----:B------:R-:W-:Y:S05]  /*76500*/  BSYNC B5 ;  /* 0x0000000000057941 */ /* 0x000fea0003800000 */
.L_x_20630:
[----:B------:R-:W-:Y:S02]  /*76510*/  IMAD.MOV.U32 R26, RZ, RZ, R16 ;  /* 0x000000ffff1a7224 */ /* 0x000fe400078e0010 */
[----:B------:R-:W-:Y:S01]  /*76520*/  IMAD.MOV.U32 R27, RZ, RZ, R17 ;  /* 0x000000ffff1b7224 */ /* 0x000fe200078e0011 */
[----:B------:R-:W-:Y:S06]  /*76530*/  BRA `(.L_x_20629) ;  /* 0x0000000000047947 */ /* 0x000fec0003800000 */
.L_x_20628:
[----:B------:R-:W-:-:S11]  /*76540*/  DADD R26, -R32, R36 ;  /* 0x00000000201a7229 */ /* 0x000fd60000000124 */
.L_x_20629:
[----:B------:R-:W-:Y:S05]  /*76550*/  BSYNC B4 ;  /* 0x0000000000047941 */ /* 0x000fea0003800000 */
.L_x_20627:
        /* <DEDUP_REMOVED lines=29> */
.L_x_20636:
[----:B------:R-:W-:Y:S05]  /*76730*/  BSYNC B5 ;  /* 0x0000000000057941 */ /* 0x000fea0003800000 */
.L_x_20635:
[----:B------:R-:W-:Y:S05]  /*76740*/  BRA `(.L_x_20634) ;  /* 0x0000000000047947 */ /* 0x000fea0003800000 */
.L_x_20633:
[----:B------:R-:W-:-:S11]  /*76750*/  DADD R16, R38, -R10 ;  /* 0x0000000026107229 */ /* 0x000fd6000000080a */
.L_x_20634:
[----:B------:R-:W-:Y:S05]  /*76760*/  BSYNC B4 ;  /* 0x0000000000047941 */ /* 0x000fea0003800000 */
.L_x_20632:
        /* <DEDUP_REMOVED lines=29> */
.L_x_20638:
[----:B------:R-:W-:Y:S05]  /*76940*/  BSYNC B4 ;  /* 0x0000000000047941 */ /* 0x000fea0003800000 */
.L_x_20637:
        /* <DEDUP_REMOVED lines=85> */
.L_x_20639:
        /* <DEDUP_REMOVED lines=20> */
.L_x_20641:
[----:B------:R-:W-:Y:S05]  /*76fe0*/  BSYNC B4 ;  /* 0x0000000000047941 */ /* 0x000fea0003800000 */
.L_x_20640:
        /* <DEDUP_REMOVED lines=30> */
.L_x_20626:
        /* <DEDUP_REMOVED lines=24> */
.L_x_20644:
[----:B------:R-:W-:Y:S05]  /*77350*/  BSYNC B4 ;  /* 0x0000000000047941 */ /* 0x000fea0003800000 */
.L_x_20643:
        /* <DEDUP_REMOVED lines=25> */
.L_x_20647:
[----:B------:R-:W-:Y:S05]  /*774f0*/  BSYNC B4 ;  /* 0x0000000000047941 */ /* 0x000fea0003800000 */
.L_x_20646:
        /* <DEDUP_REMOVED lines=30> */
.L_x_20645:
        /* <DEDUP_REMOVED lines=75> */
.L_x_20648:
[----:B------:R-:W-:Y:S01]  /*77b90*/  IMAD.MOV.U32 R6, RZ, RZ, 0x0 ;  /* 0x00000000ff067424 */ /* 0x000fe200078e00ff */
[----:B------:R-:W-:Y:S01]  /*77ba0*/  FSETP.NEU.FTZ.AND P0, PT, R9, RZ, PT ;  /* 0x000000ff0900720b */ /* 0x000fe20003f1d000 */
[----:B------:R-:W-:-:S06]  /*77bb0*/  IMAD.MOV.U32 R7, RZ, RZ, 0x7ff00000 ;  /* 0x7ff00000ff077424 */ /* 0x000fcc00078e00ff */
[----:B------:R-:W-:-:S10]  /*77bc0*/  DFMA R6, R8, R6, +INF ;  /* 0x7ff000000806742b */ /* 0x000fd40000000006 */
[----:B------:R-:W-:Y:S02]  /*77bd0*/  FSEL R30, R6, RZ, P0 ;  /* 0x000000ff061e7208 */ /* 0x000fe40000000000 */
[----:B------:R-:W-:Y:S01]  /*77be0*/  FSEL R31, R7, -QNAN , P0 ;  /* 0xfff00000071f7808 */ /* 0x000fe20000000000 */
[----:B------:R-:W-:Y:S06]  /*77bf0*/  BRA `(.L_x_20624) ;  /* 0x0000000400287947 */ /* 0x000fec0003800000 */
.L_x_20642:
        /* <DEDUP_REMOVED lines=25> */
.L_x_20650:
[----:B------:R-:W-:Y:S05]  /*77d90*/  BSYNC B4 ;  /* 0x0000000000047941 */ /* 0x000fea0003800000 */
.L_x_20649:
        /* <DEDUP_REMOVED lines=21> */
.L_x_20652:
[----:B------:R-:W-:Y:S05]  /*77ef0*/  BSYNC B4 ;  /* 0x0000000000047941 */ /* 0x000fea0003800000 */
.L_x_20651:
[----:B------:R-:W-:Y:S02]  /*77f00*/  IMAD.MOV.U32 R30, RZ, RZ, R16 ;  /* 0x000000ffff1e7224 */ /* 0x000fe400078e0010 */
[----:B------:R-:W-:Y:S01]  /*77f10*/  IMAD.MOV.U32 R31, RZ, RZ, R17 ;  /* 0x000000ffff1f7224 */ /* 0x000fe200078e0011 */
[----:B------:R-:W-:Y:S06]  /*77f20*/  BRA `(.L_x_20624) ;  /* 0x00000000005c7947 */ /* 0x000fec0003800000 */
.L_x_20625:
        /* <DEDUP_REMOVED lines=22> */
.L_x_20653:
[----:B------:R-:W-:Y:S05]  /*78090*/  BSYNC B4 ;  /* 0x0000000000047941 */ /* 0x000fea0003800000 */
.L_x_20624:
[----:B------:R-:W-:Y:S05]  /*780a0*/  BSYNC B3 ;  /* 0x0000000000037941 */ /* 0x000fea0003800000 */
.L_x_20620:
        /* <DEDUP_REMOVED lines=24> */
[----:B------:R-:W-:Y:S01]  /*78230*/  MOV R26, R16 ;  /* 0x00000010001a7202 */ /* 0x000fe20000000f00 */
[----:B------:R-:W-:-:S07]  /*78240*/  IMAD.MOV.U32 R27, RZ, RZ, R17 ;  /* 0x000000ffff1b7224 */ /* 0x000fce00078e0011 */
.L_x_20657:
[----:B------:R-:W-:Y:S05]  /*78250*/  BSYNC B4 ;  /* 0x0000000000047941 */ /* 0x000fea0003800000 */
.L_x_20656:
        /* <DEDUP_REMOVED lines=39> */
.L_x_20665:
[----:B------:R-:W-:Y:S05]  /*784d0*/  BSYNC B5 ;  /* 0x0000000000057941 */ /* 0x000fea0003800000 */
.L_x_20664:
[----:B------:R-:W-:Y:S02]  /*784e0*/  IMAD.MOV.U32 R40, RZ, RZ, R16 ;  /* 0x000000ffff287224 */ /* 0x000fe400078e0010 */
[----:B------:R-:W-:Y:S01]  /*784f0*/  IMAD.MOV.U32 R41, RZ, RZ, R17 ;  /* 0x000000ffff297224 */ /* 0x000fe200078e0011 */
[----:B------:R-:W-:Y:S06]  /*78500*/  BRA `(.L_x_20663) ;  /* 0x0000000000047947 */ /* 0x000fec0003800000 */
.L_x_20662:
[----:B------:R-:W-:-:S11]  /*78510*/  DADD R40, -R32, R36 ;  /* 0x0000000020287229 */ /* 0x000fd60000000124 */
.L_x_20663:
[----:B------:R-:W-:Y:S05]  /*78520*/  BSYNC B4 ;  /* 0x0000000000047941 */ /* 0x000fea0003800000 */
.L_x_20661:
        /* <DEDUP_REMOVED lines=26> */
.L_x_20670:
[----:B------:R-:W-:Y:S05]  /*786d0*/  BSYNC B5 ;  /* 0x0000000000057941 */ /* 0x000fea0003800000 */
.L_x_20669:
[----:B------:R-:W-:Y:S02]  /*786e0*/  IMAD.MOV.U32 R4, RZ, RZ, R16 ;  /* 0x000000ffff047224 */ /* 0x000fe400078e0010 */
[----:B------:R-:W-:Y:S01]  /*786f0*/  IMAD.MOV.U32 R5, RZ, RZ, R17 ;  /* 0x000000ffff057224 */ /* 0x000fe200078e0011 */
[----:B------:R-:W-:Y:S06]  /*78700*/  BRA `(.L_x_20668) ;  /* 0x0000000000047947 */ /* 0x000fec0003800000 */
.L_x_20667:
[----:B------:R-:W-:-:S11]  /*78710*/  DADD R4, -R34, R38 ;  /* 0x0000000022047229 */ /* 0x000fd60000000126 */
.L_x_20668:
[----:B------:R-:W-:Y:S05]  /*78720*/  BSYNC B4 ;  /* 0x0000000000047941 */ /* 0x000fea0003800000 */
.L_x_20666:
        /* <DEDUP_REMOVED lines=29> */
.L_x_20672:
[----:B------:R-:W-:Y:S05]  /*78900*/  BSYNC B4 ;  /* 0x0000000000047941 */ /* 0x000fea0003800000 */
.L_x_20671:
[----:B------:R-:W-:Y:S01]  /*78910*/  PLOP3.LUT P0, PT, PT, PT, PT, 0x80, 0x0 ;  /* 0x000000000000781c */ /* 0x000fe20003f0f070 */
[----:B------:R-:W-:-:S12]  /*78920*/  BRA `(.L_x_20658) ;  /* 0x0000000800587947 */ /* 0x000fd80003800000 */
.L_x_20660:
        /* <DEDUP_REMOVED lines=29> */
.L_x_20675:
[----:B------:R-:W-:Y:S05]  /*78b00*/  BSYNC B4 ;  /* 0x0000000000047941 */ /* 0x000fea0003800000 */
.L_x_20674:
[----:B------:R-:W-:Y:S01]  /*78b10*/  PLOP3.LUT P0, PT, PT, PT, PT, 0x80, 0x0 ;  /* 0x000000000000781c */ /* 0x000fe20003f0f070 */
[----:B------:R-:W-:-:S12]  /*78b20*/  BRA `(.L_x_20658) ;  /* 0x0000000400d87947 */ /* 0x000fd80003800000 */
.L_x_20673:
        /* <DEDUP_REMOVED lines=29> */
.L_x_20677:
[----:B------:R-:W-:Y:S05]  /*78d00*/  BSYNC B4 ;  /* 0x0000000000047941 */ /* 0x000fea0003800000 */
.L_x_20676:
        /* <DEDUP_REMOVED lines=21> */
.L_x_20679:
[----:B------:R-:W-:Y:S05]  /*78e60*/  BSYNC B4 ;  /* 0x0000000000047941 */ /* 0x000fea0003800000 */
.L_x_20678:
[----:B------:R-:W-:Y:S01]  /*78e70*/  DMUL R2, R2, 8.11296384146066816958e+31 ;  /* 0x4690000002027828 */ /* 0x000fe20000000000 */
[----:B------:R-:W-:Y:S01]  /*78e80*/  PLOP3.LUT P0, PT, PT, PT, PT, 0x80, 0x0 ;  /* 0x000000000000781c */ /* 0x000fe20003f0f070 */
[----:B------:R-:W-:Y:S02]  /*78e90*/  IMAD.MOV.U32 R4, RZ, RZ, R16 ;  /* 0x000000ffff047224 */ /* 0x000fe400078e0010 */
[----:B------:R-:W-:Y:S01]  /*78ea0*/  IMAD.MOV.U32 R5, RZ, RZ, R17 ;  /* 0x000000ffff057224 */ /* 0x000fe200078e0011 */
[----:B------:R-:W-:Y:S09]  /*78eb0*/  BRA `(.L_x_20658) ;  /* 0x0000000000f47947 */ /* 0x000ff20003800000 */
.L_x_20659:
        /* <DEDUP_REMOVED lines=24> */
.L_x_20681:
[----:B------:R-:W-:Y:S05]  /*79040*/  BSYNC B4 ;  /* 0x0000000000047941 */ /* 0x000fea0003800000 */
.L_x_20680:
        /* <DEDUP_REMOVED lines=29> */
.L_x_20683:
[----:B------:R-:W-:Y:S05]  /*79220*/  BSYNC B4 ;  /* 0x0000000000047941 */ /* 0x000fea0003800000 */
.L_x_20682:
[----:B------:R-:W-:Y:S01]  /*79230*/  DMUL R4, R6, R16 ;  /* 0x0000001006047228 */ /* 0x000fe20000000000 */
[----:B------:R-:W-:Y:S01]  /*79240*/  PLOP3.LUT P0, PT, PT, PT, PT, 0x80, 0x0 ;  /* 0x000000000000781c */ /* 0x000fe20003f0f070 */
[----:B------:R-:W-:-:S12]  /*79250*/  BRA `(.L_x_20658) ;  /* 0x00000000000c7947 */ /* 0x000fd80003800000 */
.L_x_20655:
[----:B------:R-:W-:Y:S01]  /*79260*/  DMUL R4, R28, 9.00719925474099200000e+15 ;  /* 0x434000001c047828 */ /* 0x000fe20000000000 */
[----:B------:R-:W-:Y:S01]  /*79270*/  PLOP3.LUT P0, PT, PT, PT, PT, 0x80, 0x0 ;  /* 0x000000000000781c */ /* 0x000fe20003f0f070 */
[----:B------:R-:W-:-:S12]  /*79280*/  DMUL R2, R2, 9.00719925474099200000e+15 ;  /* 0x4340000002027828 */ /* 0x000fd80000000000 */
.L_x_20658:
[----:B------:R-:W-:Y:S05]  /*79290*/  BSYNC B3 ;  /* 0x0000000000037941 */ /* 0x000fea0003800000 */
.L_x_20654:
        /* <DEDUP_REMOVED lines=67> */
.L_x_20689:
[----:B------:R-:W-:-:S11]  /*796d0*/  DMUL R2, RZ, |R26| ;  /* 0x4000001aff027228 */ /* 0x000fd60000000000 */
.L_x_20690:
[----:B------:R-:W-:Y:S05]  /*796e0*/  BSYNC B0 ;  /* 0x0000000000007941 */ /* 0x000fea0003800000 */
.L_x_20688:
        /* <DEDUP_REMOVED lines=11> */
.L_x_20687:
        /* <DEDUP_REMOVED lines=53> */
.L_x_20686:
        /* <DEDUP_REMOVED lines=62> */
.L_x_20694:
[----:B------:R-:W-:-:S11]  /*79ed0*/  DMUL R2, RZ, |R26| ;  /* 0x4000001aff027228 */ /* 0x000fd60000000000 */
.L_x_20695:
[----:B------:R-:W-:Y:S05]  /*79ee0*/  BSYNC B0 ;  /* 0x0000000000007941 */ /* 0x000fea0003800000 */
.L_x_20693:
        /* <DEDUP_REMOVED lines=11> */
.L_x_20692:
        /* <DEDUP_REMOVED lines=53> */
.L_x_20685:
        /* <DEDUP_REMOVED lines=32> */
.L_x_20698:
[----:B------:R-:W-:Y:S05]  /*7a4f0*/  BSYNC B4 ;  /* 0x0000000000047941 */ /* 0x000fea0003800000 */
.L_x_20697:
        /* <DEDUP_REMOVED lines=82> */
.L_x_20700:
[----:B------:R-:W-:Y:S02]  /*7aa20*/  FSEL R6, RZ, 3.37028055040000000000e+12, P1 ;  /* 0x54442d18ff067808 */ /* 0x000fe40000800000 */
[----:B------:R-:W-:-:S07]  /*7aa30*/  FSEL R7, RZ, 2.1426990032196044922, P1 ;  /* 0x400921fbff077808 */ /* 0x000fce0000800000 */
.L_x_20701:
[----:B------:R-:W-:Y:S05]  /*7aa40*/  BSYNC B0 ;  /* 0x0000000000007941 */ /* 0x000fea0003800000 */
.L_x_20699:
[----:B------:R-:W-:Y:S01]  /*7aa50*/  DADD R2, |R4|, |R2| ;  /* 0x0000000004027229 */ /* 0x000fe20000000602 */
[----:B------:R-:W-:-:S07]  /*7aa60*/  LOP3.LUT R5, R7, 0x80000000, R5, 0xb8, !PT ;  /* 0x8000000007057812 */ /* 0x000fce00078eb805 */
[----:B------:R-:W-:-:S06]  /*7aa70*/  DSETP.GTU.AND P0, PT, |R2|, +INF , PT ;  /* 0x7ff000000200742a */ /* 0x000fcc0003f0c200 */
[----:B------:R-:W-:Y:S02]  /*7aa80*/  FSEL R2, R2, R6, P0 ;  /* 0x0000000602027208 */ /* 0x000fe40000000000 */
[----:B------:R-:W-:Y:S01]  /*7aa90*/  FSEL R3, R3, R5, P0 ;  /* 0x0000000503037208 */ /* 0x000fe20000000000 */
[----:B------:R-:W-:Y:S06]  /*7aaa0*/  BRA `(.L_x_20691) ;  /* 0x0000000400dc7947 */ /* 0x000fec0003800000 */
.L_x_20696:
        /* <DEDUP_REMOVED lines=28> */
.L_x_20703:
[----:B------:R-:W-:Y:S05]  /*7ac70*/  BSYNC B4 ;  /* 0x0000000000047941 */ /* 0x000fea0003800000 */
.L_x_20702:
        /* <DEDUP_REMOVED lines=82> */
.L_x_20705:
[----:B------:R-:W-:Y:S02]  /*7b1a0*/  FSEL R6, RZ, 3.37028055040000000000e+12, P1 ;  /* 0x54442d18ff067808 */ /* 0x000fe40000800000 */
[----:B------:R-:W-:-:S07]  /*7b1b0*/  FSEL R7, RZ, 2.1426990032196044922, P1 ;  /* 0x400921fbff077808 */ /* 0x000fce0000800000 */
.L_x_20706:
[----:B------:R-:W-:Y:S05]  /*7b1c0*/  BSYNC B0 ;  /* 0x0000000000007941 */ /* 0x000fea0003800000 */
.L_x_20704:
[----:B------:R-:W-:Y:S01]  /*7b1d0*/  DADD R2, |R4|, |R2| ;  /* 0x0000000004027229 */ /* 0x000fe20000000602 */
[----:B------:R-:W-:-:S07]  /*7b1e0*/  LOP3.LUT R5, R7, 0x80000000, R5, 0xb8, !PT ;  /* 0x8000000007057812 */ /* 0x000fce00078eb805 */
[----:B------:R-:W-:-:S06]  /*7b1f0*/  DSETP.GTU.AND P0, PT, |R2|, +INF , PT ;  /* 0x7ff000000200742a */ /* 0x000fcc0003f0c200 */
[----:B------:R-:W-:Y:S02]  /*7b200*/  FSEL R2, R2, R6, P0 ;  /* 0x0000000602027208 */ /* 0x000fe40000000000 */
[----:B------:R-:W-:-:S07]  /*7b210*/  FSEL R3, R3, R5, P0 ;  /* 0x0000000503037208 */ /* 0x000fce0000000000 */
.L_x_20691:
[----:B------:R-:W-:Y:S05]  /*7b220*/  BSYNC B3 ;  /* 0x0000000000037941 */ /* 0x000fea0003800000 */
.L_x_20684:
[----:B------:R-:W-:Y:S01]  /*7b230*/  DADD R4, -RZ, -R30 ;  /* 0x00000000ff047229 */ /* 0x000fe2000000091e */
[----:B------:R-:W-:-:S09]  /*7b240*/  ISETP.NE.AND P0, PT, R42, RZ, PT ;  /* 0x000000ff2a00720c */ /* 0x000fd20003f05270 */
[----:B------:R-:W-:Y:S02]  /*7b250*/  FSEL R40, R4, R30, !P0 ;  /* 0x0000001e04287208 */ /* 0x000fe40004000000 */
[----:B------:R-:W-:Y:S01]  /*7b260*/  FSEL R41, R5, R31, !P0 ;  /* 0x0000001f05297208 */ /* 0x000fe20004000000 */
[----:B------:R-:W-:Y:S06]  /*7b270*/  BRA `(.L_x_20707) ;  /* 0x0000003000287947 */ /* 0x000fec0003800000 */
.L_x_20619:
[----:B------:R-:W2:Y:S01]  /*7b280*/  LDL.64 R2, [R1+0x8] ;  /* 0x0000080001027983 */ /* 0x000ea20000100a00 */
[----:B------:R-:W-:Y:S01]  /*7b290*/  UMOV UR4, 0x54442d18 ;  /* 0x54442d1800047882 */ /* 0x000fe20000000000 */
[----:B------:R-:W-:Y:S01]  /*7b2a0*/  UMOV UR5, 0x3ff921fb ;  /* 0x3ff921fb00057882 */ /* 0x000fe20000000000 */
[----:B------:R-:W-:Y:S02]  /*7b2b0*/  DADD R40, -RZ, -R54 ;  /* 0x00000000ff287229 */ /* 0x000fe40000000936 */
[----:B--2---:R-:W-:-:S08]  /*7b2c0*/  DADD R2, R2, -R52 ;  /* 0x0000000002027229 */ /* 0x004fd00000000834 */
[----:B------:R-:W-:Y:S01]  /*7b2d0*/  DADD R2, R2, UR4 ;  /* 0x0000000402027e29 */ /* 0x000fe20008000000 */
[----:B------:R-:W-:Y:S10]  /*7b2e0*/  BRA `(.L_x_20707) ;  /* 0x00000030000c7947 */ /* 0x000ff40003800000 */
.L_x_20618:
[----:B------:R-:W-:Y:S01]  /*7b2f0*/  DADD R40, -RZ, -R54 ;  /* 0x00000000ff287229 */ /* 0x000fe20000000936 */
[----:B------:R-:W-:Y:S01]  /*7b300*/  CS2R R2, SRZ ;  /* 0x0000000000027805 */ /* 0x000fe2000001ff00 */
[----:B------:R-:W-:Y:S09]  /*7b310*/  BRA `(.L_x_20707) ;  /* 0x0000003000007947 */ /* 0x000ff20003800000 */
.L_x_20617:
        /* <DEDUP_REMOVED lines=108> */
.L_x_20712:
[----:B------:R-:W-:Y:S05]  /*7b9e0*/  BSYNC B0 ;  /* 0x0000000000007941 */ /* 0x000fea0003800000 */
.L_x_20711:
        /* <DEDUP_REMOVED lines=8> */
.L_x_20714:
[----:B------:R-:W-:Y:S05]  /*7ba70*/  BSYNC B4 ;  /* 0x0000000000047941 */ /* 0x000fea0003800000 */
.L_x_20713:
        /* <DEDUP_REMOVED lines=82> */
.L_x_20716:
[----:B------:R-:W-:-:S04]  /*7bfa0*/  ISETP.GE.AND P0, PT, R53, RZ, PT ;  /* 0x000000ff3500720c */ /* 0x000fc80003f06270 */
[----:B------:R-:W-:Y:S02]  /*7bfb0*/  FSEL R6, RZ, 3.37028055040000000000e+12, P0 ;  /* 0x54442d18ff067808 */ /* 0x000fe40000000000 */
[----:B------:R-:W-:-:S07]  /*7bfc0*/  FSEL R7, RZ, 2.1426990032196044922, P0 ;  /* 0x400921fbff077808 */ /* 0x000fce0000000000 */
.L_x_20717:
[----:B------:R-:W-:Y:S05]  /*7bfd0*/  BSYNC B0 ;  /* 0x0000000000007941 */ /* 0x000fea0003800000 */
.L_x_20715:
[----:B------:R-:W-:Y:S01]  /*7bfe0*/  DADD R2, R2, R4 ;  /* 0x0000000002027229 */ /* 0x000fe20000000004 */
[----:B------:R-:W-:Y:S01]  /*7bff0*/  LOP3.LUT R5, R7, 0x80000000, R55, 0xb8, !PT ;  /* 0x8000000007057812 */ /* 0x000fe200078eb837 */
[----:B------:R-:W-:-:S06]  /*7c000*/  DMUL R30, R30, 0.5 ;  /* 0x3fe000001e1e7828 */ /* 0x000fcc0000000000 */
[----:B------:R-:W-:-:S06]  /*7c010*/  DSETP.GTU.AND P0, PT, |R2|, +INF , PT ;  /* 0x7ff000000200742a */ /* 0x000fcc0003f0c200 */
[----:B------:R-:W-:Y:S02]  /*7c020*/  FSEL R2, R2, R6, P0 ;  /* 0x0000000602027208 */ /* 0x000fe40000000000 */
[----:B------:R-:W-:Y:S01]  /*7c030*/  FSEL R3, R3, R5, P0 ;  /* 0x0000000503037208 */ /* 0x000fe20000000000 */
[----:B------:R-:W-:Y:S06]  /*7c040*/  BRA `(.L_x_20718) ;  /* 0x0000002000387947 */ /* 0x000fec0003800000 */
.L_x_20710:
        /* <DEDUP_REMOVED lines=135> */
.L_x_20720:
[----:B------:R-:W-:Y:S05]  /*7c8c0*/  BSYNC B0 ;  /* 0x0000000000007941 */ /* 0x000fea0003800000 */
.L_x_20719:
        /* <DEDUP_REMOVED lines=8> */
.L_x_20722:
[----:B------:R-:W-:Y:S05]  /*7c950*/  BSYNC B4 ;  /* 0x0000000000047941 */ /* 0x000fea0003800000 */
.L_x_20721:
        /* <DEDUP_REMOVED lines=82> */
.L_x_20724:
[----:B------:R-:W-:-:S04]  /*7ce80*/  ISETP.GE.AND P0, PT, R53, RZ, PT ;  /* 0x000000ff3500720c */ /* 0x000fc80003f06270 */
[----:B------:R-:W-:Y:S02]  /*7ce90*/  FSEL R6, RZ, 3.37028055040000000000e+12, P0 ;  /* 0x54442d18ff067808 */ /* 0x000fe40000000000 */
[----:B------:R-:W-:-:S07]  /*7cea0*/  FSEL R7, RZ, 2.1426990032196044922, P0 ;  /* 0x400921fbff077808 */ /* 0x000fce0000000000 */
.L_x_20725:
[----:B------:R-:W-:Y:S05]  /*7ceb0*/  BSYNC B0 ;  /* 0x0000000000007941 */ /* 0x000fea0003800000 */
.L_x_20723:
[----:B------:R-:W-:Y:S01]  /*7cec0*/  DADD R2, R2, R4 ;  /* 0x0000000002027229 */ /* 0x000fe20000000004 */
[----:B------:R-:W-:-:S07]  /*7ced0*/  LOP3.LUT R5, R7, 0x80000000, R55, 0xb8, !PT ;  /* 0x8000000007057812 */ /* 0x000fce00078eb837 */
[----:B------:R-:W-:-:S06]  /*7cee0*/  DSETP.GTU.AND P0, PT, |R2|, +INF , PT ;  /* 0x7ff000000200742a */ /* 0x000fcc0003f0c200 */
[----:B------:R-:W-:Y:S02]  /*7cef0*/  FSEL R2, R2, R6, P0 ;  /* 0x0000000602027208 */ /* 0x000fe40000000000 */
[----:B------:R-:W-:Y:S01]  /*7cf00*/  FSEL R3, R3, R5, P0 ;  /* 0x0000000503037208 */ /* 0x000fe20000000000 */
[----:B------:R-:W-:Y:S06]  /*7cf10*/  BRA `(.L_x_20718) ;  /* 0x0000001000847947 */ /* 0x000fec0003800000 */
.L_x_20709:
        /* <DEDUP_REMOVED lines=23> */
.L_x_20727:
[----:B------:R-:W-:Y:S05]  /*7d090*/  BSYNC B4 ;  /* 0x0000000000047941 */ /* 0x000fea0003800000 */
.L_x_20726:
        /* <DEDUP_REMOVED lines=26> */
.L_x_20729:
[----:B------:R-:W-:Y:S05]  /*7d240*/  BSYNC B4 ;  /* 0x0000000000047941 */ /* 0x000fea0003800000 */
.L_x_20728:
        /* <DEDUP_REMOVED lines=136> */
.L_x_20731:
[----:B------:R-:W-:Y:S05]  /*7dad0*/  BSYNC B0 ;  /* 0x0000000000007941 */ /* 0x000fea0003800000 */
.L_x_20730:
        /* <DEDUP_REMOVED lines=8> */
.L_x_20733:
[----:B------:R-:W-:Y:S05]  /*7db60*/  BSYNC B4 ;  /* 0x0000000000047941 */ /* 0x000fea0003800000 */
.L_x_20732:
        /* <DEDUP_REMOVED lines=82> */
.L_x_20735:
[----:B------:R-:W-:-:S04]  /*7e090*/  ISETP.GE.AND P0, PT, R53, RZ, PT ;  /* 0x000000ff3500720c */ /* 0x000fc80003f06270 */
[----:B------:R-:W-:Y:S02]  /*7e0a0*/  FSEL R6, RZ, 3.37028055040000000000e+12, P0 ;  /* 0x54442d18ff067808 */ /* 0x000fe40000000000 */
[----:B------:R-:W-:-:S07]  /*7e0b0*/  FSEL R7, RZ, 2.1426990032196044922, P0 ;  /* 0x400921fbff077808 */ /* 0x000fce0000000000 */
.L_x_20736:
[----:B------:R-:W-:Y:S05]  /*7e0c0*/  BSYNC B0 ;  /* 0x0000000000007941 */ /* 0x000fea0003800000 */
.L_x_20734:
[----:B------:R-:W-:Y:S01]  /*7e0d0*/  DADD R2, R2, R4 ;  /* 0x0000000002027229 */ /* 0x000fe20000000004 */
[----:B------:R-:W-:Y:S01]  /*7e0e0*/  LOP3.LUT R5, R7, 0x80000000, R55, 0xb8, !PT ;  /* 0x8000000007057812 */ /* 0x000fe200078eb837 */
[----:B------:R-:W-:-:S06]  /*7e0f0*/  DADD R30, R30, 1 ;  /* 0x3ff000001e1e7429 */ /* 0x000fcc0000000000 */
[----:B------:R-:W-:-:S06]  /*7e100*/  DSETP.GTU.AND P0, PT, |R2|, +INF , PT ;  /* 0x7ff000000200742a */ /* 0x000fcc0003f0c200 */
[----:B------:R-:W-:Y:S02]  /*7e110*/  FSEL R2, R2, R6, P0 ;  /* 0x0000000602027208 */ /* 0x000fe40000000000 */
[----:B------:R-:W-:-:S07]  /*7e120*/  FSEL R3, R3, R5, P0 ;  /* 0x0000000503037208 */ /* 0x000fce0000000000 */
.L_x_20718:
[----:B------:R-:W-:Y:S05]  /*7e130*/  BSYNC B3 ;  /* 0x0000000000037941 */ /* 0x000fea0003800000 */
.L_x_20708:
        /* <DEDUP_REMOVED lines=9> */
.L_x_20616:
        /* <DEDUP_REMOVED lines=21> */
.L_x_20707:
[----:B------:R-:W-:Y:S05]  /*7e320*/  BSYNC B1 ;  /* 0x0000000000017941 */ /* 0x000fea0003800000 */
.L_x_20615:
        /* <DEDUP_REMOVED lines=10> */
.L_x_20737:
[----:B------:R-:W-:Y:S01]  /*7e3d0*/  DSETP.GTU.AND P0, PT, |R40|, +INF , PT ;  /* 0x7ff000002800742a */ /* 0x000fe20003f0c200 */
[----:B------:R-:W-:Y:S01]  /*7e3e0*/  MOV R42, R2 ;  /* 0x00000002002a7202 */ /* 0x000fe20000000f00 */
[----:B------:R-:W-:-:S12]  /*7e3f0*/  IMAD.MOV.U32 R43, RZ, RZ, R3 ;  /* 0x000000ffff2b7224 */ /* 0x000fd800078e0003 */
[----:B------:R-:W-:-:S11]  /*7e400*/  @!P0 DADD R40, -RZ, |R40| ;  /* 0x00000000ff288229 */ /* 0x000fd60000000528 */
.L_x_20614:
[----:B------:R-:W-:Y:S05]  /*7e410*/  BSYNC B2 ;  /* 0x0000000000027941 */ /* 0x000fea0003800000 */
.L_x_20613:
        /* <DEDUP_REMOVED lines=155> */
.L_x_20748:
[----:B------:R-:W-:Y:S05]  /*7edd0*/  BSYNC B4 ;  /* 0x0000000000047941 */ /* 0x000fea0003800000 */
.L_x_20747:
        /* <DEDUP_REMOVED lines=81> */
.L_x_20746:
        /* <DEDUP_REMOVED lines=34> */
.L_x_20756:
[----:B------:R-:W-:Y:S05]  /*7f510*/  BSYNC B5 ;  /* 0x0000000000057941 */ /* 0x000fea0003800000 */
.L_x_20755:
[----:B------:R-:W-:Y:S02]  /*7f520*/  IMAD.MOV.U32 R26, RZ, RZ, R16 ;  /* 0x000000ffff1a7224 */ /* 0x000fe400078e0010 */
[----:B------:R-:W-:Y:S01]  /*7f530*/  IMAD.MOV.U32 R27, RZ, RZ, R17 ;  /* 0x000000ffff1b7224 */ /* 0x000fe200078e0011 */
[----:B------:R-:W-:Y:S06]  /*7f540*/  BRA `(.L_x_20754) ;  /* 0x0000000000047947 */ /* 0x000fec0003800000 */
.L_x_20753:
[----:B------:R-:W-:-:S11]  /*7f550*/  DADD R26, -R32, R38 ;  /* 0x00000000201a7229 */ /* 0x000fd60000000126 */
.L_x_20754:
[----:B------:R-:W-:Y:S05]  /*7f560*/  BSYNC B4 ;  /* 0x0000000000047941 */ /* 0x000fea0003800000 */
.L_x_20752:
        /* <DEDUP_REMOVED lines=29> */
.L_x_20761:
[----:B------:R-:W-:Y:S05]  /*7f740*/  BSYNC B5 ;  /* 0x0000000000057941 */ /* 0x000fea0003800000 */
.L_x_20760:
[----:B------:R-:W-:Y:S05]  /*7f750*/  BRA `(.L_x_20759) ;  /* 0x0000000000047947 */ /* 0x000fea0003800000 */
.L_x_20758:
[----:B------:R-:W-:-:S11]  /*7f760*/  DADD R16, R44, -R10 ;  /* 0x000000002c107229 */ /* 0x000fd6000000080a */
.L_x_20759:
[----:B------:R-:W-:Y:S05]  /*7f770*/  BSYNC B4 ;  /* 0x0000000000047941 */ /* 0x000fea0003800000 */
.L_x_20757:
        /* <DEDUP_REMOVED lines=27> */
.L_x_20763:
[----:B------:R-:W-:Y:S05]  /*7f930*/  BSYNC B4 ;  /* 0x0000000000047941 */ /* 0x000fea0003800000 */
.L_x_20762:
        /* <DEDUP_REMOVED lines=85> */
.L_x_20764:
        /* <DEDUP_REMOVED lines=20> */
.L_x_20766:
[----:B------:R-:W-:Y:S05]  /*7ffd0*/  BSYNC B4 ;  /* 0x0000000000047941 */ /* 0x000fea0003800000 */
.L_x_20765:
        /* <DEDUP_REMOVED lines=30> */
.L_x_20751:
        /* <DEDUP_REMOVED lines=24> */
.L_x_20769:
[----:B------:R-:W-:Y:S05]  /*80340*/  BSYNC B4 ;  /* 0x0000000000047941 */ /* 0x000fea0003800000 */
.L_x_20768:
        /* <DEDUP_REMOVED lines=25> */
.L_x_20772:
[----:B------:R-:W-:Y:S05]  /*804e0*/  BSYNC B4 ;  /* 0x0000000000047941 */ /* 0x000fea0003800000 */
.L_x_20771:
        /* <DEDUP_REMOVED lines=30> */
.L_x_20770:
        /* <DEDUP_REMOVED lines=75> */
.L_x_20773:
[----:B------:R-:W-:Y:S01]  /*80b80*/  IMAD.MOV.U32 R6, RZ, RZ, 0x0 ;  /* 0x00000000ff067424 */ /* 0x000fe200078e00ff */
[----:B------:R-:W-:Y:S02]  /*80b90*/  MOV R7, 0x7ff00000 ;  /* 0x7ff0000000077802 */ /* 0x000fe40000000f00 */
[----:B------:R-:W-:-:S04]  /*80ba0*/  FSETP.NEU.FTZ.AND P0, PT, R9, RZ, PT ;  /* 0x000000ff0900720b */ /* 0x000fc80003f1d000 */
[----:B------:R-:W-:-:S10]  /*80bb0*/  DFMA R6, R8, R6, +INF ;  /* 0x7ff000000806742b */ /* 0x000fd40000000006 */
[----:B------:R-:W-:Y:S02]  /*80bc0*/  FSEL R30, R6, RZ, P0 ;  /* 0x000000ff061e7208 */ /* 0x000fe40000000000 */
[----:B------:R-:W-:Y:S01]  /*80bd0*/  FSEL R31, R7, -QNAN , P0 ;  /* 0xfff00000071f7808 */ /* 0x000fe20000000000 */
[----:B------:R-:W-:Y:S06]  /*80be0*/  BRA `(.L_x_20749) ;  /* 0x0000000400287947 */ /* 0x000fec0003800000 */
.L_x_20767:
        /* <DEDUP_REMOVED lines=25> */
.L_x_20775:
[----:B------:R-:W-:Y:S05]  /*80d80*/  BSYNC B4 ;  /* 0x0000000000047941 */ /* 0x000fea0003800000 */
.L_x_20774:
        /* <DEDUP_REMOVED lines=21> */
.L_x_20777:
[----:B------:R-:W-:Y:S05]  /*80ee0*/  BSYNC B4 ;  /* 0x0000000000047941 */ /* 0x000fea0003800000 */
.L_x_20776:
[----:B------:R-:W-:Y:S01]  /*80ef0*/  IMAD.MOV.U32 R30, RZ, RZ, R16 ;  /* 0x000000ffff1e7224 */ /* 0x000fe200078e0010 */
[----:B------:R-:W-:Y:S01]  /*80f00*/  MOV R31, R17 ;  /* 0x00000011001f7202 */ /* 0x000fe20000000f00 */
[----:B------:R-:W-:Y:S06]  /*80f10*/  BRA `(.L_x_20749) ;  /* 0x00000000005c7947 */ /* 0x000fec0003800000 */
.L_x_20750:
        /* <DEDUP_REMOVED lines=22> */
.L_x_20778:
[----:B------:R-:W-:Y:S05]  /*81080*/  BSYNC B4 ;  /* 0x0000000000047941 */ /* 0x000fea0003800000 */
.L_x_20749:
[----:B------:R-:W-:Y:S05]  /*81090*/  BSYNC B3 ;  /* 0x0000000000037941 */ /* 0x000fea0003800000 */
.L_x_20745:
        /* <DEDUP_REMOVED lines=26> */
.L_x_20782:
[----:B------:R-:W-:Y:S05]  /*81240*/  BSYNC B4 ;  /* 0x0000000000047941 */ /* 0x000fea0003800000 */
.L_x_20781:
        /* <DEDUP_REMOVED lines=39> */
.L_x_20790:
[----:B------:R-:W-:Y:S05]  /*814c0*/  BSYNC B5 ;  /* 0x0000000000057941 */ /* 0x000fea0003800000 */
.L_x_20789:
[----:B------:R-:W-:Y:S02]  /*814d0*/  IMAD.MOV.U32 R46, RZ, RZ, R16 ;  /* 0x000000ffff2e7224 */ /* 0x000fe400078e0010 */
[----:B------:R-:W-:Y:S01]  /*814e0*/  IMAD.MOV.U32 R47, RZ, RZ, R17 ;  /* 0x000000ffff2f7224 */ /* 0x000fe200078e0011 */
[----:B------:R-:W-:Y:S06]  /*814f0*/  BRA `(.L_x_20788) ;  /* 0x0000000000047947 */ /* 0x000fec0003800000 */
.L_x_20787:
[----:B------:R-:W-:-:S11]  /*81500*/  DADD R46, -R32, R38 ;  /* 0x00000000202e7229 */ /* 0x000fd60000000126 */
.L_x_20788:
[----:B------:R-:W-:Y:S05]  /*81510*/  BSYNC B4 ;  /* 0x0000000000047941 */ /* 0x000fea0003800000 */
.L_x_20786:
        /* <DEDUP_REMOVED lines=26> */
.L_x_20795:
[----:B------:R-:W-:Y:S05]  /*816c0*/  BSYNC B5 ;  /* 0x0000000000057941 */ /* 0x000fea0003800000 */
.L_x_20794:
[----:B------:R-:W-:Y:S02]  /*816d0*/  IMAD.MOV.U32 R4, RZ, RZ, R16 ;  /* 0x000000ffff047224 */ /* 0x000fe400078e0010 */
[----:B------:R-:W-:Y:S01]  /*816e0*/  IMAD.MOV.U32 R5, RZ, RZ, R17 ;  /* 0x000000ffff057224 */ /* 0x000fe200078e0011 */
[----:B------:R-:W-:Y:S06]  /*816f0*/  BRA `(.L_x_20793) ;  /* 0x0000000000047947 */ /* 0x000fec0003800000 */
.L_x_20792:
[----:B------:R-:W-:-:S11]  /*81700*/  DADD R4, -R36, R44 ;  /* 0x0000000024047229 */ /* 0x000fd6000000012c */
.L_x_20793:
[----:B------:R-:W-:Y:S05]  /*81710*/  BSYNC B4 ;  /* 0x0000000000047941 */ /* 0x000fea0003800000 */
.L_x_20791:
        /* <DEDUP_REMOVED lines=29> */
.L_x_20797:
[----:B------:R-:W-:Y:S05]  /*818f0*/  BSYNC B4 ;  /* 0x0000000000047941 */ /* 0x000fea0003800000 */
.L_x_20796:
[----:B------:R-:W-:Y:S01]  /*81900*/  PLOP3.LUT P0, PT, PT, PT, PT, 0x80, 0x0 ;  /* 0x000000000000781c */ /* 0x000fe20003f0f070 */
[----:B------:R-:W-:-:S12]  /*81910*/  BRA `(.L_x_20783) ;  /* 0x0000000800587947 */ /* 0x000fd80003800000 */
.L_x_20785:
        /* <DEDUP_REMOVED lines=29> */
.L_x_20800:
[----:B------:R-:W-:Y:S05]  /*81af0*/  BSYNC B4 ;  /* 0x0000000000047941 */ /* 0x000fea0003800000 */
.L_x_20799:
[----:B------:R-:W-:Y:S01]  /*81b00*/  PLOP3.LUT P0, PT, PT, PT, PT, 0x80, 0x0 ;  /* 0x000000000000781c */ /* 0x000fe20003f0f070 */
[----:B------:R-:W-:-:S12]  /*81b10*/  BRA `(.L_x_20783) ;  /* 0x0000000400d87947 */ /* 0x000fd80003800000 */
.L_x_20798:
        /* <DEDUP_REMOVED lines=29> */
.L_x_20802:
[----:B------:R-:W-:Y:S05]  /*81cf0*/  BSYNC B4 ;  /* 0x0000000000047941 */ /* 0x000fea0003800000 */
.L_x_20801:
        /* <DEDUP_REMOVED lines=21> */
.L_x_20804:
[----:B------:R-:W-:Y:S05]  /*81e50*/  BSYNC B4 ;  /* 0x0000000000047941 */ /* 0x000fea0003800000 */
.L_x_20803:
[----:B------:R-:W-:Y:S01]  /*81e60*/  DMUL R2, R2, 8.11296384146066816958e+31 ;  /* 0x4690000002027828 */ /* 0x000fe20000000000 */
[----:B------:R-:W-:Y:S01]  /*81e70*/  PLOP3.LUT P0, PT, PT, PT, PT, 0x80, 0x0 ;  /* 0x000000000000781c */ /* 0x000fe20003f0f070 */
[----:B------:R-:W-:Y:S02]  /*81e80*/  IMAD.MOV.U32 R4, RZ, RZ, R16 ;  /* 0x000000ffff047224 */ /* 0x000fe400078e0010 */
[----:B------:R-:W-:Y:S01]  /*81e90*/  IMAD.MOV.U32 R5, RZ, RZ, R17 ;  /* 0x000000ffff057224 */ /* 0x000fe200078e0011 */
[----:B------:R-:W-:Y:S09]  /*81ea0*/  BRA `(.L_x_20783) ;  /* 0x0000000000f47947 */ /* 0x000ff20003800000 */
.L_x_20784:
        /* <DEDUP_REMOVED lines=24> */
.L_x_20806:
[----:B------:R-:W-:Y:S05]  /*82030*/  BSYNC B4 ;  /* 0x0000000000047941 */ /* 0x000fea0003800000 */
.L_x_20805:
        /* <DEDUP_REMOVED lines=29> */
.L_x_20808:
[----:B------:R-:W-:Y:S05]  /*82210*/  BSYNC B4 ;  /* 0x0000000000047941 */ /* 0x000fea0003800000 */
.L_x_20807:
[----:B------:R-:W-:Y:S01]  /*82220*/  DMUL R4, R4, R16 ;  /* 0x0000001004047228 */ /* 0x000fe20000000000 */
[----:B------:R-:W-:Y:S01]  /*82230*/  PLOP3.LUT P0, PT, PT, PT, PT, 0x80, 0x0 ;  /* 0x000000000000781c */ /* 0x000fe20003f0f070 */
[----:B------:R-:W-:-:S12]  /*82240*/  BRA `(.L_x_20783) ;  /* 0x00000000000c7947 */ /* 0x000fd80003800000 */
.L_x_20780:
[----:B------:R-:W-:Y:S01]  /*82250*/  DMUL R4, R28, 9.00719925474099200000e+15 ;  /* 0x434000001c047828 */ /* 0x000fe20000000000 */
[----:B------:R-:W-:Y:S01]  /*82260*/  PLOP3.LUT P0, PT, PT, PT, PT, 0x80, 0x0 ;  /* 0x000000000000781c */ /* 0x000fe20003f0f070 */
[----:B------:R-:W-:-:S12]  /*82270*/  DMUL R2, R2, 9.00719925474099200000e+15 ;  /* 0x4340000002027828 */ /* 0x000fd80000000000 */
.L_x_20783:
[----:B------:R-:W-:Y:S05]  /*82280*/  BSYNC B3 ;  /* 0x0000000000037941 */ /* 0x000fea0003800000 */
.L_x_20779:
        /* <DEDUP_REMOVED lines=67> */
.L_x_20814:
[----:B------:R-:W-:-:S11]  /*826c0*/  DMUL R2, RZ, |R26| ;  /* 0x4000001aff027228 */ /* 0x000fd60000000000 */
.L_x_20815:
[----:B------:R-:W-:Y:S05]  /*826d0*/  BSYNC B0 ;  /* 0x0000000000007941 */ /* 0x000fea0003800000 */
.L_x_20813:
        /* <DEDUP_REMOVED lines=11> */
.L_x_20812:
        /* <DEDUP_REMOVED lines=53> */
.L_x_20811:
        /* <DEDUP_REMOVED lines=62> */
.L_x_20819:
[----:B------:R-:W-:-:S11]  /*82ec0*/  DMUL R2, RZ, |R26| ;  /* 0x4000001aff027228 */ /* 0x000fd60000000000 */
.L_x_20820:
[----:B------:R-:W-:Y:S05]  /*82ed0*/  BSYNC B0 ;  /* 0x0000000000007941 */ /* 0x000fea0003800000 */
.L_x_20818:
        /* <DEDUP_REMOVED lines=11> */
.L_x_20817:
        /* <DEDUP_REMOVED lines=53> */
.L_x_20810:
        /* <DEDUP_REMOVED lines=32> */
.L_x_20823:
[----:B------:R-:W-:Y:S05]  /*834e0*/  BSYNC B4 ;  /* 0x0000000000047941 */ /* 0x000fea0003800000 */
.L_x_20822:
        /* <DEDUP_REMOVED lines=82> */
.L_x_20825:
[----:B------:R-:W-:Y:S02]  /*83a10*/  FSEL R6, RZ, 3.37028055040000000000e+12, P1 ;  /* 0x54442d18ff067808 */ /* 0x000fe40000800000 */
[----:B------:R-:W-:-:S07]  /*83a20*/  FSEL R7, RZ, 2.1426990032196044922, P1 ;  /* 0x400921fbff077808 */ /* 0x000fce0000800000 */
.L_x_20826:
[----:B------:R-:W-:Y:S05]  /*83a30*/  BSYNC B0 ;  /* 0x0000000000007941 */ /* 0x000fea0003800000 */
.L_x_20824:
[----:B------:R-:W-:Y:S01]  /*83a40*/  DADD R2, |R4|, |R2| ;  /* 0x0000000004027229 */ /* 0x000fe20000000602 */
[----:B------:R-:W-:-:S07]  /*83a50*/  LOP3.LUT R5, R7, 0x80000000, R5, 0xb8, !PT ;  /* 0x8000000007057812 */ /* 0x000fce00078eb805 */
[----:B------:R-:W-:-:S06]  /*83a60*/  DSETP.GTU.AND P0, PT, |R2|, +INF , PT ;  /* 0x7ff000000200742a */ /* 0x000fcc0003f0c200 */
[----:B------:R-:W-:Y:S02]  /*83a70*/  FSEL R2, R2, R6, P0 ;  /* 0x0000000602027208 */ /* 0x000fe40000000000 */
[----:B------:R-:W-:Y:S01]  /*83a80*/  FSEL R3, R3, R5, P0 ;  /* 0x0000000503037208 */ /* 0x000fe20000000000 */
[----:B------:R-:W-:Y:S06]  /*83a90*/  BRA `(.L_x_20816) ;  /* 0x0000000400dc7947 */ /* 0x000fec0003800000 */
.L_x_20821:
        /* <DEDUP_REMOVED lines=28> */
.L_x_20828:
[----:B------:R-:W-:Y:S05]  /*83c60*/  BSYNC B4 ;  /* 0x0000000000047941 */ /* 0x000fea0003800000 */
.L_x_20827:
        /* <DEDUP_REMOVED lines=82> */
.L_x_20830:
[----:B------:R-:W-:Y:S02]  /*84190*/  FSEL R6, RZ, 3.37028055040000000000e+12, P1 ;  /* 0x54442d18ff067808 */ /* 0x000fe40000800000 */
[----:B------:R-:W-:-:S07]  /*841a0*/  FSEL R7, RZ, 2.1426990032196044922, P1 ;  /* 0x400921fbff077808 */ /* 0x000fce0000800000 */
.L_x_20831:
[----:B------:R-:W-:Y:S05]  /*841b0*/  BSYNC B0 ;  /* 0x0000000000007941 */ /* 0x000fea0003800000 */
.L_x_20829:
[----:B------:R-:W-:Y:S01]  /*841c0*/  DADD R2, |R4|, |R2| ;  /* 0x0000000004027229 */ /* 0x000fe20000000602 */
[----:B------:R-:W-:-:S07]  /*841d0*/  LOP3.LUT R5, R7, 0x80000000, R5, 0xb8, !PT ;  /* 0x8000000007057812 */ /* 0x000fce00078eb805 */
[----:B------:R-:W-:-:S06]  /*841e0*/  DSETP.GTU.AND P0, PT, |R2|, +INF , PT ;  /* 0x7ff000000200742a */ /* 0x000fcc0003f0c200 */
[----:B------:R-:W-:Y:S02]  /*841f0*/  FSEL R2, R2, R6, P0 ;  /* 0x0000000602027208 */ /* 0x000fe40000000000 */
[----:B------:R-:W-:-:S07]  /*84200*/  FSEL R3, R3, R5, P0 ;  /* 0x0000000503037208 */ /* 0x000fce0000000000 */
.L_x_20816:
[----:B------:R-:W-:Y:S05]  /*84210*/  BSYNC B3 ;  /* 0x0000000000037941 */ /* 0x000fea0003800000 */
.L_x_20809:
[----:B------:R-:W-:Y:S01]  /*84220*/  DADD R4, -RZ, -R30 ;  /* 0x00000000ff047229 */ /* 0x000fe2000000091e */
[----:B------:R-:W-:-:S09]  /*84230*/  ISETP.NE.AND P0, PT, R52, RZ, PT ;  /* 0x000000ff3400720c */ /* 0x000fd20003f05270 */
[----:B------:R-:W-:Y:S02]  /*84240*/  FSEL R36, R4, R30, !P0 ;  /* 0x0000001e04247208 */ /* 0x000fe40004000000 */
[----:B------:R-:W-:Y:S01]  /*84250*/  FSEL R37, R5, R31, !P0 ;  /* 0x0000001f05257208 */ /* 0x000fe20004000000 */
[----:B------:R-:W-:Y:S06]  /*84260*/  BRA `(.L_x_20832) ;  /* 0x0000003000287947 */ /* 0x000fec0003800000 */
.L_x_20744:
[----:B------:R-:W2:Y:S01]  /*84270*/  LDL.64 R2, [R1+0x8] ;  /* 0x0000080001027983 */ /* 0x000ea20000100a00 */
[----:B------:R-:W-:Y:S01]  /*84280*/  UMOV UR4, 0x54442d18 ;  /* 0x54442d1800047882 */ /* 0x000fe20000000000 */
[----:B------:R-:W-:Y:S01]  /*84290*/  UMOV UR5, 0x3ff921fb ;  /* 0x3ff921fb00057882 */ /* 0x000fe20000000000 */
[----:B------:R-:W-:Y:S02]  /*842a0*/  DADD R36, -RZ, -R58 ;  /* 0x00000000ff247229 */ /* 0x000fe4000000093a */
[----:B--2---:R-:W-:-:S08]  /*842b0*/  DADD R2, R2, -R56 ;  /* 0x0000000002027229 */ /* 0x004fd00000000838 */
[----:B------:R-:W-:Y:S01]  /*842c0*/  DADD R2, R2, UR4 ;  /* 0x0000000402027e29 */ /* 0x000fe20008000000 */
[----:B------:R-:W-:Y:S10]  /*842d0*/  BRA `(.L_x_20832) ;  /* 0x00000030000c7947 */ /* 0x000ff40003800000 */
.L_x_20743:
[----:B------:R-:W-:Y:S01]  /*842e0*/  DADD R36, -RZ, -R58 ;  /* 0x00000000ff247229 */ /* 0x000fe2000000093a */
[----:B------:R-:W-:Y:S01]  /*842f0*/  CS2R R2, SRZ ;  /* 0x0000000000027805 */ /* 0x000fe2000001ff00 */
[----:B------:R-:W-:Y:S09]  /*84300*/  BRA `(.L_x_20832) ;  /* 0x0000003000007947 */ /* 0x000ff20003800000 */
.L_x_20742:
        /* <DEDUP_REMOVED lines=108> */
.L_x_20837:
[----:B------:R-:W-:Y:S05]  /*849d0*/  BSYNC B0 ;  /* 0x0000000000007941 */ /* 0x000fea0003800000 */
.L_x_20836:
        /* <DEDUP_REMOVED lines=8> */
.L_x_20839:
[----:B------:R-:W-:Y:S05]  /*84a60*/  BSYNC B4 ;  /* 0x0000000000047941 */ /* 0x000fea0003800000 */
.L_x_20838:
        /* <DEDUP_REMOVED lines=82> */
.L_x_20841:
[----:B------:R-:W-:-:S04]  /*84f90*/  ISETP.GE.AND P0, PT, R57, RZ, PT ;  /* 0x000000ff3900720c */ /* 0x000fc80003f06270 */
[----:B------:R-:W-:Y:S02]  /*84fa0*/  FSEL R6, RZ, 3.37028055040000000000e+12, P0 ;  /* 0x54442d18ff067808 */ /* 0x000fe40000000000 */
[----:B------:R-:W-:-:S07]  /*84fb0*/  FSEL R7, RZ, 2.1426990032196044922, P0 ;  /* 0x400921fbff077808 */ /* 0x000fce0000000000 */
.L_x_20842:
[----:B------:R-:W-:Y:S05]  /*84fc0*/  BSYNC B0 ;  /* 0x0000000000007941 */ /* 0x000fea0003800000 */
.L_x_20840:
[----:B------:R-:W-:Y:S01]  /*84fd0*/  DADD R2, R2, R4 ;  /* 0x0000000002027229 */ /* 0x000fe20000000004 */
[----:B------:R-:W-:Y:S01]  /*84fe0*/  LOP3.LUT R5, R7, 0x80000000, R59, 0xb8, !PT ;  /* 0x8000000007057812 */ /* 0x000fe200078eb83b */
[----:B------:R-:W-:-:S06]  /*84ff0*/  DMUL R30, R30, 0.5 ;  /* 0x3fe000001e1e7828 */ /* 0x000fcc0000000000 */
[----:B------:R-:W-:-:S06]  /*85000*/  DSETP.GTU.AND P0, PT, |R2|, +INF , PT ;  /* 0x7ff000000200742a */ /* 0x000fcc0003f0c200 */
[----:B------:R-:W-:Y:S02]  /*85010*/  FSEL R2, R2, R6, P0 ;  /* 0x0000000602027208 */ /* 0x000fe40000000000 */
[----:B------:R-:W-:Y:S01]  /*85020*/  FSEL R3, R3, R5, P0 ;  /* 0x0000000503037208 */ /* 0x000fe20000000000 */
[----:B------:R-:W-:Y:S06]  /*85030*/  BRA `(.L_x_20843) ;  /* 0x0000002000387947 */ /* 0x000fec0003800000 */
.L_x_20835:
        /* <DEDUP_REMOVED lines=135> */
.L_x_20845:
[----:B------:R-:W-:Y:S05]  /*858b0*/  BSYNC B0 ;  /* 0x0000000000007941 */ /* 0x000fea0003800000 */
.L_x_20844:
        /* <DEDUP_REMOVED lines=8> */
.L_x_20847:
[----:B------:R-:W-:Y:S05]  /*85940*/  BSYNC B4 ;  /* 0x0000000000047941 */ /* 0x000fea0003800000 */
.L_x_20846:
        /* <DEDUP_REMOVED lines=82> */
.L_x_20849:
[----:B------:R-:W-:-:S04]  /*85e70*/  ISETP.GE.AND P0, PT, R57, RZ, PT ;  /* 0x000000ff3900720c */ /* 0x000fc80003f06270 */
[----:B------:R-:W-:Y:S02]  /*85e80*/  FSEL R6, RZ, 3.37028055040000000000e+12, P0 ;  /* 0x54442d18ff067808 */ /* 0x000fe40000000000 */
[----:B------:R-:W-:-:S07]  /*85e90*/  FSEL R7, RZ, 2.1426990032196044922, P0 ;  /* 0x400921fbff077808 */ /* 0x000fce0000000000 */
.L_x_20850:
[----:B------:R-:W-:Y:S05]  /*85ea0*/  BSYNC B0 ;  /* 0x0000000000007941 */ /* 0x000fea0003800000 */
.L_x_20848:
[----:B------:R-:W-:Y:S01]  /*85eb0*/  DADD R2, R2, R4 ;  /* 0x0000000002027229 */ /* 0x000fe20000000004 */
[----:B------:R-:W-:-:S07]  /*85ec0*/  LOP3.LUT R5, R7, 0x80000000, R59, 0xb8, !PT ;  /* 0x8000000007057812 */ /* 0x000fce00078eb83b */
[----:B------:R-:W-:-:S06]  /*85ed0*/  DSETP.GTU.AND P0, PT, |R2|, +INF , PT ;  /* 0x7ff000000200742a */ /* 0x000fcc0003f0c200 */
[----:B------:R-:W-:Y:S02]  /*85ee0*/  FSEL R2, R2, R6, P0 ;  /* 0x0000000602027208 */ /* 0x000fe40000000000 */
[----:B------:R-:W-:Y:S01]  /*85ef0*/  FSEL R3, R3, R5, P0 ;  /* 0x0000000503037208 */ /* 0x000fe20000000000 */
[----:B------:R-:W-:Y:S06]  /*85f00*/  BRA `(.L_x_20843) ;  /* 0x0000001000847947 */ /* 0x000fec0003800000 */
.L_x_20834:
        /* <DEDUP_REMOVED lines=23> */
.L_x_20852:
[----:B------:R-:W-:Y:S05]  /*86080*/  BSYNC B4 ;  /* 0x0000000000047941 */ /* 0x000fea0003800000 */
.L_x_20851:
        /* <DEDUP_REMOVED lines=26> */
.L_x_20854:
[----:B------:R-:W-:Y:S05]  /*86230*/  BSYNC B4 ;  /* 0x0000000000047941 */ /* 0x000fea0003800000 */
.L_x_20853:
        /* <DEDUP_REMOVED lines=136> */
.L_x_20856:
[----:B------:R-:W-:Y:S05]  /*86ac0*/  BSYNC B0 ;  /* 0x0000000000007941 */ /* 0x000fea0003800000 */
.L_x_20855:
        /* <DEDUP_REMOVED lines=8> */
.L_x_20858:
[----:B------:R-:W-:Y:S05]  /*86b50*/  BSYNC B4 ;  /* 0x0000000000047941 */ /* 0x000fea0003800000 */
.L_x_20857:
        /* <DEDUP_REMOVED lines=82> */
.L_x_20860:
[----:B------:R-:W-:-:S04]  /*87080*/  ISETP.GE.AND P0, PT, R57, RZ, PT ;  /* 0x000000ff3900720c */ /* 0x000fc80003f06270 */
[----:B------:R-:W-:Y:S02]  /*87090*/  FSEL R6, RZ, 3.37028055040000000000e+12, P0 ;  /* 0x54442d18ff067808 */ /* 0x000fe40000000000 */
[----:B------:R-:W-:-:S07]  /*870a0*/  FSEL R7, RZ, 2.1426990032196044922, P0 ;  /* 0x400921fbff077808 */ /* 0x000fce0000000000 */
.L_x_20861:
[----:B------:R-:W-:Y:S05]  /*870b0*/  BSYNC B0 ;  /* 0x0000000000007941 */ /* 0x000fea0003800000 */
.L_x_20859:
[----:B------:R-:W-:Y:S01]  /*870c0*/  DADD R2, R2, R4 ;  /* 0x0000000002027229 */ /* 0x000fe20000000004 */
[----:B------:R-:W-:Y:S01]  /*870d0*/  LOP3.LUT R5, R7, 0x80000000, R59, 0xb8, !PT ;  /* 0x8000000007057812 */ /* 0x000fe200078eb83b */
[----:B------:R-:W-:-:S06]  /*870e0*/  DADD R30, R30, 1 ;  /* 0x3ff000001e1e7429 */ /* 0x000fcc0000000000 */
[----:B------:R-:W-:-:S06]  /*870f0*/  DSETP.GTU.AND P0, PT, |R2|, +INF , PT ;  /* 0x7ff000000200742a */ /* 0x000fcc0003f0c200 */
[----:B------:R-:W-:Y:S02]  /*87100*/  FSEL R2, R2, R6, P0 ;  /* 0x0000000602027208 */ /* 0x000fe40000000000 */
[----:B------:R-:W-:-:S07]  /*87110*/  FSEL R3, R3, R5, P0 ;  /* 0x0000000503037208 */ /* 0x000fce0000000000 */
.L_x_20843:
[----:B------:R-:W-:Y:S05]  /*87120*/  BSYNC B3 ;  /* 0x0000000000037941 */ /* 0x000fea0003800000 */
.L_x_20833:
        /* <DEDUP_REMOVED lines=9> */
.L_x_20741:
        /* <DEDUP_REMOVED lines=21> */
.L_x_20832:
[----:B------:R-:W-:Y:S05]  /*87310*/  BSYNC B1 ;  /* 0x0000000000017941 */ /* 0x000fea0003800000 */
.L_x_20740:
        /* <DEDUP_REMOVED lines=10> */
.L_x_20862:
[----:B------:R-:W-:Y:S01]  /*873c0*/  DSETP.GTU.AND P0, PT, |R36|, +INF , PT ;  /* 0x7ff000002400742a */ /* 0x000fe20003f0c200 */
[----:B------:R-:W-:Y:S01]  /*873d0*/  MOV R38, R2 ;  /* 0x0000000200267202 */ /* 0x000fe20000000f00 */
[----:B------:R-:W-:-:S12]  /*873e0*/  IMAD.MOV.U32 R39, RZ, RZ, R3 ;  /* 0x000000ffff277224 */ /* 0x000fd800078e0003 */
[----:B------:R-:W-:-:S11]  /*873f0*/  @!P0 DADD R36, -RZ, |R36| ;  /* 0x00000000ff248229 */ /* 0x000fd60000000524 */
.L_x_20739:
[----:B------:R-:W-:Y:S05]  /*87400*/  BSYNC B2 ;  /* 0x0000000000027941 */ /* 0x000fea0003800000 */
.L_x_20738:
        /* <DEDUP_REMOVED lines=153> */
.L_x_20873:
[----:B------:R-:W-:Y:S05]  /*87da0*/  BSYNC B4 ;  /* 0x0000000000047941 */ /* 0x000fea0003800000 */
.L_x_20872:
        /* <DEDUP_REMOVED lines=81> */
.L_x_20871:
        /* <DEDUP_REMOVED lines=34> */
.L_x_20881:
[----:B------:R-:W-:Y:S05]  /*884e0*/  BSYNC B5 ;  /* 0x0000000000057941 */ /* 0x000fea0003800000 */
.L_x_20880:
[----:B------:R-:W-:Y:S02]  /*884f0*/  IMAD.MOV.U32 R26, RZ, RZ, R16 ;  /* 0x000000ffff1a7224 */ /* 0x000fe400078e0010 */
[----:B------:R-:W-:Y:S01]  /*88500*/  IMAD.MOV.U32 R27, RZ, RZ, R17 ;  /* 0x000000ffff1b7224 */ /* 0x000fe200078e0011 */
[----:B------:R-:W-:Y:S06]  /*88510*/  BRA `(.L_x_20879) ;  /* 0x0000000000047947 */ /* 0x000fec0003800000 */
.L_x_20878:
[----:B------:R-:W-:-:S11]  /*88520*/  DADD R26, -R32, R44 ;  /* 0x00000000201a7229 */ /* 0x000fd6000000012c */
.L_x_20879:
[----:B------:R-:W-:Y:S05]  /*88530*/  BSYNC B4 ;  /* 0x0000000000047941 */ /* 0x000fea0003800000 */
.L_x_20877:
        /* <DEDUP_REMOVED lines=29> */
.L_x_20886:
[----:B------:R-:W-:Y:S05]  /*88710*/  BSYNC B5 ;  /* 0x0000000000057941 */ /* 0x000fea0003800000 */
.L_x_20885:
[----:B------:R-:W-:Y:S05]  /*88720*/  BRA `(.L_x_20884) ;  /* 0x0000000000047947 */ /* 0x000fea0003800000 */
.L_x_20883:
[----:B------:R-:W-:-:S11]  /*88730*/  DADD R16, R46, -R10 ;  /* 0x000000002e107229 */ /* 0x000fd6000000080a */
.L_x_20884:
[----:B------:R-:W-:Y:S05]  /*88740*/  BSYNC B4 ;  /* 0x0000000000047941 */ /* 0x000fea0003800000 */
.L_x_20882:
        /* <DEDUP_REMOVED lines=29> */
.L_x_20888:
[----:B------:R-:W-:Y:S05]  /*88920*/  BSYNC B4 ;  /* 0x0000000000047941 */ /* 0x000fea0003800000 */
.L_x_20887:
        /* <DEDUP_REMOVED lines=85> */
.L_x_20889:
        /* <DEDUP_REMOVED lines=20> */
.L_x_20891:
[----:B------:R-:W-:Y:S05]  /*88fc0*/  BSYNC B4 ;  /* 0x0000000000047941 */ /* 0x000fea0003800000 */
.L_x_20890:
        /* <DEDUP_REMOVED lines=30> */
.L_x_20876:
        /* <DEDUP_REMOVED lines=24> */
.L_x_20894:
[----:B------:R-:W-:Y:S05]  /*89330*/  BSYNC B4 ;  /* 0x0000000000047941 */ /* 0x000fea0003800000 */
.L_x_20893:
        /* <DEDUP_REMOVED lines=25> */
.L_x_20897:
[----:B------:R-:W-:Y:S05]  /*894d0*/  BSYNC B4 ;  /* 0x0000000000047941 */ /* 0x000fea0003800000 */
.L_x_20896:
        /* <DEDUP_REMOVED lines=30> */
.L_x_20895:
        /* <DEDUP_REMOVED lines=75> */
.L_x_20898:
[----:B------:R-:W-:Y:S01]  /*89b70*/  IMAD.MOV.U32 R6, RZ, RZ, 0x0 ;  /* 0x00000000ff067424 */ /* 0x000fe200078e00ff */
[----:B------:R-:W-:Y:S01]  /*89b80*/  FSETP.NEU.FTZ.AND P0, PT, R9, RZ, PT ;  /* 0x000000ff0900720b */ /* 0x000fe20003f1d000 */
[----:B------:R-:W-:-:S06]  /*89b90*/  IMAD.MOV.U32 R7, RZ, RZ, 0x7ff00000 ;  /* 0x7ff00000ff077424 */ /* 0x000fcc00078e00ff */
[----:B------:R-:W-:-:S10]  /*89ba0*/  DFMA R6, R8, R6, +INF ;  /* 0x7ff000000806742b */ /* 0x000fd40000000006 */
[----:B------:R-:W-:Y:S02]  /*89bb0*/  FSEL R30, R6, RZ, P0 ;  /* 0x000000ff061e7208 */ /* 0x000fe40000000000 */
[----:B------:R-:W-:Y:S01]  /*89bc0*/  FSEL R31, R7, -QNAN , P0 ;  /* 0xfff00000071f7808 */ /* 0x000fe20000000000 */
[----:B------:R-:W-:Y:S06]  /*89bd0*/  BRA `(.L_x_20874) ;  /* 0x0000000400287947 */ /* 0x000fec0003800000 */
.L_x_20892:
        /* <DEDUP_REMOVED lines=25> */
.L_x_20900:
[----:B------:R-:W-:Y:S05]  /*89d70*/  BSYNC B4 ;  /* 0x0000000000047941 */ /* 0x000fea0003800000 */
.L_x_20899:
        /* <DEDUP_REMOVED lines=21> */
.L_x_20902:
[----:B------:R-:W-:Y:S05]  /*89ed0*/  BSYNC B4 ;  /* 0x0000000000047941 */ /* 0x000fea0003800000 */
.L_x_20901:
[----:B------:R-:W-:Y:S02]  /*89ee0*/  IMAD.MOV.U32 R30, RZ, RZ, R16 ;  /* 0x000000ffff1e7224 */ /* 0x000fe400078e0010 */
[----:B------:R-:W-:Y:S01]  /*89ef0*/  IMAD.MOV.U32 R31, RZ, RZ, R17 ;  /* 0x000000ffff1f7224 */ /* 0x000fe200078e0011 */
[----:B------:R-:W-:Y:S06]  /*89f00*/  BRA `(.L_x_20874) ;  /* 0x00000000005c7947 */ /* 0x000fec0003800000 */
.L_x_20875:
        /* <DEDUP_REMOVED lines=22> */
.L_x_20903:
[----:B------:R-:W-:Y:S05]  /*8a070*/  BSYNC B4 ;  /* 0x0000000000047941 */ /* 0x000fea0003800000 */
.L_x_20874:
[----:B------:R-:W-:Y:S05]  /*8a080*/  BSYNC B3 ;  /* 0x0000000000037941 */ /* 0x000fea0003800000 */
.L_x_20870:
        /* <DEDUP_REMOVED lines=26> */
.L_x_20907:
[----:B------:R-:W-:Y:S05]  /*8a230*/  BSYNC B4 ;  /* 0x0000000000047941 */ /* 0x000fea0003800000 */
.L_x_20906:
        /* <DEDUP_REMOVED lines=39> */
.L_x_20915:
[----:B------:R-:W-:Y:S05]  /*8a4b0*/  BSYNC B5 ;  /* 0x0000000000057941 */ /* 0x000fea0003800000 */
.L_x_20914:
[----:B------:R-:W-:Y:S01]  /*8a4c0*/  IMAD.MOV.U32 R52, RZ, RZ, R16 ;  /* 0x000000ffff347224 */ /* 0x000fe200078e0010 */
[----:B------:R-:W-:Y:S01]  /*8a4d0*/  MOV R53, R17 ;  /* 0x0000001100357202 */ /* 0x000fe20000000f00 */
[----:B------:R-:W-:Y:S06]  /*8a4e0*/  BRA `(.L_x_20913) ;  /* 0x0000000000047947 */ /* 0x000fec0003800000 */
.L_x_20912:
[----:B------:R-:W-:-:S11]  /*8a4f0*/  DADD R52, -R32, R44 ;  /* 0x0000000020347229 */ /* 0x000fd6000000012c */
.L_x_20913:
[----:B------:R-:W-:Y:S05]  /*8a500*/  BSYNC B4 ;  /* 0x0000000000047941 */ /* 0x000fea0003800000 */
.L_x_20911:
        /* <DEDUP_REMOVED lines=26> */
.L_x_20920:
[----:B------:R-:W-:Y:S05]  /*8a6b0*/  BSYNC B5 ;  /* 0x0000000000057941 */ /* 0x000fea0003800000 */
.L_x_20919:
[----:B------:R-:W-:Y:S02]  /*8a6c0*/  IMAD.MOV.U32 R4, RZ, RZ, R16 ;  /* 0x000000ffff047224 */ /* 0x000fe400078e0010 */
[----:B------:R-:W-:Y:S01]  /*8a6d0*/  IMAD.MOV.U32 R5, RZ, RZ, R17 ;  /* 0x000000ffff057224 */ /* 0x000fe200078e0011 */
[----:B------:R-:W-:Y:S06]  /*8a6e0*/  BRA `(.L_x_20918) ;  /* 0x0000000000047947 */ /* 0x000fec0003800000 */
.L_x_20917:
[----:B------:R-:W-:-:S11]  /*8a6f0*/  DADD R4, -R34, R46 ;  /* 0x0000000022047229 */ /* 0x000fd6000000012e */
.L_x_20918:
[----:B------:R-:W-:Y:S05]  /*8a700*/  BSYNC B4 ;  /* 0x0000000000047941 */ /* 0x000fea0003800000 */
.L_x_20916:
        /* <DEDUP_REMOVED lines=29> */
.L_x_20922:
[----:B------:R-:W-:Y:S05]  /*8a8e0*/  BSYNC B4 ;  /* 0x0000000000047941 */ /* 0x000fea0003800000 */
.L_x_20921:
[----:B------:R-:W-:Y:S01]  /*8a8f0*/  PLOP3.LUT P0, PT, PT, PT, PT, 0x80, 0x0 ;  /* 0x000000000000781c */ /* 0x000fe20003f0f070 */
[----:B------:R-:W-:-:S12]  /*8a900*/  BRA `(.L_x_20908) ;  /* 0x0000000800587947 */ /* 0x000fd80003800000 */
.L_x_20910:
        /* <DEDUP_REMOVED lines=29> */
.L_x_20925:
[----:B------:R-:W-:Y:S05]  /*8aae0*/  BSYNC B4 ;  /* 0x0000000000047941 */ /* 0x000fea0003800000 */
.L_x_20924:
[----:B------:R-:W-:Y:S01]  /*8aaf0*/  PLOP3.LUT P0, PT, PT, PT, PT, 0x80, 0x0 ;  /* 0x000000000000781c */ /* 0x000fe20003f0f070 */
[----:B------:R-:W-:-:S12]  /*8ab00*/  BRA `(.L_x_20908) ;  /* 0x0000000400d87947 */ /* 0x000fd80003800000 */
.L_x_20923:
        /* <DEDUP_REMOVED lines=29> */
.L_x_20927:
[----:B------:R-:W-:Y:S05]  /*8ace0*/  BSYNC B4 ;  /* 0x0000000000047941 */ /* 0x000fea0003800000 */
.L_x_20926:
        /* <DEDUP_REMOVED lines=21> */
.L_x_20929:
[----:B------:R-:W-:Y:S05]  /*8ae40*/  BSYNC B4 ;  /* 0x0000000000047941 */ /* 0x000fea0003800000 */
.L_x_20928:
[----:B------:R-:W-:Y:S01]  /*8ae50*/  DMUL R2, R2, 8.11296384146066816958e+31 ;  /* 0x4690000002027828 */ /* 0x000fe20000000000 */
[----:B------:R-:W-:Y:S01]  /*8ae60*/  PLOP3.LUT P0, PT, PT, PT, PT, 0x80, 0x0 ;  /* 0x000000000000781c */ /* 0x000fe20003f0f070 */
[----:B------:R-:W-:Y:S02]  /*8ae70*/  IMAD.MOV.U32 R4, RZ, RZ, R16 ;  /* 0x000000ffff047224 */ /* 0x000fe400078e0010 */
[----:B------:R-:W-:Y:S01]  /*8ae80*/  IMAD.MOV.U32 R5, RZ, RZ, R17 ;  /* 0x000000ffff057224 */ /* 0x000fe200078e0011 */
[----:B------:R-:W-:Y:S09]  /*8ae90*/  BRA `(.L_x_20908) ;  /* 0x0000000000f47947 */ /* 0x000ff20003800000 */
.L_x_20909:
        /* <DEDUP_REMOVED lines=24> */
.L_x_20931:
[----:B------:R-:W-:Y:S05]  /*8b020*/  BSYNC B4 ;  /* 0x0000000000047941 */ /* 0x000fea0003800000 */
.L_x_20930:
        /* <DEDUP_REMOVED lines=29> */
.L_x_20933:
[----:B------:R-:W-:Y:S05]  /*8b200*/  BSYNC B4 ;  /* 0x0000000000047941 */ /* 0x000fea0003800000 */
.L_x_20932:
[----:B------:R-:W-:Y:S01]  /*8b210*/  DMUL R4, R6, R16 ;  /* 0x0000001006047228 */ /* 0x000fe20000000000 */
[----:B------:R-:W-:Y:S01]  /*8b220*/  PLOP3.LUT P0, PT, PT, PT, PT, 0x80, 0x0 ;  /* 0x000000000000781c */ /* 0x000fe20003f0f070 */
[----:B------:R-:W-:-:S12]  /*8b230*/  BRA `(.L_x_20908) ;  /* 0x00000000000c7947 */ /* 0x000fd80003800000 */
.L_x_20905:
[----:B------:R-:W-:Y:S01]  /*8b240*/  DMUL R4, R28, 9.00719925474099200000e+15 ;  /* 0x434000001c047828 */ /* 0x000fe20000000000 */
[----:B------:R-:W-:Y:S01]  /*8b250*/  PLOP3.LUT P0, PT, PT, PT, PT, 0x80, 0x0 ;  /* 0x000000000000781c */ /* 0x000fe20003f0f070 */
[----:B------:R-:W-:-:S12]  /*8b260*/  DMUL R2, R2, 9.00719925474099200000e+15 ;  /* 0x4340000002027828 */ /* 0x000fd80000000000 */
.L_x_20908:
[----:B------:R-:W-:Y:S05]  /*8b270*/  BSYNC B3 ;  /* 0x0000000000037941 */ /* 0x000fea0003800000 */
.L_x_20904:
        /* <DEDUP_REMOVED lines=67> */
.L_x_20939:
[----:B------:R-:W-:-:S11]  /*8b6b0*/  DMUL R2, RZ, |R26| ;  /* 0x4000001aff027228 */ /* 0x000fd60000000000 */
.L_x_20940:
[----:B------:R-:W-:Y:S05]  /*8b6c0*/  BSYNC B0 ;  /* 0x0000000000007941 */ /* 0x000fea0003800000 */
.L_x_20938:
        /* <DEDUP_REMOVED lines=11> */
.L_x_20937:
        /* <DEDUP_REMOVED lines=53> */
.L_x_20936:
        /* <DEDUP_REMOVED lines=62> */
.L_x_20944:
[----:B------:R-:W-:-:S11]  /*8beb0*/  DMUL R2, RZ, |R26| ;  /* 0x4000001aff027228 */ /* 0x000fd60000000000 */
.L_x_20945:
[----:B------:R-:W-:Y:S05]  /*8bec0*/  BSYNC B0 ;  /* 0x0000000000007941 */ /* 0x000fea0003800000 */
.L_x_20943:
        /* <DEDUP_REMOVED lines=11> */
.L_x_20942:
        /* <DEDUP_REMOVED lines=53> */
.L_x_20935:
        /* <DEDUP_REMOVED lines=32> */
.L_x_20948:
[----:B------:R-:W-:Y:S05]  /*8c4d0*/  BSYNC B4 ;  /* 0x0000000000047941 */ /* 0x000fea0003800000 */
.L_x_20947:
        /* <DEDUP_REMOVED lines=82> */
.L_x_20950:
[----:B------:R-:W-:Y:S02]  /*8ca00*/  FSEL R6, RZ, 3.37028055040000000000e+12, P1 ;  /* 0x54442d18ff067808 */ /* 0x000fe40000800000 */
[----:B------:R-:W-:-:S07]  /*8ca10*/  FSEL R7, RZ, 2.1426990032196044922, P1 ;  /* 0x400921fbff077808 */ /* 0x000fce0000800000 */
.L_x_20951:
[----:B------:R-:W-:Y:S05]  /*8ca20*/  BSYNC B0 ;  /* 0x0000000000007941 */ /* 0x000fea0003800000 */
.L_x_20949:
[----:B------:R-:W-:Y:S01]  /*8ca30*/  DADD R2, |R4|, |R2| ;  /* 0x0000000004027229 */ /* 0x000fe20000000602 */
[----:B------:R-:W-:-:S07]  /*8ca40*/  LOP3.LUT R5, R7, 0x80000000, R5, 0xb8, !PT ;  /* 0x8000000007057812 */ /* 0x000fce00078eb805 */
[----:B------:R-:W-:-:S06]  /*8ca50*/  DSETP.GTU.AND P0, PT, |R2|, +INF , PT ;  /* 0x7ff000000200742a */ /* 0x000fcc0003f0c200 */
[----:B------:R-:W-:Y:S02]  /*8ca60*/  FSEL R2, R2, R6, P0 ;  /* 0x0000000602027208 */ /* 0x000fe40000000000 */
[----:B------:R-:W-:Y:S01]  /*8ca70*/  FSEL R3, R3, R5, P0 ;  /* 0x0000000503037208 */ /* 0x000fe20000000000 */
[----:B------:R-:W-:Y:S06]  /*8ca80*/  BRA `(.L_x_20941) ;  /* 0x0000000400dc7947 */ /* 0x000fec0003800000 */
.L_x_20946:
        /* <DEDUP_REMOVED lines=28> */
.L_x_20953:
[----:B------:R-:W-:Y:S05]  /*8cc50*/  BSYNC B4 ;  /* 0x0000000000047941 */ /* 0x000fea0003800000 */
.L_x_20952:
        /* <DEDUP_REMOVED lines=82> */
.L_x_20955:
[----:B------:R-:W-:Y:S02]  /*8d180*/  FSEL R6, RZ, 3.37028055040000000000e+12, P1 ;  /* 0x54442d18ff067808 */ /* 0x000fe40000800000 */
[----:B------:R-:W-:-:S07]  /*8d190*/  FSEL R7, RZ, 2.1426990032196044922, P1 ;  /* 0x400921fbff077808 */ /* 0x000fce0000800000 */
.L_x_20956:
[----:B------:R-:W-:Y:S05]  /*8d1a0*/  BSYNC B0 ;  /* 0x0000000000007941 */ /* 0x000fea0003800000 */
.L_x_20954:
[----:B------:R-:W-:Y:S01]  /*8d1b0*/  DADD R2, |R4|, |R2| ;  /* 0x0000000004027229 */ /* 0x000fe20000000602 */
[----:B------:R-:W-:-:S07]  /*8d1c0*/  LOP3.LUT R5, R7, 0x80000000, R5, 0xb8, !PT ;  /* 0x8000000007057812 */ /* 0x000fce00078eb805 */
[----:B------:R-:W-:-:S06]  /*8d1d0*/  DSETP.GTU.AND P0, PT, |R2|, +INF , PT ;  /* 0x7ff000000200742a */ /* 0x000fcc0003f0c200 */
[----:B------:R-:W-:Y:S02]  /*8d1e0*/  FSEL R2, R2, R6, P0 ;  /* 0x0000000602027208 */ /* 0x000fe40000000000 */
[----:B------:R-:W-:-:S07]  /*8d1f0*/  FSEL R3, R3, R5, P0 ;  /* 0x0000000503037208 */ /* 0x000fce0000000000 */
.L_x_20941:
[----:B------:R-:W-:Y:S05]  /*8d200*/  BSYNC B3 ;  /* 0x0000000000037941 */ /* 0x000fea0003800000 */
.L_x_20934:
[----:B------:R-:W-:Y:S01]  /*8d210*/  DADD R4, -RZ, -R30 ;  /* 0x00000000ff047229 */ /* 0x000fe2000000091e */
[----:B------:R-:W-:-:S09]  /*8d220*/  ISETP.NE.AND P0, PT, R54, RZ, PT ;  /* 0x000000ff3600720c */ /* 0x000fd20003f05270 */
[----:B------:R-:W-:Y:S02]  /*8d230*/  FSEL R32, R4, R30, !P0 ;  /* 0x0000001e04207208 */ /* 0x000fe40004000000 */
[----:B------:R-:W-:Y:S01]  /*8d240*/  FSEL R33, R5, R31, !P0 ;  /* 0x0000001f05217208 */ /* 0x000fe20004000000 */
[----:B------:R-:W-:Y:S06]  /*8d250*/  BRA `(.L_x_20957) ;  /* 0x0000003000287947 */ /* 0x000fec0003800000 */
.L_x_20869:
[----:B------:R-:W2:Y:S01]  /*8d260*/  LDL.64 R2, [R1+0x8] ;  /* 0x0000080001027983 */ /* 0x000ea20000100a00 */
[----:B------:R-:W-:Y:S01]  /*8d270*/  UMOV UR4, 0x54442d18 ;  /* 0x54442d1800047882 */ /* 0x000fe20000000000 */
[----:B------:R-:W-:Y:S01]  /*8d280*/  UMOV UR5, 0x3ff921fb ;  /* 0x3ff921fb00057882 */ /* 0x000fe20000000000 */
[----:B------:R-:W-:Y:S02]  /*8d290*/  DADD R32, -RZ, -R62 ;  /* 0x00000000ff207229 */ /* 0x000fe4000000093e */
[----:B--2---:R-:W-:-:S08]  /*8d2a0*/  DADD R2, R2, -R60 ;  /* 0x0000000002027229 */ /* 0x004fd0000000083c */
[----:B------:R-:W-:Y:S01]  /*8d2b0*/  DADD R2, R2, UR4 ;  /* 0x0000000402027e29 */ /* 0x000fe20008000000 */
[----:B------:R-:W-:Y:S10]  /*8d2c0*/  BRA `(.L_x_20957) ;  /* 0x00000030000c7947 */ /* 0x000ff40003800000 */
.L_x_20868:
[----:B------:R-:W-:Y:S01]  /*8d2d0*/  DADD R32, -RZ, -R62 ;  /* 0x00000000ff207229 */ /* 0x000fe2000000093e */
[----:B------:R-:W-:Y:S01]  /*8d2e0*/  CS2R R2, SRZ ;  /* 0x0000000000027805 */ /* 0x000fe2000001ff00 */
[----:B------:R-:W-:Y:S09]  /*8d2f0*/  BRA `(.L_x_20957) ;  /* 0x0000003000007947 */ /* 0x000ff20003800000 */
.L_x_20867:
        /* <DEDUP_REMOVED lines=108> */
.L_x_20962:
[----:B------:R-:W-:Y:S05]  /*8d9c0*/  BSYNC B0 ;  /* 0x0000000000007941 */ /* 0x000fea0003800000 */
.L_x_20961:
        /* <DEDUP_REMOVED lines=8> */
.L_x_20964:
[----:B------:R-:W-:Y:S05]  /*8da50*/  BSYNC B4 ;  /* 0x0000000000047941 */ /* 0x000fea0003800000 */
.L_x_20963:
        /* <DEDUP_REMOVED lines=82> */
.L_x_20966:
[----:B------:R-:W-:-:S04]  /*8df80*/  ISETP.GE.AND P0, PT, R61, RZ, PT ;  /* 0x000000ff3d00720c */ /* 0x000fc80003f06270 */
[----:B------:R-:W-:Y:S02]  /*8df90*/  FSEL R6, RZ, 3.37028055040000000000e+12, P0 ;  /* 0x54442d18ff067808 */ /* 0x000fe40000000000 */
[----:B------:R-:W-:-:S07]  /*8dfa0*/  FSEL R7, RZ, 2.1426990032196044922, P0 ;  /* 0x400921fbff077808 */ /* 0x000fce0000000000 */
.L_x_20967:
[----:B------:R-:W-:Y:S05]  /*8dfb0*/  BSYNC B0 ;  /* 0x0000000000007941 */ /* 0x000fea0003800000 */
.L_x_20965:
[----:B------:R-:W-:Y:S01]  /*8dfc0*/  DADD R2, R2, R4 ;  /* 0x0000000002027229 */ /* 0x000fe20000000004 */
[----:B------:R-:W-:Y:S01]  /*8dfd0*/  LOP3.LUT R5, R7, 0x80000000, R63, 0xb8, !PT ;  /* 0x8000000007057812 */ /* 0x000fe200078eb83f */
[----:B------:R-:W-:-:S06]  /*8dfe0*/  DMUL R30, R30, 0.5 ;  /* 0x3fe000001e1e7828 */ /* 0x000fcc0000000000 */
[----:B------:R-:W-:-:S06]  /*8dff0*/  DSETP.GTU.AND P0, PT, |R2|, +INF , PT ;  /* 0x7ff000000200742a */ /* 0x000fcc0003f0c200 */
[----:B------:R-:W-:Y:S02]  /*8e000*/  FSEL R2, R2, R6, P0 ;  /* 0x0000000602027208 */ /* 0x000fe40000000000 */
[----:B------:R-:W-:Y:S01]  /*8e010*/  FSEL R3, R3, R5, P0 ;  /* 0x0000000503037208 */ /* 0x000fe20000000000 */
[----:B------:R-:W-:Y:S06]  /*8e020*/  BRA `(.L_x_20968) ;  /* 0x0000002000387947 */ /* 0x000fec0003800000 */
.L_x_20960:
        /* <DEDUP_REMOVED lines=135> */
.L_x_20970:
[----:B------:R-:W-:Y:S05]  /*8e8a0*/  BSYNC B0 ;  /* 0x0000000000007941 */ /* 0x000fea0003800000 */
.L_x_20969:
        /* <DEDUP_REMOVED lines=8> */
.L_x_20972:
[----:B------:R-:W-:Y:S05]  /*8e930*/  BSYNC B4 ;  /* 0x0000000000047941 */ /* 0x000fea0003800000 */
.L_x_20971:
        /* <DEDUP_REMOVED lines=82> */
.L_x_20974:
[----:B------:R-:W-:-:S04]  /*8ee60*/  ISETP.GE.AND P0, PT, R61, RZ, PT ;  /* 0x000000ff3d00720c */ /* 0x000fc80003f06270 */
[----:B------:R-:W-:Y:S02]  /*8ee70*/  FSEL R6, RZ, 3.37028055040000000000e+12, P0 ;  /* 0x54442d18ff067808 */ /* 0x000fe40000000000 */
[----:B------:R-:W-:-:S07]  /*8ee80*/  FSEL R7, RZ, 2.1426990032196044922, P0 ;  /* 0x400921fbff077808 */ /* 0x000fce0000000000 */
.L_x_20975:
[----:B------:R-:W-:Y:S05]  /*8ee90*/  BSYNC B0 ;  /* 0x0000000000007941 */ /* 0x000fea0003800000 */
.L_x_20973:
[----:B------:R-:W-:Y:S01]  /*8eea0*/  DADD R2, R2, R4 ;  /* 0x0000000002027229 */ /* 0x000fe20000000004 */
[----:B------:R-:W-:-:S07]  /*8eeb0*/  LOP3.LUT R5, R7, 0x80000000, R63, 0xb8, !PT ;  /* 0x8000000007057812 */ /* 0x000fce00078eb83f */
[----:B------:R-:W-:-:S06]  /*8eec0*/  DSETP.GTU.AND P0, PT, |R2|, +INF , PT ;  /* 0x7ff000000200742a */ /* 0x000fcc0003f0c200 */
[----:B------:R-:W-:Y:S02]  /*8eed0*/  FSEL R2, R2, R6, P0 ;  /* 0x0000000602027208 */ /* 0x000fe40000000000 */
[----:B------:R-:W-:Y:S01]  /*8eee0*/  FSEL R3, R3, R5, P0 ;  /* 0x0000000503037208 */ /* 0x000fe20000000000 */
[----:B------:R-:W-:Y:S06]  /*8eef0*/  BRA `(.L_x_20968) ;  /* 0x0000001000847947 */ /* 0x000fec0003800000 */
.L_x_20959:
        /* <DEDUP_REMOVED lines=23> */
.L_x_20977:
[----:B------:R-:W-:Y:S05]  /*8f070*/  BSYNC B4 ;  /* 0x0000000000047941 */ /* 0x000fea0003800000 */
.L_x_20976:
        /* <DEDUP_REMOVED lines=26> */
.L_x_20979:
[----:B------:R-:W-:Y:S05]  /*8f220*/  BSYNC B4 ;  /* 0x0000000000047941 */ /* 0x000fea0003800000 */
.L_x_20978:
        /* <DEDUP_REMOVED lines=136> */
.L_x_20981:
[----:B------:R-:W-:Y:S05]  /*8fab0*/  BSYNC B0 ;  /* 0x0000000000007941 */ /* 0x000fea0003800000 */
.L_x_20980:
        /* <DEDUP_REMOVED lines=8> */
.L_x_20983:
[----:B------:R-:W-:Y:S05]  /*8fb40*/  BSYNC B4 ;  /* 0x0000000000047941 */ /* 0x000fea0003800000 */
.L_x_20982:
        /* <DEDUP_REMOVED lines=82> */
.L_x_20985:
[----:B------:R-:W-:-:S04]  /*90070*/  ISETP.GE.AND P0, PT, R61, RZ, PT ;  /* 0x000000ff3d00720c */ /* 0x000fc80003f06270 */
[----:B------:R-:W-:Y:S02]  /*90080*/  FSEL R6, RZ, 3.37028055040000000000e+12, P0 ;  /* 0x54442d18ff067808 */ /* 0x000fe40000000000 */
[----:B------:R-:W-:-:S07]  /*90090*/  FSEL R7, RZ, 2.1426990032196044922, P0 ;  /* 0x400921fbff077808 */ /* 0x000fce0000000000 */
.L_x_20986:
[----:B------:R-:W-:Y:S05]  /*900a0*/  BSYNC B0 ;  /* 0x0000000000007941 */ /* 0x000fea0003800000 */
.L_x_20984:
[----:B------:R-:W-:Y:S01]  /*900b0*/  DADD R2, R2, R4 ;  /* 0x0000000002027229 */ /* 0x000fe20000000004 */
[----:B------:R-:W-:Y:S01]  /*900c0*/  LOP3.LUT R5, R7, 0x80000000, R63, 0xb8, !PT ;  /* 0x8000000007057812 */ /* 0x000fe200078eb83f */
[----:B------:R-:W-:-:S06]  /*900d0*/  DADD R30, R30, 1 ;  /* 0x3ff000001e1e7429 */ /* 0x000fcc0000000000 */
[----:B------:R-:W-:-:S06]  /*900e0*/  DSETP.GTU.AND P0, PT, |R2|, +INF , PT ;  /* 0x7ff000000200742a */ /* 0x000fcc0003f0c200 */
[----:B------:R-:W-:Y:S02]  /*900f0*/  FSEL R2, R2, R6, P0 ;  /* 0x0000000602027208 */ /* 0x000fe40000000000 */
[----:B------:R-:W-:-:S07]  /*90100*/  FSEL R3, R3, R5, P0 ;  /* 0x0000000503037208 */ /* 0x000fce0000000000 */
.L_x_20968:
[----:B------:R-:W-:Y:S05]  /*90110*/  BSYNC B3 ;  /* 0x0000000000037941 */ /* 0x000fea0003800000 */
.L_x_20958:
        /* <DEDUP_REMOVED lines=9> */
.L_x_20866:
        /* <DEDUP_REMOVED lines=21> */
.L_x_20957:
[----:B------:R-:W-:Y:S05]  /*90300*/  BSYNC B1 ;  /* 0x0000000000017941 */ /* 0x000fea0003800000 */
.L_x_20865:
        /* <DEDUP_REMOVED lines=10> */
.L_x_20987:
[----:B------:R-:W-:Y:S01]  /*903b0*/  DSETP.GTU.AND P0, PT, |R32|, +INF , PT ;  /* 0x7ff000002000742a */ /* 0x000fe20003f0c200 */
[----:B------:R-:W-:Y:S02]  /*903c0*/  IMAD.MOV.U32 R34, RZ, RZ, R2 ;  /* 0x000000ffff227224 */ /* 0x000fe400078e0002 */
[----:B------:R-:W-:-:S11]  /*903d0*/  IMAD.MOV.U32 R35, RZ, RZ, R3 ;  /* 0x000000ffff237224 */ /* 0x000fd600078e0003 */
[----:B------:R-:W-:-:S11]  /*903e0*/  @!P0 DADD R32, -RZ, |R32| ;  /* 0x00000000ff208229 */ /* 0x000fd60000000520 */
.L_x_20864:
[----:B------:R-:W-:Y:S05]  /*903f0*/  BSYNC B2 ;  /* 0x0000000000027941 */ /* 0x000fea0003800000 */
.L_x_20863:
        /* <DEDUP_REMOVED lines=25> */
.L_x_20990:
[----:B------:R-:W-:-:S13]  /*90590*/  ISETP.GE.AND P0, PT, R0, R76, PT ;  /* 0x0000004c0000720c */ /* 0x000fda0003f06270 */
[----:B------:R-:W-:Y:S05]  /*905a0*/  @P0 BRA `(.L_x_20992) ;  /* 0x0000000000300947 */ /* 0x000fea0003800000 */
[----:B01----:R-:W0:Y:S01]  /*905b0*/  LDC.64 R2, c[0x0][0x218] ;  /* 0x00008600ff027b82 */ /* 0x003e220000000a00 */
[----:B------:R-:W-:Y:S02]  /*905c0*/  IMAD.IADD R5, R77, 0x1, R0 ;  /* 0x000000014d057824 */ /* 0x000fe400078e0200 */
[----:B------:R-:W-:Y:S02]  /*905d0*/  VIADD R0, R0, 0x80 ;  /* 0x0000008000007836 */ /* 0x000fe40000000000 */
[----:B0-----:R-:W-:-:S05]  /*905e0*/  IMAD.WIDE.U32 R2, R5, 0x10, R2 ;  /* 0x0000001005027825 */ /* 0x001fca00078e0002 */
[----:B------:R1:W-:Y:S02]  /*905f0*/  STG.E.128 desc[UR6][R2.64], R64 ;  /* 0x0000004002007986 */ /* 0x0003e4000c101d06 */
.L_x_20991:
[----:B------:R-:W-:-:S13]  /*90600*/  ISETP.GE.AND P0, PT, R0, R76, PT ;  /* 0x0000004c0000720c */ /* 0x000fda0003f06270 */
[----:B------:R-:W-:Y:S05]  /*90610*/  @P0 BRA `(.L_x_20993) ;  /* 0x0000000000340947 */ /* 0x000fea0003800000 */
[----:B01----:R-:W0:Y:S01]  /*90620*/  LDC.64 R2, c[0x0][0x218] ;  /* 0x00008600ff027b82 */ /* 0x003e220000000a00 */
[----:B------:R-:W-:Y:S02]  /*90630*/  IMAD.IADD R5, R77, 0x1, R0 ;  /* 0x000000014d057824 */ /* 0x000fe400078e0200 */
[----:B------:R-:W-:Y:S02]  /*90640*/  VIADD R0, R0, 0x80 ;  /* 0x0000008000007836 */ /* 0x000fe40000000000 */
[----:B0-----:R-:W-:-:S05]  /*90650*/  IMAD.WIDE.U32 R2, R5, 0x10, R2 ;  /* 0x0000001005027825 */ /* 0x001fca00078e0002 */
[----:B------:R2:W-:Y:S02]  /*90660*/  STG.E.128 desc[UR6][R2.64], R48 ;  /* 0x0000003002007986 */ /* 0x0005e4000c101d06 */
.L_x_20992:
        /* <DEDUP_REMOVED lines=8> */
.L_x_20993:
[----:B------:R-:W-:Y:S05]  /*906f0*/  BSYNC B1 ;  /* 0x0000000000017941 */ /* 0x000fea0003800000 */
.L_x_20989:
[----:B------:R-:W-:-:S13]  /*90700*/  ISETP.GE.AND P0, PT, R0, R76, PT ;  /* 0x0000004c0000720c */ /* 0x000fda0003f06270 */
[----:B012---:R-:W0:Y:S01]  /*90710*/  @!P0 LDC.64 R2, c[0x0][0x218] ;  /* 0x00008600ff028b82 */ /* 0x007e220000000a00 */
[----:B------:R-:W-:Y:S01]  /*90720*/  @!P0 IADD3 R5, R77, R0, RZ ;  /* 0x000000004d058210 */ /* 0x000fe20007ffe0ff */
[----:B------:R-:W-:-:S04]  /*90730*/  @!P0 VIADD R0, R0, 0x80 ;  /* 0x0000008000008836 */ /* 0x000fc80000000000 */
[----:B0-----:R-:W-:-:S05]  /*90740*/  @!P0 IMAD.WIDE.U32 R2, R5, 0x10, R2 ;  /* 0x0000001005028825 */ /* 0x001fca00078e0002 */
[----:B------:R4:W-:Y:S02]  /*90750*/  @!P0 STG.E.128 desc[UR6][R2.64], R36 ;  /* 0x0000002402008986 */ /* 0x0009e4000c101d06 */
.L_x_20994:
[----:B------:R-:W-:Y:S05]  /*90760*/  BSYNC B0 ;  /* 0x0000000000007941 */ /* 0x000fea0003800000 */
.L_x_20988:
        /* <DEDUP_REMOVED lines=8> */
        .weak           $__internal_33_$__cuda_sm20_div_rn_f64_full
        .type           $__internal_33_$__cuda_sm20_div_rn_f64_full,@function
        .size           $__internal_33_$__cuda_sm20_div_rn_f64_full,($__internal_34_$__cuda_sm20_dsqrt_rn_f64_mediumpath_v1 - $__internal_33_$__cuda_sm20_div_rn_f64_full)
$__internal_33_$__cuda_sm20_div_rn_f64_full:
        /* <DEDUP_REMOVED lines=69> */
.L_x_20996:
        /* <DEDUP_REMOVED lines=17> */
.L_x_20999:
[----:B------:R-:W-:Y:S01]  /*90d50*/  LOP3.LUT R6, R11, 0x80000, RZ, 0xfc, !PT ;  /* 0x000800000b067812 */ /* 0x000fe200078efcff */
[----:B------:R-:W-:-:S04]  /*90d60*/  IMAD.MOV.U32 R16, RZ, RZ, R10 ;  /* 0x000000ffff107224 */ /* 0x000fc800078e000a */
[----:B------:R-:W-:Y:S01]  /*90d70*/  IMAD.MOV.U32 R17, RZ, RZ, R6 ;  /* 0x000000ffff117224 */ /* 0x000fe200078e0006 */
[----:B------:R-:W-:Y:S06]  /*90d80*/  BRA `(.L_x_20997) ;  /* 0x00000000000c7947 */ /* 0x000fec0003800000 */
.L_x_20998:
[----:B------:R-:W-:Y:S01]  /*90d90*/  LOP3.LUT R6, R9, 0x80000, RZ, 0xfc, !PT ;  /* 0x0008000009067812 */ /* 0x000fe200078efcff */
[----:B------:R-:W-:-:S04]  /*90da0*/  IMAD.MOV.U32 R16, RZ, RZ, R8 ;  /* 0x000000ffff107224 */ /* 0x000fc800078e0008 */
[----:B------:R-:W-:-:S07]  /*90db0*/  IMAD.MOV.U32 R17, RZ, RZ, R6 ;  /* 0x000000ffff117224 */ /* 0x000fce00078e0006 */
.L_x_20997:
[----:B------:R-:W-:Y:S05]  /*90dc0*/  BSYNC B0 ;  /* 0x0000000000007941 */ /* 0x000fea0003800000 */
.L_x_20995:
[----:B------:R-:W-:Y:S02]  /*90dd0*/  IMAD.MOV.U32 R6, RZ, RZ, R0 ;  /* 0x000000ffff067224 */ /* 0x000fe400078e0000 */
[----:B------:R-:W-:-:S04]  /*90de0*/  IMAD.MOV.U32 R7, RZ, RZ, 0x0 ;  /* 0x00000000ff077424 */ /* 0x000fc800078e00ff */
[----:B------:R-:W-:Y:S05]  /*90df0*/  RET.REL.NODEC R6 `(_ZN2at6native29vectorized_elementwise_kernelILi8EZZZNS0_17acosh_kernel_cudaERNS_18TensorIteratorBaseEENKUlvE_clEvENKUlvE_clEvEUlN3c107complexIdEEE_St5arrayIPcLm2EEEEviT0_T1_) ;  /* 0xfffff6f006807950 */ /* 0x000fea0003c3ffff */
        .weak           $__internal_34_$__cuda_sm20_dsqrt_rn_f64_mediumpath_v1
        .type           $__internal_34_$__cuda_sm20_dsqrt_rn_f64_mediumpath_v1,@function
        .size           $__internal_34_$__cuda_sm20_dsqrt_rn_f64_mediumpath_v1,(.L_x_21039 - $__internal_34_$__cuda_sm20_dsqrt_rn_f64_mediumpath_v1)
$__internal_34_$__cuda_sm20_dsqrt_rn_f64_mediumpath_v1:
        /* <DEDUP_REMOVED lines=14> */
.L_x_21001:
        /* <DEDUP_REMOVED lines=24> */
.L_x_21003:
[----:B------:R-:W-:-:S11]  /*91060*/  DADD R8, R10, R10 ;  /* 0x000000000a087229 */ /* 0x000fd6000000000a */
.L_x_21002:
[----:B------:R-:W-:Y:S05]  /*91070*/  BSYNC B0 ;  /* 0x0000000000007941 */ /* 0x000fea0003800000 */
.L_x_21000:
[----:B------:R-:W-:Y:S02]  /*91080*/  IMAD.MOV.U32 R0, RZ, RZ, R8 ;  /* 0x000000ffff007224 */ /* 0x000fe400078e0008 */
[----:B------:R-:W-:Y:S02]  /*91090*/  IMAD.MOV.U32 R7, RZ, RZ, R9 ;  /* 0x000000ffff077224 */ /* 0x000fe400078e0009 */
[----:B------:R-:W-:Y:S02]  /*910a0*/  IMAD.MOV.U32 R8, RZ, RZ, R6 ;  /* 0x000000ffff087224 */ /* 0x000fe400078e0006 */
[----:B------:R-:W-:-:S04]  /*910b0*/  IMAD.MOV.U32 R9, RZ, RZ, 0x0 ;  /* 0x00000000ff097424 */ /* 0x000fc800078e00ff */
[----:B------:R-:W-:Y:S05]  /*910c0*/  RET.REL.NODEC R8 `(_ZN2at6native29vectorized_elementwise_kernelILi8EZZZNS0_17acosh_kernel_cudaERNS_18TensorIteratorBaseEENKUlvE_clEvENKUlvE_clEvEUlN3c107complexIdEEE_St5arrayIPcLm2EEEEviT0_T1_) ;  /* 0xfffff6ec08cc7950 */ /* 0x000fea0003c3ffff */
.L_x_21004:
        /* <DEDUP_REMOVED lines=11> */
.L_x_21039:


//--------------------- .nv.global.init           --------------------------
	.section	.nv.global.init,"aw",@progbits
.nv.global.init:
	.type		$str$6,@object
	.size		$str$6,(__unnamed_11 - $str$6)
$str$6:
        /*0000*/ 	.byte	0x66, 0x61, 0x6c, 0x73, 0x65, 0x00
	.type		__unnamed_11,@object
	.size		__unnamed_11,(__unnamed_3 - __unnamed_11)
__unnamed_11:
        /*0006*/ 	.byte	0x66, 0x65, 0x74, 0x63, 0x68, 0x5f, 0x61, 0x6e, 0x64, 0x5f, 0x63, 0x61, 0x73, 0x74, 0x00
	.type		__unnamed_3,@object
	.size		__unnamed_3,(__unnamed_7 - __unnamed_3)
__unnamed_3:
        /*0015*/ 	.byte	0x66, 0x65, 0x74, 0x63, 0x68, 0x5f, 0x61, 0x6e, 0x64, 0x5f, 0x63, 0x61, 0x73, 0x74, 0x00
	.type		__unnamed_7,@object
	.size		__unnamed_7,(__unnamed_9 - __unnamed_7)
__unnamed_7:
        /*0024*/ 	.byte	0x66, 0x65, 0x74, 0x63, 0x68, 0x5f, 0x61, 0x6e, 0x64, 0x5f, 0x63, 0x61, 0x73, 0x74, 0x00
	.type		__unnamed_9,@object
	.size		__unnamed_9,(__unnamed_1 - __unnamed_9)
__unnamed_9:
        /*0033*/ 	.byte	0x66, 0x65, 0x74, 0x63, 0x68, 0x5f, 0x61, 0x6e, 0x64, 0x5f, 0x63, 0x61, 0x73, 0x74, 0x00
	.type		__unnamed_1,@object
	.size		__unnamed_1,(__unnamed_13 - __unnamed_1)
__unnamed_1:
        /*0042*/ 	.byte	0x66, 0x65, 0x74, 0x63, 0x68, 0x5f, 0x61, 0x6e, 0x64, 0x5f, 0x63, 0x61, 0x73, 0x74, 0x00
	.type		__unnamed_13,@object
	.size		__unnamed_13,(__unnamed_5 - __unnamed_13)
__unnamed_13:
        /*0051*/ 	.byte	0x66, 0x65, 0x74, 0x63, 0x68, 0x5f, 0x61, 0x6e, 0x64, 0x5f, 0x63, 0x61, 0x73, 0x74, 0x00
	.type		__unnamed_5,@object
	.size		__unnamed_5,(__unnamed_12 - __unnamed_5)
__unnamed_5:
        /*0060*/ 	.byte	0x66, 0x65, 0x74, 0x63, 0x68, 0x5f, 0x61, 0x6e, 0x64, 0x5f, 0x63, 0x61, 0x73, 0x74, 0x00
	.type		__unnamed_12,@object
	.size		__unnamed_12,(__unnamed_4 - __unnamed_12)
__unnamed_12:
        /*006f*/ 	.byte	0x63, 0x61, 0x73, 0x74, 0x5f, 0x61, 0x6e, 0x64, 0x5f, 0x73, 0x74, 0x6f, 0x72, 0x65, 0x00
	.type		__unnamed_4,@object
	.size		__unnamed_4,(__unnamed_8 - __unnamed_4)
__unnamed_4:
        /*007e*/ 	.byte	0x63, 0x61, 0x73, 0x74, 0x5f, 0x61, 0x6e, 0x64, 0x5f, 0x73, 0x74, 0x6f, 0x72, 0x65, 0x00
	.type		__unnamed_8,@object
	.size		__unnamed_8,(__unnamed_10 - __unnamed_8)
__unnamed_8:
        /*008d*/ 	.byte	0x63, 0x61, 0x73, 0x74, 0x5f, 0x61, 0x6e, 0x64, 0x5f, 0x73, 0x74, 0x6f, 0x72, 0x65, 0x00
	.type		__unnamed_10,@object
	.size		__unnamed_10,(__unnamed_2 - __unnamed_10)
__unnamed_10:
        /*009c*/ 	.byte	0x63, 0x61, 0x73, 0x74, 0x5f, 0x61, 0x6e, 0x64, 0x5f, 0x73, 0x74, 0x6f, 0x72, 0x65, 0x00
	.type		__unnamed_2,@object
	.size		__unnamed_2,(__unnamed_14 - __unnamed_2)
__unnamed_2:
        /*00ab*/ 	.byte	0x63, 0x61, 0x73, 0x74, 0x5f, 0x61, 0x6e, 0x64, 0x5f, 0x73, 0x74, 0x6f, 0x72, 0x65, 0x00
	.type		__unnamed_14,@object
	.size		__unnamed_14,(__unnamed_6 - __unnamed_14)
__unnamed_14:
        /*00ba*/ 	.byte	0x63, 0x61, 0x73, 0x74, 0x5f, 0x61, 0x6e, 0x64, 0x5f, 0x73, 0x74, 0x6f, 0x72, 0x65, 0x00
	.type		__unnamed_6,@object
	.size		__unnamed_6,($str$7 - __unnamed_6)
__unnamed_6:
        /*00c9*/ 	.byte	0x63, 0x61, 0x73, 0x74, 0x5f, 0x61, 0x6e, 0x64, 0x5f, 0x73, 0x74, 0x6f, 0x72, 0x65, 0x00
	.type		$str$7,@object
	.size		$str$7,(.L_43 - $str$7)
$str$7:
        /*00d8*/ 	.byte	0x2f, 0x72, 0x6f, 0x6f, 0x74, 0x2f, 0x2e, 0x70, 0x79, 0x65, 0x6e, 0x76, 0x2f, 0x76, 0x65, 0x72
        /*00e8*/ 	.byte	0x73, 0x69, 0x6f, 0x6e, 0x73, 0x2f, 0x33, 0x2e, 0x31, 0x33, 0x2e, 0x31, 0x32, 0x2f, 0x6c, 0x69
        /*00f8*/ 	.byte	0x62, 0x2f, 0x70, 0x79, 0x74, 0x68, 0x6f, 0x6e, 0x33, 0x2e, 0x31, 0x33, 0x2f, 0x73, 0x69, 0x74
        /*0108*/ 	.byte	0x65, 0x2d, 0x70, 0x61, 0x63, 0x6b, 0x61, 0x67, 0x65, 0x73, 0x2f, 0x74, 0x6f, 0x72, 0x63, 0x68
        /*0118*/ 	.byte	0x2f, 0x69, 0x6e, 0x63, 0x6c, 0x75, 0x64, 0x65, 0x2f, 0x63, 0x31, 0x30, 0x2f, 0x63, 0x6f, 0x72
        /*0128*/ 	.byte	0x65, 0x2f, 0x44, 0x79, 0x6e, 0x61, 0x6d, 0x69, 0x63, 0x43, 0x61, 0x73, 0x74, 0x2e, 0x68, 0x00
.L_43:


//--------------------- .nv.shared.reserved.0     --------------------------
	.section	.nv.shared.reserved.0,"aw",@nobits
	.weak		__nv_reservedSMEM_offset_0_alias
	.size		__nv_reservedSMEM_offset_0_alias, 0, 0
	.other		__nv_reservedSMEM_offset_0_alias,@"STO_CUDA_RESERVED_SHARED STV_DEFAULT"
__nv_reservedSMEM_offset_0_alias:
	.zero		0


//--------------------- .nv.global                --------------------------
	.section	.nv.global,"aw",@nobits
.nv.global:
	.type		_ZN59_INTERNAL_afd2453f_28_UnaryGeometricAcoshKernel_cu_8f5e6b634cuda3std3__48in_placeE,@object
	.size		_ZN59_INTERNAL_afd2453f_28_UnaryGeometricAcoshKernel_cu_8f5e6b634cuda3std3__48in_placeE,(_ZN59_INTERNAL_afd2453f_28_UnaryGeometricAcoshKernel_cu_8f5e6b634cuda3std6ranges3__45__cpo8distanceE - _ZN59_INTERNAL_afd2453f_28_UnaryGeometricAcoshKernel_cu_8f5e6b634cuda3std3__48in_placeE)
_ZN59_INTERNAL_afd2453f_28_UnaryGeometricAcoshKernel_cu_8f5e6b634cuda3std3__48in_placeE:
	.zero		1
	.type		_ZN59_INTERNAL_afd2453f_28_UnaryGeometricAcoshKernel_cu_8f5e6b634cuda3std6ranges3__45__cpo8distanceE,@object
	.size		_ZN59_INTERNAL_afd2453f_28_UnaryGeometricAcoshKernel_cu_8f5e6b634cuda3std6ranges3__45__cpo8distanceE,(_ZN59_INTERNAL_afd2453f_28_UnaryGeometricAcoshKernel_cu_8f5e6b634cuda3std3__45__cpo6cbeginE - _ZN59_INTERNAL_afd2453f_28_UnaryGeometricAcoshKernel_cu_8f5e6b634cuda3std6ranges3__45__cpo8distanceE)
_ZN59_INTERNAL_afd2453f_28_UnaryGeometricAcoshKernel_cu_8f5e6b634cuda3std6ranges3__45__cpo8distanceE:
	.zero		1
	.type		_ZN59_INTERNAL_afd2453f_28_UnaryGeometricAcoshKernel_cu_8f5e6b634cuda3std3__45__cpo6cbeginE,@object
	.size		_ZN59_INTERNAL_afd2453f_28_UnaryGeometricAcoshKernel_cu_8f5e6b634cuda3std3__45__cpo6cbeginE,(_ZN59_INTERNAL_afd2453f_28_UnaryGeometricAcoshKernel_cu_8f5e6b634cuda3std6ranges3__45__cpo7advanceE - _ZN59_INTERNAL_afd2453f_28_UnaryGeometricAcoshKernel_cu_8f5e6b634cuda3std3__45__cpo6cbeginE)
_ZN59_INTERNAL_afd2453f_28_UnaryGeometricAcoshKernel_cu_8f5e6b634cuda3std3__45__cpo6cbeginE:
	.zero		1
	.type		_ZN59_INTERNAL_afd2453f_28_UnaryGeometricAcoshKernel_cu_8f5e6b634cuda3std6ranges3__45__cpo7advanceE,@object
	.size		_ZN59_INTERNAL_afd2453f_28_UnaryGeometricAcoshKernel_cu_8f5e6b634cuda3std6ranges3__45__cpo7advanceE,(_ZN59_INTERNAL_afd2453f_28_UnaryGeometricAcoshKernel_cu_8f5e6b634cuda3std3__45__cpo7crbeginE - _ZN59_INTERNAL_afd2453f_28_UnaryGeometricAcoshKernel_cu_8f5e6b634cuda3std6ranges3__45__cpo7advanceE)
_ZN59_INTERNAL_afd2453f_28_UnaryGeometricAcoshKernel_cu_8f5e6b634cuda3std6ranges3__45__cpo7advanceE:
	.zero		1
	.type		_ZN59_INTERNAL_afd2453f_28_UnaryGeometricAcoshKernel_cu_8f5e6b634cuda3std3__45__cpo7crbeginE,@object
	.size		_ZN59_INTERNAL_afd2453f_28_UnaryGeometricAcoshKernel_cu_8f5e6b634cuda3std3__45__cpo7crbeginE,(_ZN59_INTERNAL_afd2453f_28_UnaryGeometricAcoshKernel_cu_8f5e6b634cuda3std6ranges3__45__cpo4dataE - _ZN59_INTERNAL_afd2453f_28_UnaryGeometricAcoshKernel_cu_8f5e6b634cuda3std3__45__cpo7crbeginE)
_ZN59_INTERNAL_afd2453f_28_UnaryGeometricAcoshKernel_cu_8f5e6b634cuda3std3__45__cpo7crbeginE:
	.zero		1
	.type		_ZN59_INTERNAL_afd2453f_28_UnaryGeometricAcoshKernel_cu_8f5e6b634cuda3std6ranges3__45__cpo4dataE,@object
	.size		_ZN59_INTERNAL_afd2453f_28_UnaryGeometricAcoshKernel_cu_8f5e6b634cuda3std6ranges3__45__cpo4dataE,(_ZN59_INTERNAL_afd2453f_28_UnaryGeometricAcoshKernel_cu_8f5e6b634cuda3std6ranges3__45__cpo5beginE - _ZN59_INTERNAL_afd2453f_28_UnaryGeometricAcoshKernel_cu_8f5e6b634cuda3std6ranges3__45__cpo4dataE)
_ZN59_INTERNAL_afd2453f_28_UnaryGeometricAcoshKernel_cu_8f5e6b634cuda3std6ranges3__45__cpo4dataE:
	.zero		1
	.type		_ZN59_INTERNAL_afd2453f_28_UnaryGeometricAcoshKernel_cu_8f5e6b634cuda3std6ranges3__45__cpo5beginE,@object
	.size		_ZN59_INTERNAL_afd2453f_28_UnaryGeometricAcoshKernel_cu_8f5e6b634cuda3std6ranges3__45__cpo5beginE,(_ZN59_INTERNAL_afd2453f_28_UnaryGeometricAcoshKernel_cu_8f5e6b634cuda3std3__461_GLOBAL__N__afd2453f_28_UnaryGeometricAcoshKernel_cu_8f5e6b636ignoreE - _ZN59_INTERNAL_afd2453f_28_UnaryGeometricAcoshKernel_cu_8f5e6b634cuda3std6ranges3__45__cpo5beginE)
_ZN59_INTERNAL_afd2453f_28_UnaryGeometricAcoshKernel_cu_8f5e6b634cuda3std6ranges3__45__cpo5beginE:
	.zero		1
	.type		_ZN59_INTERNAL_afd2453f_28_UnaryGeometricAcoshKernel_cu_8f5e6b634cuda3std3__461_GLOBAL__N__afd2453f_28_UnaryGeometricAcoshKernel_cu_8f5e6b636ignoreE,@object
	.size		_ZN59_INTERNAL_afd2453f_28_UnaryGeometricAcoshKernel_cu_8f5e6b634cuda3std3__461_GLOBAL__N__afd2453f_28_UnaryGeometricAcoshKernel_cu_8f5e6b636ignoreE,(_ZN59_INTERNAL_afd2453f_28_UnaryGeometricAcoshKernel_cu_8f5e6b634cuda3std6ranges3__45__cpo4sizeE - _ZN59_INTERNAL_afd2453f_28_UnaryGeometricAcoshKernel_cu_8f5e6b634cuda3std3__461_GLOBAL__N__afd2453f_28_UnaryGeometricAcoshKernel_cu_8f5e6b636ignoreE)
_ZN59_INTERNAL_afd2453f_28_UnaryGeometricAcoshKernel_cu_8f5e6b634cuda3std3__461_GLOBAL__N__afd2453f_28_UnaryGeometricAcoshKernel_cu_8f5e6b636ignoreE:
	.zero		1
	.type		_ZN59_INTERNAL_afd2453f_28_UnaryGeometricAcoshKernel_cu_8f5e6b634cuda3std6ranges3__45__cpo4sizeE,@object
	.size		_ZN59_INTERNAL_afd2453f_28_UnaryGeometricAcoshKernel_cu_8f5e6b634cuda3std6ranges3__45__cpo4sizeE,(_ZN59_INTERNAL_afd2453f_28_UnaryGeometricAcoshKernel_cu_8f5e6b634cuda3std3__45__cpo5beginE - _ZN59_INTERNAL_afd2453f_28_UnaryGeometricAcoshKernel_cu_8f5e6b634cuda3std6ranges3__45__cpo4sizeE)
_ZN59_INTERNAL_afd2453f_28_UnaryGeometricAcoshKernel_cu_8f5e6b634cuda3std6ranges3__45__cpo4sizeE:
	.zero		1
	.type		_ZN59_INTERNAL_afd2453f_28_UnaryGeometricAcoshKernel_cu_8f5e6b634cuda3std3__45__cpo5beginE,@object
	.size		_ZN59_INTERNAL_afd2453f_28_UnaryGeometricAcoshKernel_cu_8f5e6b634cuda3std3__45__cpo5beginE,(_ZN59_INTERNAL_afd2453f_28_UnaryGeometricAcoshKernel_cu_8f5e6b634cuda3std6ranges3__45__cpo6cbeginE - _ZN59_INTERNAL_afd2453f_28_UnaryGeometricAcoshKernel_cu_8f5e6b634cuda3std3__45__cpo5beginE)
_ZN59_INTERNAL_afd2453f_28_UnaryGeometricAcoshKernel_cu_8f5e6b634cuda3std3__45__cpo5beginE:
	.zero		1
	.type		_ZN59_INTERNAL_afd2453f_28_UnaryGeometricAcoshKernel_cu_8f5e6b634cuda3std6ranges3__45__cpo6cbeginE,@object
	.size		_ZN59_INTERNAL_afd2453f_28_UnaryGeometricAcoshKernel_cu_8f5e6b634cuda3std6ranges3__45__cpo6cbeginE,(_ZN59_INTERNAL_afd2453f_28_UnaryGeometricAcoshKernel_cu_8f5e6b634cuda3std3__45__cpo6rbeginE - _ZN59_INTERNAL_afd2453f_28_UnaryGeometricAcoshKernel_cu_8f5e6b634cuda3std6ranges3__45__cpo6cbeginE)
_ZN59_INTERNAL_afd2453f_28_UnaryGeometricAcoshKernel_cu_8f5e6b634cuda3std6ranges3__45__cpo6cbeginE:
	.zero		1
	.type		_ZN59_INTERNAL_afd2453f_28_UnaryGeometricAcoshKernel_cu_8f5e6b634cuda3std3__45__cpo6rbeginE,@object
	.size		_ZN59_INTERNAL_afd2453f_28_UnaryGeometricAcoshKernel_cu_8f5e6b634cuda3std3__45__cpo6rbeginE,(_ZN59_INTERNAL_afd2453f_28_UnaryGeometricAcoshKernel_cu_8f5e6b634cuda3std6ranges3__45__cpo4nextE - _ZN59_INTERNAL_afd2453f_28_UnaryGeometricAcoshKernel_cu_8f5e6b634cuda3std3__45__cpo6rbeginE)
_ZN59_INTERNAL_afd2453f_28_UnaryGeometricAcoshKernel_cu_8f5e6b634cuda3std3__45__cpo6rbeginE:
	.zero		1
	.type		_ZN59_INTERNAL_afd2453f_28_UnaryGeometricAcoshKernel_cu_8f5e6b634cuda3std6ranges3__45__cpo4nextE,@object
	.size		_ZN59_INTERNAL_afd2453f_28_UnaryGeometricAcoshKernel_cu_8f5e6b634cuda3std6ranges3__45__cpo4nextE,(_ZN59_INTERNAL_afd2453f_28_UnaryGeometricAcoshKernel_cu_8f5e6b634cuda3std6ranges3__45__cpo4swapE - _ZN59_INTERNAL_afd2453f_28_UnaryGeometricAcoshKernel_cu_8f5e6b634cuda3std6ranges3__45__cpo4nextE)
_ZN59_INTERNAL_afd2453f_28_UnaryGeometricAcoshKernel_cu_8f5e6b634cuda3std6ranges3__45__cpo4nextE:
	.zero		1
	.type		_ZN59_INTERNAL_afd2453f_28_UnaryGeometricAcoshKernel_cu_8f5e6b634cuda3std6ranges3__45__cpo4swapE,@object
	.size		_ZN59_INTERNAL_afd2453f_28_UnaryGeometricAcoshKernel_cu_8f5e6b634cuda3std6ranges3__45__cpo4swapE,(_ZN59_INTERNAL_afd2453f_28_UnaryGeometricAcoshKernel_cu_8f5e6b634cuda3std3__420unreachable_sentinelE - _ZN59_INTERNAL_afd2453f_28_UnaryGeometricAcoshKernel_cu_8f5e6b634cuda3std6ranges3__45__cpo4swapE)
_ZN59_INTERNAL_afd2453f_28_UnaryGeometricAcoshKernel_cu_8f5e6b634cuda3std6ranges3__45__cpo4swapE:
	.zero		1
	.type		_ZN59_INTERNAL_afd2453f_28_UnaryGeometricAcoshKernel_cu_8f5e6b634cuda3std3__420unreachable_sentinelE,@object
	.size		_ZN59_INTERNAL_afd2453f_28_UnaryGeometricAcoshKernel_cu_8f5e6b634cuda3std3__420unreachable_sentinelE,(_ZN59_INTERNAL_afd2453f_28_UnaryGeometricAcoshKernel_cu_8f5e6b636thrust23THRUST_300001_SM_900_NS6system6detail10sequential3seqE - _ZN59_INTERNAL_afd2453f_28_UnaryGeometricAcoshKernel_cu_8f5e6b634cuda3std3__420unreachable_sentinelE)
_ZN59_INTERNAL_afd2453f_28_UnaryGeometricAcoshKernel_cu_8f5e6b634cuda3std3__420unreachable_sentinelE:
	.zero		1
	.type		_ZN59_INTERNAL_afd2453f_28_UnaryGeometricAcoshKernel_cu_8f5e6b636thrust23THRUST_300001_SM_900_NS6system6detail10sequential3seqE,@object
	.size		_ZN59_INTERNAL_afd2453f_28_UnaryGeometricAcoshKernel_cu_8f5e6b636thrust23THRUST_300001_SM_900_NS6system6detail10sequential3seqE,(_ZN59_INTERNAL_afd2453f_28_UnaryGeometricAcoshKernel_cu_8f5e6b634cuda3std3__45__cpo4cendE - _ZN59_INTERNAL_afd2453f_28_UnaryGeometricAcoshKernel_cu_8f5e6b636thrust23THRUST_300001_SM_900_NS6system6detail10sequential3seqE)
_ZN59_INTERNAL_afd2453f_28_UnaryGeometricAcoshKernel_cu_8f5e6b636thrust23THRUST_300001_SM_900_NS6system6detail10sequential3seqE:
	.zero		1
	.type		_ZN59_INTERNAL_afd2453f_28_UnaryGeometricAcoshKernel_cu_8f5e6b634cuda3std3__45__cpo4cendE,@object
	.size		_ZN59_INTERNAL_afd2453f_28_UnaryGeometricAcoshKernel_cu_8f5e6b634cuda3std3__45__cpo4cendE,(_ZN59_INTERNAL_afd2453f_28_UnaryGeometricAcoshKernel_cu_8f5e6b634cuda3std6ranges3__45__cpo9iter_swapE - _ZN59_INTERNAL_afd2453f_28_UnaryGeometricAcoshKernel_cu_8f5e6b634cuda3std3__45__cpo4cendE)
_ZN59_INTERNAL_afd2453f_28_UnaryGeometricAcoshKernel_cu_8f5e6b634cuda3std3__45__cpo4cendE:
	.zero		1
	.type		_ZN59_INTERNAL_afd2453f_28_UnaryGeometricAcoshKernel_cu_8f5e6b634cuda3std6ranges3__45__cpo9iter_swapE,@object
	.size		_ZN59_INTERNAL_afd2453f_28_UnaryGeometricAcoshKernel_cu_8f5e6b634cuda3std6ranges3__45__cpo9iter_swapE,(_ZN59_INTERNAL_afd2453f_28_UnaryGeometricAcoshKernel_cu_8f5e6b634cuda3std3__45__cpo5crendE - _ZN59_INTERNAL_afd2453f_28_UnaryGeometricAcoshKernel_cu_8f5e6b634cuda3std6ranges3__45__cpo9iter_swapE)
_ZN59_INTERNAL_afd2453f_28_UnaryGeometricAcoshKernel_cu_8f5e6b634cuda3std6ranges3__45__cpo9iter_swapE:
	.zero		1
	.type		_ZN59_INTERNAL_afd2453f_28_UnaryGeometricAcoshKernel_cu_8f5e6b634cuda3std3__45__cpo5crendE,@object
	.size		_ZN59_INTERNAL_afd2453f_28_UnaryGeometricAcoshKernel_cu_8f5e6b634cuda3std3__45__cpo5crendE,(_ZN59_INTERNAL_afd2453f_28_UnaryGeometricAcoshKernel_cu_8f5e6b634cuda3std6ranges3__45__cpo5cdataE - _ZN59_INTERNAL_afd2453f_28_UnaryGeometricAcoshKernel_cu_8f5e6b634cuda3std3__45__cpo5crendE)
_ZN59_INTERNAL_afd2453f_28_UnaryGeometricAcoshKernel_cu_8f5e6b634cuda3std3__45__cpo5crendE:
	.zero		1
	.type		_ZN59_INTERNAL_afd2453f_28_UnaryGeometricAcoshKernel_cu_8f5e6b634cuda3std6ranges3__45__cpo5cdataE,@object
	.size		_ZN59_INTERNAL_afd2453f_28_UnaryGeometricAcoshKernel_cu_8f5e6b634cuda3std6ranges3__45__cpo5cdataE,(_ZN59_INTERNAL_afd2453f_28_UnaryGeometricAcoshKernel_cu_8f5e6b634cuda3std6ranges3__45__cpo3endE - _ZN59_INTERNAL_afd2453f_28_UnaryGeometricAcoshKernel_cu_8f5e6b634cuda3std6ranges3__45__cpo5cdataE)
_ZN59_INTERNAL_afd2453f_28_UnaryGeometricAcoshKernel_cu_8f5e6b634cuda3std6ranges3__45__cpo5cdataE:
	.zero		1
	.type		_ZN59_INTERNAL_afd2453f_28_UnaryGeometricAcoshKernel_cu_8f5e6b634cuda3std6ranges3__45__cpo3endE,@object
	.size		_ZN59_INTERNAL_afd2453f_28_UnaryGeometricAcoshKernel_cu_8f5e6b634cuda3std6ranges3__45__cpo3endE,(_ZN59_INTERNAL_afd2453f_28_UnaryGeometricAcoshKernel_cu_8f5e6b634cuda3std3__419piecewise_constructE - _ZN59_INTERNAL_afd2453f_28_UnaryGeometricAcoshKernel_cu_8f5e6b634cuda3std6ranges3__45__cpo3endE)
_ZN59_INTERNAL_afd2453f_28_UnaryGeometricAcoshKernel_cu_8f5e6b634cuda3std6ranges3__45__cpo3endE:
	.zero		1
	.type		_ZN59_INTERNAL_afd2453f_28_UnaryGeometricAcoshKernel_cu_8f5e6b634cuda3std3__419piecewise_constructE,@object
	.size		_ZN59_INTERNAL_afd2453f_28_UnaryGeometricAcoshKernel_cu_8f5e6b634cuda3std3__419piecewise_constructE,(_ZN59_INTERNAL_afd2453f_28_UnaryGeometricAcoshKernel_cu_8f5e6b634cuda3std6ranges3__45__cpo5ssizeE - _ZN59_INTERNAL_afd2453f_28_UnaryGeometricAcoshKernel_cu_8f5e6b634cuda3std3__419piecewise_constructE)
_ZN59_INTERNAL_afd2453f_28_UnaryGeometricAcoshKernel_cu_8f5e6b634cuda3std3__419piecewise_constructE:
	.zero		1
	.type		_ZN59_INTERNAL_afd2453f_28_UnaryGeometricAcoshKernel_cu_8f5e6b634cuda3std6ranges3__45__cpo5ssizeE,@object
	.size		_ZN59_INTERNAL_afd2453f_28_UnaryGeometricAcoshKernel_cu_8f5e6b634cuda3std6ranges3__45__cpo5ssizeE,(_ZN59_INTERNAL_afd2453f_28_UnaryGeometricAcoshKernel_cu_8f5e6b634cuda3std3__45__cpo3endE - _ZN59_INTERNAL_afd2453f_28_UnaryGeometricAcoshKernel_cu_8f5e6b634cuda3std6ranges3__45__cpo5ssizeE)
_ZN59_INTERNAL_afd2453f_28_UnaryGeometricAcoshKernel_cu_8f5e6b634cuda3std6ranges3__45__cpo5ssizeE:
	.zero		1
	.type		_ZN59_INTERNAL_afd2453f_28_UnaryGeometricAcoshKernel_cu_8f5e6b634cuda3std3__45__cpo3endE,@object
	.size		_ZN59_INTERNAL_afd2453f_28_UnaryGeometricAcoshKernel_cu_8f5e6b634cuda3std3__45__cpo3endE,(_ZN59_INTERNAL_afd2453f_28_UnaryGeometricAcoshKernel_cu_8f5e6b634cuda3std6ranges3__45__cpo4cendE - _ZN59_INTERNAL_afd2453f_28_UnaryGeometricAcoshKernel_cu_8f5e6b634cuda3std3__45__cpo3endE)
_ZN59_INTERNAL_afd2453f_28_UnaryGeometricAcoshKernel_cu_8f5e6b634cuda3std3__45__cpo3endE:
	.zero		1
	.type		_ZN59_INTERNAL_afd2453f_28_UnaryGeometricAcoshKernel_cu_8f5e6b634cuda3std6ranges3__45__cpo4cendE,@object
	.size		_ZN59_INTERNAL_afd2453f_28_UnaryGeometricAcoshKernel_cu_8f5e6b634cuda3std6ranges3__45__cpo4cendE,(_ZN59_INTERNAL_afd2453f_28_UnaryGeometricAcoshKernel_cu_8f5e6b634cuda3std3__45__cpo4rendE - _ZN59_INTERNAL_afd2453f_28_UnaryGeometricAcoshKernel_cu_8f5e6b634cuda3std6ranges3__45__cpo4cendE)
_ZN59_INTERNAL_afd2453f_28_UnaryGeometricAcoshKernel_cu_8f5e6b634cuda3std6ranges3__45__cpo4cendE:
	.zero		1
	.type		_ZN59_INTERNAL_afd2453f_28_UnaryGeometricAcoshKernel_cu_8f5e6b634cuda3std3__45__cpo4rendE,@object
	.size		_ZN59_INTERNAL_afd2453f_28_UnaryGeometricAcoshKernel_cu_8f5e6b634cuda3std3__45__cpo4rendE,(_ZN59_INTERNAL_afd2453f_28_UnaryGeometricAcoshKernel_cu_8f5e6b634cuda3std6ranges3__45__cpo4prevE - _ZN59_INTERNAL_afd2453f_28_UnaryGeometricAcoshKernel_cu_8f5e6b634cuda3std3__45__cpo4rendE)
_ZN59_INTERNAL_afd2453f_28_UnaryGeometricAcoshKernel_cu_8f5e6b634cuda3std3__45__cpo4rendE:
	.zero		1
	.type		_ZN59_INTERNAL_afd2453f_28_UnaryGeometricAcoshKernel_cu_8f5e6b634cuda3std6ranges3__45__cpo4prevE,@object
	.size		_ZN59_INTERNAL_afd2453f_28_UnaryGeometricAcoshKernel_cu_8f5e6b634cuda3std6ranges3__45__cpo4prevE,(_ZN59_INTERNAL_afd2453f_28_UnaryGeometricAcoshKernel_cu_8f5e6b634cuda3std6ranges3__45__cpo9iter_moveE - _ZN59_INTERNAL_afd2453f_28_UnaryGeometricAcoshKernel_cu_8f5e6b634cuda3std6ranges3__45__cpo4prevE)
_ZN59_INTERNAL_afd2453f_28_UnaryGeometricAcoshKernel_cu_8f5e6b634cuda3std6ranges3__45__cpo4prevE:
	.zero		1
	.type		_ZN59_INTERNAL_afd2453f_28_UnaryGeometricAcoshKernel_cu_8f5e6b634cuda3std6ranges3__45__cpo9iter_moveE,@object
	.size		_ZN59_INTERNAL_afd2453f_28_UnaryGeometricAcoshKernel_cu_8f5e6b634cuda3std6ranges3__45__cpo9iter_moveE,(.L_27 - _ZN59_INTERNAL_afd2453f_28_UnaryGeometricAcoshKernel_cu_8f5e6b634cuda3std6ranges3__45__cpo9iter_moveE)
_ZN59_INTERNAL_afd2453f_28_UnaryGeometricAcoshKernel_cu_8f5e6b634cuda3std6ranges3__45__cpo9iter_moveE:
	.zero		1
.L_27:


//--------------------- .nv.constant0._ZN2at6native18elementwise_kernelILi128ELi4EZNS0_15gpu_kernel_implIZZZNS0_17acosh_kernel_cudaERNS_18TensorIteratorBaseEENKUlvE0_clEvENKUlvE2_clEvEUlN3c108BFloat16EE_EEvS4_RKT_EUliE_EEviT1_ --------------------------
	.section	.nv.constant0._ZN2at6native18elementwise_kernelILi128ELi4EZNS0_15gpu_kernel_implIZZZNS0_17acosh_kernel_cudaERNS_18TensorIteratorBaseEENKUlvE0_clEvENKUlvE2_clEvEUlN3c108BFloat16EE_EEvS4_RKT_EUliE_EEviT1_,"a",@progbits
	.sectionflags	@""
	.align	4
.nv.constant0._ZN2at6native18elementwise_kernelILi128ELi4EZNS0_15gpu_kernel_implIZZZNS0_17acosh_kernel_cudaERNS_18TensorIteratorBaseEENKUlvE0_clEvENKUlvE2_clEvEUlN3c108BFloat16EE_EEvS4_RKT_EUliE_EEviT1_:
	.zero		1072


//--------------------- .nv.constant0._ZN2at6native27unrolled_elementwise_kernelIZZZNS0_17acosh_kernel_cudaERNS_18TensorIteratorBaseEENKUlvE0_clEvENKUlvE2_clEvEUlN3c108BFloat16EE_St5arrayIPcLm2EELi4E23TrivialOffsetCalculatorILi1EjESD_NS0_6memory12LoadWithCastILi1EEENSE_13StoreWithCastILi1EEEEEviT_T0_T2_T3_T4_T5_ --------------------------
	.section	.nv.constant0._ZN2at6native27unrolled_elementwise_kernelIZZZNS0_17acosh_kernel_cudaERNS_18TensorIteratorBaseEENKUlvE0_clEvENKUlvE2_clEvEUlN3c108BFloat16EE_St5arrayIPcLm2EELi4E23TrivialOffsetCalculatorILi1EjESD_NS0_6memory12LoadWithCastILi1EEENSE_13StoreWithCastILi1EEEEEviT_T0_T2_T3_T4_T5_,"a",@progbits
	.sectionflags	@""
	.align	4
.nv.constant0._ZN2at6native27unrolled_elementwise_kernelIZZZNS0_17acosh_kernel_cudaERNS_18TensorIteratorBaseEENKUlvE0_clEvENKUlvE2_clEvEUlN3c108BFloat16EE_St5arrayIPcLm2EELi4E23TrivialOffsetCalculatorILi1EjESD_NS0_6memory12LoadWithCastILi1EEENSE_13StoreWithCastILi1EEEEEviT_T0_T2_T3_T4_T5_:
	.zero		572


//--------------------- .nv.constant0._ZN2at6native18elementwise_kernelILi128ELi4EZNS0_22gpu_kernel_impl_nocastIZZZNS0_17acosh_kernel_cudaERNS_18TensorIteratorBaseEENKUlvE0_clEvENKUlvE2_clEvEUlN3c108BFloat16EE_EEvS4_RKT_EUliE_EEviT1_ --------------------------
	.section	.nv.constant0._ZN2at6native18elementwise_kernelILi128ELi4EZNS0_22gpu_kernel_impl_nocastIZZZNS0_17acosh_kernel_cudaERNS_18TensorIteratorBaseEENKUlvE0_clEvENKUlvE2_clEvEUlN3c108BFloat16EE_EEvS4_RKT_EUliE_EEviT1_,"a",@progbits
	.sectionflags	@""
	.align	4
.nv.constant0._ZN2at6native18elementwise_kernelILi128ELi4EZNS0_22gpu_kernel_impl_nocastIZZZNS0_17acosh_kernel_cudaERNS_18TensorIteratorBaseEENKUlvE0_clEvENKUlvE2_clEvEUlN3c108BFloat16EE_EEvS4_RKT_EUliE_EEviT1_:
	.zero		1072


//--------------------- .nv.constant0._ZN2at6native27unrolled_elementwise_kernelIZZZNS0_17acosh_kernel_cudaERNS_18TensorIteratorBaseEENKUlvE0_clEvENKUlvE2_clEvEUlN3c108BFloat16EE_St5arrayIPcLm2EELi4E23TrivialOffsetCalculatorILi1EjESD_NS0_6memory15LoadWithoutCastENSE_16StoreWithoutCastEEEviT_T0_T2_T3_T4_T5_ --------------------------
	.section	.nv.constant0._ZN2at6native27unrolled_elementwise_kernelIZZZNS0_17acosh_kernel_cudaERNS_18TensorIteratorBaseEENKUlvE0_clEvENKUlvE2_clEvEUlN3c108BFloat16EE_St5arrayIPcLm2EELi4E23TrivialOffsetCalculatorILi1EjESD_NS0_6memory15LoadWithoutCastENSE_16StoreWithoutCastEEEviT_T0_T2_T3_T4_T5_,"a",@progbits
	.sectionflags	@""
	.align	4
.nv.constant0._ZN2at6native27unrolled_elementwise_kernelIZZZNS0_17acosh_kernel_cudaERNS_18TensorIteratorBaseEENKUlvE0_clEvENKUlvE2_clEvEUlN3c108BFloat16EE_St5arrayIPcLm2EELi4E23TrivialOffsetCalculatorILi1EjESD_NS0_6memory15LoadWithoutCastENSE_16StoreWithoutCastEEEviT_T0_T2_T3_T4_T5_:
	.zero		556


//--------------------- .nv.constant0._ZN2at6native29vectorized_elementwise_kernelILi2EZZZNS0_17acosh_kernel_cudaERNS_18TensorIteratorBaseEENKUlvE0_clEvENKUlvE2_clEvEUlN3c108BFloat16EE_St5arrayIPcLm2EEEEviT0_T1_ --------------------------
	.section	.nv.constant0._ZN2at6native29vectorized_elementwise_kernelILi2EZZZNS0_17acosh_kernel_cudaERNS_18TensorIteratorBaseEENKUlvE0_clEvENKUlvE2_clEvEUlN3c108BFloat16EE_St5arrayIPcLm2EEEEviT0_T1_,"a",@progbits
	.sectionflags	@""
	.align	4
.nv.constant0._ZN2at6native29vectorized_elementwise_kernelILi2EZZZNS0_17acosh_kernel_cudaERNS_18TensorIteratorBaseEENKUlvE0_clEvENKUlvE2_clEvEUlN3c108BFloat16EE_St5arrayIPcLm2EEEEviT0_T1_:
	.zero		552


//--------------------- .nv.constant0._ZN2at6native29vectorized_elementwise_kernelILi4EZZZNS0_17acosh_kernel_cudaERNS_18TensorIteratorBaseEENKUlvE0_clEvENKUlvE2_clEvEUlN3c108BFloat16EE_St5arrayIPcLm2EEEEviT0_T1_ --------------------------
	.section	.nv.constant0._ZN2at6native29vectorized_elementwise_kernelILi4EZZZNS0_17acosh_kernel_cudaERNS_18TensorIteratorBaseEENKUlvE0_clEvENKUlvE2_clEvEUlN3c108BFloat16EE_St5arrayIPcLm2EEEEviT0_T1_,"a",@progbits
	.sectionflags	@""
	.align	4
.nv.constant0._ZN2at6native29vectorized_elementwise_kernelILi4EZZZNS0_17acosh_kernel_cudaERNS_18TensorIteratorBaseEENKUlvE0_clEvENKUlvE2_clEvEUlN3c108BFloat16EE_St5arrayIPcLm2EEEEviT0_T1_:
	.zero		552


//--------------------- .nv.constant0._ZN2at6native29vectorized_elementwise_kernelILi8EZZZNS0_17acosh_kernel_cudaERNS_18TensorIteratorBaseEENKUlvE0_clEvENKUlvE2_clEvEUlN3c108BFloat16EE_St5arrayIPcLm2EEEEviT0_T1_ --------------------------
	.section	.nv.constant0._ZN2at6native29vectorized_elementwise_kernelILi8EZZZNS0_17acosh_kernel_cudaERNS_18TensorIteratorBaseEENKUlvE0_clEvENKUlvE2_clEvEUlN3c108BFloat16EE_St5arrayIPcLm2EEEEviT0_T1_,"a",@progbits
	.sectionflags	@""
	.align	4
.nv.constant0._ZN2at6native29vectorized_elementwise_kernelILi8EZZZNS0_17acosh_kernel_cudaERNS_18TensorIteratorBaseEENKUlvE0_clEvENKUlvE2_clEvEUlN3c108BFloat16EE_St5arrayIPcLm2EEEEviT0_T1_:
	.zero		552


//--------------------- .nv.constant0._ZN2at6native18elementwise_kernelILi128ELi4EZNS0_15gpu_kernel_implIZZZNS0_17acosh_kernel_cudaERNS_18TensorIteratorBaseEENKUlvE0_clEvENKUlvE1_clEvEUlN3c104HalfEE_EEvS4_RKT_EUliE_EEviT1_ --------------------------
	.section	.nv.constant0._ZN2at6native18elementwise_kernelILi128ELi4EZNS0_15gpu_kernel_implIZZZNS0_17acosh_kernel_cudaERNS_18TensorIteratorBaseEENKUlvE0_clEvENKUlvE1_clEvEUlN3c104HalfEE_EEvS4_RKT_EUliE_EEviT1_,"a",@progbits
	.sectionflags	@""
	.align	4
.nv.constant0._ZN2at6native18elementwise_kernelILi128ELi4EZNS0_15gpu_kernel_implIZZZNS0_17acosh_kernel_cudaERNS_18TensorIteratorBaseEENKUlvE0_clEvENKUlvE1_clEvEUlN3c104HalfEE_EEvS4_RKT_EUliE_EEviT1_:
	.zero		1072


//--------------------- .nv.constant0._ZN2at6native27unrolled_elementwise_kernelIZZZNS0_17acosh_kernel_cudaERNS_18TensorIteratorBaseEENKUlvE0_clEvENKUlvE1_clEvEUlN3c104HalfEE_St5arrayIPcLm2EELi4E23TrivialOffsetCalculatorILi1EjESD_NS0_6memory12LoadWithCastILi1EEENSE_13StoreWithCastILi1EEEEEviT_T0_T2_T3_T4_T5_ --------------------------
	.section	.nv.constant0._ZN2at6native27unrolled_elementwise_kernelIZZZNS0_17acosh_kernel_cudaERNS_18TensorIteratorBaseEENKUlvE0_clEvENKUlvE1_clEvEUlN3c104HalfEE_St5arrayIPcLm2EELi4E23TrivialOffsetCalculatorILi1EjESD_NS0_6memory12LoadWithCastILi1EEENSE_13StoreWithCastILi1EEEEEviT_T0_T2_T3_T4_T5_,"a",@progbits
	.sectionflags	@""
	.align	4
.nv.constant0._ZN2at6native27unrolled_elementwise_kernelIZZZNS0_17acosh_kernel_cudaERNS_18TensorIteratorBaseEENKUlvE0_clEvENKUlvE1_clEvEUlN3c104HalfEE_St5arrayIPcLm2EELi4E23TrivialOffsetCalculatorILi1EjESD_NS0_6memory12LoadWithCastILi1EEENSE_13StoreWithCastILi1EEEEEviT_T0_T2_T3_T4_T5_:
	.zero		572


//--------------------- .nv.constant0._ZN2at6native18elementwise_kernelILi128ELi4EZNS0_22gpu_kernel_impl_nocastIZZZNS0_17acosh_kernel_cudaERNS_18TensorIteratorBaseEENKUlvE0_clEvENKUlvE1_clEvEUlN3c104HalfEE_EEvS4_RKT_EUliE_EEviT1_ --------------------------
	.section	.nv.constant0._ZN2at6native18elementwise_kernelILi128ELi4EZNS0_22gpu_kernel_impl_nocastIZZZNS0_17acosh_kernel_cudaERNS_18TensorIteratorBaseEENKUlvE0_clEvENKUlvE1_clEvEUlN3c104HalfEE_EEvS4_RKT_EUliE_EEviT1_,"a",@progbits
	.sectionflags	@""
	.align	4
.nv.constant0._ZN2at6native18elementwise_kernelILi128ELi4EZNS0_22gpu_kernel_impl_nocastIZZZNS0_17acosh_kernel_cudaERNS_18TensorIteratorBaseEENKUlvE0_clEvENKUlvE1_clEvEUlN3c104HalfEE_EEvS4_RKT_EUliE_EEviT1_:
	.zero		1072


//--------------------- .nv.constant0._ZN2at6native27unrolled_elementwise_kernelIZZZNS0_17acosh_kernel_cudaERNS_18TensorIteratorBaseEENKUlvE0_clEvENKUlvE1_clEvEUlN3c104HalfEE_St5arrayIPcLm2EELi4E23TrivialOffsetCalculatorILi1EjESD_NS0_6memory15LoadWithoutCastENSE_16StoreWithoutCastEEEviT_T0_T2_T3_T4_T5_ --------------------------
	.section	.nv.constant0._ZN2at6native27unrolled_elementwise_kernelIZZZNS0_17acosh_kernel_cudaERNS_18TensorIteratorBaseEENKUlvE0_clEvENKUlvE1_clEvEUlN3c104HalfEE_St5arrayIPcLm2EELi4E23TrivialOffsetCalculatorILi1EjESD_NS0_6memory15LoadWithoutCastENSE_16StoreWithoutCastEEEviT_T0_T2_T3_T4_T5_,"a",@progbits
	.sectionflags	@""
	.align	4
.nv.constant0._ZN2at6native27unrolled_elementwise_kernelIZZZNS0_17acosh_kernel_cudaERNS_18TensorIteratorBaseEENKUlvE0_clEvENKUlvE1_clEvEUlN3c104HalfEE_St5arrayIPcLm2EELi4E23TrivialOffsetCalculatorILi1EjESD_NS0_6memory15LoadWithoutCastENSE_16StoreWithoutCastEEEviT_T0_T2_T3_T4_T5_:
	.zero		556


//--------------------- .nv.constant0._ZN2at6native29vectorized_elementwise_kernelILi2EZZZNS0_17acosh_kernel_cudaERNS_18TensorIteratorBaseEENKUlvE0_clEvENKUlvE1_clEvEUlN3c104HalfEE_St5arrayIPcLm2EEEEviT0_T1_ --------------------------
	.section	.nv.constant0._ZN2at6native29vectorized_elementwise_kernelILi2EZZZNS0_17acosh_kernel_cudaERNS_18TensorIteratorBaseEENKUlvE0_clEvENKUlvE1_clEvEUlN3c104HalfEE_St5arrayIPcLm2EEEEviT0_T1_,"a",@progbits
	.sectionflags	@""
	.align	4
.nv.constant0._ZN2at6native29vectorized_elementwise_kernelILi2EZZZNS0_17acosh_kernel_cudaERNS_18TensorIteratorBaseEENKUlvE0_clEvENKUlvE1_clEvEUlN3c104HalfEE_St5arrayIPcLm2EEEEviT0_T1_:
	.zero		552


//--------------------- .nv.constant0._ZN2at6native29vectorized_elementwise_kernelILi4EZZZNS0_17acosh_kernel_cudaERNS_18TensorIteratorBaseEENKUlvE0_clEvENKUlvE1_clEvEUlN3c104HalfEE_St5arrayIPcLm2EEEEviT0_T1_ --------------------------
	.section	.nv.constant0._ZN2at6native29vectorized_elementwise_kernelILi4EZZZNS0_17acosh_kernel_cudaERNS_18TensorIteratorBaseEENKUlvE0_clEvENKUlvE1_clEvEUlN3c104HalfEE_St5arrayIPcLm2EEEEviT0_T1_,"a",@progbits
	.sectionflags	@""
	.align	4
.nv.constant0._ZN2at6native29vectorized_elementwise_kernelILi4EZZZNS0_17acosh_kernel_cudaERNS_18TensorIteratorBaseEENKUlvE0_clEvENKUlvE1_clEvEUlN3c104HalfEE_St5arrayIPcLm2EEEEviT0_T1_:
	.zero		552


//--------------------- .nv.constant0._ZN2at6native29vectorized_elementwise_kernelILi8EZZZNS0_17acosh_kernel_cudaERNS_18TensorIteratorBaseEENKUlvE0_clEvENKUlvE1_clEvEUlN3c104HalfEE_St5arrayIPcLm2EEEEviT0_T1_ --------------------------
	.section	.nv.constant0._ZN2at6native29vectorized_elementwise_kernelILi8EZZZNS0_17acosh_kernel_cudaERNS_18TensorIteratorBaseEENKUlvE0_clEvENKUlvE1_clEvEUlN3c104HalfEE_St5arrayIPcLm2EEEEviT0_T1_,"a",@progbits
	.sectionflags	@""
	.align	4
.nv.constant0._ZN2at6native29vectorized_elementwise_kernelILi8EZZZNS0_17acosh_kernel_cudaERNS_18TensorIteratorBaseEENKUlvE0_clEvENKUlvE1_clEvEUlN3c104HalfEE_St5arrayIPcLm2EEEEviT0_T1_:
	.zero		552


//--------------------- .nv.constant0._ZN2at6native18elementwise_kernelILi128ELi4EZNS0_15gpu_kernel_implIZZZNS0_17acosh_kernel_cudaERNS_18TensorIteratorBaseEENKUlvE0_clEvENKUlvE0_clEvEUlfE_EEvS4_RKT_EUliE_EEviT1_ --------------------------
	.section	.nv.constant0._ZN2at6native18elementwise_kernelILi128ELi4EZNS0_15gpu_kernel_implIZZZNS0_17acosh_kernel_cudaERNS_18TensorIteratorBaseEENKUlvE0_clEvENKUlvE0_clEvEUlfE_EEvS4_RKT_EUliE_EEviT1_,"a",@progbits
	.sectionflags	@""
	.align	4
.nv.constant0._ZN2at6native18elementwise_kernelILi128ELi4EZNS0_15gpu_kernel_implIZZZNS0_17acosh_kernel_cudaERNS_18TensorIteratorBaseEENKUlvE0_clEvENKUlvE0_clEvEUlfE_EEvS4_RKT_EUliE_EEviT1_:
	.zero		1072


//--------------------- .nv.constant0._ZN2at6native27unrolled_elementwise_kernelIZZZNS0_17acosh_kernel_cudaERNS_18TensorIteratorBaseEENKUlvE0_clEvENKUlvE0_clEvEUlfE_St5arrayIPcLm2EELi4E23TrivialOffsetCalculatorILi1EjESB_NS0_6memory12LoadWithCastILi1EEENSC_13StoreWithCastILi1EEEEEviT_T0_T2_T3_T4_T5_ --------------------------
	.section	.nv.constant0._ZN2at6native27unrolled_elementwise_kernelIZZZNS0_17acosh_kernel_cudaERNS_18TensorIteratorBaseEENKUlvE0_clEvENKUlvE0_clEvEUlfE_St5arrayIPcLm2EELi4E23TrivialOffsetCalculatorILi1EjESB_NS0_6memory12LoadWithCastILi1EEENSC_13StoreWithCastILi1EEEEEviT_T0_T2_T3_T4_T5_,"a",@progbits
	.sectionflags	@""
	.align	4
.nv.constant0._ZN2at6native27unrolled_elementwise_kernelIZZZNS0_17acosh_kernel_cudaERNS_18TensorIteratorBaseEENKUlvE0_clEvENKUlvE0_clEvEUlfE_St5arrayIPcLm2EELi4E23TrivialOffsetCalculatorILi1EjESB_NS0_6memory12LoadWithCastILi1EEENSC_13StoreWithCastILi1EEEEEviT_T0_T2_T3_T4_T5_:
	.zero		572


//--------------------- .nv.constant0._ZN2at6native18elementwise_kernelILi128ELi2EZNS0_22gpu_kernel_impl_nocastIZZZNS0_17acosh_kernel_cudaERNS_18TensorIteratorBaseEENKUlvE0_clEvENKUlvE0_clEvEUlfE_EEvS4_RKT_EUliE_EEviT1_ --------------------------
	.section	.nv.constant0._ZN2at6native18elementwise_kernelILi128ELi2EZNS0_22gpu_kernel_impl_nocastIZZZNS0_17acosh_kernel_cudaERNS_18TensorIteratorBaseEENKUlvE0_clEvENKUlvE0_clEvEUlfE_EEvS4_RKT_EUliE_EEviT1_,"a",@progbits
	.sectionflags	@""
	.align	4
.nv.constant0._ZN2at6native18elementwise_kernelILi128ELi2EZNS0_22gpu_kernel_impl_nocastIZZZNS0_17acosh_kernel_cudaERNS_18TensorIteratorBaseEENKUlvE0_clEvENKUlvE0_clEvEUlfE_EEvS4_RKT_EUliE_EEviT1_:
	.zero		1072


//--------------------- .nv.constant0._ZN2at6native27unrolled_elementwise_kernelIZZZNS0_17acosh_kernel_cudaERNS_18TensorIteratorBaseEENKUlvE0_clEvENKUlvE0_clEvEUlfE_St5arrayIPcLm2EELi4E23TrivialOffsetCalculatorILi1EjESB_NS0_6memory15LoadWithoutCastENSC_16StoreWithoutCastEEEviT_T0_T2_T3_T4_T5_ --------------------------
	.section	.nv.constant0._ZN2at6native27unrolled_elementwise_kernelIZZZNS0_17acosh_kernel_cudaERNS_18TensorIteratorBaseEENKUlvE0_clEvENKUlvE0_clEvEUlfE_St5arrayIPcLm2EELi4E23TrivialOffsetCalculatorILi1EjESB_NS0_6memory15LoadWithoutCastENSC_16StoreWithoutCastEEEviT_T0_T2_T3_T4_T5_,"a",@progbits
	.sectionflags	@""
	.align	4
.nv.constant0._ZN2at6native27unrolled_elementwise_kernelIZZZNS0_17acosh_kernel_cudaERNS_18TensorIteratorBaseEENKUlvE0_clEvENKUlvE0_clEvEUlfE_St5arrayIPcLm2EELi4E23TrivialOffsetCalculatorILi1EjESB_NS0_6memory15LoadWithoutCastENSC_16StoreWithoutCastEEEviT_T0_T2_T3_T4_T5_:
	.zero		556


//--------------------- .nv.constant0._ZN2at6native29vectorized_elementwise_kernelILi2EZZZNS0_17acosh_kernel_cudaERNS_18TensorIteratorBaseEENKUlvE0_clEvENKUlvE0_clEvEUlfE_St5arrayIPcLm2EEEEviT0_T1_ --------------------------
	.section	.nv.constant0._ZN2at6native29vectorized_elementwise_kernelILi2EZZZNS0_17acosh_kernel_cudaERNS_18TensorIteratorBaseEENKUlvE0_clEvENKUlvE0_clEvEUlfE_St5arrayIPcLm2EEEEviT0_T1_,"a",@progbits
	.sectionflags	@""
	.align	4
.nv.constant0._ZN2at6native29vectorized_elementwise_kernelILi2EZZZNS0_17acosh_kernel_cudaERNS_18TensorIteratorBaseEENKUlvE0_clEvENKUlvE0_clEvEUlfE_St5arrayIPcLm2EEEEviT0_T1_:
	.zero		552


//--------------------- .nv.constant0._ZN2at6native29vectorized_elementwise_kernelILi4EZZZNS0_17acosh_kernel_cudaERNS_18TensorIteratorBaseEENKUlvE0_clEvENKUlvE0_clEvEUlfE_St5arrayIPcLm2EEEEviT0_T1_ --------------------------
	.section	.nv.constant0._ZN2at6native29vectorized_elementwise_kernelILi4EZZZNS0_17acosh_kernel_cudaERNS_18TensorIteratorBaseEENKUlvE0_clEvENKUlvE0_clEvEUlfE_St5arrayIPcLm2EEEEviT0_T1_,"a",@progbits
	.sectionflags	@""
	.align	4
.nv.constant0._ZN2at6native29vectorized_elementwise_kernelILi4EZZZNS0_17acosh_kernel_cudaERNS_18TensorIteratorBaseEENKUlvE0_clEvENKUlvE0_clEvEUlfE_St5arrayIPcLm2EEEEviT0_T1_:
	.zero		552


//--------------------- .nv.constant0._ZN2at6native29vectorized_elementwise_kernelILi8EZZZNS0_17acosh_kernel_cudaERNS_18TensorIteratorBaseEENKUlvE0_clEvENKUlvE0_clEvEUlfE_St5arrayIPcLm2EEEEviT0_T1_ --------------------------
	.section	.nv.constant0._ZN2at6native29vectorized_elementwise_kernelILi8EZZZNS0_17acosh_kernel_cudaERNS_18TensorIteratorBaseEENKUlvE0_clEvENKUlvE0_clEvEUlfE_St5arrayIPcLm2EEEEviT0_T1_,"a",@progbits
	.sectionflags	@""
	.align	4
.nv.constant0._ZN2at6native29vectorized_elementwise_kernelILi8EZZZNS0_17acosh_kernel_cudaERNS_18TensorIteratorBaseEENKUlvE0_clEvENKUlvE0_clEvEUlfE_St5arrayIPcLm2EEEEviT0_T1_:
	.zero		552


//--------------------- .nv.constant0._ZN2at6native18elementwise_kernelILi128ELi4EZNS0_15gpu_kernel_implIZZZNS0_17acosh_kernel_cudaERNS_18TensorIteratorBaseEENKUlvE0_clEvENKUlvE_clEvEUldE_EEvS4_RKT_EUliE_EEviT1_ --------------------------
	.section	.nv.constant0._ZN2at6native18elementwise_kernelILi128ELi4EZNS0_15gpu_kernel_implIZZZNS0_17acosh_kernel_cudaERNS_18TensorIteratorBaseEENKUlvE0_clEvENKUlvE_clEvEUldE_EEvS4_RKT_EUliE_EEviT1_,"a",@progbits
	.sectionflags	@""
	.align	4
.nv.constant0._ZN2at6native18elementwise_kernelILi128ELi4EZNS0_15gpu_kernel_implIZZZNS0_17acosh_kernel_cudaERNS_18TensorIteratorBaseEENKUlvE0_clEvENKUlvE_clEvEUldE_EEvS4_RKT_EUliE_EEviT1_:
	.zero		1072


//--------------------- .nv.constant0._ZN2at6native27unrolled_elementwise_kernelIZZZNS0_17acosh_kernel_cudaERNS_18TensorIteratorBaseEENKUlvE0_clEvENKUlvE_clEvEUldE_St5arrayIPcLm2EELi4E23TrivialOffsetCalculatorILi1EjESB_NS0_6memory12LoadWithCastILi1EEENSC_13StoreWithCastILi1EEEEEviT_T0_T2_T3_T4_T5_ --------------------------
	.section	.nv.constant0._ZN2at6native27unrolled_elementwise_kernelIZZZNS0_17acosh_kernel_cudaERNS_18TensorIteratorBaseEENKUlvE0_clEvENKUlvE_clEvEUldE_St5arrayIPcLm2EELi4E23TrivialOffsetCalculatorILi1EjESB_NS0_6memory12LoadWithCastILi1EEENSC_13StoreWithCastILi1EEEEEviT_T0_T2_T3_T4_T5_,"a",@progbits
	.sectionflags	@""
	.align	4
.nv.constant0._ZN2at6native27unrolled_elementwise_kernelIZZZNS0_17acosh_kernel_cudaERNS_18TensorIteratorBaseEENKUlvE0_clEvENKUlvE_clEvEUldE_St5arrayIPcLm2EELi4E23TrivialOffsetCalculatorILi1EjESB_NS0_6memory12LoadWithCastILi1EEENSC_13StoreWithCastILi1EEEEEviT_T0_T2_T3_T4_T5_:
	.zero		572


//--------------------- .nv.constant0._ZN2at6native18elementwise_kernelILi128ELi2EZNS0_22gpu_kernel_impl_nocastIZZZNS0_17acosh_kernel_cudaERNS_18TensorIteratorBaseEENKUlvE0_clEvENKUlvE_clEvEUldE_EEvS4_RKT_EUliE_EEviT1_ --------------------------
	.section	.nv.constant0._ZN2at6native18elementwise_kernelILi128ELi2EZNS0_22gpu_kernel_impl_nocastIZZZNS0_17acosh_kernel_cudaERNS_18TensorIteratorBaseEENKUlvE0_clEvENKUlvE_clEvEUldE_EEvS4_RKT_EUliE_EEviT1_,"a",@progbits
	.sectionflags	@""
	.align	4
.nv.constant0._ZN2at6native18elementwise_kernelILi128ELi2EZNS0_22gpu_kernel_impl_nocastIZZZNS0_17acosh_kernel_cudaERNS_18TensorIteratorBaseEENKUlvE0_clEvENKUlvE_clEvEUldE_EEvS4_RKT_EUliE_EEviT1_:
	.zero		1072


//--------------------- .nv.constant0._ZN2at6native27unrolled_elementwise_kernelIZZZNS0_17acosh_kernel_cudaERNS_18TensorIteratorBaseEENKUlvE0_clEvENKUlvE_clEvEUldE_St5arrayIPcLm2EELi4E23TrivialOffsetCalculatorILi1EjESB_NS0_6memory15LoadWithoutCastENSC_16StoreWithoutCastEEEviT_T0_T2_T3_T4_T5_ --------------------------
	.section	.nv.constant0._ZN2at6native27unrolled_elementwise_kernelIZZZNS0_17acosh_kernel_cudaERNS_18TensorIteratorBaseEENKUlvE0_clEvENKUlvE_clEvEUldE_St5arrayIPcLm2EELi4E23TrivialOffsetCalculatorILi1EjESB_NS0_6memory15LoadWithoutCastENSC_16StoreWithoutCastEEEviT_T0_T2_T3_T4_T5_,"a",@progbits
	.sectionflags	@""
	.align	4
.nv.constant0._ZN2at6native27unrolled_elementwise_kernelIZZZNS0_17acosh_kernel_cudaERNS_18TensorIteratorBaseEENKUlvE0_clEvENKUlvE_clEvEUldE_St5arrayIPcLm2EELi4E23TrivialOffsetCalculatorILi1EjESB_NS0_6memory15LoadWithoutCastENSC_16StoreWithoutCastEEEviT_T0_T2_T3_T4_T5_:
	.zero		556


//--------------------- .nv.constant0._ZN2at6native29vectorized_elementwise_kernelILi2EZZZNS0_17acosh_kernel_cudaERNS_18TensorIteratorBaseEENKUlvE0_clEvENKUlvE_clEvEUldE_St5arrayIPcLm2EEEEviT0_T1_ --------------------------
	.section	.nv.constant0._ZN2at6native29vectorized_elementwise_kernelILi2EZZZNS0_17acosh_kernel_cudaERNS_18TensorIteratorBaseEENKUlvE0_clEvENKUlvE_clEvEUldE_St5arrayIPcLm2EEEEviT0_T1_,"a",@progbits
	.sectionflags	@""
	.align	4
.nv.constant0._ZN2at6native29vectorized_elementwise_kernelILi2EZZZNS0_17acosh_kernel_cudaERNS_18TensorIteratorBaseEENKUlvE0_clEvENKUlvE_clEvEUldE_St5arrayIPcLm2EEEEviT0_T1_:
	.zero		552


//--------------------- .nv.constant0._ZN2at6native29vectorized_elementwise_kernelILi4EZZZNS0_17acosh_kernel_cudaERNS_18TensorIteratorBaseEENKUlvE0_clEvENKUlvE_clEvEUldE_St5arrayIPcLm2EEEEviT0_T1_ --------------------------
	.section	.nv.constant0._ZN2at6native29vectorized_elementwise_kernelILi4EZZZNS0_17acosh_kernel_cudaERNS_18TensorIteratorBaseEENKUlvE0_clEvENKUlvE_clEvEUldE_St5arrayIPcLm2EEEEviT0_T1_,"a",@progbits
	.sectionflags	@""
	.align	4
.nv.constant0._ZN2at6native29vectorized_elementwise_kernelILi4EZZZNS0_17acosh_kernel_cudaERNS_18TensorIteratorBaseEENKUlvE0_clEvENKUlvE_clEvEUldE_St5arrayIPcLm2EEEEviT0_T1_:
	.zero		552


//--------------------- .nv.constant0._ZN2at6native29vectorized_elementwise_kernelILi8EZZZNS0_17acosh_kernel_cudaERNS_18TensorIteratorBaseEENKUlvE0_clEvENKUlvE_clEvEUldE_St5arrayIPcLm2EEEEviT0_T1_ --------------------------
	.section	.nv.constant0._ZN2at6native29vectorized_elementwise_kernelILi8EZZZNS0_17acosh_kernel_cudaERNS_18TensorIteratorBaseEENKUlvE0_clEvENKUlvE_clEvEUldE_St5arrayIPcLm2EEEEviT0_T1_,"a",@progbits
	.sectionflags	@""
	.align	4
.nv.constant0._ZN2at6native29vectorized_elementwise_kernelILi8EZZZNS0_17acosh_kernel_cudaERNS_18TensorIteratorBaseEENKUlvE0_clEvENKUlvE_clEvEUldE_St5arrayIPcLm2EEEEviT0_T1_:
	.zero		552


//--------------------- .nv.constant0._ZN2at6native18elementwise_kernelILi128ELi4EZNS0_15gpu_kernel_implIZZZNS0_17acosh_kernel_cudaERNS_18TensorIteratorBaseEENKUlvE_clEvENKUlvE1_clEvEUlN3c107complexINS7_4HalfEEEE_EEvS4_RKT_EUliE_EEviT1_ --------------------------
	.section	.nv.constant0._ZN2at6native18elementwise_kernelILi128ELi4EZNS0_15gpu_kernel_implIZZZNS0_17acosh_kernel_cudaERNS_18TensorIteratorBaseEENKUlvE_clEvENKUlvE1_clEvEUlN3c107complexINS7_4HalfEEEE_EEvS4_RKT_EUliE_EEviT1_,"a",@progbits
	.sectionflags	@""
	.align	4
.nv.constant0._ZN2at6native18elementwise_kernelILi128ELi4EZNS0_15gpu_kernel_implIZZZNS0_17acosh_kernel_cudaERNS_18TensorIteratorBaseEENKUlvE_clEvENKUlvE1_clEvEUlN3c107complexINS7_4HalfEEEE_EEvS4_RKT_EUliE_EEviT1_:
	.zero		1072


//--------------------- .nv.constant0._ZN2at6native27unrolled_elementwise_kernelIZZZNS0_17acosh_kernel_cudaERNS_18TensorIteratorBaseEENKUlvE_clEvENKUlvE1_clEvEUlN3c107complexINS6_4HalfEEEE_St5arrayIPcLm2EELi4E23TrivialOffsetCalculatorILi1EjESF_NS0_6memory12LoadWithCastILi1EEENSG_13StoreWithCastILi1EEEEEviT_T0_T2_T3_T4_T5_ --------------------------
	.section	.nv.constant0._ZN2at6native27unrolled_elementwise_kernelIZZZNS0_17acosh_kernel_cudaERNS_18TensorIteratorBaseEENKUlvE_clEvENKUlvE1_clEvEUlN3c107complexINS6_4HalfEEEE_St5arrayIPcLm2EELi4E23TrivialOffsetCalculatorILi1EjESF_NS0_6memory12LoadWithCastILi1EEENSG_13StoreWithCastILi1EEEEEviT_T0_T2_T3_T4_T5_,"a",@progbits
	.sectionflags	@""
	.align	4
.nv.constant0._ZN2at6native27unrolled_elementwise_kernelIZZZNS0_17acosh_kernel_cudaERNS_18TensorIteratorBaseEENKUlvE_clEvENKUlvE1_clEvEUlN3c107complexINS6_4HalfEEEE_St5arrayIPcLm2EELi4E23TrivialOffsetCalculatorILi1EjESF_NS0_6memory12LoadWithCastILi1EEENSG_13StoreWithCastILi1EEEEEviT_T0_T2_T3_T4_T5_:
	.zero		572


//--------------------- .nv.constant0._ZN2at6native18elementwise_kernelILi128ELi2EZNS0_22gpu_kernel_impl_nocastIZZZNS0_17acosh_kernel_cudaERNS_18TensorIteratorBaseEENKUlvE_clEvENKUlvE1_clEvEUlN3c107complexINS7_4HalfEEEE_EEvS4_RKT_EUliE_EEviT1_ --------------------------
	.section	.nv.constant0._ZN2at6native18elementwise_kernelILi128ELi2EZNS0_22gpu_kernel_impl_nocastIZZZNS0_17acosh_kernel_cudaERNS_18TensorIteratorBaseEENKUlvE_clEvENKUlvE1_clEvEUlN3c107complexINS7_4HalfEEEE_EEvS4_RKT_EUliE_EEviT1_,"a",@progbits
	.sectionflags	@""
	.align	4
.nv.constant0._ZN2at6native18elementwise_kernelILi128ELi2EZNS0_22gpu_kernel_impl_nocastIZZZNS0_17acosh_kernel_cudaERNS_18TensorIteratorBaseEENKUlvE_clEvENKUlvE1_clEvEUlN3c107complexINS7_4HalfEEEE_EEvS4_RKT_EUliE_EEviT1_:
	.zero		1072


//--------------------- .nv.constant0._ZN2at6native27unrolled_elementwise_kernelIZZZNS0_17acosh_kernel_cudaERNS_18TensorIteratorBaseEENKUlvE_clEvENKUlvE1_clEvEUlN3c107complexINS6_4HalfEEEE_St5arrayIPcLm2EELi4E23TrivialOffsetCalculatorILi1EjESF_NS0_6memory15LoadWithoutCastENSG_16StoreWithoutCastEEEviT_T0_T2_T3_T4_T5_ --------------------------
	.section	.nv.constant0._ZN2at6native27unrolled_elementwise_kernelIZZZNS0_17acosh_kernel_cudaERNS_18TensorIteratorBaseEENKUlvE_clEvENKUlvE1_clEvEUlN3c107complexINS6_4HalfEEEE_St5arrayIPcLm2EELi4E23TrivialOffsetCalculatorILi1EjESF_NS0_6memory15LoadWithoutCastENSG_16StoreWithoutCastEEEviT_T0_T2_T3_T4_T5_,"a",@progbits
	.sectionflags	@""
	.align	4
.nv.constant0._ZN2at6native27unrolled_elementwise_kernelIZZZNS0_17acosh_kernel_cudaERNS_18TensorIteratorBaseEENKUlvE_clEvENKUlvE1_clEvEUlN3c107complexINS6_4HalfEEEE_St5arrayIPcLm2EELi4E23TrivialOffsetCalculatorILi1EjESF_NS0_6memory15LoadWithoutCastENSG_16StoreWithoutCastEEEviT_T0_T2_T3_T4_T5_:
	.zero		556


//--------------------- .nv.constant0._ZN2at6native29vectorized_elementwise_kernelILi2EZZZNS0_17acosh_kernel_cudaERNS_18TensorIteratorBaseEENKUlvE_clEvENKUlvE1_clEvEUlN3c107complexINS6_4HalfEEEE_St5arrayIPcLm2EEEEviT0_T1_ --------------------------
	.section	.nv.constant0._ZN2at6native29vectorized_elementwise_kernelILi2EZZZNS0_17acosh_kernel_cudaERNS_18TensorIteratorBaseEENKUlvE_clEvENKUlvE1_clEvEUlN3c107complexINS6_4HalfEEEE_St5arrayIPcLm2EEEEviT0_T1_,"a",@progbits
	.sectionflags	@""
	.align	4
.nv.constant0._ZN2at6native29vectorized_elementwise_kernelILi2EZZZNS0_17acosh_kernel_cudaERNS_18TensorIteratorBaseEENKUlvE_clEvENKUlvE1_clEvEUlN3c107complexINS6_4HalfEEEE_St5arrayIPcLm2EEEEviT0_T1_:
	.zero		552


//--------------------- .nv.constant0._ZN2at6native29vectorized_elementwise_kernelILi4EZZZNS0_17acosh_kernel_cudaERNS_18TensorIteratorBaseEENKUlvE_clEvENKUlvE1_clEvEUlN3c107complexINS6_4HalfEEEE_St5arrayIPcLm2EEEEviT0_T1_ --------------------------
	.section	.nv.constant0._ZN2at6native29vectorized_elementwise_kernelILi4EZZZNS0_17acosh_kernel_cudaERNS_18TensorIteratorBaseEENKUlvE_clEvENKUlvE1_clEvEUlN3c107complexINS6_4HalfEEEE_St5arrayIPcLm2EEEEviT0_T1_,"a",@progbits
	.sectionflags	@""
	.align	4
.nv.constant0._ZN2at6native29vectorized_elementwise_kernelILi4EZZZNS0_17acosh_kernel_cudaERNS_18TensorIteratorBaseEENKUlvE_clEvENKUlvE1_clEvEUlN3c107complexINS6_4HalfEEEE_St5arrayIPcLm2EEEEviT0_T1_:
	.zero		552


//--------------------- .nv.constant0._ZN2at6native29vectorized_elementwise_kernelILi8EZZZNS0_17acosh_kernel_cudaERNS_18TensorIteratorBaseEENKUlvE_clEvENKUlvE1_clEvEUlN3c107complexINS6_4HalfEEEE_St5arrayIPcLm2EEEEviT0_T1_ --------------------------
	.section	.nv.constant0._ZN2at6native29vectorized_elementwise_kernelILi8EZZZNS0_17acosh_kernel_cudaERNS_18TensorIteratorBaseEENKUlvE_clEvENKUlvE1_clEvEUlN3c107complexINS6_4HalfEEEE_St5arrayIPcLm2EEEEviT0_T1_,"a",@progbits
	.sectionflags	@""
	.align	4
.nv.constant0._ZN2at6native29vectorized_elementwise_kernelILi8EZZZNS0_17acosh_kernel_cudaERNS_18TensorIteratorBaseEENKUlvE_clEvENKUlvE1_clEvEUlN3c107complexINS6_4HalfEEEE_St5arrayIPcLm2EEEEviT0_T1_:
	.zero		552


//--------------------- .nv.constant0._ZN2at6native18elementwise_kernelILi128ELi4EZNS0_15gpu_kernel_implIZZZNS0_17acosh_kernel_cudaERNS_18TensorIteratorBaseEENKUlvE_clEvENKUlvE0_clEvEUlN3c107complexIfEEE_EEvS4_RKT_EUliE_EEviT1_ --------------------------
	.section	.nv.constant0._ZN2at6native18elementwise_kernelILi128ELi4EZNS0_15gpu_kernel_implIZZZNS0_17acosh_kernel_cudaERNS_18TensorIteratorBaseEENKUlvE_clEvENKUlvE0_clEvEUlN3c107complexIfEEE_EEvS4_RKT_EUliE_EEviT1_,"a",@progbits
	.sectionflags	@""
	.align	4
.nv.constant0._ZN2at6native18elementwise_kernelILi128ELi4EZNS0_15gpu_kernel_implIZZZNS0_17acosh_kernel_cudaERNS_18TensorIteratorBaseEENKUlvE_clEvENKUlvE0_clEvEUlN3c107complexIfEEE_EEvS4_RKT_EUliE_EEviT1_:
	.zero		1072


//--------------------- .nv.constant0._ZN2at6native27unrolled_elementwise_kernelIZZZNS0_17acosh_kernel_cudaERNS_18TensorIteratorBaseEENKUlvE_clEvENKUlvE0_clEvEUlN3c107complexIfEEE_St5arrayIPcLm2EELi4E23TrivialOffsetCalculatorILi1EjESE_NS0_6memory12LoadWithCastILi1EEENSF_13StoreWithCastILi1EEEEEviT_T0_T2_T3_T4_T5_ --------------------------
	.section	.nv.constant0._ZN2at6native27unrolled_elementwise_kernelIZZZNS0_17acosh_kernel_cudaERNS_18TensorIteratorBaseEENKUlvE_clEvENKUlvE0_clEvEUlN3c107complexIfEEE_St5arrayIPcLm2EELi4E23TrivialOffsetCalculatorILi1EjESE_NS0_6memory12LoadWithCastILi1EEENSF_13StoreWithCastILi1EEEEEviT_T0_T2_T3_T4_T5_,"a",@progbits
	.sectionflags	@""
	.align	4
.nv.constant0._ZN2at6native27unrolled_elementwise_kernelIZZZNS0_17acosh_kernel_cudaERNS_18TensorIteratorBaseEENKUlvE_clEvENKUlvE0_clEvEUlN3c107complexIfEEE_St5arrayIPcLm2EELi4E23TrivialOffsetCalculatorILi1EjESE_NS0_6memory12LoadWithCastILi1EEENSF_13StoreWithCastILi1EEEEEviT_T0_T2_T3_T4_T5_:
	.zero		572


//--------------------- .nv.constant0._ZN2at6native18elementwise_kernelILi128ELi2EZNS0_22gpu_kernel_impl_nocastIZZZNS0_17acosh_kernel_cudaERNS_18TensorIteratorBaseEENKUlvE_clEvENKUlvE0_clEvEUlN3c107complexIfEEE_EEvS4_RKT_EUliE_EEviT1_ --------------------------
	.section	.nv.constant0._ZN2at6native18elementwise_kernelILi128ELi2EZNS0_22gpu_kernel_impl_nocastIZZZNS0_17acosh_kernel_cudaERNS_18TensorIteratorBaseEENKUlvE_clEvENKUlvE0_clEvEUlN3c107complexIfEEE_EEvS4_RKT_EUliE_EEviT1_,"a",@progbits
	.sectionflags	@""
	.align	4
.nv.constant0._ZN2at6native18elementwise_kernelILi128ELi2EZNS0_22gpu_kernel_impl_nocastIZZZNS0_17acosh_kernel_cudaERNS_18TensorIteratorBaseEENKUlvE_clEvENKUlvE0_clEvEUlN3c107complexIfEEE_EEvS4_RKT_EUliE_EEviT1_:
	.zero		1072


//--------------------- .nv.constant0._ZN2at6native27unrolled_elementwise_kernelIZZZNS0_17acosh_kernel_cudaERNS_18TensorIteratorBaseEENKUlvE_clEvENKUlvE0_clEvEUlN3c107complexIfEEE_St5arrayIPcLm2EELi4E23TrivialOffsetCalculatorILi1EjESE_NS0_6memory15LoadWithoutCastENSF_16StoreWithoutCastEEEviT_T0_T2_T3_T4_T5_ --------------------------
	.section	.nv.constant0._ZN2at6native27unrolled_elementwise_kernelIZZZNS0_17acosh_kernel_cudaERNS_18TensorIteratorBaseEENKUlvE_clEvENKUlvE0_clEvEUlN3c107complexIfEEE_St5arrayIPcLm2EELi4E23TrivialOffsetCalculatorILi1EjESE_NS0_6memory15LoadWithoutCastENSF_16StoreWithoutCastEEEviT_T0_T2_T3_T4_T5_,"a",@progbits
	.sectionflags	@""
	.align	4
.nv.constant0._ZN2at6native27unrolled_elementwise_kernelIZZZNS0_17acosh_kernel_cudaERNS_18TensorIteratorBaseEENKUlvE_clEvENKUlvE0_clEvEUlN3c107complexIfEEE_St5arrayIPcLm2EELi4E23TrivialOffsetCalculatorILi1EjESE_NS0_6memory15LoadWithoutCastENSF_16StoreWithoutCastEEEviT_T0_T2_T3_T4_T5_:
	.zero		556


//--------------------- .nv.constant0._ZN2at6native29vectorized_elementwise_kernelILi2EZZZNS0_17acosh_kernel_cudaERNS_18TensorIteratorBaseEENKUlvE_clEvENKUlvE0_clEvEUlN3c107complexIfEEE_St5arrayIPcLm2EEEEviT0_T1_ --------------------------
	.section	.nv.constant0._ZN2at6native29vectorized_elementwise_kernelILi2EZZZNS0_17acosh_kernel_cudaERNS_18TensorIteratorBaseEENKUlvE_clEvENKUlvE0_clEvEUlN3c107complexIfEEE_St5arrayIPcLm2EEEEviT0_T1_,"a",@progbits
	.sectionflags	@""
	.align	4
.nv.constant0._ZN2at6native29vectorized_elementwise_kernelILi2EZZZNS0_17acosh_kernel_cudaERNS_18TensorIteratorBaseEENKUlvE_clEvENKUlvE0_clEvEUlN3c107complexIfEEE_St5arrayIPcLm2EEEEviT0_T1_:
	.zero		552


//--------------------- .nv.constant0._ZN2at6native29vectorized_elementwise_kernelILi4EZZZNS0_17acosh_kernel_cudaERNS_18TensorIteratorBaseEENKUlvE_clEvENKUlvE0_clEvEUlN3c107complexIfEEE_St5arrayIPcLm2EEEEviT0_T1_ --------------------------
	.section	.nv.constant0._ZN2at6native29vectorized_elementwise_kernelILi4EZZZNS0_17acosh_kernel_cudaERNS_18TensorIteratorBaseEENKUlvE_clEvENKUlvE0_clEvEUlN3c107complexIfEEE_St5arrayIPcLm2EEEEviT0_T1_,"a",@progbits
	.sectionflags	@""
	.align	4
.nv.constant0._ZN2at6native29vectorized_elementwise_kernelILi4EZZZNS0_17acosh_kernel_cudaERNS_18TensorIteratorBaseEENKUlvE_clEvENKUlvE0_clEvEUlN3c107complexIfEEE_St5arrayIPcLm2EEEEviT0_T1_:
	.zero		552


//--------------------- .nv.constant0._ZN2at6native29vectorized_elementwise_kernelILi8EZZZNS0_17acosh_kernel_cudaERNS_18TensorIteratorBaseEENKUlvE_clEvENKUlvE0_clEvEUlN3c107complexIfEEE_St5arrayIPcLm2EEEEviT0_T1_ --------------------------
	.section	.nv.constant0._ZN2at6native29vectorized_elementwise_kernelILi8EZZZNS0_17acosh_kernel_cudaERNS_18TensorIteratorBaseEENKUlvE_clEvENKUlvE0_clEvEUlN3c107complexIfEEE_St5arrayIPcLm2EEEEviT0_T1_,"a",@progbits
	.sectionflags	@""
	.align	4
.nv.constant0._ZN2at6native29vectorized_elementwise_kernelILi8EZZZNS0_17acosh_kernel_cudaERNS_18TensorIteratorBaseEENKUlvE_clEvENKUlvE0_clEvEUlN3c107complexIfEEE_St5arrayIPcLm2EEEEviT0_T1_:
	.zero		552


//--------------------- .nv.constant0._ZN2at6native18elementwise_kernelILi128ELi4EZNS0_15gpu_kernel_implIZZZNS0_17acosh_kernel_cudaERNS_18TensorIteratorBaseEENKUlvE_clEvENKUlvE_clEvEUlN3c107complexIdEEE_EEvS4_RKT_EUliE_EEviT1_ --------------------------
	.section	.nv.constant0._ZN2at6native18elementwise_kernelILi128ELi4EZNS0_15gpu_kernel_implIZZZNS0_17acosh_kernel_cudaERNS_18TensorIteratorBaseEENKUlvE_clEvENKUlvE_clEvEUlN3c107complexIdEEE_EEvS4_RKT_EUliE_EEviT1_,"a",@progbits
	.sectionflags	@""
	.align	4
.nv.constant0._ZN2at6native18elementwise_kernelILi128ELi4EZNS0_15gpu_kernel_implIZZZNS0_17acosh_kernel_cudaERNS_18TensorIteratorBaseEENKUlvE_clEvENKUlvE_clEvEUlN3c107complexIdEEE_EEvS4_RKT_EUliE_EEviT1_:
	.zero		1072


//--------------------- .nv.constant0._ZN2at6native27unrolled_elementwise_kernelIZZZNS0_17acosh_kernel_cudaERNS_18TensorIteratorBaseEENKUlvE_clEvENKUlvE_clEvEUlN3c107complexIdEEE_St5arrayIPcLm2EELi4E23TrivialOffsetCalculatorILi1EjESE_NS0_6memory12LoadWithCastILi1EEENSF_13StoreWithCastILi1EEEEEviT_T0_T2_T3_T4_T5_ --------------------------
	.section	.nv.constant0._ZN2at6native27unrolled_elementwise_kernelIZZZNS0_17acosh_kernel_cudaERNS_18TensorIteratorBaseEENKUlvE_clEvENKUlvE_clEvEUlN3c107complexIdEEE_St5arrayIPcLm2EELi4E23TrivialOffsetCalculatorILi1EjESE_NS0_6memory12LoadWithCastILi1EEENSF_13StoreWithCastILi1EEEEEviT_T0_T2_T3_T4_T5_,"a",@progbits
	.sectionflags	@""
	.align	4
.nv.constant0._ZN2at6native27unrolled_elementwise_kernelIZZZNS0_17acosh_kernel_cudaERNS_18TensorIteratorBaseEENKUlvE_clEvENKUlvE_clEvEUlN3c107complexIdEEE_St5arrayIPcLm2EELi4E23TrivialOffsetCalculatorILi1EjESE_NS0_6memory12LoadWithCastILi1EEENSF_13StoreWithCastILi1EEEEEviT_T0_T2_T3_T4_T5_:
	.zero		572


//--------------------- .nv.constant0._ZN2at6native18elementwise_kernelILi128ELi2EZNS0_22gpu_kernel_impl_nocastIZZZNS0_17acosh_kernel_cudaERNS_18TensorIteratorBaseEENKUlvE_clEvENKUlvE_clEvEUlN3c107complexIdEEE_EEvS4_RKT_EUliE_EEviT1_ --------------------------
	.section	.nv.constant0._ZN2at6native18elementwise_kernelILi128ELi2EZNS0_22gpu_kernel_impl_nocastIZZZNS0_17acosh_kernel_cudaERNS_18TensorIteratorBaseEENKUlvE_clEvENKUlvE_clEvEUlN3c107complexIdEEE_EEvS4_RKT_EUliE_EEviT1_,"a",@progbits
	.sectionflags	@""
	.align	4
.nv.constant0._ZN2at6native18elementwise_kernelILi128ELi2EZNS0_22gpu_kernel_impl_nocastIZZZNS0_17acosh_kernel_cudaERNS_18TensorIteratorBaseEENKUlvE_clEvENKUlvE_clEvEUlN3c107complexIdEEE_EEvS4_RKT_EUliE_EEviT1_:
	.zero		1072


//--------------------- .nv.constant0._ZN2at6native27unrolled_elementwise_kernelIZZZNS0_17acosh_kernel_cudaERNS_18TensorIteratorBaseEENKUlvE_clEvENKUlvE_clEvEUlN3c107complexIdEEE_St5arrayIPcLm2EELi4E23TrivialOffsetCalculatorILi1EjESE_NS0_6memory15LoadWithoutCastENSF_16StoreWithoutCastEEEviT_T0_T2_T3_T4_T5_ --------------------------
	.section	.nv.constant0._ZN2at6native27unrolled_elementwise_kernelIZZZNS0_17acosh_kernel_cudaERNS_18TensorIteratorBaseEENKUlvE_clEvENKUlvE_clEvEUlN3c107complexIdEEE_St5arrayIPcLm2EELi4E23TrivialOffsetCalculatorILi1EjESE_NS0_6memory15LoadWithoutCastENSF_16StoreWithoutCastEEEviT_T0_T2_T3_T4_T5_,"a",@progbits
	.sectionflags	@""
	.align	4
.nv.constant0._ZN2at6native27unrolled_elementwise_kernelIZZZNS0_17acosh_kernel_cudaERNS_18TensorIteratorBaseEENKUlvE_clEvENKUlvE_clEvEUlN3c107complexIdEEE_St5arrayIPcLm2EELi4E23TrivialOffsetCalculatorILi1EjESE_NS0_6memory15LoadWithoutCastENSF_16StoreWithoutCastEEEviT_T0_T2_T3_T4_T5_:
	.zero		556


//--------------------- .nv.constant0._ZN2at6native29vectorized_elementwise_kernelILi2EZZZNS0_17acosh_kernel_cudaERNS_18TensorIteratorBaseEENKUlvE_clEvENKUlvE_clEvEUlN3c107complexIdEEE_St5arrayIPcLm2EEEEviT0_T1_ --------------------------
	.section	.nv.constant0._ZN2at6native29vectorized_elementwise_kernelILi2EZZZNS0_17acosh_kernel_cudaERNS_18TensorIteratorBaseEENKUlvE_clEvENKUlvE_clEvEUlN3c107complexIdEEE_St5arrayIPcLm2EEEEviT0_T1_,"a",@progbits
	.sectionflags	@""
	.align	4
.nv.constant0._ZN2at6native29vectorized_elementwise_kernelILi2EZZZNS0_17acosh_kernel_cudaERNS_18TensorIteratorBaseEENKUlvE_clEvENKUlvE_clEvEUlN3c107complexIdEEE_St5arrayIPcLm2EEEEviT0_T1_:
	.zero		552


//--------------------- .nv.constant0._ZN2at6native29vectorized_elementwise_kernelILi4EZZZNS0_17acosh_kernel_cudaERNS_18TensorIteratorBaseEENKUlvE_clEvENKUlvE_clEvEUlN3c107complexIdEEE_St5arrayIPcLm2EEEEviT0_T1_ --------------------------
	.section	.nv.constant0._ZN2at6native29vectorized_elementwise_kernelILi4EZZZNS0_17acosh_kernel_cudaERNS_18TensorIteratorBaseEENKUlvE_clEvENKUlvE_clEvEUlN3c107complexIdEEE_St5arrayIPcLm2EEEEviT0_T1_,"a",@progbits
	.sectionflags	@""
	.align	4
.nv.constant0._ZN2at6native29vectorized_elementwise_kernelILi4EZZZNS0_17acosh_kernel_cudaERNS_18TensorIteratorBaseEENKUlvE_clEvENKUlvE_clEvEUlN3c107complexIdEEE_St5arrayIPcLm2EEEEviT0_T1_:
	.zero		552


//--------------------- .nv.constant0._ZN2at6native29vectorized_elementwise_kernelILi8EZZZNS0_17acosh_kernel_cudaERNS_18TensorIteratorBaseEENKUlvE_clEvENKUlvE_clEvEUlN3c107complexIdEEE_St5arrayIPcLm2EEEEviT0_T1_ --------------------------
	.section	.nv.constant0._ZN2at6native29vectorized_elementwise_kernelILi8EZZZNS0_17acosh_kernel_cudaERNS_18TensorIteratorBaseEENKUlvE_clEvENKUlvE_clEvEUlN3c107complexIdEEE_St5arrayIPcLm2EEEEviT0_T1_,"a",@progbits
	.sectionflags	@""
	.align	4
.nv.constant0._ZN2at6native29vectorized_elementwise_kernelILi8EZZZNS0_17acosh_kernel_cudaERNS_18TensorIteratorBaseEENKUlvE_clEvENKUlvE_clEvEUlN3c107complexIdEEE_St5arrayIPcLm2EEEEviT0_T1_:
	.zero		552


//--------------------- SYMBOLS --------------------------

	.type		.nv.reservedSmem.offset0,@object
	.size		.nv.reservedSmem.offset0,0x4
	.type		__assertfail,@function
